// Copyright (c) 2024, Jay Shah, Ganesh Bikshandi, Ying Zhang, Vijay Thakkar, Pradeep Ramani, Tri Dao.
// Splitting the different template instantiations to different files to speed up compilation.
// This file is auto-generated. See "generate_kernels.py"

#include "flash_fwd_launch_template.h"

#ifndef FLASHATTENTION_DISABLE_HDIM192
template void run_mha_fwd_<90, cutlass::half_t, 192, 192, true, false, true, true>(Flash_fwd_params &params, cudaStream_t stream);
#endif


// ===== COMPILED SASS (sm_90a) =====

	.target	sm_90a

	.elftype	@"ET_EXEC"


//--------------------- .note.nv.tkinfo           --------------------------
	.section	.note.nv.tkinfo,"",@"SHT_NOTE"
	.sectionflags	@"SHF_NOTE_NV_TKINFO"
	.tkinfo
        /*0018*/ 	.word	0x00000002
        /*0030*/ 	.string	""
        /*0030*/ 	.string	"ptxas"
        /*0030*/ 	.string	"Cuda compilation tools, release 13.0, V13.0.88"
        /*0030*/ 	.string	"Build cuda_13.0.r13.0/compiler.36424714_0"
        /*0030*/ 	.string	"-arch sm_90a -m 64 "



//--------------------- .note.nv.cuinfo           --------------------------
	.section	.note.nv.cuinfo,"",@"SHT_NOTE"
	.sectionflags	@"SHF_NOTE_NV_CUINFO"
        /*0018*/ 	.short	0x0002
        /*001a*/ 	.short	0x005a
        /*001c*/ 	.short	0x0082
	.zero		2


//--------------------- .nv.info                  --------------------------
	.section	.nv.info,"",@"SHT_CUDA_INFO"
	.align	4


	//----- nvinfo : EIATTR_REGCOUNT
	.align		4
        /*0000*/ 	.byte	0x04, 0x2f
        /*0002*/ 	.short	(.L_23 - .L_22)
	.align		4
.L_22:
        /*0004*/ 	.word	index@(_ZN7cutlass13device_kernelIN5flash11enable_sm90INS1_16FlashAttnFwdSm90INS1_25CollectiveMainloopFwdSm90ILi2EN4cute5tupleIJNS5_1CILi1EEES8_S8_EEENS6_IJNS7_ILi128EEENS7_ILi112EEENS7_ILi192EEEEEELi192ENS_6half_tEfNS_4arch4Sm90ELb1ELb0ELb1ELb1ELb0ELb1ELb0ELb1ELb1ELb1ELb1ELb0EEENS1_21CollectiveEpilogueFwdINS6_IJSA_SC_SB_EEES9_SE_SG_Li256ELb1ELb1ELb1ELb0EEENS1_36VarlenDynamicPersistentTileSchedulerILi128ELi112ELi256ELi128ELb1ELb1ELb1ELb1ELb1ELb1EEEEEEEEEvNT_6ParamsE)
        /*0008*/ 	.word	0x000000a8


	//----- nvinfo : EIATTR_FRAME_SIZE
	.align		4
.L_23:
        /*000c*/ 	.byte	0x04, 0x11
        /*000e*/ 	.short	(.L_25 - .L_24)
	.align		4
.L_24:
        /*0010*/ 	.word	index@(_ZN7cutlass13device_kernelIN5flash11enable_sm90INS1_16FlashAttnFwdSm90INS1_25CollectiveMainloopFwdSm90ILi2EN4cute5tupleIJNS5_1CILi1EEES8_S8_EEENS6_IJNS7_ILi128EEENS7_ILi112EEENS7_ILi192EEEEEELi192ENS_6half_tEfNS_4arch4Sm90ELb1ELb0ELb1ELb1ELb0ELb1ELb0ELb1ELb1ELb1ELb1ELb0EEENS1_21CollectiveEpilogueFwdINS6_IJSA_SC_SB_EEES9_SE_SG_Li256ELb1ELb1ELb1ELb0EEENS1_36VarlenDynamicPersistentTileSchedulerILi128ELi112ELi256ELi128ELb1ELb1ELb1ELb1ELb1ELb1EEEEEEEEEvNT_6ParamsE)
        /*0014*/ 	.word	0x00000090


	//----- nvinfo : EIATTR_REGCOUNT
	.align		4
.L_25:
        /*0018*/ 	.byte	0x04, 0x2f
        /*001a*/ 	.short	(.L_27 - .L_26)
	.align		4
.L_26:
        /*001c*/ 	.word	index@(_ZN7cutlass13device_kernelIN5flash11enable_sm90INS1_16FlashAttnFwdSm90INS1_25CollectiveMainloopFwdSm90ILi2EN4cute5tupleIJNS5_1CILi1EEES8_S8_EEENS6_IJNS7_ILi128EEENS7_ILi112EEENS7_ILi192EEEEEELi192ENS_6half_tEfNS_4arch4Sm90ELb1ELb0ELb1ELb1ELb0ELb0ELb0ELb1ELb1ELb1ELb1ELb0EEENS1_21CollectiveEpilogueFwdINS6_IJSA_SC_SB_EEES9_SE_SG_Li256ELb1ELb1ELb1ELb0EEENS1_36VarlenDynamicPersistentTileSchedulerILi128ELi112ELi256ELi128ELb1ELb1ELb1ELb1ELb1ELb1EEEEEEEEEvNT_6ParamsE)
        /*0020*/ 	.word	0x000000a8


	//----- nvinfo : EIATTR_FRAME_SIZE
	.align		4
.L_27:
        /*0024*/ 	.byte	0x04, 0x11
        /*0026*/ 	.short	(.L_29 - .L_28)
	.align		4
.L_28:
        /*0028*/ 	.word	index@(_ZN7cutlass13device_kernelIN5flash11enable_sm90INS1_16FlashAttnFwdSm90INS1_25CollectiveMainloopFwdSm90ILi2EN4cute5tupleIJNS5_1CILi1EEES8_S8_EEENS6_IJNS7_ILi128EEENS7_ILi112EEENS7_ILi192EEEEEELi192ENS_6half_tEfNS_4arch4Sm90ELb1ELb0ELb1ELb1ELb0ELb0ELb0ELb1ELb1ELb1ELb1ELb0EEENS1_21CollectiveEpilogueFwdINS6_IJSA_SC_SB_EEES9_SE_SG_Li256ELb1ELb1ELb1ELb0EEENS1_36VarlenDynamicPersistentTileSchedulerILi128ELi112ELi256ELi128ELb1ELb1ELb1ELb1ELb1ELb1EEEEEEEEEvNT_6ParamsE)
        /*002c*/ 	.word	0x00000068


	//----- nvinfo : EIATTR_REGCOUNT
	.align		4
.L_29:
        /*0030*/ 	.byte	0x04, 0x2f
        /*0032*/ 	.short	(.L_31 - .L_30)
	.align		4
.L_30:
        /*0034*/ 	.word	index@(_ZN7cutlass13device_kernelIN5flash11enable_sm90INS1_16FlashAttnFwdSm90INS1_25CollectiveMainloopFwdSm90ILi2EN4cute5tupleIJNS5_1CILi1EEES8_S8_EEENS6_IJNS7_ILi128EEENS7_ILi112EEENS7_ILi192EEEEEELi192ENS_6half_tEfNS_4arch4Sm90ELb1ELb0ELb1ELb0ELb0ELb0ELb0ELb1ELb1ELb1ELb1ELb0EEENS1_21CollectiveEpilogueFwdINS6_IJSA_SC_SB_EEES9_SE_SG_Li256ELb0ELb1ELb1ELb0EEENS1_19SingleTileSchedulerILb0ELb1ELb1ELi128EEEEEEEEEvNT_6ParamsE)
        /*0038*/ 	.word	0x000000a8


	//----- nvinfo : EIATTR_FRAME_SIZE
	.align		4
.L_31:
        /*003c*/ 	.byte	0x04, 0x11
        /*003e*/ 	.short	(.L_33 - .L_32)
	.align		4
.L_32:
        /*0040*/ 	.word	index@(_ZN7cutlass13device_kernelIN5flash11enable_sm90INS1_16FlashAttnFwdSm90INS1_25CollectiveMainloopFwdSm90ILi2EN4cute5tupleIJNS5_1CILi1EEES8_S8_EEENS6_IJNS7_ILi128EEENS7_ILi112EEENS7_ILi192EEEEEELi192ENS_6half_tEfNS_4arch4Sm90ELb1ELb0ELb1ELb0ELb0ELb0ELb0ELb1ELb1ELb1ELb1ELb0EEENS1_21CollectiveEpilogueFwdINS6_IJSA_SC_SB_EEES9_SE_SG_Li256ELb0ELb1ELb1ELb0EEENS1_19SingleTileSchedulerILb0ELb1ELb1ELi128EEEEEEEEEvNT_6ParamsE)
        /*0044*/ 	.word	0x00000010


	//----- nvinfo : EIATTR_REGCOUNT
	.align		4
.L_33:
        /*0048*/ 	.byte	0x04, 0x2f
        /*004a*/ 	.short	(.L_35 - .L_34)
	.align		4
.L_34:
        /*004c*/ 	.word	index@(_ZN7cutlass13device_kernelIN5flash11enable_sm90INS1_16FlashAttnFwdSm90INS1_25CollectiveMainloopFwdSm90ILi2EN4cute5tupleIJNS5_1CILi1EEES8_S8_EEENS6_IJNS7_ILi128EEENS7_ILi96EEENS7_ILi192EEEEEELi192ENS_6half_tEfNS_4arch4Sm90ELb0ELb1ELb1ELb1ELb0ELb1ELb0ELb1ELb1ELb1ELb1ELb0EEENS1_21CollectiveEpilogueFwdINS6_IJSA_SC_SB_EEES9_SE_SG_Li256ELb1ELb1ELb1ELb0EEENS1_36VarlenDynamicPersistentTileSchedulerILi128ELi96ELi256ELi128ELb1ELb1ELb1ELb1ELb0ELb1EEEEEEEEEvNT_6ParamsE)
        /*0050*/ 	.word	0x000000a8


	//----- nvinfo : EIATTR_FRAME_SIZE
	.align		4
.L_35:
        /*0054*/ 	.byte	0x04, 0x11
        /*0056*/ 	.short	(.L_37 - .L_36)
	.align		4
.L_36:
        /*0058*/ 	.word	index@(_ZN7cutlass13device_kernelIN5flash11enable_sm90INS1_16FlashAttnFwdSm90INS1_25CollectiveMainloopFwdSm90ILi2EN4cute5tupleIJNS5_1CILi1EEES8_S8_EEENS6_IJNS7_ILi128EEENS7_ILi96EEENS7_ILi192EEEEEELi192ENS_6half_tEfNS_4arch4Sm90ELb0ELb1ELb1ELb1ELb0ELb1ELb0ELb1ELb1ELb1ELb1ELb0EEENS1_21CollectiveEpilogueFwdINS6_IJSA_SC_SB_EEES9_SE_SG_Li256ELb1ELb1ELb1ELb0EEENS1_36VarlenDynamicPersistentTileSchedulerILi128ELi96ELi256ELi128ELb1ELb1ELb1ELb1ELb0ELb1EEEEEEEEEvNT_6ParamsE)
        /*005c*/ 	.word	0x00000098


	//----- nvinfo : EIATTR_REGCOUNT
	.align		4
.L_37:
        /*0060*/ 	.byte	0x04, 0x2f
        /*0062*/ 	.short	(.L_39 - .L_38)
	.align		4
.L_38:
        /*0064*/ 	.word	index@(_ZN7cutlass13device_kernelIN5flash11enable_sm90INS1_16FlashAttnFwdSm90INS1_25CollectiveMainloopFwdSm90ILi2EN4cute5tupleIJNS5_1CILi1EEES8_S8_EEENS6_IJNS7_ILi128EEENS7_ILi96EEENS7_ILi192EEEEEELi192ENS_6half_tEfNS_4arch4Sm90ELb0ELb1ELb1ELb1ELb0ELb0ELb0ELb1ELb1ELb1ELb1ELb0EEENS1_21CollectiveEpilogueFwdINS6_IJSA_SC_SB_EEES9_SE_SG_Li256ELb1ELb1ELb1ELb0EEENS1_36VarlenDynamicPersistentTileSchedulerILi128ELi96ELi256ELi128ELb1ELb1ELb1ELb1ELb0ELb1EEEEEEEEEvNT_6ParamsE)
        /*0068*/ 	.word	0x000000a8


	//----- nvinfo : EIATTR_FRAME_SIZE
	.align		4
.L_39:
        /*006c*/ 	.byte	0x04, 0x11
        /*006e*/ 	.short	(.L_41 - .L_40)
	.align		4
.L_40:
        /*0070*/ 	.word	index@(_ZN7cutlass13device_kernelIN5flash11enable_sm90INS1_16FlashAttnFwdSm90INS1_25CollectiveMainloopFwdSm90ILi2EN4cute5tupleIJNS5_1CILi1EEES8_S8_EEENS6_IJNS7_ILi128EEENS7_ILi96EEENS7_ILi192EEEEEELi192ENS_6half_tEfNS_4arch4Sm90ELb0ELb1ELb1ELb1ELb0ELb0ELb0ELb1ELb1ELb1ELb1ELb0EEENS1_21CollectiveEpilogueFwdINS6_IJSA_SC_SB_EEES9_SE_SG_Li256ELb1ELb1ELb1ELb0EEENS1_36VarlenDynamicPersistentTileSchedulerILi128ELi96ELi256ELi128ELb1ELb1ELb1ELb1ELb0ELb1EEEEEEEEEvNT_6ParamsE)
        /*0074*/ 	.word	0x00000060


	//----- nvinfo : EIATTR_REGCOUNT
	.align		4
.L_41:
        /*0078*/ 	.byte	0x04, 0x2f
        /*007a*/ 	.short	(.L_43 - .L_42)
	.align		4
.L_42:
        /*007c*/ 	.word	index@(_ZN7cutlass13device_kernelIN5flash11enable_sm90INS1_16FlashAttnFwdSm90INS1_25CollectiveMainloopFwdSm90ILi2EN4cute5tupleIJNS5_1CILi1EEES8_S8_EEENS6_IJNS7_ILi128EEENS7_ILi96EEENS7_ILi192EEEEEELi192ENS_6half_tEfNS_4arch4Sm90ELb0ELb1ELb1ELb0ELb0ELb0ELb0ELb1ELb1ELb1ELb1ELb0EEENS1_21CollectiveEpilogueFwdINS6_IJSA_SC_SB_EEES9_SE_SG_Li256ELb0ELb1ELb1ELb0EEENS1_19SingleTileSchedulerILb0ELb1ELb1ELi128EEEEEEEEEvNT_6ParamsE)
        /*0080*/ 	.word	0x000000a8


	//----- nvinfo : EIATTR_FRAME_SIZE
	.align		4
.L_43:
        /*0084*/ 	.byte	0x04, 0x11
        /*0086*/ 	.short	(.L_45 - .L_44)
	.align		4
.L_44:
        /*0088*/ 	.word	index@(_ZN7cutlass13device_kernelIN5flash11enable_sm90INS1_16FlashAttnFwdSm90INS1_25CollectiveMainloopFwdSm90ILi2EN4cute5tupleIJNS5_1CILi1EEES8_S8_EEENS6_IJNS7_ILi128EEENS7_ILi96EEENS7_ILi192EEEEEELi192ENS_6half_tEfNS_4arch4Sm90ELb0ELb1ELb1ELb0ELb0ELb0ELb0ELb1ELb1ELb1ELb1ELb0EEENS1_21CollectiveEpilogueFwdINS6_IJSA_SC_SB_EEES9_SE_SG_Li256ELb0ELb1ELb1ELb0EEENS1_19SingleTileSchedulerILb0ELb1ELb1ELi128EEEEEEEEEvNT_6ParamsE)
        /*008c*/ 	.word	0x00000010


	//----- nvinfo : EIATTR_REGCOUNT
	.align		4
.L_45:
        /*0090*/ 	.byte	0x04, 0x2f
        /*0092*/ 	.short	(.L_47 - .L_46)
	.align		4
.L_46:
        /*0094*/ 	.word	index@(_ZN7cutlass13device_kernelIN5flash11enable_sm90INS1_16FlashAttnFwdSm90INS1_25CollectiveMainloopFwdSm90ILi2EN4cute5tupleIJNS5_1CILi1EEES8_S8_EEENS6_IJNS7_ILi128EEENS7_ILi112EEENS7_ILi192EEEEEELi192ENS_6half_tEfNS_4arch4Sm90ELb0ELb0ELb1ELb1ELb0ELb1ELb0ELb1ELb1ELb1ELb1ELb0EEENS1_21CollectiveEpilogueFwdINS6_IJSA_SC_SB_EEES9_SE_SG_Li256ELb1ELb1ELb1ELb0EEENS1_36VarlenDynamicPersistentTileSchedulerILi128ELi112ELi256ELi128ELb1ELb1ELb1ELb0ELb1ELb1EEEEEEEEEvNT_6ParamsE)
        /*0098*/ 	.word	0x000000a8


	//----- nvinfo : EIATTR_FRAME_SIZE
	.align		4
.L_47:
        /*009c*/ 	.byte	0x04, 0x11
        /*009e*/ 	.short	(.L_49 - .L_48)
	.align		4
.L_48:
        /*00a0*/ 	.word	index@(_ZN7cutlass13device_kernelIN5flash11enable_sm90INS1_16FlashAttnFwdSm90INS1_25CollectiveMainloopFwdSm90ILi2EN4cute5tupleIJNS5_1CILi1EEES8_S8_EEENS6_IJNS7_ILi128EEENS7_ILi112EEENS7_ILi192EEEEEELi192ENS_6half_tEfNS_4arch4Sm90ELb0ELb0ELb1ELb1ELb0ELb1ELb0ELb1ELb1ELb1ELb1ELb0EEENS1_21CollectiveEpilogueFwdINS6_IJSA_SC_SB_EEES9_SE_SG_Li256ELb1ELb1ELb1ELb0EEENS1_36VarlenDynamicPersistentTileSchedulerILi128ELi112ELi256ELi128ELb1ELb1ELb1ELb0ELb1ELb1EEEEEEEEEvNT_6ParamsE)
        /*00a4*/ 	.word	0x00000088


	//----- nvinfo : EIATTR_REGCOUNT
	.align		4
.L_49:
        /*00a8*/ 	.byte	0x04, 0x2f
        /*00aa*/ 	.short	(.L_51 - .L_50)
	.align		4
.L_50:
        /*00ac*/ 	.word	index@(_ZN7cutlass13device_kernelIN5flash11enable_sm90INS1_16FlashAttnFwdSm90INS1_25CollectiveMainloopFwdSm90ILi2EN4cute5tupleIJNS5_1CILi1EEES8_S8_EEENS6_IJNS7_ILi128EEENS7_ILi112EEENS7_ILi192EEEEEELi192ENS_6half_tEfNS_4arch4Sm90ELb0ELb0ELb1ELb1ELb0ELb0ELb0ELb1ELb1ELb1ELb1ELb0EEENS1_21CollectiveEpilogueFwdINS6_IJSA_SC_SB_EEES9_SE_SG_Li256ELb1ELb1ELb1ELb0EEENS1_36VarlenDynamicPersistentTileSchedulerILi128ELi112ELi256ELi128ELb1ELb1ELb1ELb0ELb1ELb1EEEEEEEEEvNT_6ParamsE)
        /*00b0*/ 	.word	0x000000a8


	//----- nvinfo : EIATTR_FRAME_SIZE
	.align		4
.L_51:
        /*00b4*/ 	.byte	0x04, 0x11
        /*00b6*/ 	.short	(.L_53 - .L_52)
	.align		4
.L_52:
        /*00b8*/ 	.word	index@(_ZN7cutlass13device_kernelIN5flash11enable_sm90INS1_16FlashAttnFwdSm90INS1_25CollectiveMainloopFwdSm90ILi2EN4cute5tupleIJNS5_1CILi1EEES8_S8_EEENS6_IJNS7_ILi128EEENS7_ILi112EEENS7_ILi192EEEEEELi192ENS_6half_tEfNS_4arch4Sm90ELb0ELb0ELb1ELb1ELb0ELb0ELb0ELb1ELb1ELb1ELb1ELb0EEENS1_21CollectiveEpilogueFwdINS6_IJSA_SC_SB_EEES9_SE_SG_Li256ELb1ELb1ELb1ELb0EEENS1_36VarlenDynamicPersistentTileSchedulerILi128ELi112ELi256ELi128ELb1ELb1ELb1ELb0ELb1ELb1EEEEEEEEEvNT_6ParamsE)
        /*00bc*/ 	.word	0x00000070


	//----- nvinfo : EIATTR_REGCOUNT
	.align		4
.L_53:
        /*00c0*/ 	.byte	0x04, 0x2f
        /*00c2*/ 	.short	(.L_55 - .L_54)
	.align		4
.L_54:
        /*00c4*/ 	.word	index@(_ZN7cutlass13device_kernelIN5flash11enable_sm90INS1_16FlashAttnFwdSm90INS1_25CollectiveMainloopFwdSm90ILi2EN4cute5tupleIJNS5_1CILi1EEES8_S8_EEENS6_IJNS7_ILi128EEENS7_ILi112EEENS7_ILi192EEEEEELi192ENS_6half_tEfNS_4arch4Sm90ELb0ELb0ELb1ELb0ELb0ELb0ELb0ELb1ELb1ELb1ELb1ELb0EEENS1_21CollectiveEpilogueFwdINS6_IJSA_SC_SB_EEES9_SE_SG_Li256ELb0ELb1ELb1ELb0EEENS1_19SingleTileSchedulerILb0ELb1ELb1ELi128EEEEEEEEEvNT_6ParamsE)
        /*00c8*/ 	.word	0x000000a8


	//----- nvinfo : EIATTR_FRAME_SIZE
	.align		4
.L_55:
        /*00cc*/ 	.byte	0x04, 0x11
        /*00ce*/ 	.short	(.L_57 - .L_56)
	.align		4
.L_56:
        /*00d0*/ 	.word	index@(_ZN7cutlass13device_kernelIN5flash11enable_sm90INS1_16FlashAttnFwdSm90INS1_25CollectiveMainloopFwdSm90ILi2EN4cute5tupleIJNS5_1CILi1EEES8_S8_EEENS6_IJNS7_ILi128EEENS7_ILi112EEENS7_ILi192EEEEEELi192ENS_6half_tEfNS_4arch4Sm90ELb0ELb0ELb1ELb0ELb0ELb0ELb0ELb1ELb1ELb1ELb1ELb0EEENS1_21CollectiveEpilogueFwdINS6_IJSA_SC_SB_EEES9_SE_SG_Li256ELb0ELb1ELb1ELb0EEENS1_19SingleTileSchedulerILb0ELb1ELb1ELi128EEEEEEEEEvNT_6ParamsE)
        /*00d4*/ 	.word	0x00000010


	//----- nvinfo : EIATTR_MIN_STACK_SIZE
	.align		4
.L_57:
        /*00d8*/ 	.byte	0x04, 0x12
        /*00da*/ 	.short	(.L_59 - .L_58)
	.align		4
.L_58:
        /*00dc*/ 	.word	index@(_ZN7cutlass13device_kernelIN5flash11enable_sm90INS1_16FlashAttnFwdSm90INS1_25CollectiveMainloopFwdSm90ILi2EN4cute5tupleIJNS5_1CILi1EEES8_S8_EEENS6_IJNS7_ILi128EEENS7_ILi112EEENS7_ILi192EEEEEELi192ENS_6half_tEfNS_4arch4Sm90ELb0ELb0ELb1ELb0ELb0ELb0ELb0ELb1ELb1ELb1ELb1ELb0EEENS1_21CollectiveEpilogueFwdINS6_IJSA_SC_SB_EEES9_SE_SG_Li256ELb0ELb1ELb1ELb0EEENS1_19SingleTileSchedulerILb0ELb1ELb1ELi128EEEEEEEEEvNT_6ParamsE)
        /*00e0*/ 	.word	0x00000010


	//----- nvinfo : EIATTR_MIN_STACK_SIZE
	.align		4
.L_59:
        /*00e4*/ 	.byte	0x04, 0x12
        /*00e6*/ 	.short	(.L_61 - .L_60)
	.align		4
.L_60:
        /*00e8*/ 	.word	index@(_ZN7cutlass13device_kernelIN5flash11enable_sm90INS1_16FlashAttnFwdSm90INS1_25CollectiveMainloopFwdSm90ILi2EN4cute5tupleIJNS5_1CILi1EEES8_S8_EEENS6_IJNS7_ILi128EEENS7_ILi112EEENS7_ILi192EEEEEELi192ENS_6half_tEfNS_4arch4Sm90ELb0ELb0ELb1ELb1ELb0ELb0ELb0ELb1ELb1ELb1ELb1ELb0EEENS1_21CollectiveEpilogueFwdINS6_IJSA_SC_SB_EEES9_SE_SG_Li256ELb1ELb1ELb1ELb0EEENS1_36VarlenDynamicPersistentTileSchedulerILi128ELi112ELi256ELi128ELb1ELb1ELb1ELb0ELb1ELb1EEEEEEEEEvNT_6ParamsE)
        /*00ec*/ 	.word	0x00000070


	//----- nvinfo : EIATTR_MIN_STACK_SIZE
	.align		4
.L_61:
        /*00f0*/ 	.byte	0x04, 0x12
        /*00f2*/ 	.short	(.L_63 - .L_62)
	.align		4
.L_62:
        /*00f4*/ 	.word	index@(_ZN7cutlass13device_kernelIN5flash11enable_sm90INS1_16FlashAttnFwdSm90INS1_25CollectiveMainloopFwdSm90ILi2EN4cute5tupleIJNS5_1CILi1EEES8_S8_EEENS6_IJNS7_ILi128EEENS7_ILi112EEENS7_ILi192EEEEEELi192ENS_6half_tEfNS_4arch4Sm90ELb0ELb0ELb1ELb1ELb0ELb1ELb0ELb1ELb1ELb1ELb1ELb0EEENS1_21CollectiveEpilogueFwdINS6_IJSA_SC_SB_EEES9_SE_SG_Li256ELb1ELb1ELb1ELb0EEENS1_36VarlenDynamicPersistentTileSchedulerILi128ELi112ELi256ELi128ELb1ELb1ELb1ELb0ELb1ELb1EEEEEEEEEvNT_6ParamsE)
        /*00f8*/ 	.word	0x00000088


	//----- nvinfo : EIATTR_MIN_STACK_SIZE
	.align		4
.L_63:
        /*00fc*/ 	.byte	0x04, 0x12
        /*00fe*/ 	.short	(.L_65 - .L_64)
	.align		4
.L_64:
        /*0100*/ 	.word	index@(_ZN7cutlass13device_kernelIN5flash11enable_sm90INS1_16FlashAttnFwdSm90INS1_25CollectiveMainloopFwdSm90ILi2EN4cute5tupleIJNS5_1CILi1EEES8_S8_EEENS6_IJNS7_ILi128EEENS7_ILi96EEENS7_ILi192EEEEEELi192ENS_6half_tEfNS_4arch4Sm90ELb0ELb1ELb1ELb0ELb0ELb0ELb0ELb1ELb1ELb1ELb1ELb0EEENS1_21CollectiveEpilogueFwdINS6_IJSA_SC_SB_EEES9_SE_SG_Li256ELb0ELb1ELb1ELb0EEENS1_19SingleTileSchedulerILb0ELb1ELb1ELi128EEEEEEEEEvNT_6ParamsE)
        /*0104*/ 	.word	0x00000010


	//----- nvinfo : EIATTR_MIN_STACK_SIZE
	.align		4
.L_65:
        /*0108*/ 	.byte	0x04, 0x12
        /*010a*/ 	.short	(.L_67 - .L_66)
	.align		4
.L_66:
        /*010c*/ 	.word	index@(_ZN7cutlass13device_kernelIN5flash11enable_sm90INS1_16FlashAttnFwdSm90INS1_25CollectiveMainloopFwdSm90ILi2EN4cute5tupleIJNS5_1CILi1EEES8_S8_EEENS6_IJNS7_ILi128EEENS7_ILi96EEENS7_ILi192EEEEEELi192ENS_6half_tEfNS_4arch4Sm90ELb0ELb1ELb1ELb1ELb0ELb0ELb0ELb1ELb1ELb1ELb1ELb0EEENS1_21CollectiveEpilogueFwdINS6_IJSA_SC_SB_EEES9_SE_SG_Li256ELb1ELb1ELb1ELb0EEENS1_36VarlenDynamicPersistentTileSchedulerILi128ELi96ELi256ELi128ELb1ELb1ELb1ELb1ELb0ELb1EEEEEEEEEvNT_6ParamsE)
        /*0110*/ 	.word	0x00000060


	//----- nvinfo : EIATTR_MIN_STACK_SIZE
	.align		4
.L_67:
        /*0114*/ 	.byte	0x04, 0x12
        /*0116*/ 	.short	(.L_69 - .L_68)
	.align		4
.L_68:
        /*0118*/ 	.word	index@(_ZN7cutlass13device_kernelIN5flash11enable_sm90INS1_16FlashAttnFwdSm90INS1_25CollectiveMainloopFwdSm90ILi2EN4cute5tupleIJNS5_1CILi1EEES8_S8_EEENS6_IJNS7_ILi128EEENS7_ILi96EEENS7_ILi192EEEEEELi192ENS_6half_tEfNS_4arch4Sm90ELb0ELb1ELb1ELb1ELb0ELb1ELb0ELb1ELb1ELb1ELb1ELb0EEENS1_21CollectiveEpilogueFwdINS6_IJSA_SC_SB_EEES9_SE_SG_Li256ELb1ELb1ELb1ELb0EEENS1_36VarlenDynamicPersistentTileSchedulerILi128ELi96ELi256ELi128ELb1ELb1ELb1ELb1ELb0ELb1EEEEEEEEEvNT_6ParamsE)
        /*011c*/ 	.word	0x00000098


	//----- nvinfo : EIATTR_MIN_STACK_SIZE
	.align		4
.L_69:
        /*0120*/ 	.byte	0x04, 0x12
        /*0122*/ 	.short	(.L_71 - .L_70)
	.align		4
.L_70:
        /*0124*/ 	.word	index@(_ZN7cutlass13device_kernelIN5flash11enable_sm90INS1_16FlashAttnFwdSm90INS1_25CollectiveMainloopFwdSm90ILi2EN4cute5tupleIJNS5_1CILi1EEES8_S8_EEENS6_IJNS7_ILi128EEENS7_ILi112EEENS7_ILi192EEEEEELi192ENS_6half_tEfNS_4arch4Sm90ELb1ELb0ELb1ELb0ELb0ELb0ELb0ELb1ELb1ELb1ELb1ELb0EEENS1_21CollectiveEpilogueFwdINS6_IJSA_SC_SB_EEES9_SE_SG_Li256ELb0ELb1ELb1ELb0EEENS1_19SingleTileSchedulerILb0ELb1ELb1ELi128EEEEEEEEEvNT_6ParamsE)
        /*0128*/ 	.word	0x00000010


	//----- nvinfo : EIATTR_MIN_STACK_SIZE
	.align		4
.L_71:
        /*012c*/ 	.byte	0x04, 0x12
        /*012e*/ 	.short	(.L_73 - .L_72)
	.align		4
.L_72:
        /*0130*/ 	.word	index@(_ZN7cutlass13device_kernelIN5flash11enable_sm90INS1_16FlashAttnFwdSm90INS1_25CollectiveMainloopFwdSm90ILi2EN4cute5tupleIJNS5_1CILi1EEES8_S8_EEENS6_IJNS7_ILi128EEENS7_ILi112EEENS7_ILi192EEEEEELi192ENS_6half_tEfNS_4arch4Sm90ELb1ELb0ELb1ELb1ELb0ELb0ELb0ELb1ELb1ELb1ELb1ELb0EEENS1_21CollectiveEpilogueFwdINS6_IJSA_SC_SB_EEES9_SE_SG_Li256ELb1ELb1ELb1ELb0EEENS1_36VarlenDynamicPersistentTileSchedulerILi128ELi112ELi256ELi128ELb1ELb1ELb1ELb1ELb1ELb1EEEEEEEEEvNT_6ParamsE)
        /*0134*/ 	.word	0x00000068


	//----- nvinfo : EIATTR_MIN_STACK_SIZE
	.align		4
.L_73:
        /*0138*/ 	.byte	0x04, 0x12
        /*013a*/ 	.short	(.L_75 - .L_74)
	.align		4
.L_74:
        /*013c*/ 	.word	index@(_ZN7cutlass13device_kernelIN5flash11enable_sm90INS1_16FlashAttnFwdSm90INS1_25CollectiveMainloopFwdSm90ILi2EN4cute5tupleIJNS5_1CILi1EEES8_S8_EEENS6_IJNS7_ILi128EEENS7_ILi112EEENS7_ILi192EEEEEELi192ENS_6half_tEfNS_4arch4Sm90ELb1ELb0ELb1ELb1ELb0ELb1ELb0ELb1ELb1ELb1ELb1ELb0EEENS1_21CollectiveEpilogueFwdINS6_IJSA_SC_SB_EEES9_SE_SG_Li256ELb1ELb1ELb1ELb0EEENS1_36VarlenDynamicPersistentTileSchedulerILi128ELi112ELi256ELi128ELb1ELb1ELb1ELb1ELb1ELb1EEEEEEEEEvNT_6ParamsE)
        /*0140*/ 	.word	0x00000090
.L_75:


//--------------------- .nv.compat                --------------------------
	.section	.nv.compat,"",@"SHT_CUDA_COMPAT_INFO"
	.align	4
        /*0000*/ 	.byte	0x02, 0x09, 0x01, 0x00, 0x02, 0x02, 0x04, 0x00, 0x02, 0x05, 0x05, 0x00, 0x03, 0x07, 0x01, 0x01
        /*0010*/ 	.byte	0x02, 0x03, 0x01, 0x00, 0x02, 0x06, 0x01, 0x00, 0x04, 0x0b, 0x08, 0x00, 0x00, 0x00, 0x00, 0x00
        /*0020*/ 	.byte	0x00, 0x00, 0x00, 0x00


//--------------------- .nv.info._ZN7cutlass13device_kernelIN5flash11enable_sm90INS1_16FlashAttnFwdSm90INS1_25CollectiveMainloopFwdSm90ILi2EN4cute5tupleIJNS5_1CILi1EEES8_S8_EEENS6_IJNS7_ILi128EEENS7_ILi112EEENS7_ILi192EEEEEELi192ENS_6half_tEfNS_4arch4Sm90ELb0ELb0ELb1ELb0ELb0ELb0ELb0ELb1ELb1ELb1ELb1ELb0EEENS1_21CollectiveEpilogueFwdINS6_IJSA_SC_SB_EEES9_SE_SG_Li256ELb0ELb1ELb1ELb0EEENS1_19SingleTileSchedulerILb0ELb1ELb1ELi128EEEEEEEEEvNT_6ParamsE --------------------------
	.section	.nv.info._ZN7cutlass13device_kernelIN5flash11enable_sm90INS1_16FlashAttnFwdSm90INS1_25CollectiveMainloopFwdSm90ILi2EN4cute5tupleIJNS5_1CILi1EEES8_S8_EEENS6_IJNS7_ILi128EEENS7_ILi112EEENS7_ILi192EEEEEELi192ENS_6half_tEfNS_4arch4Sm90ELb0ELb0ELb1ELb0ELb0ELb0ELb0ELb1ELb1ELb1ELb1ELb0EEENS1_21CollectiveEpilogueFwdINS6_IJSA_SC_SB_EEES9_SE_SG_Li256ELb0ELb1ELb1ELb0EEENS1_19SingleTileSchedulerILb0ELb1ELb1ELi128EEEEEEEEEvNT_6ParamsE,"",@"SHT_CUDA_INFO"
	.sectionflags	@""
	.align	4


	//----- nvinfo : EIATTR_CUDA_API_VERSION
	.align		4
        /*0000*/ 	.byte	0x04, 0x37
        /*0002*/ 	.short	(.L_77 - .L_76)
.L_76:
        /*0004*/ 	.word	0x00000082


	//----- nvinfo : EIATTR_KPARAM_INFO
	.align		4
.L_77:
        /*0008*/ 	.byte	0x04, 0x17
        /*000a*/ 	.short	(.L_79 - .L_78)
.L_78:
        /*000c*/ 	.word	0x00000000
        /*0010*/ 	.short	0x0000
        /*0012*/ 	.short	0x0070
        /*0014*/ 	.byte	0x00, 0xf0, 0x01, 0x28


	//----- nvinfo : EIATTR_SPARSE_MMA_MASK
	.align		4
.L_79:
        /*0018*/ 	.byte	0x03, 0x50
        /*001a*/ 	.short	0x0000


	//----- nvinfo : EIATTR_MAXREG_COUNT
	.align		4
        /*001c*/ 	.byte	0x03, 0x1b
        /*001e*/ 	.short	0x00a8


	//----- nvinfo : EIATTR_NUM_BARRIERS
	.align		4
        /*0020*/ 	.byte	0x02, 0x4c
        /*0022*/ 	.byte	0x09
	.zero		1


	//----- nvinfo : EIATTR_EXTERNS
	.align		4
        /*0024*/ 	.byte	0x04, 0x0f
        /*0026*/ 	.short	(.L_81 - .L_80)


	//   ....[0]....
	.align		4
.L_80:
        /*0028*/ 	.word	index@(__assertfail)


	//----- nvinfo : EIATTR_ANNOTATIONS
	.align		4
.L_81:
        /*002c*/ 	.byte	0x04, 0x55
        /*002e*/ 	.short	(.L_83 - .L_82)


	//   ....[0]....
.L_82:
        /*0030*/ 	.word	0x00000001
        /*0034*/ 	.byte	0x60, 0x09, 0x00, 0x00, 0x01, 0x00, 0x00, 0x00, 0x60, 0x14, 0x00, 0x00, 0x01, 0x00, 0x00, 0x00
        /*0044*/ 	.byte	0xd0, 0xe5, 0x00, 0x00, 0x01, 0x00, 0x00, 0x00, 0x90, 0xea, 0x00, 0x00, 0x01, 0x00, 0x00, 0x00
        /*0054*/ 	.byte	0x10, 0xeb, 0x00, 0x00, 0x01, 0x00, 0x00, 0x00, 0x50, 0xee, 0x00, 0x00, 0x01, 0x00, 0x00, 0x00
        /*0064*/ 	.byte	0x30, 0xfb, 0x00, 0x00, 0x01, 0x00, 0x00, 0x00, 0x50, 0xfd, 0x00, 0x00, 0x01, 0x00, 0x00, 0x00
        /*0074*/ 	.byte	0xb0, 0xfd, 0x00, 0x00, 0x01, 0x00, 0x00, 0x00, 0xf0, 0x06, 0x01, 0x00, 0x01, 0x00, 0x00, 0x00
        /*0084*/ 	.byte	0x40, 0x07, 0x01, 0x00, 0x01, 0x00, 0x00, 0x00, 0xf0, 0x10, 0x01, 0x00, 0x01, 0x00, 0x00, 0x00
        /*0094*/ 	.byte	0x30, 0x11, 0x01, 0x00, 0x01, 0x00, 0x00, 0x00, 0x60, 0x1a, 0x01, 0x00, 0x01, 0x00, 0x00, 0x00
        /*00a4*/ 	.byte	0x40, 0x20, 0x01, 0x00


	//----- nvinfo : EIATTR_MERCURY_ISA_VERSION
	.align		4
.L_83:
        /*00a8*/ 	.byte	0x03, 0x5f
        /*00aa*/ 	.short	0x0101


	//----- nvinfo : EIATTR_INT_WARP_WIDE_INSTR_OFFSETS
	.align		4
        /*00ac*/ 	.byte	0x04, 0x31
        /*00ae*/ 	.short	(.L_85 - .L_84)


	//   ....[0]....
.L_84:
        /*00b0*/ 	.word	0x00000130


	//   ....[1]....
        /*00b4*/ 	.word	0x00000170


	//   ....[2]....
        /*00b8*/ 	.word	0x000001e0


	//----- nvinfo : EIATTR_COOP_GROUP_MASK_REGIDS
	.align		4
.L_85:
        /*00bc*/ 	.byte	0x04, 0x29
        /*00be*/ 	.short	(.L_87 - .L_86)


	//   ....[0]....
.L_86:
        /*00c0*/ 	.word	0xffffffff


	//   ....[1]....
        /*00c4*/ 	.word	0xffffffff


	//   ....[2]....
        /*00c8*/ 	.word	0xffffffff


	//   ....[3]....
        /*00cc*/ 	.word	0xffffffff


	//   ....[4]....
        /*00d0*/ 	.word	0xffffffff


	//   ....[5]....
        /*00d4*/ 	.word	0xffffffff


	//   ....[6]....
        /*00d8*/ 	.word	0xffffffff


	//   ....[7]....
        /*00dc*/ 	.word	0xffffffff


	//   ....[8]....
        /*00e0*/ 	.word	0xffffffff


	//   ....[9]....
        /*00e4*/ 	.word	0xffffffff


	//   ....[10]....
        /*00e8*/ 	.word	0xffffffff


	//   ....[11]....
        /*00ec*/ 	.word	0xffffffff


	//   ....[12]....
        /*00f0*/ 	.word	0xffffffff


	//   ....[13]....
        /*00f4*/ 	.word	0xffffffff


	//   ....[14]....
        /*00f8*/ 	.word	0xffffffff


	//   ....[15]....
        /*00fc*/ 	.word	0xffffffff


	//   ....[16]....
        /*0100*/ 	.word	0xffffffff


	//   ....[17]....
        /*0104*/ 	.word	0xffffffff


	//   ....[18]....
        /*0108*/ 	.word	0xffffffff


	//   ....[19]....
        /*010c*/ 	.word	0xffffffff


	//   ....[20]....
        /*0110*/ 	.word	0xffffffff


	//   ....[21]....
        /*0114*/ 	.word	0xffffffff


	//   ....[22]....
        /*0118*/ 	.word	0xffffffff


	//   ....[23]....
        /*011c*/ 	.word	0xffffffff


	//   ....[24]....
        /*0120*/ 	.word	0xffffffff


	//   ....[25]....
        /*0124*/ 	.word	0xffffffff


	//   ....[26]....
        /*0128*/ 	.word	0xffffffff


	//   ....[27]....
        /*012c*/ 	.word	0xffffffff


	//   ....[28]....
        /*0130*/ 	.word	0xffffffff


	//   ....[29]....
        /*0134*/ 	.word	0xffffffff


	//   ....[30]....
        /*0138*/ 	.word	0xffffffff


	//   ....[31]....
        /*013c*/ 	.word	0xffffffff


	//   ....[32]....
        /*0140*/ 	.word	0xffffffff


	//   ....[33]....
        /*0144*/ 	.word	0xffffffff


	//   ....[34]....
        /*0148*/ 	.word	0xffffffff


	//   ....[35]....
        /*014c*/ 	.word	0xffffffff


	//   ....[36]....
        /*0150*/ 	.word	0xffffffff


	//   ....[37]....
        /*0154*/ 	.word	0xffffffff


	//   ....[38]....
        /*0158*/ 	.word	0xffffffff


	//   ....[39]....
        /*015c*/ 	.word	0xffffffff


	//   ....[40]....
        /*0160*/ 	.word	0xffffffff


	//   ....[41]....
        /*0164*/ 	.word	0xffffffff


	//   ....[42]....
        /*0168*/ 	.word	0xffffffff


	//   ....[43]....
        /*016c*/ 	.word	0xffffffff


	//   ....[44]....
        /*0170*/ 	.word	0xffffffff


	//   ....[45]....
        /*0174*/ 	.word	0xffffffff


	//   ....[46]....
        /*0178*/ 	.word	0xffffffff


	//   ....[47]....
        /*017c*/ 	.word	0x0500000f


	//   ....[48]....
        /*0180*/ 	.word	0x0500000f


	//   ....[49]....
        /*0184*/ 	.word	0x0500000f


	//   ....[50]....
        /*0188*/ 	.word	0x0500000f


	//   ....[51]....
        /*018c*/ 	.word	0x0500000f


	//   ....[52]....
        /*0190*/ 	.word	0x0500000f


	//   ....[53]....
        /*0194*/ 	.word	0x0500000f


	//   ....[54]....
        /*0198*/ 	.word	0x0500000f


	//   ....[55]....
        /*019c*/ 	.word	0x0500000f


	//   ....[56]....
        /*01a0*/ 	.word	0x0500000f


	//   ....[57]....
        /*01a4*/ 	.word	0x0500000f


	//   ....[58]....
        /*01a8*/ 	.word	0x0500000f


	//   ....[59]....
        /*01ac*/ 	.word	0x0500000f


	//   ....[60]....
        /*01b0*/ 	.word	0x0500000f


	//   ....[61]....
        /*01b4*/ 	.word	0x0500000f


	//   ....[62]....
        /*01b8*/ 	.word	0x0500000f


	//   ....[63]....
        /*01bc*/ 	.word	0x0500000f


	//   ....[64]....
        /*01c0*/ 	.word	0x0500000f


	//----- nvinfo : EIATTR_COOP_GROUP_INSTR_OFFSETS
	.align		4
.L_87:
        /*01c4*/ 	.byte	0x04, 0x28
        /*01c6*/ 	.short	(.L_89 - .L_88)


	//   ....[0]....
.L_88:
        /*01c8*/ 	.word	0x00000060


	//   ....[1]....
        /*01cc*/ 	.word	0x00000140


	//   ....[2]....
        /*01d0*/ 	.word	0x00000190


	//   ....[3]....
        /*01d4*/ 	.word	0x000003c0


	//   ....[4]....
        /*01d8*/ 	.word	0x00000520


	//   ....[5]....
        /*01dc*/ 	.word	0x00000640


	//   ....[6]....
        /*01e0*/ 	.word	0x000007a0


	//   ....[7]....
        /*01e4*/ 	.word	0x00001240


	//   ....[8]....
        /*01e8*/ 	.word	0x00004d30


	//   ....[9]....
        /*01ec*/ 	.word	0x00004e00


	//   ....[10]....
        /*01f0*/ 	.word	0x000050c0


	//   ....[11]....
        /*01f4*/ 	.word	0x00005210


	//   ....[12]....
        /*01f8*/ 	.word	0x00009fc0


	//   ....[13]....
        /*01fc*/ 	.word	0x0000a050


	//   ....[14]....
        /*0200*/ 	.word	0x0000a100


	//   ....[15]....
        /*0204*/ 	.word	0x0000a270


	//   ....[16]....
        /*0208*/ 	.word	0x0000b670


	//   ....[17]....
        /*020c*/ 	.word	0x0000b6a0


	//   ....[18]....
        /*0210*/ 	.word	0x0000b740


	//   ....[19]....
        /*0214*/ 	.word	0x0000b780


	//   ....[20]....
        /*0218*/ 	.word	0x0000c860


	//   ....[21]....
        /*021c*/ 	.word	0x0000c8b0


	//   ....[22]....
        /*0220*/ 	.word	0x0000c8f0


	//   ....[23]....
        /*0224*/ 	.word	0x0000c920


	//   ....[24]....
        /*0228*/ 	.word	0x0000c960


	//   ....[25]....
        /*022c*/ 	.word	0x0000c980


	//   ....[26]....
        /*0230*/ 	.word	0x0000d2e0


	//   ....[27]....
        /*0234*/ 	.word	0x0000d2f0


	//   ....[28]....
        /*0238*/ 	.word	0x0000e060


	//   ....[29]....
        /*023c*/ 	.word	0x0000ead0


	//   ....[30]....
        /*0240*/ 	.word	0x0000f4e0


	//   ....[31]....
        /*0244*/ 	.word	0x0000f4f0


	//   ....[32]....
        /*0248*/ 	.word	0x0000f510


	//   ....[33]....
        /*024c*/ 	.word	0x0000f570


	//   ....[34]....
        /*0250*/ 	.word	0x0000f5f0


	//   ....[35]....
        /*0254*/ 	.word	0x0000f620


	//   ....[36]....
        /*0258*/ 	.word	0x0000f6a0


	//   ....[37]....
        /*025c*/ 	.word	0x0000f6e0


	//   ....[38]....
        /*0260*/ 	.word	0x0000f750


	//   ....[39]....
        /*0264*/ 	.word	0x0000f780


	//   ....[40]....
        /*0268*/ 	.word	0x0000f800


	//   ....[41]....
        /*026c*/ 	.word	0x0000f840


	//   ....[42]....
        /*0270*/ 	.word	0x0000f8b0


	//   ....[43]....
        /*0274*/ 	.word	0x0000f8e0


	//   ....[44]....
        /*0278*/ 	.word	0x0000f960


	//   ....[45]....
        /*027c*/ 	.word	0x0000f990


	//   ....[46]....
        /*0280*/ 	.word	0x00011fd0


	//   ....[47]....
        /*0284*/ 	.word	0x000124b0


	//   ....[48]....
        /*0288*/ 	.word	0x00012630


	//   ....[49]....
        /*028c*/ 	.word	0x00012680


	//   ....[50]....
        /*0290*/ 	.word	0x000127c0


	//   ....[51]....
        /*0294*/ 	.word	0x00012830


	//   ....[52]....
        /*0298*/ 	.word	0x00012930


	//   ....[53]....
        /*029c*/ 	.word	0x000129a0


	//   ....[54]....
        /*02a0*/ 	.word	0x00012aa0


	//   ....[55]....
        /*02a4*/ 	.word	0x00012b10


	//   ....[56]....
        /*02a8*/ 	.word	0x00012c10


	//   ....[57]....
        /*02ac*/ 	.word	0x00012c80


	//   ....[58]....
        /*02b0*/ 	.word	0x00012d80


	//   ....[59]....
        /*02b4*/ 	.word	0x00012df0


	//   ....[60]....
        /*02b8*/ 	.word	0x00012ef0


	//   ....[61]....
        /*02bc*/ 	.word	0x00012f50


	//   ....[62]....
        /*02c0*/ 	.word	0x00013040


	//   ....[63]....
        /*02c4*/ 	.word	0x00013090


	//   ....[64]....
        /*02c8*/ 	.word	0x00013490


	//----- nvinfo : EIATTR_REG_RECONFIG
	.align		4
.L_89:
        /*02cc*/ 	.byte	0x01, 0x54
	.zero		2


	//----- nvinfo : EIATTR_SYSCALL_OFFSETS
	.align		4
        /*02d0*/ 	.byte	0x04, 0x46
        /*02d2*/ 	.short	(.L_91 - .L_90)


	//   ....[0]....
.L_90:
        /*02d4*/ 	.word	0x00001410


	//   ....[1]....
        /*02d8*/ 	.word	0x0000e750


	//   ....[2]....
        /*02dc*/ 	.word	0x0000e890


	//   ....[3]....
        /*02e0*/ 	.word	0x0000e980


	//   ....[4]....
        /*02e4*/ 	.word	0x0000f0e0


	//----- nvinfo : EIATTR_MBARRIER_INSTR_OFFSETS
	.align		4
.L_91:
        /*02e8*/ 	.byte	0x04, 0x39
        /*02ea*/ 	.short	(.L_93 - .L_92)


	//   ....[0]....
.L_92:
        /*02ec*/ 	.word	0x00000270
        /*02f0*/ 	.word	0x000000ff
        /*02f4*/ 	.word	0x00036800
        /*02f8*/ 	.short	0x0100
        /*02fa*/ 	.byte	0x08
	.zero		1


	//   ....[1]....
        /*02fc*/ 	.word	0x00000280
        /*0300*/ 	.word	0x000000ff
        /*0304*/ 	.word	0x00036820
        /*0308*/ 	.short	0x0100
        /*030a*/ 	.byte	0x08
	.zero		1


	//   ....[2]....
        /*030c*/ 	.word	0x00000370
        /*0310*/ 	.word	0x000000ff
        /*0314*/ 	.word	0x00036830
        /*0318*/ 	.short	0x0100
        /*031a*/ 	.byte	0x08
	.zero		1


	//   ....[3]....
        /*031c*/ 	.word	0x00000380
        /*0320*/ 	.word	0x000000ff
        /*0324*/ 	.word	0x00036840
        /*0328*/ 	.short	0x0100
        /*032a*/ 	.byte	0x08
	.zero		1


	//   ....[4]....
        /*032c*/ 	.word	0x00000390
        /*0330*/ 	.word	0x000000ff
        /*0334*/ 	.word	0x00036838
        /*0338*/ 	.short	0x0100
        /*033a*/ 	.byte	0x08
	.zero		1


	//   ....[5]....
        /*033c*/ 	.word	0x000003a0
        /*0340*/ 	.word	0x000000ff
        /*0344*/ 	.word	0x00036848
        /*0348*/ 	.short	0x0100
        /*034a*/ 	.byte	0x08
	.zero		1


	//   ....[6]....
        /*034c*/ 	.word	0x000004d0
        /*0350*/ 	.word	0x000000ff
        /*0354*/ 	.word	0x00036850
        /*0358*/ 	.short	0x0100
        /*035a*/ 	.byte	0x08
	.zero		1


	//   ....[7]....
        /*035c*/ 	.word	0x000004e0
        /*0360*/ 	.word	0x000000ff
        /*0364*/ 	.word	0x00036860
        /*0368*/ 	.short	0x0100
        /*036a*/ 	.byte	0x08
	.zero		1


	//   ....[8]....
        /*036c*/ 	.word	0x000004f0
        /*0370*/ 	.word	0x000000ff
        /*0374*/ 	.word	0x00036858
        /*0378*/ 	.short	0x0100
        /*037a*/ 	.byte	0x08
	.zero		1


	//   ....[9]....
        /*037c*/ 	.word	0x00000500
        /*0380*/ 	.word	0x000000ff
        /*0384*/ 	.word	0x00036868
        /*0388*/ 	.short	0x0100
        /*038a*/ 	.byte	0x08
	.zero		1


	//   ....[10]....
        /*038c*/ 	.word	0x000005f0
        /*0390*/ 	.word	0x000000ff
        /*0394*/ 	.word	0x00036870
        /*0398*/ 	.short	0x0100
        /*039a*/ 	.byte	0x06
	.zero		1


	//   ....[11]....
        /*039c*/ 	.word	0x00000600
        /*03a0*/ 	.word	0x000000ff
        /*03a4*/ 	.word	0x00036880
        /*03a8*/ 	.short	0x0100
        /*03aa*/ 	.byte	0x06
	.zero		1


	//   ....[12]....
        /*03ac*/ 	.word	0x00000610
        /*03b0*/ 	.word	0x000000ff
        /*03b4*/ 	.word	0x00036878
        /*03b8*/ 	.short	0x0100
        /*03ba*/ 	.byte	0x06
	.zero		1


	//   ....[13]....
        /*03bc*/ 	.word	0x00000620
        /*03c0*/ 	.word	0x000000ff
        /*03c4*/ 	.word	0x00036888
        /*03c8*/ 	.short	0x0100
        /*03ca*/ 	.byte	0x06
	.zero		1


	//   ....[14]....
        /*03cc*/ 	.word	0x00000750
        /*03d0*/ 	.word	0x000000ff
        /*03d4*/ 	.word	0x00036890
        /*03d8*/ 	.short	0x0100
        /*03da*/ 	.byte	0x08
	.zero		1


	//   ....[15]....
        /*03dc*/ 	.word	0x00000760
        /*03e0*/ 	.word	0x000000ff
        /*03e4*/ 	.word	0x000368a0
        /*03e8*/ 	.short	0x0100
        /*03ea*/ 	.byte	0x08
	.zero		1


	//   ....[16]....
        /*03ec*/ 	.word	0x00000770
        /*03f0*/ 	.word	0x000000ff
        /*03f4*/ 	.word	0x00036898
        /*03f8*/ 	.short	0x0100
        /*03fa*/ 	.byte	0x08
	.zero		1


	//   ....[17]....
        /*03fc*/ 	.word	0x00000780
        /*0400*/ 	.word	0x000000ff
        /*0404*/ 	.word	0x000368a8
        /*0408*/ 	.short	0x0100
        /*040a*/ 	.byte	0x08
	.zero		1


	//   ....[18]....
        /*040c*/ 	.word	0x000008b0
        /*0410*/ 	.word	0x000000ff
        /*0414*/ 	.word	0x000368b0
        /*0418*/ 	.short	0x0100
        /*041a*/ 	.byte	0x08
	.zero		1


	//   ....[19]....
        /*041c*/ 	.word	0x000008c0
        /*0420*/ 	.word	0x000000ff
        /*0424*/ 	.word	0x000368c0
        /*0428*/ 	.short	0x0100
        /*042a*/ 	.byte	0x08
	.zero		1


	//   ....[20]....
        /*042c*/ 	.word	0x000008d0
        /*0430*/ 	.word	0x000000ff
        /*0434*/ 	.word	0x000368b8
        /*0438*/ 	.short	0x0100
        /*043a*/ 	.byte	0x08
	.zero		1


	//   ....[21]....
        /*043c*/ 	.word	0x000008e0
        /*0440*/ 	.word	0x000000ff
        /*0444*/ 	.word	0x000368c8
        /*0448*/ 	.short	0x0100
        /*044a*/ 	.byte	0x08
	.zero		1


	//   ....[22]....
        /*044c*/ 	.word	0x00001440
        /*0450*/ 	.word	0x000000ff
        /*0454*/ 	.word	0x00036800
        /*0458*/ 	.short	0x010a
        /*045a*/ 	.byte	0x04
	.zero		1


	//   ....[23]....
        /*045c*/ 	.word	0x000014e0
        /*0460*/ 	.word	0x000000ff
        /*0464*/ 	.word	0x00036830
        /*0468*/ 	.short	0x010a
        /*046a*/ 	.byte	0x04
	.zero		1


	//   ....[24]....
        /*046c*/ 	.word	0x00001570
        /*0470*/ 	.word	0x000000ff
        /*0474*/ 	.word	0x00036830
        /*0478*/ 	.short	0x010a
        /*047a*/ 	.byte	0x04
	.zero		1


	//   ....[25]....
        /*047c*/ 	.word	0x000057f0
        /*0480*/ 	.word	0x00000000
        /*0484*/ 	.word	0x00000000
        /*0488*/ 	.short	0x0101
        /*048a*/ 	.byte	0x3f
	.zero		1


	//   ....[26]....
        /*048c*/ 	.word	0x000064a0
        /*0490*/ 	.word	0x000000ff
        /*0494*/ 	.word	0x00036830
        /*0498*/ 	.short	0x010a
        /*049a*/ 	.byte	0x04
	.zero		1


	//   ....[27]....
        /*049c*/ 	.word	0x000064f0
        /*04a0*/ 	.word	0x000000ff
        /*04a4*/ 	.word	0x00036830
        /*04a8*/ 	.short	0x010a
        /*04aa*/ 	.byte	0x04
	.zero		1


	//   ....[28]....
        /*04ac*/ 	.word	0x00009310
        /*04b0*/ 	.word	0x000000ff
        /*04b4*/ 	.word	0x00036850
        /*04b8*/ 	.short	0x010a
        /*04ba*/ 	.byte	0x05
	.zero		1


	//   ....[29]....
        /*04bc*/ 	.word	0x00009350
        /*04c0*/ 	.word	0x000000ff
        /*04c4*/ 	.word	0x00036850
        /*04c8*/ 	.short	0x010a
        /*04ca*/ 	.byte	0x05
	.zero		1


	//   ....[30]....
        /*04cc*/ 	.word	0x0000a980
        /*04d0*/ 	.word	0x00000015
        /*04d4*/ 	.word	0x00000000
        /*04d8*/ 	.short	0x0101
        /*04da*/ 	.byte	0x3f
	.zero		1


	//   ....[31]....
        /*04dc*/ 	.word	0x0000a9d0
        /*04e0*/ 	.word	0x00000088
        /*04e4*/ 	.word	0x00000000
        /*04e8*/ 	.short	0x0101
        /*04ea*/ 	.byte	0x3f
	.zero		1


	//   ....[32]....
        /*04ec*/ 	.word	0x0000b5d0
        /*04f0*/ 	.word	0x00000009
        /*04f4*/ 	.word	0x00036850
        /*04f8*/ 	.short	0x010a
        /*04fa*/ 	.byte	0x3f
	.zero		1


	//   ....[33]....
        /*04fc*/ 	.word	0x0000b610
        /*0500*/ 	.word	0x00000009
        /*0504*/ 	.word	0x00036850
        /*0508*/ 	.short	0x010a
        /*050a*/ 	.byte	0x3f
	.zero		1


	//   ....[34]....
        /*050c*/ 	.word	0x0000ba90
        /*0510*/ 	.word	0x00000009
        /*0514*/ 	.word	0x00000000
        /*0518*/ 	.short	0x0101
        /*051a*/ 	.byte	0x3f
	.zero		1


	//   ....[35]....
        /*051c*/ 	.word	0x0000c990
        /*0520*/ 	.word	0x000000ff
        /*0524*/ 	.word	0x00000000
        /*0528*/ 	.short	0x0101
        /*052a*/ 	.byte	0x04
	.zero		1


	//   ....[36]....
        /*052c*/ 	.word	0x0000ecf0
        /*0530*/ 	.word	0x000000ff
        /*0534*/ 	.word	0x00036840
        /*0538*/ 	.short	0x010a
        /*053a*/ 	.byte	0x26
	.zero		1


	//   ....[37]....
        /*053c*/ 	.word	0x0000fad0
        /*0540*/ 	.word	0x000000ff
        /*0544*/ 	.word	0x00036800
        /*0548*/ 	.short	0x0107
        /*054a*/ 	.byte	0x26
	.zero		1


	//   ....[38]....
        /*054c*/ 	.word	0x0000fb40
        /*0550*/ 	.word	0x000000ff
        /*0554*/ 	.word	0x00036800
        /*0558*/ 	.short	0x0101
        /*055a*/ 	.byte	0x26
	.zero		1


	//   ....[39]....
        /*055c*/ 	.word	0x0000fb50
        /*0560*/ 	.word	0x000000ff
        /*0564*/ 	.word	0x00036820
        /*0568*/ 	.short	0x010a
        /*056a*/ 	.byte	0x26
	.zero		1


	//   ....[40]....
        /*056c*/ 	.word	0x0000ff70
        /*0570*/ 	.word	0x000000ff
        /*0574*/ 	.word	0x00036848
        /*0578*/ 	.short	0x010a
        /*057a*/ 	.byte	0x26
	.zero		1


	//   ....[41]....
        /*057c*/ 	.word	0x00010320
        /*0580*/ 	.word	0x000000ff
        /*0584*/ 	.word	0x00036860
        /*0588*/ 	.short	0x010a
        /*058a*/ 	.byte	0x26
	.zero		1


	//   ....[42]....
        /*058c*/ 	.word	0x00010900
        /*0590*/ 	.word	0x000000ff
        /*0594*/ 	.word	0x00036840
        /*0598*/ 	.short	0x010a
        /*059a*/ 	.byte	0x26
	.zero		1


	//   ....[43]....
        /*059c*/ 	.word	0x00010cc0
        /*05a0*/ 	.word	0x000000ff
        /*05a4*/ 	.word	0x00036868
        /*05a8*/ 	.short	0x010a
        /*05aa*/ 	.byte	0x26
	.zero		1


	//   ....[44]....
        /*05ac*/ 	.word	0x000112f0
        /*05b0*/ 	.word	0x000000ff
        /*05b4*/ 	.word	0x00036848
        /*05b8*/ 	.short	0x010a
        /*05ba*/ 	.byte	0x26
	.zero		1


	//   ....[45]....
        /*05bc*/ 	.word	0x00011690
        /*05c0*/ 	.word	0x000000ff
        /*05c4*/ 	.word	0x00036860
        /*05c8*/ 	.short	0x010a
        /*05ca*/ 	.byte	0x26
	.zero		1


	//   ....[46]....
        /*05cc*/ 	.word	0x00011b00
        /*05d0*/ 	.word	0x00000003
        /*05d4*/ 	.word	0x00036860
        /*05d8*/ 	.short	0x010a
        /*05da*/ 	.byte	0x3f
	.zero		1


	//   ....[47]....
        /*05dc*/ 	.word	0x00011f60
        /*05e0*/ 	.word	0x00000002
        /*05e4*/ 	.word	0x00036820
        /*05e8*/ 	.short	0x010a
        /*05ea*/ 	.byte	0x3f
	.zero		1


	//   ....[48]....
        /*05ec*/ 	.word	0x00012100
        /*05f0*/ 	.word	0x00000006
        /*05f4*/ 	.word	0x00000000
        /*05f8*/ 	.short	0x010a
        /*05fa*/ 	.byte	0x3f
	.zero		1


	//   ....[49]....
        /*05fc*/ 	.word	0x00012170
        /*0600*/ 	.word	0x00000003
        /*0604*/ 	.word	0x00000000
        /*0608*/ 	.short	0x010a
        /*060a*/ 	.byte	0x3f
	.zero		1


	//   ....[50]....
        /*060c*/ 	.word	0x000121d0
        /*0610*/ 	.word	0x00000000
        /*0614*/ 	.word	0x00000000
        /*0618*/ 	.short	0x010a
        /*061a*/ 	.byte	0x3f
	.zero		1


	//   ....[51]....
        /*061c*/ 	.word	0x00012200
        /*0620*/ 	.word	0x00000003
        /*0624*/ 	.word	0x00000000
        /*0628*/ 	.short	0x010a
        /*062a*/ 	.byte	0x3f
	.zero		1


	//   ....[52]....
        /*062c*/ 	.word	0x00012280
        /*0630*/ 	.word	0x00000003
        /*0634*/ 	.word	0x00036800
        /*0638*/ 	.short	0x010a
        /*063a*/ 	.byte	0x3f
	.zero		1


	//   ....[53]....
        /*063c*/ 	.word	0x000122f0
        /*0640*/ 	.word	0x00000003
        /*0644*/ 	.word	0x00036830
        /*0648*/ 	.short	0x010a
        /*064a*/ 	.byte	0x3f
	.zero		1


	//   ....[54]....
        /*064c*/ 	.word	0x00012360
        /*0650*/ 	.word	0x0000000d
        /*0654*/ 	.word	0x00036830
        /*0658*/ 	.short	0x010a
        /*065a*/ 	.byte	0x3f
	.zero		1


	//   ....[55]....
        /*065c*/ 	.word	0x000123c0
        /*0660*/ 	.word	0x00000009
        /*0664*/ 	.word	0x00036850
        /*0668*/ 	.short	0x010a
        /*066a*/ 	.byte	0x3f
	.zero		1


	//   ....[56]....
        /*066c*/ 	.word	0x00012410
        /*0670*/ 	.word	0x00000009
        /*0674*/ 	.word	0x00036850
        /*0678*/ 	.short	0x010a
        /*067a*/ 	.byte	0x3f
	.zero		1


	//   ....[57]....
        /*067c*/ 	.word	0x00012570
        /*0680*/ 	.word	0x00000003
        /*0684*/ 	.word	0x00036840
        /*0688*/ 	.short	0x010a
        /*068a*/ 	.byte	0x3f
	.zero		1


	//   ....[58]....
        /*068c*/ 	.word	0x000130d0
        /*0690*/ 	.word	0x00000003
        /*0694*/ 	.word	0x00036820
        /*0698*/ 	.short	0x010a
        /*069a*/ 	.byte	0x3f
	.zero		1


	//   ....[59]....
        /*069c*/ 	.word	0x00013130
        /*06a0*/ 	.word	0x00000003
        /*06a4*/ 	.word	0x00036848
        /*06a8*/ 	.short	0x010a
        /*06aa*/ 	.byte	0x3f
	.zero		1


	//   ....[60]....
        /*06ac*/ 	.word	0x00013190
        /*06b0*/ 	.word	0x00000003
        /*06b4*/ 	.word	0x00036860
        /*06b8*/ 	.short	0x010a
        /*06ba*/ 	.byte	0x3f
	.zero		1


	//   ....[61]....
        /*06bc*/ 	.word	0x000131f0
        /*06c0*/ 	.word	0x00000003
        /*06c4*/ 	.word	0x00036840
        /*06c8*/ 	.short	0x010a
        /*06ca*/ 	.byte	0x3f
	.zero		1


	//   ....[62]....
        /*06cc*/ 	.word	0x00013250
        /*06d0*/ 	.word	0x00000003
        /*06d4*/ 	.word	0x00036868
        /*06d8*/ 	.short	0x010a
        /*06da*/ 	.byte	0x3f
	.zero		1


	//   ....[63]....
        /*06dc*/ 	.word	0x000132b0
        /*06e0*/ 	.word	0x00000003
        /*06e4*/ 	.word	0x00036848
        /*06e8*/ 	.short	0x010a
        /*06ea*/ 	.byte	0x3f
	.zero		1


	//   ....[64]....
        /*06ec*/ 	.word	0x00013310
        /*06f0*/ 	.word	0x00000003
        /*06f4*/ 	.word	0x00036860
        /*06f8*/ 	.short	0x010a
        /*06fa*/ 	.byte	0x3f
	.zero		1


	//   ....[65]....
        /*06fc*/ 	.word	0x00013360
        /*0700*/ 	.word	0x00000003
        /*0704*/ 	.word	0x00036860
        /*0708*/ 	.short	0x010a
        /*070a*/ 	.byte	0x3f
	.zero		1


	//   ....[66]....
        /*070c*/ 	.word	0x000133b0
        /*0710*/ 	.word	0x00000002
        /*0714*/ 	.word	0x00036820
        /*0718*/ 	.short	0x010a
        /*071a*/ 	.byte	0x3f
	.zero		1


	//   ....[67]....
        /*071c*/ 	.word	0x00013550
        /*0720*/ 	.word	0x00000006
        /*0724*/ 	.word	0x00000000
        /*0728*/ 	.short	0x010a
        /*072a*/ 	.byte	0x3f
	.zero		1


	//   ....[68]....
        /*072c*/ 	.word	0x000135a0
        /*0730*/ 	.word	0x00000003
        /*0734*/ 	.word	0x00000000
        /*0738*/ 	.short	0x010a
        /*073a*/ 	.byte	0x3f
	.zero		1


	//   ....[69]....
        /*073c*/ 	.word	0x000135f0
        /*0740*/ 	.word	0x00000000
        /*0744*/ 	.word	0x00000000
        /*0748*/ 	.short	0x010a
        /*074a*/ 	.byte	0x3f
	.zero		1


	//----- nvinfo : EIATTR_NUM_MBARRIERS
	.align		4
.L_93:
        /*074c*/ 	.byte	0x03, 0x38
        /*074e*/ 	.short	0x0016


	//----- nvinfo : EIATTR_EXIT_INSTR_OFFSETS
	.align		4
        /*0750*/ 	.byte	0x04, 0x1c
        /*0752*/ 	.short	(.L_95 - .L_94)


	//   ....[0]....
.L_94:
        /*0754*/ 	.word	0x00012250


	//----- nvinfo : EIATTR_MAX_THREADS
	.align		4
.L_95:
        /*0758*/ 	.byte	0x04, 0x05
        /*075a*/ 	.short	(.L_97 - .L_96)
.L_96:
        /*075c*/ 	.word	0x00000180
        /*0760*/ 	.word	0x00000001
        /*0764*/ 	.word	0x00000001


	//----- nvinfo : EIATTR_CRS_STACK_SIZE
	.align		4
.L_97:
        /*0768*/ 	.byte	0x04, 0x1e
        /*076a*/ 	.short	(.L_99 - .L_98)
.L_98:
        /*076c*/ 	.word	0x00000000


	//----- nvinfo : EIATTR_CBANK_PARAM_SIZE
	.align		4
.L_99:
        /*0770*/ 	.byte	0x03, 0x19
        /*0772*/ 	.short	0x0a70


	//----- nvinfo : EIATTR_PARAM_CBANK
	.align		4
        /*0774*/ 	.byte	0x04, 0x0a
        /*0776*/ 	.short	(.L_101 - .L_100)
	.align		4
.L_100:
        /*0778*/ 	.word	index@(.nv.constant0._ZN7cutlass13device_kernelIN5flash11enable_sm90INS1_16FlashAttnFwdSm90INS1_25CollectiveMainloopFwdSm90ILi2EN4cute5tupleIJNS5_1CILi1EEES8_S8_EEENS6_IJNS7_ILi128EEENS7_ILi112EEENS7_ILi192EEEEEELi192ENS_6half_tEfNS_4arch4Sm90ELb0ELb0ELb1ELb0ELb0ELb0ELb0ELb1ELb1ELb1ELb1ELb0EEENS1_21CollectiveEpilogueFwdINS6_IJSA_SC_SB_EEES9_SE_SG_Li256ELb0ELb1ELb1ELb0EEENS1_19SingleTileSchedulerILb0ELb1ELb1ELi128EEEEEEEEEvNT_6ParamsE)
        /*077c*/ 	.short	0x0210
        /*077e*/ 	.short	0x0a70


	//----- nvinfo : EIATTR_SW_WAR
	.align		4
.L_101:
        /*0780*/ 	.byte	0x04, 0x36
        /*0782*/ 	.short	(.L_103 - .L_102)
.L_102:
        /*0784*/ 	.word	0x00000008
.L_103:


//--------------------- .nv.info._ZN7cutlass13device_kernelIN5flash11enable_sm90INS1_16FlashAttnFwdSm90INS1_25CollectiveMainloopFwdSm90ILi2EN4cute5tupleIJNS5_1CILi1EEES8_S8_EEENS6_IJNS7_ILi128EEENS7_ILi112EEENS7_ILi192EEEEEELi192ENS_6half_tEfNS_4arch4Sm90ELb0ELb0ELb1ELb1ELb0ELb0ELb0ELb1ELb1ELb1ELb1ELb0EEENS1_21CollectiveEpilogueFwdINS6_IJSA_SC_SB_EEES9_SE_SG_Li256ELb1ELb1ELb1ELb0EEENS1_36VarlenDynamicPersistentTileSchedulerILi128ELi112ELi256ELi128ELb1ELb1ELb1ELb0ELb1ELb1EEEEEEEEEvNT_6ParamsE --------------------------
	.section	.nv.info._ZN7cutlass13device_kernelIN5flash11enable_sm90INS1_16FlashAttnFwdSm90INS1_25CollectiveMainloopFwdSm90ILi2EN4cute5tupleIJNS5_1CILi1EEES8_S8_EEENS6_IJNS7_ILi128EEENS7_ILi112EEENS7_ILi192EEEEEELi192ENS_6half_tEfNS_4arch4Sm90ELb0ELb0ELb1ELb1ELb0ELb0ELb0ELb1ELb1ELb1ELb1ELb0EEENS1_21CollectiveEpilogueFwdINS6_IJSA_SC_SB_EEES9_SE_SG_Li256ELb1ELb1ELb1ELb0EEENS1_36VarlenDynamicPersistentTileSchedulerILi128ELi112ELi256ELi128ELb1ELb1ELb1ELb0ELb1ELb1EEEEEEEEEvNT_6ParamsE,"",@"SHT_CUDA_INFO"
	.sectionflags	@""
	.align	4


	//----- nvinfo : EIATTR_CUDA_API_VERSION
	.align		4
        /*0000*/ 	.byte	0x04, 0x37
        /*0002*/ 	.short	(.L_105 - .L_104)
.L_104:
        /*0004*/ 	.word	0x00000082


	//----- nvinfo : EIATTR_KPARAM_INFO
	.align		4
.L_105:
        /*0008*/ 	.byte	0x04, 0x17
        /*000a*/ 	.short	(.L_107 - .L_106)
.L_106:
        /*000c*/ 	.word	0x00000000
        /*0010*/ 	.short	0x0000
        /*0012*/ 	.short	0x0070
        /*0014*/ 	.byte	0x00, 0xf0, 0x01, 0x2a


	//----- nvinfo : EIATTR_SPARSE_MMA_MASK
	.align		4
.L_107:
        /*0018*/ 	.byte	0x03, 0x50
        /*001a*/ 	.short	0x0000


	//----- nvinfo : EIATTR_MAXREG_COUNT
	.align		4
        /*001c*/ 	.byte	0x03, 0x1b
        /*001e*/ 	.short	0x00a8


	//----- nvinfo : EIATTR_NUM_BARRIERS
	.align		4
        /*0020*/ 	.byte	0x02, 0x4c
        /*0022*/ 	.byte	0x09
	.zero		1


	//----- nvinfo : EIATTR_EXTERNS
	.align		4
        /*0024*/ 	.byte	0x04, 0x0f
        /*0026*/ 	.short	(.L_109 - .L_108)


	//   ....[0]....
	.align		4
.L_108:
        /*0028*/ 	.word	index@(__assertfail)


	//----- nvinfo : EIATTR_ANNOTATIONS
	.align		4
.L_109:
        /*002c*/ 	.byte	0x04, 0x55
        /*002e*/ 	.short	(.L_111 - .L_110)


	//   ....[0]....
.L_110:
        /* <DEDUP_REMOVED lines=72> */
        /*04a4*/ 	.byte	0xe0, 0x7e, 0x01, 0x00, 0x01, 0x00, 0x00, 0x00, 0x80, 0x7f, 0x01, 0x00


	//----- nvinfo : EIATTR_MERCURY_ISA_VERSION
	.align		4
.L_111:
        /*04b0*/ 	.byte	0x03, 0x5f
        /*04b2*/ 	.short	0x0101


	//----- nvinfo : EIATTR_UNUSED_LOAD_BYTE_OFFSET
	.align		4
        /*04b4*/ 	.byte	0x04, 0x44
        /*04b6*/ 	.short	(.L_113 - .L_112)


	//   ....[0]....
.L_112:
        /*04b8*/ 	.word	0x00000a10
        /*04bc*/ 	.word	0x0000fff0


	//   ....[1]....
        /*04c0*/ 	.word	0x0000c1c0
        /*04c4*/ 	.word	0x0000fff0


	//----- nvinfo : EIATTR_INT_WARP_WIDE_INSTR_OFFSETS
	.align		4
.L_113:
        /*04c8*/ 	.byte	0x04, 0x31
        /*04ca*/ 	.short	(.L_115 - .L_114)


	//   ....[0]....
.L_114:
        /*04cc*/ 	.word	0x00000130


	//   ....[1]....
        /*04d0*/ 	.word	0x00000170


	//   ....[2]....
        /*04d4*/ 	.word	0x000001e0


	//   ....[3]....
        /*04d8*/ 	.word	0x00009930


	//   ....[4]....
        /*04dc*/ 	.word	0x000116f0


	//   ....[5]....
        /*04e0*/ 	.word	0x00011790


	//   ....[6]....
        /*04e4*/ 	.word	0x00015540


	//   ....[7]....
        /*04e8*/ 	.word	0x000155b0


	//----- nvinfo : EIATTR_COOP_GROUP_MASK_REGIDS
	.align		4
.L_115:
        /*04ec*/ 	.byte	0x04, 0x29
        /*04ee*/ 	.short	(.L_117 - .L_116)


	//   ....[0]....
.L_116:
        /*04f0*/ 	.word	0xffffffff


	//   ....[1]....
        /*04f4*/ 	.word	0xffffffff


	//   ....[2]....
        /*04f8*/ 	.word	0xffffffff


	//   ....[3]....
        /*04fc*/ 	.word	0xffffffff


	//   ....[4]....
        /*0500*/ 	.word	0xffffffff


	//   ....[5]....
        /*0504*/ 	.word	0xffffffff


	//   ....[6]....
        /*0508*/ 	.word	0xffffffff


	//   ....[7]....
        /*050c*/ 	.word	0xffffffff


	//   ....[8]....
        /*0510*/ 	.word	0xffffffff


	//   ....[9]....
        /*0514*/ 	.word	0xffffffff


	//   ....[10]....
        /*0518*/ 	.word	0xffffffff


	//   ....[11]....
        /*051c*/ 	.word	0xffffffff


	//   ....[12]....
        /*0520*/ 	.word	0xffffffff


	//   ....[13]....
        /*0524*/ 	.word	0xffffffff


	//   ....[14]....
        /*0528*/ 	.word	0xffffffff


	//   ....[15]....
        /*052c*/ 	.word	0xffffffff


	//   ....[16]....
        /*0530*/ 	.word	0xffffffff


	//   ....[17]....
        /*0534*/ 	.word	0xffffffff


	//   ....[18]....
        /*0538*/ 	.word	0xffffffff


	//   ....[19]....
        /*053c*/ 	.word	0xffffffff


	//   ....[20]....
        /*0540*/ 	.word	0xffffffff


	//   ....[21]....
        /*0544*/ 	.word	0xffffffff


	//   ....[22]....
        /*0548*/ 	.word	0xffffffff


	//   ....[23]....
        /*054c*/ 	.word	0xffffffff


	//   ....[24]....
        /*0550*/ 	.word	0xffffffff


	//   ....[25]....
        /*0554*/ 	.word	0xffffffff


	//   ....[26]....
        /*0558*/ 	.word	0xffffffff


	//   ....[27]....
        /*055c*/ 	.word	0xffffffff


	//   ....[28]....
        /*0560*/ 	.word	0xffffffff


	//   ....[29]....
        /*0564*/ 	.word	0xffffffff


	//   ....[30]....
        /*0568*/ 	.word	0xffffffff


	//   ....[31]....
        /*056c*/ 	.word	0xffffffff


	//   ....[32]....
        /*0570*/ 	.word	0xffffffff


	//   ....[33]....
        /*0574*/ 	.word	0xffffffff


	//   ....[34]....
        /*0578*/ 	.word	0xffffffff


	//   ....[35]....
        /*057c*/ 	.word	0xffffffff


	//   ....[36]....
        /*0580*/ 	.word	0xffffffff


	//   ....[37]....
        /*0584*/ 	.word	0xffffffff


	//   ....[38]....
        /*0588*/ 	.word	0xffffffff


	//   ....[39]....
        /*058c*/ 	.word	0xffffffff


	//   ....[40]....
        /*0590*/ 	.word	0xffffffff


	//   ....[41]....
        /*0594*/ 	.word	0xffffffff


	//   ....[42]....
        /*0598*/ 	.word	0xffffffff


	//   ....[43]....
        /*059c*/ 	.word	0xffffffff


	//   ....[44]....
        /*05a0*/ 	.word	0xffffffff


	//   ....[45]....
        /*05a4*/ 	.word	0xffffffff


	//   ....[46]....
        /*05a8*/ 	.word	0xffffffff


	//   ....[47]....
        /*05ac*/ 	.word	0xffffffff


	//   ....[48]....
        /*05b0*/ 	.word	0xffffffff


	//   ....[49]....
        /*05b4*/ 	.word	0xffffffff


	//   ....[50]....
        /*05b8*/ 	.word	0xffffffff


	//   ....[51]....
        /*05bc*/ 	.word	0xffffffff


	//   ....[52]....
        /*05c0*/ 	.word	0xffffffff


	//   ....[53]....
        /*05c4*/ 	.word	0xffffffff


	//   ....[54]....
        /*05c8*/ 	.word	0xffffffff


	//   ....[55]....
        /*05cc*/ 	.word	0xffffffff


	//   ....[56]....
        /*05d0*/ 	.word	0xffffffff


	//   ....[57]....
        /*05d4*/ 	.word	0xffffffff


	//   ....[58]....
        /*05d8*/ 	.word	0xffffffff


	//   ....[59]....
        /*05dc*/ 	.word	0xffffffff


	//   ....[60]....
        /*05e0*/ 	.word	0xffffffff


	//   ....[61]....
        /*05e4*/ 	.word	0xffffffff


	//   ....[62]....
        /*05e8*/ 	.word	0xffffffff


	//   ....[63]....
        /*05ec*/ 	.word	0xffffffff


	//   ....[64]....
        /*05f0*/ 	.word	0xffffffff


	//   ....[65]....
        /*05f4*/ 	.word	0xffffffff


	//   ....[66]....
        /*05f8*/ 	.word	0xffffffff


	//   ....[67]....
        /*05fc*/ 	.word	0xffffffff


	//   ....[68]....
        /*0600*/ 	.word	0xffffffff


	//   ....[69]....
        /*0604*/ 	.word	0xffffffff


	//   ....[70]....
        /*0608*/ 	.word	0xffffffff


	//   ....[71]....
        /*060c*/ 	.word	0xffffffff


	//   ....[72]....
        /*0610*/ 	.word	0xffffffff


	//   ....[73]....
        /*0614*/ 	.word	0xffffffff


	//   ....[74]....
        /*0618*/ 	.word	0xffffffff


	//   ....[75]....
        /*061c*/ 	.word	0xffffffff


	//   ....[76]....
        /*0620*/ 	.word	0xffffffff


	//   ....[77]....
        /*0624*/ 	.word	0xffffffff


	//   ....[78]....
        /*0628*/ 	.word	0xffffffff


	//   ....[79]....
        /*062c*/ 	.word	0xffffffff


	//   ....[80]....
        /*0630*/ 	.word	0xffffffff


	//   ....[81]....
        /*0634*/ 	.word	0xffffffff


	//   ....[82]....
        /*0638*/ 	.word	0xffffffff


	//   ....[83]....
        /*063c*/ 	.word	0xffffffff


	//   ....[84]....
        /*0640*/ 	.word	0xffffffff


	//   ....[85]....
        /*0644*/ 	.word	0xffffffff


	//   ....[86]....
        /*0648*/ 	.word	0xffffffff


	//   ....[87]....
        /*064c*/ 	.word	0xffffffff


	//   ....[88]....
        /*0650*/ 	.word	0xffffffff


	//   ....[89]....
        /*0654*/ 	.word	0xffffffff


	//   ....[90]....
        /*0658*/ 	.word	0xffffffff


	//   ....[91]....
        /*065c*/ 	.word	0xffffffff


	//   ....[92]....
        /*0660*/ 	.word	0xffffffff


	//   ....[93]....
        /*0664*/ 	.word	0xffffffff


	//   ....[94]....
        /*0668*/ 	.word	0xffffffff


	//   ....[95]....
        /*066c*/ 	.word	0xffffffff


	//   ....[96]....
        /*0670*/ 	.word	0xffffffff


	//   ....[97]....
        /*0674*/ 	.word	0x0500000f


	//   ....[98]....
        /*0678*/ 	.word	0x0500000f


	//   ....[99]....
        /*067c*/ 	.word	0x0500000f


	//   ....[100]....
        /*0680*/ 	.word	0x0500000f


	//   ....[101]....
        /*0684*/ 	.word	0x0500000f


	//   ....[102]....
        /*0688*/ 	.word	0x0500000f


	//   ....[103]....
        /*068c*/ 	.word	0x0500000f


	//   ....[104]....
        /*0690*/ 	.word	0x0500000f


	//   ....[105]....
        /*0694*/ 	.word	0x0500000f


	//   ....[106]....
        /*0698*/ 	.word	0x0500000f


	//   ....[107]....
        /*069c*/ 	.word	0x0500000f


	//   ....[108]....
        /*06a0*/ 	.word	0x0500000f


	//   ....[109]....
        /*06a4*/ 	.word	0x0500000f


	//   ....[110]....
        /*06a8*/ 	.word	0x0500000f


	//   ....[111]....
        /*06ac*/ 	.word	0x0500000f


	//   ....[112]....
        /*06b0*/ 	.word	0x0500000f


	//   ....[113]....
        /*06b4*/ 	.word	0x0500000f


	//   ....[114]....
        /*06b8*/ 	.word	0x0500000f


	//   ....[115]....
        /*06bc*/ 	.word	0x0500000f


	//   ....[116]....
        /*06c0*/ 	.word	0x0500000f


	//   ....[117]....
        /*06c4*/ 	.word	0x0500000f


	//   ....[118]....
        /*06c8*/ 	.word	0x0500000f


	//   ....[119]....
        /*06cc*/ 	.word	0x0500000f


	//   ....[120]....
        /*06d0*/ 	.word	0x0500000f


	//   ....[121]....
        /*06d4*/ 	.word	0x0500000f


	//   ....[122]....
        /*06d8*/ 	.word	0x0500000f


	//   ....[123]....
        /*06dc*/ 	.word	0x0500000f


	//   ....[124]....
        /*06e0*/ 	.word	0x0500000f


	//   ....[125]....
        /*06e4*/ 	.word	0x0500000f


	//   ....[126]....
        /*06e8*/ 	.word	0x0500000f


	//   ....[127]....
        /*06ec*/ 	.word	0x0500000f


	//   ....[128]....
        /*06f0*/ 	.word	0x0500000f


	//   ....[129]....
        /*06f4*/ 	.word	0x0500000f


	//   ....[130]....
        /*06f8*/ 	.word	0x0500000f


	//   ....[131]....
        /*06fc*/ 	.word	0x0500000f


	//   ....[132]....
        /*0700*/ 	.word	0x0500000f


	//----- nvinfo : EIATTR_COOP_GROUP_INSTR_OFFSETS
	.align		4
.L_117:
        /*0704*/ 	.byte	0x04, 0x28
        /*0706*/ 	.short	(.L_119 - .L_118)


	//   ....[0]....
.L_118:
        /*0708*/ 	.word	0x00000060


	//   ....[1]....
        /*070c*/ 	.word	0x00000140


	//   ....[2]....
        /*0710*/ 	.word	0x00000190


	//   ....[3]....
        /*0714*/ 	.word	0x000003c0


	//   ....[4]....
        /*0718*/ 	.word	0x00000520


	//   ....[5]....
        /*071c*/ 	.word	0x00000640


	//   ....[6]....
        /*0720*/ 	.word	0x000007a0


	//   ....[7]....
        /*0724*/ 	.word	0x00001c80


	//   ....[8]....
        /*0728*/ 	.word	0x00005480


	//   ....[9]....
        /*072c*/ 	.word	0x000054b0


	//   ....[10]....
        /*0730*/ 	.word	0x00005ad0


	//   ....[11]....
        /*0734*/ 	.word	0x00005b20


	//   ....[12]....
        /*0738*/ 	.word	0x00009c40


	//   ....[13]....
        /*073c*/ 	.word	0x00009cd0


	//   ....[14]....
        /*0740*/ 	.word	0x0000a1a0


	//   ....[15]....
        /*0744*/ 	.word	0x0000a200


	//   ....[16]....
        /*0748*/ 	.word	0x0000b610


	//   ....[17]....
        /*074c*/ 	.word	0x0000b650


	//   ....[18]....
        /*0750*/ 	.word	0x0000b750


	//   ....[19]....
        /*0754*/ 	.word	0x0000b770


	//   ....[20]....
        /*0758*/ 	.word	0x0000d0c0


	//   ....[21]....
        /*075c*/ 	.word	0x0000d0d0


	//   ....[22]....
        /*0760*/ 	.word	0x0000d0e0


	//   ....[23]....
        /*0764*/ 	.word	0x0000d110


	//   ....[24]....
        /*0768*/ 	.word	0x0000da10


	//   ....[25]....
        /*076c*/ 	.word	0x0000da30


	//   ....[26]....
        /*0770*/ 	.word	0x0000db90


	//   ....[27]....
        /*0774*/ 	.word	0x0000dbb0


	//   ....[28]....
        /*0778*/ 	.word	0x0000dcc0


	//   ....[29]....
        /*077c*/ 	.word	0x0000dce0


	//   ....[30]....
        /*0780*/ 	.word	0x0000de00


	//   ....[31]....
        /*0784*/ 	.word	0x0000de20


	//   ....[32]....
        /*0788*/ 	.word	0x0000e3a0


	//   ....[33]....
        /*078c*/ 	.word	0x0000e3b0


	//   ....[34]....
        /*0790*/ 	.word	0x0000ea00


	//   ....[35]....
        /*0794*/ 	.word	0x0000ea10


	//   ....[36]....
        /*0798*/ 	.word	0x0000fab0


	//   ....[37]....
        /*079c*/ 	.word	0x0000fae0


	//   ....[38]....
        /*07a0*/ 	.word	0x0000fc10


	//   ....[39]....
        /*07a4*/ 	.word	0x0000fc30


	//   ....[40]....
        /*07a8*/ 	.word	0x0000fd40


	//   ....[41]....
        /*07ac*/ 	.word	0x0000fd60


	//   ....[42]....
        /*07b0*/ 	.word	0x0000fe80


	//   ....[43]....
        /*07b4*/ 	.word	0x0000fea0


	//   ....[44]....
        /*07b8*/ 	.word	0x00010040


	//   ....[45]....
        /*07bc*/ 	.word	0x00010280


	//   ....[46]....
        /*07c0*/ 	.word	0x000102b0


	//   ....[47]....
        /*07c4*/ 	.word	0x000102e0


	//   ....[48]....
        /*07c8*/ 	.word	0x00010310


	//   ....[49]....
        /*07cc*/ 	.word	0x00010340


	//   ....[50]....
        /*07d0*/ 	.word	0x00010370


	//   ....[51]....
        /*07d4*/ 	.word	0x00010520


	//   ....[52]....
        /*07d8*/ 	.word	0x00010550


	//   ....[53]....
        /*07dc*/ 	.word	0x00010580


	//   ....[54]....
        /*07e0*/ 	.word	0x000105b0


	//   ....[55]....
        /*07e4*/ 	.word	0x000105e0


	//   ....[56]....
        /*07e8*/ 	.word	0x00010610


	//   ....[57]....
        /*07ec*/ 	.word	0x000106a0


	//   ....[58]....
        /*07f0*/ 	.word	0x000106d0


	//   ....[59]....
        /*07f4*/ 	.word	0x000106e0


	//   ....[60]....
        /*07f8*/ 	.word	0x00010790


	//   ....[61]....
        /*07fc*/ 	.word	0x00011cf0


	//   ....[62]....
        /*0800*/ 	.word	0x000128c0


	//   ....[63]....
        /*0804*/ 	.word	0x000128e0


	//   ....[64]....
        /*0808*/ 	.word	0x00012920


	//   ....[65]....
        /*080c*/ 	.word	0x00012950


	//   ....[66]....
        /*0810*/ 	.word	0x00012a70


	//   ....[67]....
        /*0814*/ 	.word	0x00012a80


	//   ....[68]....
        /*0818*/ 	.word	0x00012b20


	//   ....[69]....
        /*081c*/ 	.word	0x00012b30


	//   ....[70]....
        /*0820*/ 	.word	0x00012bd0


	//   ....[71]....
        /*0824*/ 	.word	0x00012be0


	//   ....[72]....
        /*0828*/ 	.word	0x00012c80


	//   ....[73]....
        /*082c*/ 	.word	0x00012c90


	//   ....[74]....
        /*0830*/ 	.word	0x00012d10


	//   ....[75]....
        /*0834*/ 	.word	0x00012d40


	//   ....[76]....
        /*0838*/ 	.word	0x00012d90


	//   ....[77]....
        /*083c*/ 	.word	0x00012dd0


	//   ....[78]....
        /*0840*/ 	.word	0x00015d90


	//   ....[79]....
        /*0844*/ 	.word	0x00015dc0


	//   ....[80]....
        /*0848*/ 	.word	0x00015e20


	//   ....[81]....
        /*084c*/ 	.word	0x00015e50


	//   ....[82]....
        /*0850*/ 	.word	0x00015e80


	//   ....[83]....
        /*0854*/ 	.word	0x00015eb0


	//   ....[84]....
        /*0858*/ 	.word	0x00015ee0


	//   ....[85]....
        /*085c*/ 	.word	0x00015f10


	//   ....[86]....
        /*0860*/ 	.word	0x000160e0


	//   ....[87]....
        /*0864*/ 	.word	0x00016110


	//   ....[88]....
        /*0868*/ 	.word	0x00016140


	//   ....[89]....
        /*086c*/ 	.word	0x00016170


	//   ....[90]....
        /*0870*/ 	.word	0x000161a0


	//   ....[91]....
        /*0874*/ 	.word	0x000161d0


	//   ....[92]....
        /*0878*/ 	.word	0x00016290


	//   ....[93]....
        /*087c*/ 	.word	0x000162b0


	//   ....[94]....
        /*0880*/ 	.word	0x000162c0


	//   ....[95]....
        /*0884*/ 	.word	0x00016320


	//   ....[96]....
        /*0888*/ 	.word	0x00016a40


	//   ....[97]....
        /*088c*/ 	.word	0x00016f30


	//   ....[98]....
        /*0890*/ 	.word	0x000170b0


	//   ....[99]....
        /*0894*/ 	.word	0x00017100


	//   ....[100]....
        /*0898*/ 	.word	0x000172c0


	//   ....[101]....
        /*089c*/ 	.word	0x00017310


	//   ....[102]....
        /*08a0*/ 	.word	0x00017450


	//   ....[103]....
        /*08a4*/ 	.word	0x000174c0


	//   ....[104]....
        /*08a8*/ 	.word	0x000175f0


	//   ....[105]....
        /*08ac*/ 	.word	0x00017640


	//   ....[106]....
        /*08b0*/ 	.word	0x00017770


	//   ....[107]....
        /*08b4*/ 	.word	0x000177c0


	//   ....[108]....
        /*08b8*/ 	.word	0x000178f0


	//   ....[109]....
        /*08bc*/ 	.word	0x00017940


	//   ....[110]....
        /*08c0*/ 	.word	0x00017a50


	//   ....[111]....
        /*08c4*/ 	.word	0x00017ac0


	//   ....[112]....
        /*08c8*/ 	.word	0x00017bd0


	//   ....[113]....
        /*08cc*/ 	.word	0x00017c20


	//   ....[114]....
        /*08d0*/ 	.word	0x00017f50


	//   ....[115]....
        /*08d4*/ 	.word	0x00017ff0


	//   ....[116]....
        /*08d8*/ 	.word	0x000181a0


	//   ....[117]....
        /*08dc*/ 	.word	0x00018220


	//   ....[118]....
        /*08e0*/ 	.word	0x000182a0


	//   ....[119]....
        /*08e4*/ 	.word	0x00018320


	//   ....[120]....
        /*08e8*/ 	.word	0x000183a0


	//   ....[121]....
        /*08ec*/ 	.word	0x00018430


	//   ....[122]....
        /*08f0*/ 	.word	0x000184d0


	//   ....[123]....
        /*08f4*/ 	.word	0x00018580


	//   ....[124]....
        /*08f8*/ 	.word	0x00018600


	//   ....[125]....
        /*08fc*/ 	.word	0x00018680


	//   ....[126]....
        /*0900*/ 	.word	0x00018700


	//   ....[127]....
        /*0904*/ 	.word	0x00018790


	//   ....[128]....
        /*0908*/ 	.word	0x00018810


	//   ....[129]....
        /*090c*/ 	.word	0x000188b0


	//   ....[130]....
        /*0910*/ 	.word	0x00018900


	//   ....[131]....
        /*0914*/ 	.word	0x00018990


	//   ....[132]....
        /*0918*/ 	.word	0x00018ac0


	//----- nvinfo : EIATTR_REG_RECONFIG
	.align		4
.L_119:
        /*091c*/ 	.byte	0x01, 0x54
	.zero		2


	//----- nvinfo : EIATTR_SYSCALL_OFFSETS
	.align		4
        /*0920*/ 	.byte	0x04, 0x46
        /*0922*/ 	.short	(.L_121 - .L_120)


	//   ....[0]....
.L_120:
        /*0924*/ 	.word	0x00001e00


	//   ....[1]....
        /*0928*/ 	.word	0x00011900


	//   ....[2]....
        /*092c*/ 	.word	0x00011a50


	//   ....[3]....
        /*0930*/ 	.word	0x00011b50


	//   ....[4]....
        /*0934*/ 	.word	0x000124a0


	//----- nvinfo : EIATTR_MBARRIER_INSTR_OFFSETS
	.align		4
.L_121:
        /*0938*/ 	.byte	0x04, 0x39
        /*093a*/ 	.short	(.L_123 - .L_122)


	//   ....[0]....
.L_122:
        /*093c*/ 	.word	0x00000270
        /*0940*/ 	.word	0x000000ff
        /*0944*/ 	.word	0x00036800
        /*0948*/ 	.short	0x0100
        /*094a*/ 	.byte	0x08
	.zero		1


	//   ....[1]....
        /*094c*/ 	.word	0x00000280
        /*0950*/ 	.word	0x000000ff
        /*0954*/ 	.word	0x00036820
        /*0958*/ 	.short	0x0100
        /*095a*/ 	.byte	0x08
	.zero		1


	//   ....[2]....
        /*095c*/ 	.word	0x00000370
        /*0960*/ 	.word	0x000000ff
        /*0964*/ 	.word	0x00036830
        /*0968*/ 	.short	0x0100
        /*096a*/ 	.byte	0x08
	.zero		1


	//   ....[3]....
        /*096c*/ 	.word	0x00000380
        /*0970*/ 	.word	0x000000ff
        /*0974*/ 	.word	0x00036840
        /*0978*/ 	.short	0x0100
        /*097a*/ 	.byte	0x08
	.zero		1


	//   ....[4]....
        /*097c*/ 	.word	0x00000390
        /*0980*/ 	.word	0x000000ff
        /*0984*/ 	.word	0x00036838
        /*0988*/ 	.short	0x0100
        /*098a*/ 	.byte	0x08
	.zero		1


	//   ....[5]....
        /*098c*/ 	.word	0x000003a0
        /*0990*/ 	.word	0x000000ff
        /*0994*/ 	.word	0x00036848
        /*0998*/ 	.short	0x0100
        /*099a*/ 	.byte	0x08
	.zero		1


	//   ....[6]....
        /*099c*/ 	.word	0x000004d0
        /*09a0*/ 	.word	0x000000ff
        /*09a4*/ 	.word	0x00036850
        /*09a8*/ 	.short	0x0100
        /*09aa*/ 	.byte	0x08
	.zero		1


	//   ....[7]....
        /*09ac*/ 	.word	0x000004e0
        /*09b0*/ 	.word	0x000000ff
        /*09b4*/ 	.word	0x00036860
        /*09b8*/ 	.short	0x0100
        /*09ba*/ 	.byte	0x08
	.zero		1


	//   ....[8]....
        /*09bc*/ 	.word	0x000004f0
        /*09c0*/ 	.word	0x000000ff
        /*09c4*/ 	.word	0x00036858
        /*09c8*/ 	.short	0x0100
        /*09ca*/ 	.byte	0x08
	.zero		1


	//   ....[9]....
        /*09cc*/ 	.word	0x00000500
        /*09d0*/ 	.word	0x000000ff
        /*09d4*/ 	.word	0x00036868
        /*09d8*/ 	.short	0x0100
        /*09da*/ 	.byte	0x08
	.zero		1


	//   ....[10]....
        /*09dc*/ 	.word	0x000005f0
        /*09e0*/ 	.word	0x000000ff
        /*09e4*/ 	.word	0x00036870
        /*09e8*/ 	.short	0x0100
        /*09ea*/ 	.byte	0x06
	.zero		1


	//   ....[11]....
        /*09ec*/ 	.word	0x00000600
        /*09f0*/ 	.word	0x000000ff
        /*09f4*/ 	.word	0x00036880
        /*09f8*/ 	.short	0x0100
        /*09fa*/ 	.byte	0x06
	.zero		1


	//   ....[12]....
        /*09fc*/ 	.word	0x00000610
        /*0a00*/ 	.word	0x000000ff
        /*0a04*/ 	.word	0x00036878
        /*0a08*/ 	.short	0x0100
        /*0a0a*/ 	.byte	0x06
	.zero		1


	//   ....[13]....
        /*0a0c*/ 	.word	0x00000620
        /*0a10*/ 	.word	0x000000ff
        /*0a14*/ 	.word	0x00036888
        /*0a18*/ 	.short	0x0100
        /*0a1a*/ 	.byte	0x06
	.zero		1


	//   ....[14]....
        /*0a1c*/ 	.word	0x00000750
        /*0a20*/ 	.word	0x000000ff
        /*0a24*/ 	.word	0x00036890
        /*0a28*/ 	.short	0x0100
        /*0a2a*/ 	.byte	0x08
	.zero		1


	//   ....[15]....
        /*0a2c*/ 	.word	0x00000760
        /*0a30*/ 	.word	0x000000ff
        /*0a34*/ 	.word	0x000368a0
        /*0a38*/ 	.short	0x0100
        /*0a3a*/ 	.byte	0x08
	.zero		1


	//   ....[16]....
        /*0a3c*/ 	.word	0x00000770
        /*0a40*/ 	.word	0x000000ff
        /*0a44*/ 	.word	0x00036898
        /*0a48*/ 	.short	0x0100
        /*0a4a*/ 	.byte	0x08
	.zero		1


	//   ....[17]....
        /*0a4c*/ 	.word	0x00000780
        /*0a50*/ 	.word	0x000000ff
        /*0a54*/ 	.word	0x000368a8
        /*0a58*/ 	.short	0x0100
        /*0a5a*/ 	.byte	0x08
	.zero		1


	//   ....[18]....
        /*0a5c*/ 	.word	0x000008b0
        /*0a60*/ 	.word	0x000000ff
        /*0a64*/ 	.word	0x000368b0
        /*0a68*/ 	.short	0x0100
        /*0a6a*/ 	.byte	0x08
	.zero		1


	//   ....[19]....
        /*0a6c*/ 	.word	0x000008c0
        /*0a70*/ 	.word	0x000000ff
        /*0a74*/ 	.word	0x000368c0
        /*0a78*/ 	.short	0x0100
        /*0a7a*/ 	.byte	0x08
	.zero		1


	//   ....[20]....
        /*0a7c*/ 	.word	0x000008d0
        /*0a80*/ 	.word	0x000000ff
        /*0a84*/ 	.word	0x000368b8
        /*0a88*/ 	.short	0x0100
        /*0a8a*/ 	.byte	0x08
	.zero		1


	//   ....[21]....
        /*0a8c*/ 	.word	0x000008e0
        /*0a90*/ 	.word	0x000000ff
        /*0a94*/ 	.word	0x000368c8
        /*0a98*/ 	.short	0x0100
        /*0a9a*/ 	.byte	0x08
	.zero		1


	//   ....[22]....
        /*0a9c*/ 	.word	0x00001ec0
        /*0aa0*/ 	.word	0x00000002
        /*0aa4*/ 	.word	0x00036800
        /*0aa8*/ 	.short	0x010a
        /*0aaa*/ 	.byte	0x3f
	.zero		1


	//   ....[23]....
        /*0aac*/ 	.word	0x00001f50
        /*0ab0*/ 	.word	0x00000000
        /*0ab4*/ 	.word	0x00036830
        /*0ab8*/ 	.short	0x010a
        /*0aba*/ 	.byte	0x3f
	.zero		1


	//   ....[24]....
        /*0abc*/ 	.word	0x00001fc0
        /*0ac0*/ 	.word	0x00000000
        /*0ac4*/ 	.word	0x00036830
        /*0ac8*/ 	.short	0x010a
        /*0aca*/ 	.byte	0x3f
	.zero		1


	//   ....[25]....
        /*0acc*/ 	.word	0x000050c0
        /*0ad0*/ 	.word	0x00000000
        /*0ad4*/ 	.word	0x00000000
        /*0ad8*/ 	.short	0x0101
        /*0ada*/ 	.byte	0x3f
	.zero		1


	//   ....[26]....
        /*0adc*/ 	.word	0x00006b80
        /*0ae0*/ 	.word	0x000000ff
        /*0ae4*/ 	.word	0x00036830
        /*0ae8*/ 	.short	0x010a
        /*0aea*/ 	.byte	0x3d
	.zero		1


	//   ....[27]....
        /*0aec*/ 	.word	0x00006bc0
        /*0af0*/ 	.word	0x000000ff
        /*0af4*/ 	.word	0x00036830
        /*0af8*/ 	.short	0x010a
        /*0afa*/ 	.byte	0x3d
	.zero		1


	//   ....[28]....
        /*0afc*/ 	.word	0x00009340
        /*0b00*/ 	.word	0x000000ff
        /*0b04*/ 	.word	0x00036850
        /*0b08*/ 	.short	0x010a
        /*0b0a*/ 	.byte	0x07
	.zero		1


	//   ....[29]....
        /*0b0c*/ 	.word	0x00009380
        /*0b10*/ 	.word	0x000000ff
        /*0b14*/ 	.word	0x00036850
        /*0b18*/ 	.short	0x010a
        /*0b1a*/ 	.byte	0x07
	.zero		1


	//   ....[30]....
        /*0b1c*/ 	.word	0x0000ae70
        /*0b20*/ 	.word	0x000000ff
        /*0b24*/ 	.word	0x00000000
        /*0b28*/ 	.short	0x0101
        /*0b2a*/ 	.byte	0x3d
	.zero		1


	//   ....[31]....
        /*0b2c*/ 	.word	0x0000aee0
        /*0b30*/ 	.word	0x000000ff
        /*0b34*/ 	.word	0x00000000
        /*0b38*/ 	.short	0x0101
        /*0b3a*/ 	.byte	0x07
	.zero		1


	//   ....[32]....
        /*0b3c*/ 	.word	0x0000b570
        /*0b40*/ 	.word	0x0000000f
        /*0b44*/ 	.word	0x00036850
        /*0b48*/ 	.short	0x010a
        /*0b4a*/ 	.byte	0x3f
	.zero		1


	//   ....[33]....
        /*0b4c*/ 	.word	0x0000b5b0
        /*0b50*/ 	.word	0x0000000f
        /*0b54*/ 	.word	0x00036850
        /*0b58*/ 	.short	0x010a
        /*0b5a*/ 	.byte	0x3f
	.zero		1


	//   ....[34]....
        /*0b5c*/ 	.word	0x0000bb60
        /*0b60*/ 	.word	0x0000000b
        /*0b64*/ 	.word	0x00000000
        /*0b68*/ 	.short	0x0101
        /*0b6a*/ 	.byte	0x3f
	.zero		1


	//   ....[35]....
        /*0b6c*/ 	.word	0x0000d9f0
        /*0b70*/ 	.word	0x000000ff
        /*0b74*/ 	.word	0x00000000
        /*0b78*/ 	.short	0x0101
        /*0b7a*/ 	.byte	0x08
	.zero		1


	//   ....[36]....
        /*0b7c*/ 	.word	0x0000e120
        /*0b80*/ 	.word	0x000000ff
        /*0b84*/ 	.word	0x00000000
        /*0b88*/ 	.short	0x0101
        /*0b8a*/ 	.byte	0x08
	.zero		1


	//   ....[37]....
        /*0b8c*/ 	.word	0x00011f50
        /*0b90*/ 	.word	0x00000000
        /*0b94*/ 	.word	0x00036840
        /*0b98*/ 	.short	0x010a
        /*0b9a*/ 	.byte	0x3f
	.zero		1


	//   ....[38]....
        /*0b9c*/ 	.word	0x00012ef0
        /*0ba0*/ 	.word	0x00000012
        /*0ba4*/ 	.word	0x00036800
        /*0ba8*/ 	.short	0x0107
        /*0baa*/ 	.byte	0x3f
	.zero		1


	//   ....[39]....
        /*0bac*/ 	.word	0x00013000
        /*0bb0*/ 	.word	0x00000012
        /*0bb4*/ 	.word	0x00036800
        /*0bb8*/ 	.short	0x0101
        /*0bba*/ 	.byte	0x3f
	.zero		1


	//   ....[40]....
        /*0bbc*/ 	.word	0x00013020
        /*0bc0*/ 	.word	0x00000012
        /*0bc4*/ 	.word	0x00036820
        /*0bc8*/ 	.short	0x010a
        /*0bca*/ 	.byte	0x3f
	.zero		1


	//   ....[41]....
        /*0bcc*/ 	.word	0x000133f0
        /*0bd0*/ 	.word	0x00000003
        /*0bd4*/ 	.word	0x00036840
        /*0bd8*/ 	.short	0x010a
        /*0bda*/ 	.byte	0x3f
	.zero		1


	//   ....[42]....
        /*0bdc*/ 	.word	0x00013890
        /*0be0*/ 	.word	0x00000003
        /*0be4*/ 	.word	0x00000060
        /*0be8*/ 	.short	0x010a
        /*0bea*/ 	.byte	0x3f
	.zero		1


	//   ....[43]....
        /*0bec*/ 	.word	0x00014020
        /*0bf0*/ 	.word	0x00000003
        /*0bf4*/ 	.word	0x00036840
        /*0bf8*/ 	.short	0x010a
        /*0bfa*/ 	.byte	0x3f
	.zero		1


	//   ....[44]....
        /*0bfc*/ 	.word	0x000144c0
        /*0c00*/ 	.word	0x00000002
        /*0c04*/ 	.word	0x00000060
        /*0c08*/ 	.short	0x010a
        /*0c0a*/ 	.byte	0x3f
	.zero		1


	//   ....[45]....
        /*0c0c*/ 	.word	0x00014b90
        /*0c10*/ 	.word	0x00000002
        /*0c14*/ 	.word	0x00036840
        /*0c18*/ 	.short	0x010a
        /*0c1a*/ 	.byte	0x3f
	.zero		1


	//   ....[46]....
        /*0c1c*/ 	.word	0x00015030
        /*0c20*/ 	.word	0x00000002
        /*0c24*/ 	.word	0x00000060
        /*0c28*/ 	.short	0x010a
        /*0c2a*/ 	.byte	0x3f
	.zero		1


	//   ....[47]....
        /*0c2c*/ 	.word	0x000156b0
        /*0c30*/ 	.word	0x00000000
        /*0c34*/ 	.word	0x00036860
        /*0c38*/ 	.short	0x010a
        /*0c3a*/ 	.byte	0x3f
	.zero		1


	//   ....[48]....
        /*0c3c*/ 	.word	0x000169c0
        /*0c40*/ 	.word	0x00000000
        /*0c44*/ 	.word	0x00036820
        /*0c48*/ 	.short	0x010a
        /*0c4a*/ 	.byte	0x3f
	.zero		1


	//   ....[49]....
        /*0c4c*/ 	.word	0x00016bd0
        /*0c50*/ 	.word	0x00000006
        /*0c54*/ 	.word	0x00000000
        /*0c58*/ 	.short	0x010a
        /*0c5a*/ 	.byte	0x3f
	.zero		1


	//   ....[50]....
        /*0c5c*/ 	.word	0x00016c00
        /*0c60*/ 	.word	0x00000007
        /*0c64*/ 	.word	0x00000000
        /*0c68*/ 	.short	0x010a
        /*0c6a*/ 	.byte	0x3f
	.zero		1


	//   ....[51]....
        /*0c6c*/ 	.word	0x00016c60
        /*0c70*/ 	.word	0x00000004
        /*0c74*/ 	.word	0x00000000
        /*0c78*/ 	.short	0x010a
        /*0c7a*/ 	.byte	0x3f
	.zero		1


	//   ....[52]....
        /*0c7c*/ 	.word	0x00016c90
        /*0c80*/ 	.word	0x00000003
        /*0c84*/ 	.word	0x00000000
        /*0c88*/ 	.short	0x010a
        /*0c8a*/ 	.byte	0x3f
	.zero		1


	//   ....[53]....
        /*0c8c*/ 	.word	0x00016cf0
        /*0c90*/ 	.word	0x00000002
        /*0c94*/ 	.word	0x00036800
        /*0c98*/ 	.short	0x010a
        /*0c9a*/ 	.byte	0x3f
	.zero		1


	//   ....[54]....
        /*0c9c*/ 	.word	0x00016d40
        /*0ca0*/ 	.word	0x00000000
        /*0ca4*/ 	.word	0x00036830
        /*0ca8*/ 	.short	0x010a
        /*0caa*/ 	.byte	0x3f
	.zero		1


	//   ....[55]....
        /*0cac*/ 	.word	0x00016da0
        /*0cb0*/ 	.word	0x00000008
        /*0cb4*/ 	.word	0x00036830
        /*0cb8*/ 	.short	0x010a
        /*0cba*/ 	.byte	0x3f
	.zero		1


	//   ....[56]....
        /*0cbc*/ 	.word	0x00016e00
        /*0cc0*/ 	.word	0x00000006
        /*0cc4*/ 	.word	0x00036850
        /*0cc8*/ 	.short	0x010a
        /*0cca*/ 	.byte	0x3f
	.zero		1


	//   ....[57]....
        /*0ccc*/ 	.word	0x00016e50
        /*0cd0*/ 	.word	0x0000000f
        /*0cd4*/ 	.word	0x00036850
        /*0cd8*/ 	.short	0x010a
        /*0cda*/ 	.byte	0x3f
	.zero		1


	//   ....[58]....
        /*0cdc*/ 	.word	0x00016ff0
        /*0ce0*/ 	.word	0x00000000
        /*0ce4*/ 	.word	0x00036840
        /*0ce8*/ 	.short	0x010a
        /*0cea*/ 	.byte	0x3f
	.zero		1


	//   ....[59]....
        /*0cec*/ 	.word	0x00017c60
        /*0cf0*/ 	.word	0x00000012
        /*0cf4*/ 	.word	0x00036820
        /*0cf8*/ 	.short	0x010a
        /*0cfa*/ 	.byte	0x3f
	.zero		1


	//   ....[60]....
        /*0cfc*/ 	.word	0x00017cb0
        /*0d00*/ 	.word	0x00000003
        /*0d04*/ 	.word	0x00036840
        /*0d08*/ 	.short	0x010a
        /*0d0a*/ 	.byte	0x3f
	.zero		1


	//   ....[61]....
        /*0d0c*/ 	.word	0x00017d00
        /*0d10*/ 	.word	0x00000003
        /*0d14*/ 	.word	0x00000060
        /*0d18*/ 	.short	0x010a
        /*0d1a*/ 	.byte	0x3f
	.zero		1


	//   ....[62]....
        /*0d1c*/ 	.word	0x00017d50
        /*0d20*/ 	.word	0x00000003
        /*0d24*/ 	.word	0x00036840
        /*0d28*/ 	.short	0x010a
        /*0d2a*/ 	.byte	0x3f
	.zero		1


	//   ....[63]....
        /*0d2c*/ 	.word	0x00017da0
        /*0d30*/ 	.word	0x00000002
        /*0d34*/ 	.word	0x00000060
        /*0d38*/ 	.short	0x010a
        /*0d3a*/ 	.byte	0x3f
	.zero		1


	//   ....[64]....
        /*0d3c*/ 	.word	0x00017df0
        /*0d40*/ 	.word	0x00000002
        /*0d44*/ 	.word	0x00036840
        /*0d48*/ 	.short	0x010a
        /*0d4a*/ 	.byte	0x3f
	.zero		1


	//   ....[65]....
        /*0d4c*/ 	.word	0x00017e40
        /*0d50*/ 	.word	0x00000002
        /*0d54*/ 	.word	0x00000060
        /*0d58*/ 	.short	0x010a
        /*0d5a*/ 	.byte	0x3f
	.zero		1


	//   ....[66]....
        /*0d5c*/ 	.word	0x00017e90
        /*0d60*/ 	.word	0x00000000
        /*0d64*/ 	.word	0x00036860
        /*0d68*/ 	.short	0x010a
        /*0d6a*/ 	.byte	0x3f
	.zero		1


	//   ....[67]....
        /*0d6c*/ 	.word	0x000189e0
        /*0d70*/ 	.word	0x00000000
        /*0d74*/ 	.word	0x00036820
        /*0d78*/ 	.short	0x010a
        /*0d7a*/ 	.byte	0x3f
	.zero		1


	//   ....[68]....
        /*0d7c*/ 	.word	0x00018b80
        /*0d80*/ 	.word	0x00000006
        /*0d84*/ 	.word	0x00000000
        /*0d88*/ 	.short	0x010a
        /*0d8a*/ 	.byte	0x3f
	.zero		1


	//   ....[69]....
        /*0d8c*/ 	.word	0x00018bd0
        /*0d90*/ 	.word	0x00000007
        /*0d94*/ 	.word	0x00000000
        /*0d98*/ 	.short	0x010a
        /*0d9a*/ 	.byte	0x3f
	.zero		1


	//   ....[70]....
        /*0d9c*/ 	.word	0x00018c20
        /*0da0*/ 	.word	0x00000004
        /*0da4*/ 	.word	0x00000000
        /*0da8*/ 	.short	0x010a
        /*0daa*/ 	.byte	0x3f
	.zero		1


	//----- nvinfo : EIATTR_NUM_MBARRIERS
	.align		4
.L_123:
        /*0dac*/ 	.byte	0x03, 0x38
        /*0dae*/ 	.short	0x0016


	//----- nvinfo : EIATTR_EXIT_INSTR_OFFSETS
	.align		4
        /*0db0*/ 	.byte	0x04, 0x1c
        /*0db2*/ 	.short	(.L_125 - .L_124)


	//   ....[0]....
.L_124:
        /*0db4*/ 	.word	0x00000a50


	//   ....[1]....
        /*0db8*/ 	.word	0x0000fff0


	//   ....[2]....
        /*0dbc*/ 	.word	0x00016ce0


	//----- nvinfo : EIATTR_MAX_THREADS
	.align		4
.L_125:
        /*0dc0*/ 	.byte	0x04, 0x05
        /*0dc2*/ 	.short	(.L_127 - .L_126)
.L_126:
        /*0dc4*/ 	.word	0x00000180
        /*0dc8*/ 	.word	0x00000001
        /*0dcc*/ 	.word	0x00000001


	//----- nvinfo : EIATTR_CRS_STACK_SIZE
	.align		4
.L_127:
        /*0dd0*/ 	.byte	0x04, 0x1e
        /*0dd2*/ 	.short	(.L_129 - .L_128)
.L_128:
        /*0dd4*/ 	.word	0x00000000


	//----- nvinfo : EIATTR_CBANK_PARAM_SIZE
	.align		4
.L_129:
        /*0dd8*/ 	.byte	0x03, 0x19
        /*0dda*/ 	.short	0x0af0


	//----- nvinfo : EIATTR_PARAM_CBANK
	.align		4
        /*0ddc*/ 	.byte	0x04, 0x0a
        /*0dde*/ 	.short	(.L_131 - .L_130)
	.align		4
.L_130:
        /*0de0*/ 	.word	index@(.nv.constant0._ZN7cutlass13device_kernelIN5flash11enable_sm90INS1_16FlashAttnFwdSm90INS1_25CollectiveMainloopFwdSm90ILi2EN4cute5tupleIJNS5_1CILi1EEES8_S8_EEENS6_IJNS7_ILi128EEENS7_ILi112EEENS7_ILi192EEEEEELi192ENS_6half_tEfNS_4arch4Sm90ELb0ELb0ELb1ELb1ELb0ELb0ELb0ELb1ELb1ELb1ELb1ELb0EEENS1_21CollectiveEpilogueFwdINS6_IJSA_SC_SB_EEES9_SE_SG_Li256ELb1ELb1ELb1ELb0EEENS1_36VarlenDynamicPersistentTileSchedulerILi128ELi112ELi256ELi128ELb1ELb1ELb1ELb0ELb1ELb1EEEEEEEEEvNT_6ParamsE)
        /*0de4*/ 	.short	0x0210
        /*0de6*/ 	.short	0x0af0


	//----- nvinfo : EIATTR_SW_WAR
	.align		4
.L_131:
        /*0de8*/ 	.byte	0x04, 0x36
        /*0dea*/ 	.short	(.L_133 - .L_132)
.L_132:
        /*0dec*/ 	.word	0x00000008
.L_133:


//--------------------- .nv.info._ZN7cutlass13device_kernelIN5flash11enable_sm90INS1_16FlashAttnFwdSm90INS1_25CollectiveMainloopFwdSm90ILi2EN4cute5tupleIJNS5_1CILi1EEES8_S8_EEENS6_IJNS7_ILi128EEENS7_ILi112EEENS7_ILi192EEEEEELi192ENS_6half_tEfNS_4arch4Sm90ELb0ELb0ELb1ELb1ELb0ELb1ELb0ELb1ELb1ELb1ELb1ELb0EEENS1_21CollectiveEpilogueFwdINS6_IJSA_SC_SB_EEES9_SE_SG_Li256ELb1ELb1ELb1ELb0EEENS1_36VarlenDynamicPersistentTileSchedulerILi128ELi112ELi256ELi128ELb1ELb1ELb1ELb0ELb1ELb1EEEEEEEEEvNT_6ParamsE --------------------------
	.section	.nv.info._ZN7cutlass13device_kernelIN5flash11enable_sm90INS1_16FlashAttnFwdSm90INS1_25CollectiveMainloopFwdSm90ILi2EN4cute5tupleIJNS5_1CILi1EEES8_S8_EEENS6_IJNS7_ILi128EEENS7_ILi112EEENS7_ILi192EEEEEELi192ENS_6half_tEfNS_4arch4Sm90ELb0ELb0ELb1ELb1ELb0ELb1ELb0ELb1ELb1ELb1ELb1ELb0EEENS1_21CollectiveEpilogueFwdINS6_IJSA_SC_SB_EEES9_SE_SG_Li256ELb1ELb1ELb1ELb0EEENS1_36VarlenDynamicPersistentTileSchedulerILi128ELi112ELi256ELi128ELb1ELb1ELb1ELb0ELb1ELb1EEEEEEEEEvNT_6ParamsE,"",@"SHT_CUDA_INFO"
	.sectionflags	@""
	.align	4


	//----- nvinfo : EIATTR_CUDA_API_VERSION
	.align		4
        /*0000*/ 	.byte	0x04, 0x37
        /*0002*/ 	.short	(.L_135 - .L_134)
.L_134:
        /*0004*/ 	.word	0x00000082


	//----- nvinfo : EIATTR_KPARAM_INFO
	.align		4
.L_135:
        /*0008*/ 	.byte	0x04, 0x17
        /*000a*/ 	.short	(.L_137 - .L_136)
.L_136:
        /*000c*/ 	.word	0x00000000
        /*0010*/ 	.short	0x0000
        /*0012*/ 	.short	0x0070
        /*0014*/ 	.byte	0x00, 0xf0, 0x01, 0x2a


	//----- nvinfo : EIATTR_SPARSE_MMA_MASK
	.align		4
.L_137:
        /*0018*/ 	.byte	0x03, 0x50
        /*001a*/ 	.short	0x0000


	//----- nvinfo : EIATTR_MAXREG_COUNT
	.align		4
        /*001c*/ 	.byte	0x03, 0x1b
        /*001e*/ 	.short	0x00a8


	//----- nvinfo : EIATTR_NUM_BARRIERS
	.align		4
        /*0020*/ 	.byte	0x02, 0x4c
        /*0022*/ 	.byte	0x10
	.zero		1


	//----- nvinfo : EIATTR_EXTERNS
	.align		4
        /*0024*/ 	.byte	0x04, 0x0f
        /*0026*/ 	.short	(.L_139 - .L_138)


	//   ....[0]....
	.align		4
.L_138:
        /*0028*/ 	.word	index@(__assertfail)


	//----- nvinfo : EIATTR_ANNOTATIONS
	.align		4
.L_139:
        /*002c*/ 	.byte	0x04, 0x55
        /*002e*/ 	.short	(.L_141 - .L_140)


	//   ....[0]....
.L_140:
        /* <DEDUP_REMOVED lines=109> */


	//----- nvinfo : EIATTR_MERCURY_ISA_VERSION
	.align		4
.L_141:
        /*06f0*/ 	.byte	0x03, 0x5f
        /*06f2*/ 	.short	0x0101


	//----- nvinfo : EIATTR_UNUSED_LOAD_BYTE_OFFSET
	.align		4
        /*06f4*/ 	.byte	0x04, 0x44
        /*06f6*/ 	.short	(.L_143 - .L_142)


	//   ....[0]....
.L_142:
        /*06f8*/ 	.word	0x00000ab0
        /*06fc*/ 	.word	0x0000fff0


	//   ....[1]....
        /*0700*/ 	.word	0x0001d270
        /*0704*/ 	.word	0x0000fff0


	//----- nvinfo : EIATTR_INT_WARP_WIDE_INSTR_OFFSETS
	.align		4
.L_143:
        /*0708*/ 	.byte	0x04, 0x31
        /*070a*/ 	.short	(.L_145 - .L_144)


	//   ....[0]....
.L_144:
        /*070c*/ 	.word	0x00000190


	//   ....[1]....
        /*0710*/ 	.word	0x000001d0


	//   ....[2]....
        /*0714*/ 	.word	0x00000240


	//   ....[3]....
        /*0718*/ 	.word	0x00023e40


	//   ....[4]....
        /*071c*/ 	.word	0x00023ed0


	//   ....[5]....
        /*0720*/ 	.word	0x00027c60


	//   ....[6]....
        /*0724*/ 	.word	0x00027cc0


	//----- nvinfo : EIATTR_COOP_GROUP_MASK_REGIDS
	.align		4
.L_145:
        /*0728*/ 	.byte	0x04, 0x29
        /*072a*/ 	.short	(.L_147 - .L_146)


	//   ....[0]....
.L_146:
        /*072c*/ 	.word	0xffffffff


	//   ....[1]....
        /*0730*/ 	.word	0xffffffff


	//   ....[2]....
        /*0734*/ 	.word	0xffffffff


	//   ....[3]....
        /*0738*/ 	.word	0xffffffff


	//   ....[4]....
        /*073c*/ 	.word	0xffffffff


	//   ....[5]....
        /*0740*/ 	.word	0xffffffff


	//   ....[6]....
        /*0744*/ 	.word	0xffffffff


	//   ....[7]....
        /*0748*/ 	.word	0xffffffff


	//   ....[8]....
        /*074c*/ 	.word	0xffffffff


	//   ....[9]....
        /*0750*/ 	.word	0xffffffff


	//   ....[10]....
        /*0754*/ 	.word	0xffffffff


	//   ....[11]....
        /*0758*/ 	.word	0xffffffff


	//   ....[12]....
        /*075c*/ 	.word	0xffffffff


	//   ....[13]....
        /*0760*/ 	.word	0xffffffff


	//   ....[14]....
        /*0764*/ 	.word	0xffffffff


	//   ....[15]....
        /*0768*/ 	.word	0xffffffff


	//   ....[16]....
        /*076c*/ 	.word	0xffffffff


	//   ....[17]....
        /*0770*/ 	.word	0xffffffff


	//   ....[18]....
        /*0774*/ 	.word	0xffffffff


	//   ....[19]....
        /*0778*/ 	.word	0xffffffff


	//   ....[20]....
        /*077c*/ 	.word	0xffffffff


	//   ....[21]....
        /*0780*/ 	.word	0xffffffff


	//   ....[22]....
        /*0784*/ 	.word	0xffffffff


	//   ....[23]....
        /*0788*/ 	.word	0xffffffff


	//   ....[24]....
        /*078c*/ 	.word	0xffffffff


	//   ....[25]....
        /*0790*/ 	.word	0xffffffff


	//   ....[26]....
        /*0794*/ 	.word	0xffffffff


	//   ....[27]....
        /*0798*/ 	.word	0xffffffff


	//   ....[28]....
        /*079c*/ 	.word	0xffffffff


	//   ....[29]....
        /*07a0*/ 	.word	0xffffffff


	//   ....[30]....
        /*07a4*/ 	.word	0xffffffff


	//   ....[31]....
        /*07a8*/ 	.word	0xffffffff


	//   ....[32]....
        /*07ac*/ 	.word	0xffffffff


	//   ....[33]....
        /*07b0*/ 	.word	0xffffffff


	//   ....[34]....
        /*07b4*/ 	.word	0xffffffff


	//   ....[35]....
        /*07b8*/ 	.word	0xffffffff


	//   ....[36]....
        /*07bc*/ 	.word	0xffffffff


	//   ....[37]....
        /*07c0*/ 	.word	0xffffffff


	//   ....[38]....
        /*07c4*/ 	.word	0xffffffff


	//   ....[39]....
        /*07c8*/ 	.word	0xffffffff


	//   ....[40]....
        /*07cc*/ 	.word	0xffffffff


	//   ....[41]....
        /*07d0*/ 	.word	0xffffffff


	//   ....[42]....
        /*07d4*/ 	.word	0xffffffff


	//   ....[43]....
        /*07d8*/ 	.word	0xffffffff


	//   ....[44]....
        /*07dc*/ 	.word	0xffffffff


	//   ....[45]....
        /*07e0*/ 	.word	0xffffffff


	//   ....[46]....
        /*07e4*/ 	.word	0xffffffff


	//   ....[47]....
        /*07e8*/ 	.word	0xffffffff


	//   ....[48]....
        /*07ec*/ 	.word	0xffffffff


	//   ....[49]....
        /*07f0*/ 	.word	0xffffffff


	//   ....[50]....
        /*07f4*/ 	.word	0xffffffff


	//   ....[51]....
        /*07f8*/ 	.word	0xffffffff


	//   ....[52]....
        /*07fc*/ 	.word	0xffffffff


	//   ....[53]....
        /*0800*/ 	.word	0xffffffff


	//   ....[54]....
        /*0804*/ 	.word	0xffffffff


	//   ....[55]....
        /*0808*/ 	.word	0xffffffff


	//   ....[56]....
        /*080c*/ 	.word	0xffffffff


	//   ....[57]....
        /*0810*/ 	.word	0xffffffff


	//   ....[58]....
        /*0814*/ 	.word	0xffffffff


	//   ....[59]....
        /*0818*/ 	.word	0xffffffff


	//   ....[60]....
        /*081c*/ 	.word	0xffffffff


	//   ....[61]....
        /*0820*/ 	.word	0xffffffff


	//   ....[62]....
        /*0824*/ 	.word	0xffffffff


	//   ....[63]....
        /*0828*/ 	.word	0xffffffff


	//   ....[64]....
        /*082c*/ 	.word	0xffffffff


	//   ....[65]....
        /*0830*/ 	.word	0xffffffff


	//   ....[66]....
        /*0834*/ 	.word	0xffffffff


	//   ....[67]....
        /*0838*/ 	.word	0xffffffff


	//   ....[68]....
        /*083c*/ 	.word	0xffffffff


	//   ....[69]....
        /*0840*/ 	.word	0xffffffff


	//   ....[70]....
        /*0844*/ 	.word	0xffffffff


	//   ....[71]....
        /*0848*/ 	.word	0xffffffff


	//   ....[72]....
        /*084c*/ 	.word	0xffffffff


	//   ....[73]....
        /*0850*/ 	.word	0xffffffff


	//   ....[74]....
        /*0854*/ 	.word	0xffffffff


	//   ....[75]....
        /*0858*/ 	.word	0xffffffff


	//   ....[76]....
        /*085c*/ 	.word	0xffffffff


	//   ....[77]....
        /*0860*/ 	.word	0xffffffff


	//   ....[78]....
        /*0864*/ 	.word	0xffffffff


	//   ....[79]....
        /*0868*/ 	.word	0xffffffff


	//   ....[80]....
        /*086c*/ 	.word	0xffffffff


	//   ....[81]....
        /*0870*/ 	.word	0xffffffff


	//   ....[82]....
        /*0874*/ 	.word	0xffffffff


	//   ....[83]....
        /*0878*/ 	.word	0xffffffff


	//   ....[84]....
        /*087c*/ 	.word	0xffffffff


	//   ....[85]....
        /*0880*/ 	.word	0xffffffff


	//   ....[86]....
        /*0884*/ 	.word	0xffffffff


	//   ....[87]....
        /*0888*/ 	.word	0xffffffff


	//   ....[88]....
        /*088c*/ 	.word	0xffffffff


	//   ....[89]....
        /*0890*/ 	.word	0xffffffff


	//   ....[90]....
        /*0894*/ 	.word	0xffffffff


	//   ....[91]....
        /*0898*/ 	.word	0xffffffff


	//   ....[92]....
        /*089c*/ 	.word	0xffffffff


	//   ....[93]....
        /*08a0*/ 	.word	0xffffffff


	//   ....[94]....
        /*08a4*/ 	.word	0xffffffff


	//   ....[95]....
        /*08a8*/ 	.word	0xffffffff


	//   ....[96]....
        /*08ac*/ 	.word	0xffffffff


	//   ....[97]....
        /*08b0*/ 	.word	0xffffffff


	//   ....[98]....
        /*08b4*/ 	.word	0xffffffff


	//   ....[99]....
        /*08b8*/ 	.word	0xffffffff


	//   ....[100]....
        /*08bc*/ 	.word	0xffffffff


	//   ....[101]....
        /*08c0*/ 	.word	0xffffffff


	//   ....[102]....
        /*08c4*/ 	.word	0xffffffff


	//   ....[103]....
        /*08c8*/ 	.word	0xffffffff


	//   ....[104]....
        /*08cc*/ 	.word	0xffffffff


	//   ....[105]....
        /*08d0*/ 	.word	0xffffffff


	//   ....[106]....
        /*08d4*/ 	.word	0x0500000f


	//   ....[107]....
        /*08d8*/ 	.word	0x0500000f


	//   ....[108]....
        /*08dc*/ 	.word	0x0500000f


	//   ....[109]....
        /*08e0*/ 	.word	0x0500000f


	//   ....[110]....
        /*08e4*/ 	.word	0x0500000f


	//   ....[111]....
        /*08e8*/ 	.word	0x0500000f


	//   ....[112]....
        /*08ec*/ 	.word	0x0500000f


	//   ....[113]....
        /*08f0*/ 	.word	0x0500000f


	//   ....[114]....
        /*08f4*/ 	.word	0x0500000f


	//   ....[115]....
        /*08f8*/ 	.word	0x0500000f


	//   ....[116]....
        /*08fc*/ 	.word	0x0500000f


	//   ....[117]....
        /*0900*/ 	.word	0x0500000f


	//   ....[118]....
        /*0904*/ 	.word	0x0500000f


	//   ....[119]....
        /*0908*/ 	.word	0x0500000f


	//   ....[120]....
        /*090c*/ 	.word	0x0500000f


	//   ....[121]....
        /*0910*/ 	.word	0x0500000f


	//   ....[122]....
        /*0914*/ 	.word	0x0500000f


	//   ....[123]....
        /*0918*/ 	.word	0x0500000f


	//   ....[124]....
        /*091c*/ 	.word	0x0500000f


	//   ....[125]....
        /*0920*/ 	.word	0x0500000f


	//   ....[126]....
        /*0924*/ 	.word	0x0500000f


	//   ....[127]....
        /*0928*/ 	.word	0x0500000f


	//   ....[128]....
        /*092c*/ 	.word	0x0500000f


	//   ....[129]....
        /*0930*/ 	.word	0x0500000f


	//   ....[130]....
        /*0934*/ 	.word	0x0500000f


	//   ....[131]....
        /*0938*/ 	.word	0x0500000f


	//   ....[132]....
        /*093c*/ 	.word	0x0500000f


	//   ....[133]....
        /*0940*/ 	.word	0x0500000f


	//   ....[134]....
        /*0944*/ 	.word	0x0500000f


	//   ....[135]....
        /*0948*/ 	.word	0x0500000f


	//   ....[136]....
        /*094c*/ 	.word	0x0500000f


	//   ....[137]....
        /*0950*/ 	.word	0x0500000f


	//   ....[138]....
        /*0954*/ 	.word	0x0500000f


	//   ....[139]....
        /*0958*/ 	.word	0x0500000f


	//   ....[140]....
        /*095c*/ 	.word	0x0500000f


	//   ....[141]....
        /*0960*/ 	.word	0x0500000f


	//   ....[142]....
        /*0964*/ 	.word	0x0500000f


	//   ....[143]....
        /*0968*/ 	.word	0x0500000f


	//   ....[144]....
        /*096c*/ 	.word	0x0500000f


	//   ....[145]....
        /*0970*/ 	.word	0x0500000f


	//   ....[146]....
        /*0974*/ 	.word	0x0500000f


	//   ....[147]....
        /*0978*/ 	.word	0x0500000f


	//   ....[148]....
        /*097c*/ 	.word	0x0500000f


	//   ....[149]....
        /*0980*/ 	.word	0x0500000f


	//   ....[150]....
        /*0984*/ 	.word	0x0500000f


	//----- nvinfo : EIATTR_COOP_GROUP_INSTR_OFFSETS
	.align		4
.L_147:
        /*0988*/ 	.byte	0x04, 0x28
        /*098a*/ 	.short	(.L_149 - .L_148)


	//   ....[0]....
.L_148:
        /*098c*/ 	.word	0x00000060


	//   ....[1]....
        /*0990*/ 	.word	0x000001a0


	//   ....[2]....
        /*0994*/ 	.word	0x000001f0


	//   ....[3]....
        /*0998*/ 	.word	0x00000420


	//   ....[4]....
        /*099c*/ 	.word	0x00000580


	//   ....[5]....
        /*09a0*/ 	.word	0x000006a0


	//   ....[6]....
        /*09a4*/ 	.word	0x00000800


	//   ....[7]....
        /*09a8*/ 	.word	0x0000afb0


	//   ....[8]....
        /*09ac*/ 	.word	0x0000b550


	//   ....[9]....
        /*09b0*/ 	.word	0x0000b560


	//   ....[10]....
        /*09b4*/ 	.word	0x0000b570


	//   ....[11]....
        /*09b8*/ 	.word	0x0000b580


	//   ....[12]....
        /*09bc*/ 	.word	0x0000e110


	//   ....[13]....
        /*09c0*/ 	.word	0x0000e120


	//   ....[14]....
        /*09c4*/ 	.word	0x0000e130


	//   ....[15]....
        /*09c8*/ 	.word	0x0000e140


	//   ....[16]....
        /*09cc*/ 	.word	0x000154f0


	//   ....[17]....
        /*09d0*/ 	.word	0x00015550


	//   ....[18]....
        /*09d4*/ 	.word	0x00015b50


	//   ....[19]....
        /*09d8*/ 	.word	0x00015be0


	//   ....[20]....
        /*09dc*/ 	.word	0x0001af40


	//   ....[21]....
        /*09e0*/ 	.word	0x0001af60


	//   ....[22]....
        /*09e4*/ 	.word	0x0001b480


	//   ....[23]....
        /*09e8*/ 	.word	0x0001b540


	//   ....[24]....
        /*09ec*/ 	.word	0x0001c9f0


	//   ....[25]....
        /*09f0*/ 	.word	0x0001ca00


	//   ....[26]....
        /*09f4*/ 	.word	0x0001ca30


	//   ....[27]....
        /*09f8*/ 	.word	0x0001ca40


	//   ....[28]....
        /*09fc*/ 	.word	0x0001dff0


	//   ....[29]....
        /*0a00*/ 	.word	0x0001e000


	//   ....[30]....
        /*0a04*/ 	.word	0x0001e010


	//   ....[31]....
        /*0a08*/ 	.word	0x0001e020


	//   ....[32]....
        /*0a0c*/ 	.word	0x0001e910


	//   ....[33]....
        /*0a10*/ 	.word	0x0001e970


	//   ....[34]....
        /*0a14*/ 	.word	0x0001ea70


	//   ....[35]....
        /*0a18*/ 	.word	0x0001ea90


	//   ....[36]....
        /*0a1c*/ 	.word	0x0001eb90


	//   ....[37]....
        /*0a20*/ 	.word	0x0001ebb0


	//   ....[38]....
        /*0a24*/ 	.word	0x0001ecc0


	//   ....[39]....
        /*0a28*/ 	.word	0x0001ece0


	//   ....[40]....
        /*0a2c*/ 	.word	0x0001f210


	//   ....[41]....
        /*0a30*/ 	.word	0x0001f250


	//   ....[42]....
        /*0a34*/ 	.word	0x0001fa00


	//   ....[43]....
        /*0a38*/ 	.word	0x0001fa10


	//   ....[44]....
        /*0a3c*/ 	.word	0x00020990


	//   ....[45]....
        /*0a40*/ 	.word	0x000209c0


	//   ....[46]....
        /*0a44*/ 	.word	0x00020ac0


	//   ....[47]....
        /*0a48*/ 	.word	0x00020ae0


	//   ....[48]....
        /*0a4c*/ 	.word	0x00020be0


	//   ....[49]....
        /*0a50*/ 	.word	0x00020c00


	//   ....[50]....
        /*0a54*/ 	.word	0x00020d10


	//   ....[51]....
        /*0a58*/ 	.word	0x00020d30


	//   ....[52]....
        /*0a5c*/ 	.word	0x00020ec0


	//   ....[53]....
        /*0a60*/ 	.word	0x000210f0


	//   ....[54]....
        /*0a64*/ 	.word	0x00021120


	//   ....[55]....
        /*0a68*/ 	.word	0x00021150


	//   ....[56]....
        /*0a6c*/ 	.word	0x00021180


	//   ....[57]....
        /*0a70*/ 	.word	0x000211b0


	//   ....[58]....
        /*0a74*/ 	.word	0x000211e0


	//   ....[59]....
        /*0a78*/ 	.word	0x00021380


	//   ....[60]....
        /*0a7c*/ 	.word	0x000213b0


	//   ....[61]....
        /*0a80*/ 	.word	0x000213e0


	//   ....[62]....
        /*0a84*/ 	.word	0x00021410


	//   ....[63]....
        /*0a88*/ 	.word	0x00021440


	//   ....[64]....
        /*0a8c*/ 	.word	0x00021470


	//   ....[65]....
        /*0a90*/ 	.word	0x00021500


	//   ....[66]....
        /*0a94*/ 	.word	0x00021530


	//   ....[67]....
        /*0a98*/ 	.word	0x00021540


	//   ....[68]....
        /*0a9c*/ 	.word	0x000215f0


	//   ....[69]....
        /*0aa0*/ 	.word	0x00022690


	//   ....[70]....
        /*0aa4*/ 	.word	0x00024420


	//   ....[71]....
        /*0aa8*/ 	.word	0x00025030


	//   ....[72]....
        /*0aac*/ 	.word	0x00025040


	//   ....[73]....
        /*0ab0*/ 	.word	0x00025080


	//   ....[74]....
        /*0ab4*/ 	.word	0x000250b0


	//   ....[75]....
        /*0ab8*/ 	.word	0x00025190


	//   ....[76]....
        /*0abc*/ 	.word	0x000251e0


	//   ....[77]....
        /*0ac0*/ 	.word	0x00025280


	//   ....[78]....
        /*0ac4*/ 	.word	0x00025290


	//   ....[79]....
        /*0ac8*/ 	.word	0x00025330


	//   ....[80]....
        /*0acc*/ 	.word	0x00025340


	//   ....[81]....
        /*0ad0*/ 	.word	0x000253e0


	//   ....[82]....
        /*0ad4*/ 	.word	0x000253f0


	//   ....[83]....
        /*0ad8*/ 	.word	0x00025470


	//   ....[84]....
        /*0adc*/ 	.word	0x000254a0


	//   ....[85]....
        /*0ae0*/ 	.word	0x000254f0


	//   ....[86]....
        /*0ae4*/ 	.word	0x00025530


	//   ....[87]....
        /*0ae8*/ 	.word	0x00028480


	//   ....[88]....
        /*0aec*/ 	.word	0x000284b0


	//   ....[89]....
        /*0af0*/ 	.word	0x00028520


	//   ....[90]....
        /*0af4*/ 	.word	0x00028550


	//   ....[91]....
        /*0af8*/ 	.word	0x00028580


	//   ....[92]....
        /*0afc*/ 	.word	0x000285b0


	//   ....[93]....
        /*0b00*/ 	.word	0x000285e0


	//   ....[94]....
        /*0b04*/ 	.word	0x00028610


	//   ....[95]....
        /*0b08*/ 	.word	0x000287d0


	//   ....[96]....
        /*0b0c*/ 	.word	0x00028800


	//   ....[97]....
        /*0b10*/ 	.word	0x00028830


	//   ....[98]....
        /*0b14*/ 	.word	0x00028860


	//   ....[99]....
        /*0b18*/ 	.word	0x00028890


	//   ....[100]....
        /*0b1c*/ 	.word	0x000288c0


	//   ....[101]....
        /*0b20*/ 	.word	0x00028980


	//   ....[102]....
        /*0b24*/ 	.word	0x000289a0


	//   ....[103]....
        /*0b28*/ 	.word	0x000289b0


	//   ....[104]....
        /*0b2c*/ 	.word	0x00028a10


	//   ....[105]....
        /*0b30*/ 	.word	0x00029130


	//   ....[106]....
        /*0b34*/ 	.word	0x00029570


	//   ....[107]....
        /*0b38*/ 	.word	0x00029600


	//   ....[108]....
        /*0b3c*/ 	.word	0x00029650


	//   ....[109]....
        /*0b40*/ 	.word	0x000296a0


	//   ....[110]....
        /*0b44*/ 	.word	0x00029780


	//   ....[111]....
        /*0b48*/ 	.word	0x00029810


	//   ....[112]....
        /*0b4c*/ 	.word	0x00029870


	//   ....[113]....
        /*0b50*/ 	.word	0x000298d0


	//   ....[114]....
        /*0b54*/ 	.word	0x00029b20


	//   ....[115]....
        /*0b58*/ 	.word	0x00029e00


	//   ....[116]....
        /*0b5c*/ 	.word	0x00029f70


	//   ....[117]....
        /*0b60*/ 	.word	0x00029fc0


	//   ....[118]....
        /*0b64*/ 	.word	0x0002a020


	//   ....[119]....
        /*0b68*/ 	.word	0x0002a110


	//   ....[120]....
        /*0b6c*/ 	.word	0x0002a230


	//   ....[121]....
        /*0b70*/ 	.word	0x0002a320


	//   ....[122]....
        /*0b74*/ 	.word	0x0002a3f0


	//   ....[123]....
        /*0b78*/ 	.word	0x0002a510


	//   ....[124]....
        /*0b7c*/ 	.word	0x0002a570


	//   ....[125]....
        /*0b80*/ 	.word	0x0002a680


	//   ....[126]....
        /*0b84*/ 	.word	0x0002a6e0


	//   ....[127]....
        /*0b88*/ 	.word	0x0002a7f0


	//   ....[128]....
        /*0b8c*/ 	.word	0x0002a850


	//   ....[129]....
        /*0b90*/ 	.word	0x0002a950


	//   ....[130]....
        /*0b94*/ 	.word	0x0002a9c0


	//   ....[131]....
        /*0b98*/ 	.word	0x0002aaa0


	//   ....[132]....
        /*0b9c*/ 	.word	0x0002ae10


	//   ....[133]....
        /*0ba0*/ 	.word	0x0002aeb0


	//   ....[134]....
        /*0ba4*/ 	.word	0x0002b050


	//   ....[135]....
        /*0ba8*/ 	.word	0x0002b0d0


	//   ....[136]....
        /*0bac*/ 	.word	0x0002b150


	//   ....[137]....
        /*0bb0*/ 	.word	0x0002b1d0


	//   ....[138]....
        /*0bb4*/ 	.word	0x0002b250


	//   ....[139]....
        /*0bb8*/ 	.word	0x0002b2e0


	//   ....[140]....
        /*0bbc*/ 	.word	0x0002b380


	//   ....[141]....
        /*0bc0*/ 	.word	0x0002b430


	//   ....[142]....
        /*0bc4*/ 	.word	0x0002b4b0


	//   ....[143]....
        /*0bc8*/ 	.word	0x0002b530


	//   ....[144]....
        /*0bcc*/ 	.word	0x0002b5b0


	//   ....[145]....
        /*0bd0*/ 	.word	0x0002b640


	//   ....[146]....
        /*0bd4*/ 	.word	0x0002b6c0


	//   ....[147]....
        /*0bd8*/ 	.word	0x0002b760


	//   ....[148]....
        /*0bdc*/ 	.word	0x0002b7b0


	//   ....[149]....
        /*0be0*/ 	.word	0x0002b840


	//   ....[150]....
        /*0be4*/ 	.word	0x0002b970


	//----- nvinfo : EIATTR_REG_RECONFIG
	.align		4
.L_149:
        /*0be8*/ 	.byte	0x01, 0x54
	.zero		2


	//----- nvinfo : EIATTR_SYSCALL_OFFSETS
	.align		4
        /*0bec*/ 	.byte	0x04, 0x46
        /*0bee*/ 	.short	(.L_151 - .L_150)


	//   ....[0]....
.L_150:
        /*0bf0*/ 	.word	0x00001d10


	//   ....[1]....
        /*0bf4*/ 	.word	0x00001e60


	//   ....[2]....
        /*0bf8*/ 	.word	0x0000b150


	//   ....[3]....
        /*0bfc*/ 	.word	0x0000b4d0


	//   ....[4]....
        /*0c00*/ 	.word	0x00024040


	//   ....[5]....
        /*0c04*/ 	.word	0x00024190


	//   ....[6]....
        /*0c08*/ 	.word	0x00024280


	//   ....[7]....
        /*0c0c*/ 	.word	0x00024c00


	//----- nvinfo : EIATTR_MBARRIER_INSTR_OFFSETS
	.align		4
.L_151:
        /*0c10*/ 	.byte	0x04, 0x39
        /*0c12*/ 	.short	(.L_153 - .L_152)


	//   ....[0]....
.L_152:
        /*0c14*/ 	.word	0x000002d0
        /*0c18*/ 	.word	0x000000ff
        /*0c1c*/ 	.word	0x00036800
        /*0c20*/ 	.short	0x0100
        /*0c22*/ 	.byte	0x08
	.zero		1


	//   ....[1]....
        /*0c24*/ 	.word	0x000002e0
        /*0c28*/ 	.word	0x000000ff
        /*0c2c*/ 	.word	0x00036820
        /*0c30*/ 	.short	0x0100
        /*0c32*/ 	.byte	0x08
	.zero		1


	//   ....[2]....
        /*0c34*/ 	.word	0x000003d0
        /*0c38*/ 	.word	0x000000ff
        /*0c3c*/ 	.word	0x00036830
        /*0c40*/ 	.short	0x0100
        /*0c42*/ 	.byte	0x08
	.zero		1


	//   ....[3]....
        /*0c44*/ 	.word	0x000003e0
        /*0c48*/ 	.word	0x000000ff
        /*0c4c*/ 	.word	0x00036840
        /*0c50*/ 	.short	0x0100
        /*0c52*/ 	.byte	0x08
	.zero		1


	//   ....[4]....
        /*0c54*/ 	.word	0x000003f0
        /*0c58*/ 	.word	0x000000ff
        /*0c5c*/ 	.word	0x00036838
        /*0c60*/ 	.short	0x0100
        /*0c62*/ 	.byte	0x08
	.zero		1


	//   ....[5]....
        /*0c64*/ 	.word	0x00000400
        /*0c68*/ 	.word	0x000000ff
        /*0c6c*/ 	.word	0x00036848
        /*0c70*/ 	.short	0x0100
        /*0c72*/ 	.byte	0x08
	.zero		1


	//   ....[6]....
        /*0c74*/ 	.word	0x00000530
        /*0c78*/ 	.word	0x000000ff
        /*0c7c*/ 	.word	0x00036850
        /*0c80*/ 	.short	0x0100
        /*0c82*/ 	.byte	0x08
	.zero		1


	//   ....[7]....
        /*0c84*/ 	.word	0x00000540
        /*0c88*/ 	.word	0x000000ff
        /*0c8c*/ 	.word	0x00036860
        /*0c90*/ 	.short	0x0100
        /*0c92*/ 	.byte	0x08
	.zero		1


	//   ....[8]....
        /*0c94*/ 	.word	0x00000550
        /*0c98*/ 	.word	0x000000ff
        /*0c9c*/ 	.word	0x00036858
        /*0ca0*/ 	.short	0x0100
        /*0ca2*/ 	.byte	0x08
	.zero		1


	//   ....[9]....
        /*0ca4*/ 	.word	0x00000560
        /*0ca8*/ 	.word	0x000000ff
        /*0cac*/ 	.word	0x00036868
        /*0cb0*/ 	.short	0x0100
        /*0cb2*/ 	.byte	0x08
	.zero		1


	//   ....[10]....
        /*0cb4*/ 	.word	0x00000650
        /*0cb8*/ 	.word	0x000000ff
        /*0cbc*/ 	.word	0x00036870
        /*0cc0*/ 	.short	0x0100
        /*0cc2*/ 	.byte	0x06
	.zero		1


	//   ....[11]....
        /*0cc4*/ 	.word	0x00000660
        /*0cc8*/ 	.word	0x000000ff
        /*0ccc*/ 	.word	0x00036880
        /*0cd0*/ 	.short	0x0100
        /*0cd2*/ 	.byte	0x06
	.zero		1


	//   ....[12]....
        /*0cd4*/ 	.word	0x00000670
        /*0cd8*/ 	.word	0x000000ff
        /*0cdc*/ 	.word	0x00036878
        /*0ce0*/ 	.short	0x0100
        /*0ce2*/ 	.byte	0x06
	.zero		1


	//   ....[13]....
        /*0ce4*/ 	.word	0x00000680
        /*0ce8*/ 	.word	0x000000ff
        /*0cec*/ 	.word	0x00036888
        /*0cf0*/ 	.short	0x0100
        /*0cf2*/ 	.byte	0x06
	.zero		1


	//   ....[14]....
        /*0cf4*/ 	.word	0x000007b0
        /*0cf8*/ 	.word	0x000000ff
        /*0cfc*/ 	.word	0x00036890
        /*0d00*/ 	.short	0x0100
        /*0d02*/ 	.byte	0x08
	.zero		1


	//   ....[15]....
        /*0d04*/ 	.word	0x000007c0
        /*0d08*/ 	.word	0x000000ff
        /*0d0c*/ 	.word	0x000368a0
        /*0d10*/ 	.short	0x0100
        /*0d12*/ 	.byte	0x08
	.zero		1


	//   ....[16]....
        /*0d14*/ 	.word	0x000007d0
        /*0d18*/ 	.word	0x000000ff
        /*0d1c*/ 	.word	0x00036898
        /*0d20*/ 	.short	0x0100
        /*0d22*/ 	.byte	0x08
	.zero		1


	//   ....[17]....
        /*0d24*/ 	.word	0x000007e0
        /*0d28*/ 	.word	0x000000ff
        /*0d2c*/ 	.word	0x000368a8
        /*0d30*/ 	.short	0x0100
        /*0d32*/ 	.byte	0x08
	.zero		1


	//   ....[18]....
        /*0d34*/ 	.word	0x00000910
        /*0d38*/ 	.word	0x000000ff
        /*0d3c*/ 	.word	0x000368b0
        /*0d40*/ 	.short	0x0100
        /*0d42*/ 	.byte	0x08
	.zero		1


	//   ....[19]....
        /*0d44*/ 	.word	0x00000920
        /*0d48*/ 	.word	0x000000ff
        /*0d4c*/ 	.word	0x000368c0
        /*0d50*/ 	.short	0x0100
        /*0d52*/ 	.byte	0x08
	.zero		1


	//   ....[20]....
        /*0d54*/ 	.word	0x00000930
        /*0d58*/ 	.word	0x000000ff
        /*0d5c*/ 	.word	0x000368b8
        /*0d60*/ 	.short	0x0100
        /*0d62*/ 	.byte	0x08
	.zero		1


	//   ....[21]....
        /*0d64*/ 	.word	0x00000940
        /*0d68*/ 	.word	0x000000ff
        /*0d6c*/ 	.word	0x000368c8
        /*0d70*/ 	.short	0x0100
        /*0d72*/ 	.byte	0x08
	.zero		1


	//   ....[22]....
        /*0d74*/ 	.word	0x000039c0
        /*0d78*/ 	.word	0x00000062
        /*0d7c*/ 	.word	0x00036890
        /*0d80*/ 	.short	0x010a
        /*0d82*/ 	.byte	0x3f
	.zero		1


	//   ....[23]....
        /*0d84*/ 	.word	0x00006d90
        /*0d88*/ 	.word	0x00000062
        /*0d8c*/ 	.word	0x00036890
        /*0d90*/ 	.short	0x010a
        /*0d92*/ 	.byte	0x3f
	.zero		1


	//   ....[24]....
        /*0d94*/ 	.word	0x00009e70
        /*0d98*/ 	.word	0x00000062
        /*0d9c*/ 	.word	0x00036890
        /*0da0*/ 	.short	0x010a
        /*0da2*/ 	.byte	0x3f
	.zero		1


	//   ....[25]....
        /*0da4*/ 	.word	0x0000a240
        /*0da8*/ 	.word	0x00000028
        /*0dac*/ 	.word	0x00000000
        /*0db0*/ 	.short	0x0101
        /*0db2*/ 	.byte	0x3f
	.zero		1


	//   ....[26]....
        /*0db4*/ 	.word	0x0000a280
        /*0db8*/ 	.word	0x00000062
        /*0dbc*/ 	.word	0x000368b0
        /*0dc0*/ 	.short	0x010a
        /*0dc2*/ 	.byte	0x3f
	.zero		1


	//   ....[27]....
        /*0dc4*/ 	.word	0x0000a900
        /*0dc8*/ 	.word	0x00000062
        /*0dcc*/ 	.word	0x00000000
        /*0dd0*/ 	.short	0x0101
        /*0dd2*/ 	.byte	0x3f
	.zero		1


	//   ....[28]....
        /*0dd4*/ 	.word	0x0000b1d0
        /*0dd8*/ 	.word	0x00000002
        /*0ddc*/ 	.word	0x00036800
        /*0de0*/ 	.short	0x010a
        /*0de2*/ 	.byte	0x3f
	.zero		1


	//   ....[29]....
        /*0de4*/ 	.word	0x0000b220
        /*0de8*/ 	.word	0x00000002
        /*0dec*/ 	.word	0x00036800
        /*0df0*/ 	.short	0x010a
        /*0df2*/ 	.byte	0x3f
	.zero		1


	//   ....[30]....
        /*0df4*/ 	.word	0x0000bd40
        /*0df8*/ 	.word	0x00000002
        /*0dfc*/ 	.word	0x00036800
        /*0e00*/ 	.short	0x010a
        /*0e02*/ 	.byte	0x3f
	.zero		1


	//   ....[31]....
        /*0e04*/ 	.word	0x0000e6f0
        /*0e08*/ 	.word	0x00000002
        /*0e0c*/ 	.word	0x00036800
        /*0e10*/ 	.short	0x010a
        /*0e12*/ 	.byte	0x3f
	.zero		1


	//   ....[32]....
        /*0e14*/ 	.word	0x000111c0
        /*0e18*/ 	.word	0x00000000
        /*0e1c*/ 	.word	0x00036830
        /*0e20*/ 	.short	0x010a
        /*0e22*/ 	.byte	0x3f
	.zero		1


	//   ....[33]....
        /*0e24*/ 	.word	0x00011240
        /*0e28*/ 	.word	0x00000000
        /*0e2c*/ 	.word	0x00036830
        /*0e30*/ 	.short	0x010a
        /*0e32*/ 	.byte	0x3f
	.zero		1


	//   ....[34]....
        /*0e34*/ 	.word	0x00016130
        /*0e38*/ 	.word	0x00000007
        /*0e3c*/ 	.word	0x00000000
        /*0e40*/ 	.short	0x0101
        /*0e42*/ 	.byte	0x3f
	.zero		1


	//   ....[35]....
        /*0e44*/ 	.word	0x00016c10
        /*0e48*/ 	.word	0x0000000c
        /*0e4c*/ 	.word	0x00036830
        /*0e50*/ 	.short	0x010a
        /*0e52*/ 	.byte	0x3f
	.zero		1


	//   ....[36]....
        /*0e54*/ 	.word	0x00016c90
        /*0e58*/ 	.word	0x0000000c
        /*0e5c*/ 	.word	0x00036830
        /*0e60*/ 	.short	0x010a
        /*0e62*/ 	.byte	0x3f
	.zero		1


	//   ....[37]....
        /*0e64*/ 	.word	0x0001a320
        /*0e68*/ 	.word	0x0000000e
        /*0e6c*/ 	.word	0x00036850
        /*0e70*/ 	.short	0x010a
        /*0e72*/ 	.byte	0x3f
	.zero		1


	//   ....[38]....
        /*0e74*/ 	.word	0x0001a370
        /*0e78*/ 	.word	0x0000000e
        /*0e7c*/ 	.word	0x00036850
        /*0e80*/ 	.short	0x010a
        /*0e82*/ 	.byte	0x3f
	.zero		1


	//   ....[39]....
        /*0e84*/ 	.word	0x0001bc70
        /*0e88*/ 	.word	0x0000000c
        /*0e8c*/ 	.word	0x00000000
        /*0e90*/ 	.short	0x0101
        /*0e92*/ 	.byte	0x3f
	.zero		1


	//   ....[40]....
        /*0e94*/ 	.word	0x0001bcd0
        /*0e98*/ 	.word	0x0000000e
        /*0e9c*/ 	.word	0x00000000
        /*0ea0*/ 	.short	0x0101
        /*0ea2*/ 	.byte	0x3f
	.zero		1


	//   ....[41]....
        /*0ea4*/ 	.word	0x0001c610
        /*0ea8*/ 	.word	0x00000000
        /*0eac*/ 	.word	0x00036850
        /*0eb0*/ 	.short	0x010a
        /*0eb2*/ 	.byte	0x3f
	.zero		1


	//   ....[42]....
        /*0eb4*/ 	.word	0x0001c6b0
        /*0eb8*/ 	.word	0x00000000
        /*0ebc*/ 	.word	0x00036850
        /*0ec0*/ 	.short	0x010a
        /*0ec2*/ 	.byte	0x3f
	.zero		1


	//   ....[43]....
        /*0ec4*/ 	.word	0x0001cc00
        /*0ec8*/ 	.word	0x00000008
        /*0ecc*/ 	.word	0x00000000
        /*0ed0*/ 	.short	0x0101
        /*0ed2*/ 	.byte	0x3f
	.zero		1


	//   ....[44]....
        /*0ed4*/ 	.word	0x0001e940
        /*0ed8*/ 	.word	0x00000003
        /*0edc*/ 	.word	0x00000000
        /*0ee0*/ 	.short	0x0101
        /*0ee2*/ 	.byte	0x3f
	.zero		1


	//   ....[45]....
        /*0ee4*/ 	.word	0x0001f150
        /*0ee8*/ 	.word	0x00000006
        /*0eec*/ 	.word	0x00000000
        /*0ef0*/ 	.short	0x0101
        /*0ef2*/ 	.byte	0x3f
	.zero		1


	//   ....[46]....
        /*0ef4*/ 	.word	0x00022770
        /*0ef8*/ 	.word	0x00000012
        /*0efc*/ 	.word	0x00036820
        /*0f00*/ 	.short	0x010a
        /*0f02*/ 	.byte	0x3f
	.zero		1


	//   ....[47]....
        /*0f04*/ 	.word	0x00022840
        /*0f08*/ 	.word	0x00000005
        /*0f0c*/ 	.word	0x000368a0
        /*0f10*/ 	.short	0x010a
        /*0f12*/ 	.byte	0x3f
	.zero		1


	//   ....[48]....
        /*0f14*/ 	.word	0x00022c80
        /*0f18*/ 	.word	0x00000005
        /*0f1c*/ 	.word	0x000368c0
        /*0f20*/ 	.short	0x010a
        /*0f22*/ 	.byte	0x3f
	.zero		1


	//   ....[49]....
        /*0f24*/ 	.word	0x00023210
        /*0f28*/ 	.word	0x00000007
        /*0f2c*/ 	.word	0x000368a0
        /*0f30*/ 	.short	0x010a
        /*0f32*/ 	.byte	0x3f
	.zero		1


	//   ....[50]....
        /*0f34*/ 	.word	0x00023640
        /*0f38*/ 	.word	0x00000007
        /*0f3c*/ 	.word	0x000368c0
        /*0f40*/ 	.short	0x010a
        /*0f42*/ 	.byte	0x3f
	.zero		1


	//   ....[51]....
        /*0f44*/ 	.word	0x00024690
        /*0f48*/ 	.word	0x00000000
        /*0f4c*/ 	.word	0x00036840
        /*0f50*/ 	.short	0x010a
        /*0f52*/ 	.byte	0x3f
	.zero		1


	//   ....[52]....
        /*0f54*/ 	.word	0x00025640
        /*0f58*/ 	.word	0x00000012
        /*0f5c*/ 	.word	0x00036800
        /*0f60*/ 	.short	0x0107
        /*0f62*/ 	.byte	0x3f
	.zero		1


	//   ....[53]....
        /*0f64*/ 	.word	0x00025750
        /*0f68*/ 	.word	0x00000012
        /*0f6c*/ 	.word	0x00036800
        /*0f70*/ 	.short	0x0101
        /*0f72*/ 	.byte	0x3f
	.zero		1


	//   ....[54]....
        /*0f74*/ 	.word	0x00025770
        /*0f78*/ 	.word	0x00000012
        /*0f7c*/ 	.word	0x00036820
        /*0f80*/ 	.short	0x010a
        /*0f82*/ 	.byte	0x3f
	.zero		1


	//   ....[55]....
        /*0f84*/ 	.word	0x00025b30
        /*0f88*/ 	.word	0x00000003
        /*0f8c*/ 	.word	0x00036840
        /*0f90*/ 	.short	0x010a
        /*0f92*/ 	.byte	0x3f
	.zero		1


	//   ....[56]....
        /*0f94*/ 	.word	0x00025fd0
        /*0f98*/ 	.word	0x00000003
        /*0f9c*/ 	.word	0x00000060
        /*0fa0*/ 	.short	0x010a
        /*0fa2*/ 	.byte	0x3f
	.zero		1


	//   ....[57]....
        /*0fa4*/ 	.word	0x00026750
        /*0fa8*/ 	.word	0x00000003
        /*0fac*/ 	.word	0x00036840
        /*0fb0*/ 	.short	0x010a
        /*0fb2*/ 	.byte	0x3f
	.zero		1


	//   ....[58]....
        /*0fb4*/ 	.word	0x00026bf0
        /*0fb8*/ 	.word	0x00000002
        /*0fbc*/ 	.word	0x00000060
        /*0fc0*/ 	.short	0x010a
        /*0fc2*/ 	.byte	0x3f
	.zero		1


	//   ....[59]....
        /*0fc4*/ 	.word	0x000272b0
        /*0fc8*/ 	.word	0x00000002
        /*0fcc*/ 	.word	0x00036840
        /*0fd0*/ 	.short	0x010a
        /*0fd2*/ 	.byte	0x3f
	.zero		1


	//   ....[60]....
        /*0fd4*/ 	.word	0x00027750
        /*0fd8*/ 	.word	0x00000002
        /*0fdc*/ 	.word	0x00000060
        /*0fe0*/ 	.short	0x010a
        /*0fe2*/ 	.byte	0x3f
	.zero		1


	//   ....[61]....
        /*0fe4*/ 	.word	0x00027dc0
        /*0fe8*/ 	.word	0x00000000
        /*0fec*/ 	.word	0x00036860
        /*0ff0*/ 	.short	0x010a
        /*0ff2*/ 	.byte	0x3f
	.zero		1


	//   ....[62]....
        /*0ff4*/ 	.word	0x000290b0
        /*0ff8*/ 	.word	0x00000000
        /*0ffc*/ 	.word	0x00036820
        /*1000*/ 	.short	0x010a
        /*1002*/ 	.byte	0x3f
	.zero		1


	//   ....[63]....
        /*1004*/ 	.word	0x000292b0
        /*1008*/ 	.word	0x00000006
        /*100c*/ 	.word	0x00000000
        /*1010*/ 	.short	0x010a
        /*1012*/ 	.byte	0x3f
	.zero		1


	//   ....[64]....
        /*1014*/ 	.word	0x000292e0
        /*1018*/ 	.word	0x00000007
        /*101c*/ 	.word	0x00000000
        /*1020*/ 	.short	0x010a
        /*1022*/ 	.byte	0x3f
	.zero		1


	//   ....[65]....
        /*1024*/ 	.word	0x00029340
        /*1028*/ 	.word	0x00000004
        /*102c*/ 	.word	0x00000000
        /*1030*/ 	.short	0x010a
        /*1032*/ 	.byte	0x3f
	.zero		1


	//   ....[66]....
        /*1034*/ 	.word	0x00029370
        /*1038*/ 	.word	0x00000003
        /*103c*/ 	.word	0x00000000
        /*1040*/ 	.short	0x010a
        /*1042*/ 	.byte	0x3f
	.zero		1


	//   ....[67]....
        /*1044*/ 	.word	0x000293d0
        /*1048*/ 	.word	0x00000062
        /*104c*/ 	.word	0x00036890
        /*1050*/ 	.short	0x010a
        /*1052*/ 	.byte	0x3f
	.zero		1


	//   ....[68]....
        /*1054*/ 	.word	0x00029420
        /*1058*/ 	.word	0x00000062
        /*105c*/ 	.word	0x00036890
        /*1060*/ 	.short	0x010a
        /*1062*/ 	.byte	0x3f
	.zero		1


	//   ....[69]....
        /*1064*/ 	.word	0x00029470
        /*1068*/ 	.word	0x00000062
        /*106c*/ 	.word	0x00036890
        /*1070*/ 	.short	0x010a
        /*1072*/ 	.byte	0x3f
	.zero		1


	//   ....[70]....
        /*1074*/ 	.word	0x000294c0
        /*1078*/ 	.word	0x00000062
        /*107c*/ 	.word	0x000368b0
        /*1080*/ 	.short	0x010a
        /*1082*/ 	.byte	0x3f
	.zero		1


	//   ....[71]....
        /*1084*/ 	.word	0x000296d0
        /*1088*/ 	.word	0x00000002
        /*108c*/ 	.word	0x00036800
        /*1090*/ 	.short	0x010a
        /*1092*/ 	.byte	0x3f
	.zero		1


	//   ....[72]....
        /*1094*/ 	.word	0x00029900
        /*1098*/ 	.word	0x00000002
        /*109c*/ 	.word	0x00036800
        /*10a0*/ 	.short	0x010a
        /*10a2*/ 	.byte	0x3f
	.zero		1


	//   ....[73]....
        /*10a4*/ 	.word	0x00029950
        /*10a8*/ 	.word	0x00000000
        /*10ac*/ 	.word	0x00036830
        /*10b0*/ 	.short	0x010a
        /*10b2*/ 	.byte	0x3f
	.zero		1


	//   ....[74]....
        /*10b4*/ 	.word	0x000299a0
        /*10b8*/ 	.word	0x0000000c
        /*10bc*/ 	.word	0x00036830
        /*10c0*/ 	.short	0x010a
        /*10c2*/ 	.byte	0x3f
	.zero		1


	//   ....[75]....
        /*10c4*/ 	.word	0x000299f0
        /*10c8*/ 	.word	0x0000000e
        /*10cc*/ 	.word	0x00036850
        /*10d0*/ 	.short	0x010a
        /*10d2*/ 	.byte	0x3f
	.zero		1


	//   ....[76]....
        /*10d4*/ 	.word	0x00029a40
        /*10d8*/ 	.word	0x00000000
        /*10dc*/ 	.word	0x00036850
        /*10e0*/ 	.short	0x010a
        /*10e2*/ 	.byte	0x3f
	.zero		1


	//   ....[77]....
        /*10e4*/ 	.word	0x00029be0
        /*10e8*/ 	.word	0x00000012
        /*10ec*/ 	.word	0x00036820
        /*10f0*/ 	.short	0x010a
        /*10f2*/ 	.byte	0x3f
	.zero		1


	//   ....[78]....
        /*10f4*/ 	.word	0x00029c30
        /*10f8*/ 	.word	0x00000005
        /*10fc*/ 	.word	0x000368a0
        /*1100*/ 	.short	0x010a
        /*1102*/ 	.byte	0x3f
	.zero		1


	//   ....[79]....
        /*1104*/ 	.word	0x00029c80
        /*1108*/ 	.word	0x00000005
        /*110c*/ 	.word	0x000368c0
        /*1110*/ 	.short	0x010a
        /*1112*/ 	.byte	0x3f
	.zero		1


	//   ....[80]....
        /*1114*/ 	.word	0x00029cd0
        /*1118*/ 	.word	0x00000007
        /*111c*/ 	.word	0x000368a0
        /*1120*/ 	.short	0x010a
        /*1122*/ 	.byte	0x3f
	.zero		1


	//   ....[81]....
        /*1124*/ 	.word	0x00029d20
        /*1128*/ 	.word	0x00000007
        /*112c*/ 	.word	0x000368c0
        /*1130*/ 	.short	0x010a
        /*1132*/ 	.byte	0x3f
	.zero		1


	//   ....[82]....
        /*1134*/ 	.word	0x00029ec0
        /*1138*/ 	.word	0x00000000
        /*113c*/ 	.word	0x00036840
        /*1140*/ 	.short	0x010a
        /*1142*/ 	.byte	0x3f
	.zero		1


	//   ....[83]....
        /*1144*/ 	.word	0x0002ab20
        /*1148*/ 	.word	0x00000012
        /*114c*/ 	.word	0x00036820
        /*1150*/ 	.short	0x010a
        /*1152*/ 	.byte	0x3f
	.zero		1


	//   ....[84]....
        /*1154*/ 	.word	0x0002ab70
        /*1158*/ 	.word	0x00000003
        /*115c*/ 	.word	0x00036840
        /*1160*/ 	.short	0x010a
        /*1162*/ 	.byte	0x3f
	.zero		1


	//   ....[85]....
        /*1164*/ 	.word	0x0002abc0
        /*1168*/ 	.word	0x00000003
        /*116c*/ 	.word	0x00000060
        /*1170*/ 	.short	0x010a
        /*1172*/ 	.byte	0x3f
	.zero		1


	//   ....[86]....
        /*1174*/ 	.word	0x0002ac10
        /*1178*/ 	.word	0x00000003
        /*117c*/ 	.word	0x00036840
        /*1180*/ 	.short	0x010a
        /*1182*/ 	.byte	0x3f
	.zero		1


	//   ....[87]....
        /*1184*/ 	.word	0x0002ac60
        /*1188*/ 	.word	0x00000002
        /*118c*/ 	.word	0x00000060
        /*1190*/ 	.short	0x010a
        /*1192*/ 	.byte	0x3f
	.zero		1


	//   ....[88]....
        /*1194*/ 	.word	0x0002acb0
        /*1198*/ 	.word	0x00000002
        /*119c*/ 	.word	0x00036840
        /*11a0*/ 	.short	0x010a
        /*11a2*/ 	.byte	0x3f
	.zero		1


	//   ....[89]....
        /*11a4*/ 	.word	0x0002ad00
        /*11a8*/ 	.word	0x00000002
        /*11ac*/ 	.word	0x00000060
        /*11b0*/ 	.short	0x010a
        /*11b2*/ 	.byte	0x3f
	.zero		1


	//   ....[90]....
        /*11b4*/ 	.word	0x0002ad50
        /*11b8*/ 	.word	0x00000000
        /*11bc*/ 	.word	0x00036860
        /*11c0*/ 	.short	0x010a
        /*11c2*/ 	.byte	0x3f
	.zero		1


	//   ....[91]....
        /*11c4*/ 	.word	0x0002b890
        /*11c8*/ 	.word	0x00000000
        /*11cc*/ 	.word	0x00036820
        /*11d0*/ 	.short	0x010a
        /*11d2*/ 	.byte	0x3f
	.zero		1


	//   ....[92]....
        /*11d4*/ 	.word	0x0002ba30
        /*11d8*/ 	.word	0x00000006
        /*11dc*/ 	.word	0x00000000
        /*11e0*/ 	.short	0x010a
        /*11e2*/ 	.byte	0x3f
	.zero		1


	//   ....[93]....
        /*11e4*/ 	.word	0x0002ba80
        /*11e8*/ 	.word	0x00000007
        /*11ec*/ 	.word	0x00000000
        /*11f0*/ 	.short	0x010a
        /*11f2*/ 	.byte	0x3f
	.zero		1


	//   ....[94]....
        /*11f4*/ 	.word	0x0002bad0
        /*11f8*/ 	.word	0x00000004
        /*11fc*/ 	.word	0x00000000
        /*1200*/ 	.short	0x010a
        /*1202*/ 	.byte	0x3f
	.zero		1


	//----- nvinfo : EIATTR_NUM_MBARRIERS
	.align		4
.L_153:
        /*1204*/ 	.byte	0x03, 0x38
        /*1206*/ 	.short	0x0016


	//----- nvinfo : EIATTR_EXIT_INSTR_OFFSETS
	.align		4
        /*1208*/ 	.byte	0x04, 0x1c
        /*120a*/ 	.short	(.L_155 - .L_154)


	//   ....[0]....
.L_154:
        /*120c*/ 	.word	0x000293c0


	//----- nvinfo : EIATTR_MAX_THREADS
	.align		4
.L_155:
        /*1210*/ 	.byte	0x04, 0x05
        /*1212*/ 	.short	(.L_157 - .L_156)
.L_156:
        /*1214*/ 	.word	0x00000180
        /*1218*/ 	.word	0x00000001
        /*121c*/ 	.word	0x00000001


	//----- nvinfo : EIATTR_CRS_STACK_SIZE
	.align		4
.L_157:
        /*1220*/ 	.byte	0x04, 0x1e
        /*1222*/ 	.short	(.L_159 - .L_158)
.L_158:
        /*1224*/ 	.word	0x00000000


	//----- nvinfo : EIATTR_CBANK_PARAM_SIZE
	.align		4
.L_159:
        /*1228*/ 	.byte	0x03, 0x19
        /*122a*/ 	.short	0x0af0


	//----- nvinfo : EIATTR_PARAM_CBANK
	.align		4
        /*122c*/ 	.byte	0x04, 0x0a
        /*122e*/ 	.short	(.L_161 - .L_160)
	.align		4
.L_160:
        /*1230*/ 	.word	index@(.nv.constant0._ZN7cutlass13device_kernelIN5flash11enable_sm90INS1_16FlashAttnFwdSm90INS1_25CollectiveMainloopFwdSm90ILi2EN4cute5tupleIJNS5_1CILi1EEES8_S8_EEENS6_IJNS7_ILi128EEENS7_ILi112EEENS7_ILi192EEEEEELi192ENS_6half_tEfNS_4arch4Sm90ELb0ELb0ELb1ELb1ELb0ELb1ELb0ELb1ELb1ELb1ELb1ELb0EEENS1_21CollectiveEpilogueFwdINS6_IJSA_SC_SB_EEES9_SE_SG_Li256ELb1ELb1ELb1ELb0EEENS1_36VarlenDynamicPersistentTileSchedulerILi128ELi112ELi256ELi128ELb1ELb1ELb1ELb0ELb1ELb1EEEEEEEEEvNT_6ParamsE)
        /*1234*/ 	.short	0x0210
        /*1236*/ 	.short	0x0af0


	//----- nvinfo : EIATTR_SW_WAR
	.align		4
.L_161:
        /*1238*/ 	.byte	0x04, 0x36
        /*123a*/ 	.short	(.L_163 - .L_162)
.L_162:
        /*123c*/ 	.word	0x00000008
.L_163:


//--------------------- .nv.info._ZN7cutlass13device_kernelIN5flash11enable_sm90INS1_16FlashAttnFwdSm90INS1_25CollectiveMainloopFwdSm90ILi2EN4cute5tupleIJNS5_1CILi1EEES8_S8_EEENS6_IJNS7_ILi128EEENS7_ILi96EEENS7_ILi192EEEEEELi192ENS_6half_tEfNS_4arch4Sm90ELb0ELb1ELb1ELb0ELb0ELb0ELb0ELb1ELb1ELb1ELb1ELb0EEENS1_21CollectiveEpilogueFwdINS6_IJSA_SC_SB_EEES9_SE_SG_Li256ELb0ELb1ELb1ELb0EEENS1_19SingleTileSchedulerILb0ELb1ELb1ELi128EEEEEEEEEvNT_6ParamsE --------------------------
	.section	.nv.info._ZN7cutlass13device_kernelIN5flash11enable_sm90INS1_16FlashAttnFwdSm90INS1_25CollectiveMainloopFwdSm90ILi2EN4cute5tupleIJNS5_1CILi1EEES8_S8_EEENS6_IJNS7_ILi128EEENS7_ILi96EEENS7_ILi192EEEEEELi192ENS_6half_tEfNS_4arch4Sm90ELb0ELb1ELb1ELb0ELb0ELb0ELb0ELb1ELb1ELb1ELb1ELb0EEENS1_21CollectiveEpilogueFwdINS6_IJSA_SC_SB_EEES9_SE_SG_Li256ELb0ELb1ELb1ELb0EEENS1_19SingleTileSchedulerILb0ELb1ELb1ELi128EEEEEEEEEvNT_6ParamsE,"",@"SHT_CUDA_INFO"
	.sectionflags	@""
	.align	4


	//----- nvinfo : EIATTR_CUDA_API_VERSION
	.align		4
        /*0000*/ 	.byte	0x04, 0x37
        /*0002*/ 	.short	(.L_165 - .L_164)
.L_164:
        /*0004*/ 	.word	0x00000082


	//----- nvinfo : EIATTR_KPARAM_INFO
	.align		4
.L_165:
        /*0008*/ 	.byte	0x04, 0x17
        /*000a*/ 	.short	(.L_167 - .L_166)
.L_166:
        /*000c*/ 	.word	0x00000000
        /*0010*/ 	.short	0x0000
        /*0012*/ 	.short	0x0070
        /*0014*/ 	.byte	0x00, 0xf0, 0x01, 0x28


	//----- nvinfo : EIATTR_SPARSE_MMA_MASK
	.align		4
.L_167:
        /*0018*/ 	.byte	0x03, 0x50
        /*001a*/ 	.short	0x0000


	//----- nvinfo : EIATTR_MAXREG_COUNT
	.align		4
        /*001c*/ 	.byte	0x03, 0x1b
        /*001e*/ 	.short	0x00a8


	//----- nvinfo : EIATTR_NUM_BARRIERS
	.align		4
        /*0020*/ 	.byte	0x02, 0x4c
        /*0022*/ 	.byte	0x09
	.zero		1


	//----- nvinfo : EIATTR_EXTERNS
	.align		4
        /*0024*/ 	.byte	0x04, 0x0f
        /*0026*/ 	.short	(.L_169 - .L_168)


	//   ....[0]....
	.align		4
.L_168:
        /*0028*/ 	.word	index@(__assertfail)


	//----- nvinfo : EIATTR_ANNOTATIONS
	.align		4
.L_169:
        /*002c*/ 	.byte	0x04, 0x55
        /*002e*/ 	.short	(.L_171 - .L_170)


	//   ....[0]....
.L_170:
        /*0030*/ 	.word	0x00000001
        /*0034*/ 	.byte	0x60, 0x09, 0x00, 0x00, 0x01, 0x00, 0x00, 0x00, 0xc0, 0x18, 0x00, 0x00, 0x01, 0x00, 0x00, 0x00
        /*0044*/ 	.byte	0xa0, 0x1a, 0x01, 0x00, 0x01, 0x00, 0x00, 0x00, 0x90, 0x1f, 0x01, 0x00, 0x01, 0x00, 0x00, 0x00
        /*0054*/ 	.byte	0xf0, 0x2f, 0x01, 0x00, 0x01, 0x00, 0x00, 0x00, 0x90, 0x32, 0x01, 0x00, 0x01, 0x00, 0x00, 0x00
        /*0064*/ 	.byte	0x10, 0x3c, 0x01, 0x00, 0x01, 0x00, 0x00, 0x00, 0xe0, 0x45, 0x01, 0x00, 0x01, 0x00, 0x00, 0x00
        /*0074*/ 	.byte	0xc0, 0x54, 0x01, 0x00


	//----- nvinfo : EIATTR_MERCURY_ISA_VERSION
	.align		4
.L_171:
        /*0078*/ 	.byte	0x03, 0x5f
        /*007a*/ 	.short	0x0101


	//----- nvinfo : EIATTR_INT_WARP_WIDE_INSTR_OFFSETS
	.align		4
        /*007c*/ 	.byte	0x04, 0x31
        /*007e*/ 	.short	(.L_173 - .L_172)


	//   ....[0]....
.L_172:
        /*0080*/ 	.word	0x00000130


	//   ....[1]....
        /*0084*/ 	.word	0x00000170


	//   ....[2]....
        /*0088*/ 	.word	0x000001e0


	//----- nvinfo : EIATTR_COOP_GROUP_MASK_REGIDS
	.align		4
.L_173:
        /*008c*/ 	.byte	0x04, 0x29
        /*008e*/ 	.short	(.L_175 - .L_174)


	//   ....[0]....
.L_174:
        /*0090*/ 	.word	0xffffffff


	//   ....[1]....
        /*0094*/ 	.word	0xffffffff


	//   ....[2]....
        /*0098*/ 	.word	0xffffffff


	//   ....[3]....
        /*009c*/ 	.word	0xffffffff


	//   ....[4]....
        /*00a0*/ 	.word	0xffffffff


	//   ....[5]....
        /*00a4*/ 	.word	0xffffffff


	//   ....[6]....
        /*00a8*/ 	.word	0xffffffff


	//   ....[7]....
        /*00ac*/ 	.word	0xffffffff


	//   ....[8]....
        /*00b0*/ 	.word	0xffffffff


	//   ....[9]....
        /*00b4*/ 	.word	0xffffffff


	//   ....[10]....
        /*00b8*/ 	.word	0xffffffff


	//   ....[11]....
        /*00bc*/ 	.word	0xffffffff


	//   ....[12]....
        /*00c0*/ 	.word	0xffffffff


	//   ....[13]....
        /*00c4*/ 	.word	0xffffffff


	//   ....[14]....
        /*00c8*/ 	.word	0xffffffff


	//   ....[15]....
        /*00cc*/ 	.word	0xffffffff


	//   ....[16]....
        /*00d0*/ 	.word	0xffffffff


	//   ....[17]....
        /*00d4*/ 	.word	0xffffffff


	//   ....[18]....
        /*00d8*/ 	.word	0xffffffff


	//   ....[19]....
        /*00dc*/ 	.word	0xffffffff


	//   ....[20]....
        /*00e0*/ 	.word	0xffffffff


	//   ....[21]....
        /*00e4*/ 	.word	0xffffffff


	//   ....[22]....
        /*00e8*/ 	.word	0xffffffff


	//   ....[23]....
        /*00ec*/ 	.word	0xffffffff


	//   ....[24]....
        /*00f0*/ 	.word	0xffffffff


	//   ....[25]....
        /*00f4*/ 	.word	0xffffffff


	//   ....[26]....
        /*00f8*/ 	.word	0xffffffff


	//   ....[27]....
        /*00fc*/ 	.word	0xffffffff


	//   ....[28]....
        /*0100*/ 	.word	0xffffffff


	//   ....[29]....
        /*0104*/ 	.word	0xffffffff


	//   ....[30]....
        /*0108*/ 	.word	0xffffffff


	//   ....[31]....
        /*010c*/ 	.word	0xffffffff


	//   ....[32]....
        /*0110*/ 	.word	0xffffffff


	//   ....[33]....
        /*0114*/ 	.word	0xffffffff


	//   ....[34]....
        /*0118*/ 	.word	0xffffffff


	//   ....[35]....
        /*011c*/ 	.word	0xffffffff


	//   ....[36]....
        /*0120*/ 	.word	0xffffffff


	//   ....[37]....
        /*0124*/ 	.word	0xffffffff


	//   ....[38]....
        /*0128*/ 	.word	0xffffffff


	//   ....[39]....
        /*012c*/ 	.word	0xffffffff


	//   ....[40]....
        /*0130*/ 	.word	0xffffffff


	//   ....[41]....
        /*0134*/ 	.word	0xffffffff


	//   ....[42]....
        /*0138*/ 	.word	0xffffffff


	//   ....[43]....
        /*013c*/ 	.word	0xffffffff


	//   ....[44]....
        /*0140*/ 	.word	0xffffffff


	//   ....[45]....
        /*0144*/ 	.word	0xffffffff


	//   ....[46]....
        /*0148*/ 	.word	0xffffffff


	//   ....[47]....
        /*014c*/ 	.word	0xffffffff


	//   ....[48]....
        /*0150*/ 	.word	0xffffffff


	//   ....[49]....
        /*0154*/ 	.word	0xffffffff


	//   ....[50]....
        /*0158*/ 	.word	0xffffffff


	//   ....[51]....
        /*015c*/ 	.word	0xffffffff


	//   ....[52]....
        /*0160*/ 	.word	0xffffffff


	//   ....[53]....
        /*0164*/ 	.word	0xffffffff


	//   ....[54]....
        /*0168*/ 	.word	0xffffffff


	//   ....[55]....
        /*016c*/ 	.word	0xffffffff


	//   ....[56]....
        /*0170*/ 	.word	0xffffffff


	//   ....[57]....
        /*0174*/ 	.word	0xffffffff


	//   ....[58]....
        /*0178*/ 	.word	0xffffffff


	//   ....[59]....
        /*017c*/ 	.word	0xffffffff


	//   ....[60]....
        /*0180*/ 	.word	0xffffffff


	//   ....[61]....
        /*0184*/ 	.word	0x0500000f


	//   ....[62]....
        /*0188*/ 	.word	0x0500000f


	//   ....[63]....
        /*018c*/ 	.word	0x0500000f


	//   ....[64]....
        /*0190*/ 	.word	0x0500000f


	//   ....[65]....
        /*0194*/ 	.word	0x0500000f


	//   ....[66]....
        /*0198*/ 	.word	0x0500000f


	//   ....[67]....
        /*019c*/ 	.word	0x0500000f


	//   ....[68]....
        /*01a0*/ 	.word	0x0500000f


	//   ....[69]....
        /*01a4*/ 	.word	0x0500000f


	//   ....[70]....
        /*01a8*/ 	.word	0x0500000f


	//   ....[71]....
        /*01ac*/ 	.word	0x0500000f


	//   ....[72]....
        /*01b0*/ 	.word	0x0500000f


	//   ....[73]....
        /*01b4*/ 	.word	0x0500000f


	//   ....[74]....
        /*01b8*/ 	.word	0x0500000f


	//   ....[75]....
        /*01bc*/ 	.word	0x0500000f


	//   ....[76]....
        /*01c0*/ 	.word	0x0500000f


	//   ....[77]....
        /*01c4*/ 	.word	0x0500000f


	//   ....[78]....
        /*01c8*/ 	.word	0x0500000f


	//----- nvinfo : EIATTR_COOP_GROUP_INSTR_OFFSETS
	.align		4
.L_175:
        /*01cc*/ 	.byte	0x04, 0x28
        /*01ce*/ 	.short	(.L_177 - .L_176)


	//   ....[0]....
.L_176:
        /*01d0*/ 	.word	0x00000060


	//   ....[1]....
        /*01d4*/ 	.word	0x00000140


	//   ....[2]....
        /*01d8*/ 	.word	0x00000190


	//   ....[3]....
        /*01dc*/ 	.word	0x000003c0


	//   ....[4]....
        /*01e0*/ 	.word	0x00000520


	//   ....[5]....
        /*01e4*/ 	.word	0x00000640


	//   ....[6]....
        /*01e8*/ 	.word	0x000007a0


	//   ....[7]....
        /*01ec*/ 	.word	0x000016c0


	//   ....[8]....
        /*01f0*/ 	.word	0x00002570


	//   ....[9]....
        /*01f4*/ 	.word	0x00003250


	//   ....[10]....
        /*01f8*/ 	.word	0x00003b50


	//   ....[11]....
        /*01fc*/ 	.word	0x00003b80


	//   ....[12]....
        /*0200*/ 	.word	0x00003f30


	//   ....[13]....
        /*0204*/ 	.word	0x00003fe0


	//   ....[14]....
        /*0208*/ 	.word	0x00006340


	//   ....[15]....
        /*020c*/ 	.word	0x00006930


	//   ....[16]....
        /*0210*/ 	.word	0x000072e0


	//   ....[17]....
        /*0214*/ 	.word	0x000073d0


	//   ....[18]....
        /*0218*/ 	.word	0x000079a0


	//   ....[19]....
        /*021c*/ 	.word	0x00007a00


	//   ....[20]....
        /*0220*/ 	.word	0x00009cb0


	//   ....[21]....
        /*0224*/ 	.word	0x00009ce0


	//   ....[22]....
        /*0228*/ 	.word	0x0000a050


	//   ....[23]....
        /*022c*/ 	.word	0x0000a0b0


	//   ....[24]....
        /*0230*/ 	.word	0x0000be40


	//   ....[25]....
        /*0234*/ 	.word	0x0000c1c0


	//   ....[26]....
        /*0238*/ 	.word	0x0000cf70


	//   ....[27]....
        /*023c*/ 	.word	0x0000d090


	//   ....[28]....
        /*0240*/ 	.word	0x0000d650


	//   ....[29]....
        /*0244*/ 	.word	0x0000d6a0


	//   ....[30]....
        /*0248*/ 	.word	0x0000e720


	//   ....[31]....
        /*024c*/ 	.word	0x0000e750


	//   ....[32]....
        /*0250*/ 	.word	0x0000e840


	//   ....[33]....
        /*0254*/ 	.word	0x0000e850


	//   ....[34]....
        /*0258*/ 	.word	0x0000f8a0


	//   ....[35]....
        /*025c*/ 	.word	0x0000f900


	//   ....[36]....
        /*0260*/ 	.word	0x0000f940


	//   ....[37]....
        /*0264*/ 	.word	0x0000f970


	//   ....[38]....
        /*0268*/ 	.word	0x0000f9a0


	//   ....[39]....
        /*026c*/ 	.word	0x0000f9c0


	//   ....[40]....
        /*0270*/ 	.word	0x00010340


	//   ....[41]....
        /*0274*/ 	.word	0x00010350


	//   ....[42]....
        /*0278*/ 	.word	0x000110c0


	//   ....[43]....
        /*027c*/ 	.word	0x00011fb0


	//   ....[44]....
        /*0280*/ 	.word	0x00012970


	//   ....[45]....
        /*0284*/ 	.word	0x000129b0


	//   ....[46]....
        /*0288*/ 	.word	0x000129e0


	//   ....[47]....
        /*028c*/ 	.word	0x00012a30


	//   ....[48]....
        /*0290*/ 	.word	0x00012ac0


	//   ....[49]....
        /*0294*/ 	.word	0x00012ae0


	//   ....[50]....
        /*0298*/ 	.word	0x00012b70


	//   ....[51]....
        /*029c*/ 	.word	0x00012ba0


	//   ....[52]....
        /*02a0*/ 	.word	0x00012c20


	//   ....[53]....
        /*02a4*/ 	.word	0x00012c50


	//   ....[54]....
        /*02a8*/ 	.word	0x00012cd0


	//   ....[55]....
        /*02ac*/ 	.word	0x00012d00


	//   ....[56]....
        /*02b0*/ 	.word	0x00012d80


	//   ....[57]....
        /*02b4*/ 	.word	0x00012db0


	//   ....[58]....
        /*02b8*/ 	.word	0x00012e20


	//   ....[59]....
        /*02bc*/ 	.word	0x00012e50


	//   ....[60]....
        /*02c0*/ 	.word	0x00015450


	//   ....[61]....
        /*02c4*/ 	.word	0x00015a90


	//   ....[62]....
        /*02c8*/ 	.word	0x00015c00


	//   ....[63]....
        /*02cc*/ 	.word	0x00015c60


	//   ....[64]....
        /*02d0*/ 	.word	0x00015da0


	//   ....[65]....
        /*02d4*/ 	.word	0x00015e10


	//   ....[66]....
        /*02d8*/ 	.word	0x00015f10


	//   ....[67]....
        /*02dc*/ 	.word	0x00015f80


	//   ....[68]....
        /*02e0*/ 	.word	0x00016080


	//   ....[69]....
        /*02e4*/ 	.word	0x000160f0


	//   ....[70]....
        /*02e8*/ 	.word	0x000161f0


	//   ....[71]....
        /*02ec*/ 	.word	0x00016260


	//   ....[72]....
        /*02f0*/ 	.word	0x00016360


	//   ....[73]....
        /*02f4*/ 	.word	0x000163d0


	//   ....[74]....
        /*02f8*/ 	.word	0x000164d0


	//   ....[75]....
        /*02fc*/ 	.word	0x00016530


	//   ....[76]....
        /*0300*/ 	.word	0x00016620


	//   ....[77]....
        /*0304*/ 	.word	0x00016670


	//   ....[78]....
        /*0308*/ 	.word	0x00016a70


	//----- nvinfo : EIATTR_REG_RECONFIG
	.align		4
.L_177:
        /*030c*/ 	.byte	0x01, 0x54
	.zero		2


	//----- nvinfo : EIATTR_SYSCALL_OFFSETS
	.align		4
        /*0310*/ 	.byte	0x04, 0x46
        /*0312*/ 	.short	(.L_179 - .L_178)


	//   ....[0]....
.L_178:
        /*0314*/ 	.word	0x00001880


	//   ....[1]....
        /*0318*/ 	.word	0x00011c20


	//   ....[2]....
        /*031c*/ 	.word	0x00011d60


	//   ....[3]....
        /*0320*/ 	.word	0x00011e50


	//   ....[4]....
        /*0324*/ 	.word	0x000125c0


	//----- nvinfo : EIATTR_MBARRIER_INSTR_OFFSETS
	.align		4
.L_179:
        /*0328*/ 	.byte	0x04, 0x39
        /*032a*/ 	.short	(.L_181 - .L_180)


	//   ....[0]....
.L_180:
        /*032c*/ 	.word	0x00000270
        /*0330*/ 	.word	0x000000ff
        /*0334*/ 	.word	0x00030800
        /*0338*/ 	.short	0x0100
        /*033a*/ 	.byte	0x08
	.zero		1


	//   ....[1]....
        /*033c*/ 	.word	0x00000280
        /*0340*/ 	.word	0x000000ff
        /*0344*/ 	.word	0x00030820
        /*0348*/ 	.short	0x0100
        /*034a*/ 	.byte	0x08
	.zero		1


	//   ....[2]....
        /*034c*/ 	.word	0x00000370
        /*0350*/ 	.word	0x000000ff
        /*0354*/ 	.word	0x00030830
        /*0358*/ 	.short	0x0100
        /*035a*/ 	.byte	0x08
	.zero		1


	//   ....[3]....
        /*035c*/ 	.word	0x00000380
        /*0360*/ 	.word	0x000000ff
        /*0364*/ 	.word	0x00030840
        /*0368*/ 	.short	0x0100
        /*036a*/ 	.byte	0x08
	.zero		1


	//   ....[4]....
        /*036c*/ 	.word	0x00000390
        /*0370*/ 	.word	0x000000ff
        /*0374*/ 	.word	0x00030838
        /*0378*/ 	.short	0x0100
        /*037a*/ 	.byte	0x08
	.zero		1


	//   ....[5]....
        /*037c*/ 	.word	0x000003a0
        /*0380*/ 	.word	0x000000ff
        /*0384*/ 	.word	0x00030848
        /*0388*/ 	.short	0x0100
        /*038a*/ 	.byte	0x08
	.zero		1


	//   ....[6]....
        /*038c*/ 	.word	0x000004d0
        /*0390*/ 	.word	0x000000ff
        /*0394*/ 	.word	0x00030850
        /*0398*/ 	.short	0x0100
        /*039a*/ 	.byte	0x08
	.zero		1


	//   ....[7]....
        /*039c*/ 	.word	0x000004e0
        /*03a0*/ 	.word	0x000000ff
        /*03a4*/ 	.word	0x00030860
        /*03a8*/ 	.short	0x0100
        /*03aa*/ 	.byte	0x08
	.zero		1


	//   ....[8]....
        /*03ac*/ 	.word	0x000004f0
        /*03b0*/ 	.word	0x000000ff
        /*03b4*/ 	.word	0x00030858
        /*03b8*/ 	.short	0x0100
        /*03ba*/ 	.byte	0x08
	.zero		1


	//   ....[9]....
        /*03bc*/ 	.word	0x00000500
        /*03c0*/ 	.word	0x000000ff
        /*03c4*/ 	.word	0x00030868
        /*03c8*/ 	.short	0x0100
        /*03ca*/ 	.byte	0x08
	.zero		1


	//   ....[10]....
        /*03cc*/ 	.word	0x000005f0
        /*03d0*/ 	.word	0x000000ff
        /*03d4*/ 	.word	0x00030870
        /*03d8*/ 	.short	0x0100
        /*03da*/ 	.byte	0x06
	.zero		1


	//   ....[11]....
        /*03dc*/ 	.word	0x00000600
        /*03e0*/ 	.word	0x000000ff
        /*03e4*/ 	.word	0x00030880
        /*03e8*/ 	.short	0x0100
        /*03ea*/ 	.byte	0x06
	.zero		1


	//   ....[12]....
        /*03ec*/ 	.word	0x00000610
        /*03f0*/ 	.word	0x000000ff
        /*03f4*/ 	.word	0x00030878
        /*03f8*/ 	.short	0x0100
        /*03fa*/ 	.byte	0x06
	.zero		1


	//   ....[13]....
        /*03fc*/ 	.word	0x00000620
        /*0400*/ 	.word	0x000000ff
        /*0404*/ 	.word	0x00030888
        /*0408*/ 	.short	0x0100
        /*040a*/ 	.byte	0x06
	.zero		1


	//   ....[14]....
        /*040c*/ 	.word	0x00000750
        /*0410*/ 	.word	0x000000ff
        /*0414*/ 	.word	0x00030890
        /*0418*/ 	.short	0x0100
        /*041a*/ 	.byte	0x08
	.zero		1


	//   ....[15]....
        /*041c*/ 	.word	0x00000760
        /*0420*/ 	.word	0x000000ff
        /*0424*/ 	.word	0x000308a0
        /*0428*/ 	.short	0x0100
        /*042a*/ 	.byte	0x08
	.zero		1


	//   ....[16]....
        /*042c*/ 	.word	0x00000770
        /*0430*/ 	.word	0x000000ff
        /*0434*/ 	.word	0x00030898
        /*0438*/ 	.short	0x0100
        /*043a*/ 	.byte	0x08
	.zero		1


	//   ....[17]....
        /*043c*/ 	.word	0x00000780
        /*0440*/ 	.word	0x000000ff
        /*0444*/ 	.word	0x000308a8
        /*0448*/ 	.short	0x0100
        /*044a*/ 	.byte	0x08
	.zero		1


	//   ....[18]....
        /*044c*/ 	.word	0x000008b0
        /*0450*/ 	.word	0x000000ff
        /*0454*/ 	.word	0x000308b0
        /*0458*/ 	.short	0x0100
        /*045a*/ 	.byte	0x08
	.zero		1


	//   ....[19]....
        /*045c*/ 	.word	0x000008c0
        /*0460*/ 	.word	0x000000ff
        /*0464*/ 	.word	0x000308c0
        /*0468*/ 	.short	0x0100
        /*046a*/ 	.byte	0x08
	.zero		1


	//   ....[20]....
        /*046c*/ 	.word	0x000008d0
        /*0470*/ 	.word	0x000000ff
        /*0474*/ 	.word	0x000308b8
        /*0478*/ 	.short	0x0100
        /*047a*/ 	.byte	0x08
	.zero		1


	//   ....[21]....
        /*047c*/ 	.word	0x000008e0
        /*0480*/ 	.word	0x000000ff
        /*0484*/ 	.word	0x000308c8
        /*0488*/ 	.short	0x0100
        /*048a*/ 	.byte	0x08
	.zero		1


	//   ....[22]....
        /*048c*/ 	.word	0x000018a0
        /*0490*/ 	.word	0x000000ff
        /*0494*/ 	.word	0x00030800
        /*0498*/ 	.short	0x010a
        /*049a*/ 	.byte	0x3a
	.zero		1


	//   ....[23]....
        /*049c*/ 	.word	0x00001930
        /*04a0*/ 	.word	0x000000ff
        /*04a4*/ 	.word	0x00030830
        /*04a8*/ 	.short	0x010a
        /*04aa*/ 	.byte	0x3a
	.zero		1


	//   ....[24]....
        /*04ac*/ 	.word	0x000019c0
        /*04b0*/ 	.word	0x000000ff
        /*04b4*/ 	.word	0x00030830
        /*04b8*/ 	.short	0x010a
        /*04ba*/ 	.byte	0x3a
	.zero		1


	//   ....[25]....
        /*04bc*/ 	.word	0x00002630
        /*04c0*/ 	.word	0x0000000b
        /*04c4*/ 	.word	0x00000000
        /*04c8*/ 	.short	0x0101
        /*04ca*/ 	.byte	0x3f
	.zero		1


	//   ....[26]....
        /*04cc*/ 	.word	0x00004ec0
        /*04d0*/ 	.word	0x000000ff
        /*04d4*/ 	.word	0x00030830
        /*04d8*/ 	.short	0x010a
        /*04da*/ 	.byte	0x3d
	.zero		1


	//   ....[27]....
        /*04dc*/ 	.word	0x00004f00
        /*04e0*/ 	.word	0x000000ff
        /*04e4*/ 	.word	0x00030830
        /*04e8*/ 	.short	0x010a
        /*04ea*/ 	.byte	0x3d
	.zero		1


	//   ....[28]....
        /*04ec*/ 	.word	0x00005960
        /*04f0*/ 	.word	0x000000ff
        /*04f4*/ 	.word	0x00030850
        /*04f8*/ 	.short	0x010a
        /*04fa*/ 	.byte	0x0e
	.zero		1


	//   ....[29]....
        /*04fc*/ 	.word	0x000059a0
        /*0500*/ 	.word	0x000000ff
        /*0504*/ 	.word	0x00030850
        /*0508*/ 	.short	0x010a
        /*050a*/ 	.byte	0x0e
	.zero		1


	//   ....[30]....
        /*050c*/ 	.word	0x00006330
        /*0510*/ 	.word	0x00000091
        /*0514*/ 	.word	0x00000000
        /*0518*/ 	.short	0x0101
        /*051a*/ 	.byte	0x3f
	.zero		1


	//   ....[31]....
        /*051c*/ 	.word	0x00007e00
        /*0520*/ 	.word	0x00000015
        /*0524*/ 	.word	0x00000000
        /*0528*/ 	.short	0x0101
        /*052a*/ 	.byte	0x3f
	.zero		1


	//   ....[32]....
        /*052c*/ 	.word	0x00008770
        /*0530*/ 	.word	0x000000ff
        /*0534*/ 	.word	0x00030830
        /*0538*/ 	.short	0x010a
        /*053a*/ 	.byte	0x39
	.zero		1


	//   ....[33]....
        /*053c*/ 	.word	0x000087b0
        /*0540*/ 	.word	0x000000ff
        /*0544*/ 	.word	0x00030830
        /*0548*/ 	.short	0x010a
        /*054a*/ 	.byte	0x39
	.zero		1


	//   ....[34]....
        /*054c*/ 	.word	0x00009210
        /*0550*/ 	.word	0x000000ff
        /*0554*/ 	.word	0x00030850
        /*0558*/ 	.short	0x010a
        /*055a*/ 	.byte	0x0e
	.zero		1


	//   ....[35]....
        /*055c*/ 	.word	0x00009250
        /*0560*/ 	.word	0x000000ff
        /*0564*/ 	.word	0x00030850
        /*0568*/ 	.short	0x010a
        /*056a*/ 	.byte	0x0e
	.zero		1


	//   ....[36]....
        /*056c*/ 	.word	0x0000a5d0
        /*0570*/ 	.word	0x0000000e
        /*0574*/ 	.word	0x00000000
        /*0578*/ 	.short	0x0101
        /*057a*/ 	.byte	0x3f
	.zero		1


	//   ....[37]....
        /*057c*/ 	.word	0x0000a690
        /*0580*/ 	.word	0x0000000e
        /*0584*/ 	.word	0x00000000
        /*0588*/ 	.short	0x0101
        /*058a*/ 	.byte	0x3f
	.zero		1


	//   ....[38]....
        /*058c*/ 	.word	0x0000ab60
        /*0590*/ 	.word	0x000000ff
        /*0594*/ 	.word	0x00030830
        /*0598*/ 	.short	0x010a
        /*059a*/ 	.byte	0x39
	.zero		1


	//   ....[39]....
        /*059c*/ 	.word	0x0000aba0
        /*05a0*/ 	.word	0x000000ff
        /*05a4*/ 	.word	0x00030830
        /*05a8*/ 	.short	0x010a
        /*05aa*/ 	.byte	0x39
	.zero		1


	//   ....[40]....
        /*05ac*/ 	.word	0x0000b600
        /*05b0*/ 	.word	0x000000ff
        /*05b4*/ 	.word	0x00030850
        /*05b8*/ 	.short	0x010a
        /*05ba*/ 	.byte	0x0e
	.zero		1


	//   ....[41]....
        /*05bc*/ 	.word	0x0000b640
        /*05c0*/ 	.word	0x000000ff
        /*05c4*/ 	.word	0x00030850
        /*05c8*/ 	.short	0x010a
        /*05ca*/ 	.byte	0x0e
	.zero		1


	//   ....[42]....
        /*05cc*/ 	.word	0x0000bf60
        /*05d0*/ 	.word	0x00000091
        /*05d4*/ 	.word	0x00000000
        /*05d8*/ 	.short	0x0101
        /*05da*/ 	.byte	0x3f
	.zero		1


	//   ....[43]....
        /*05dc*/ 	.word	0x0000daf0
        /*05e0*/ 	.word	0x00000015
        /*05e4*/ 	.word	0x00000000
        /*05e8*/ 	.short	0x0101
        /*05ea*/ 	.byte	0x3f
	.zero		1


	//   ....[44]....
        /*05ec*/ 	.word	0x0000e690
        /*05f0*/ 	.word	0x000000ff
        /*05f4*/ 	.word	0x00030850
        /*05f8*/ 	.short	0x010a
        /*05fa*/ 	.byte	0x05
	.zero		1


	//   ....[45]....
        /*05fc*/ 	.word	0x0000e6d0
        /*0600*/ 	.word	0x000000ff
        /*0604*/ 	.word	0x00030850
        /*0608*/ 	.short	0x010a
        /*060a*/ 	.byte	0x05
	.zero		1


	//   ....[46]....
        /*060c*/ 	.word	0x0000eaf0
        /*0610*/ 	.word	0x0000000b
        /*0614*/ 	.word	0x00000000
        /*0618*/ 	.short	0x0101
        /*061a*/ 	.byte	0x3f
	.zero		1


	//   ....[47]....
        /*061c*/ 	.word	0x0000f9d0
        /*0620*/ 	.word	0x000000ff
        /*0624*/ 	.word	0x00000000
        /*0628*/ 	.short	0x0101
        /*062a*/ 	.byte	0x04
	.zero		1


	//   ....[48]....
        /*062c*/ 	.word	0x000121d0
        /*0630*/ 	.word	0x000000ff
        /*0634*/ 	.word	0x00030840
        /*0638*/ 	.short	0x010a
        /*063a*/ 	.byte	0x26
	.zero		1


	//   ....[49]....
        /*063c*/ 	.word	0x00012f90
        /*0640*/ 	.word	0x000000ff
        /*0644*/ 	.word	0x00030800
        /*0648*/ 	.short	0x0107
        /*064a*/ 	.byte	0x26
	.zero		1


	//   ....[50]....
        /*064c*/ 	.word	0x00013000
        /*0650*/ 	.word	0x000000ff
        /*0654*/ 	.word	0x00030800
        /*0658*/ 	.short	0x0101
        /*065a*/ 	.byte	0x26
	.zero		1


	//   ....[51]....
        /*065c*/ 	.word	0x00013010
        /*0660*/ 	.word	0x000000ff
        /*0664*/ 	.word	0x00030820
        /*0668*/ 	.short	0x010a
        /*066a*/ 	.byte	0x26
	.zero		1


	//   ....[52]....
        /*066c*/ 	.word	0x00013420
        /*0670*/ 	.word	0x000000ff
        /*0674*/ 	.word	0x00030848
        /*0678*/ 	.short	0x010a
        /*067a*/ 	.byte	0x26
	.zero		1


	//   ....[53]....
        /*067c*/ 	.word	0x000137d0
        /*0680*/ 	.word	0x000000ff
        /*0684*/ 	.word	0x00030860
        /*0688*/ 	.short	0x010a
        /*068a*/ 	.byte	0x26
	.zero		1


	//   ....[54]....
        /*068c*/ 	.word	0x00013da0
        /*0690*/ 	.word	0x000000ff
        /*0694*/ 	.word	0x00030840
        /*0698*/ 	.short	0x010a
        /*069a*/ 	.byte	0x26
	.zero		1


	//   ....[55]....
        /*069c*/ 	.word	0x00014160
        /*06a0*/ 	.word	0x000000ff
        /*06a4*/ 	.word	0x00030868
        /*06a8*/ 	.short	0x010a
        /*06aa*/ 	.byte	0x26
	.zero		1


	//   ....[56]....
        /*06ac*/ 	.word	0x00014780
        /*06b0*/ 	.word	0x000000ff
        /*06b4*/ 	.word	0x00030848
        /*06b8*/ 	.short	0x010a
        /*06ba*/ 	.byte	0x26
	.zero		1


	//   ....[57]....
        /*06bc*/ 	.word	0x00014b20
        /*06c0*/ 	.word	0x000000ff
        /*06c4*/ 	.word	0x00030860
        /*06c8*/ 	.short	0x010a
        /*06ca*/ 	.byte	0x26
	.zero		1


	//   ....[58]....
        /*06cc*/ 	.word	0x00014f80
        /*06d0*/ 	.word	0x00000003
        /*06d4*/ 	.word	0x00030860
        /*06d8*/ 	.short	0x010a
        /*06da*/ 	.byte	0x3f
	.zero		1


	//   ....[59]....
        /*06dc*/ 	.word	0x000153e0
        /*06e0*/ 	.word	0x00000002
        /*06e4*/ 	.word	0x00030820
        /*06e8*/ 	.short	0x010a
        /*06ea*/ 	.byte	0x3f
	.zero		1


	//   ....[60]....
        /*06ec*/ 	.word	0x00015580
        /*06f0*/ 	.word	0x00000007
        /*06f4*/ 	.word	0x00000000
        /*06f8*/ 	.short	0x010a
        /*06fa*/ 	.byte	0x3f
	.zero		1


	//   ....[61]....
        /*06fc*/ 	.word	0x000155f0
        /*0700*/ 	.word	0x00000008
        /*0704*/ 	.word	0x00000000
        /*0708*/ 	.short	0x010a
        /*070a*/ 	.byte	0x3f
	.zero		1


	//   ....[62]....
        /*070c*/ 	.word	0x00015650
        /*0710*/ 	.word	0x00000007
        /*0714*/ 	.word	0x00000000
        /*0718*/ 	.short	0x010a
        /*071a*/ 	.byte	0x3f
	.zero		1


	//   ....[63]....
        /*071c*/ 	.word	0x00015680
        /*0720*/ 	.word	0x00000006
        /*0724*/ 	.word	0x00000000
        /*0728*/ 	.short	0x010a
        /*072a*/ 	.byte	0x3f
	.zero		1


	//   ....[64]....
        /*072c*/ 	.word	0x000156f0
        /*0730*/ 	.word	0x00000003
        /*0734*/ 	.word	0x00030800
        /*0738*/ 	.short	0x010a
        /*073a*/ 	.byte	0x3f
	.zero		1


	//   ....[65]....
        /*073c*/ 	.word	0x00015750
        /*0740*/ 	.word	0x00000003
        /*0744*/ 	.word	0x00030830
        /*0748*/ 	.short	0x010a
        /*074a*/ 	.byte	0x3f
	.zero		1


	//   ....[66]....
        /*074c*/ 	.word	0x000157b0
        /*0750*/ 	.word	0x0000000f
        /*0754*/ 	.word	0x00030830
        /*0758*/ 	.short	0x010a
        /*075a*/ 	.byte	0x3f
	.zero		1


	//   ....[67]....
        /*075c*/ 	.word	0x00015810
        /*0760*/ 	.word	0x0000000f
        /*0764*/ 	.word	0x00030850
        /*0768*/ 	.short	0x010a
        /*076a*/ 	.byte	0x3f
	.zero		1


	//   ....[68]....
        /*076c*/ 	.word	0x00015870
        /*0770*/ 	.word	0x00000004
        /*0774*/ 	.word	0x00030830
        /*0778*/ 	.short	0x010a
        /*077a*/ 	.byte	0x3f
	.zero		1


	//   ....[69]....
        /*077c*/ 	.word	0x000158d0
        /*0780*/ 	.word	0x00000003
        /*0784*/ 	.word	0x00030850
        /*0788*/ 	.short	0x010a
        /*078a*/ 	.byte	0x3f
	.zero		1


	//   ....[70]....
        /*078c*/ 	.word	0x00015930
        /*0790*/ 	.word	0x00000004
        /*0794*/ 	.word	0x00030830
        /*0798*/ 	.short	0x010a
        /*079a*/ 	.byte	0x3f
	.zero		1


	//   ....[71]....
        /*079c*/ 	.word	0x00015990
        /*07a0*/ 	.word	0x00000003
        /*07a4*/ 	.word	0x00030850
        /*07a8*/ 	.short	0x010a
        /*07aa*/ 	.byte	0x3f
	.zero		1


	//   ....[72]....
        /*07ac*/ 	.word	0x000159f0
        /*07b0*/ 	.word	0x00000007
        /*07b4*/ 	.word	0x00030850
        /*07b8*/ 	.short	0x010a
        /*07ba*/ 	.byte	0x3f
	.zero		1


	//   ....[73]....
        /*07bc*/ 	.word	0x00015b50
        /*07c0*/ 	.word	0x00000003
        /*07c4*/ 	.word	0x00030840
        /*07c8*/ 	.short	0x010a
        /*07ca*/ 	.byte	0x3f
	.zero		1


	//   ....[74]....
        /*07cc*/ 	.word	0x000166b0
        /*07d0*/ 	.word	0x00000003
        /*07d4*/ 	.word	0x00030820
        /*07d8*/ 	.short	0x010a
        /*07da*/ 	.byte	0x3f
	.zero		1


	//   ....[75]....
        /*07dc*/ 	.word	0x00016710
        /*07e0*/ 	.word	0x00000003
        /*07e4*/ 	.word	0x00030848
        /*07e8*/ 	.short	0x010a
        /*07ea*/ 	.byte	0x3f
	.zero		1


	//   ....[76]....
        /*07ec*/ 	.word	0x00016770
        /*07f0*/ 	.word	0x00000003
        /*07f4*/ 	.word	0x00030860
        /*07f8*/ 	.short	0x010a
        /*07fa*/ 	.byte	0x3f
	.zero		1


	//   ....[77]....
        /*07fc*/ 	.word	0x000167d0
        /*0800*/ 	.word	0x00000003
        /*0804*/ 	.word	0x00030840
        /*0808*/ 	.short	0x010a
        /*080a*/ 	.byte	0x3f
	.zero		1


	//   ....[78]....
        /*080c*/ 	.word	0x00016830
        /*0810*/ 	.word	0x00000003
        /*0814*/ 	.word	0x00030868
        /*0818*/ 	.short	0x010a
        /*081a*/ 	.byte	0x3f
	.zero		1


	//   ....[79]....
        /*081c*/ 	.word	0x00016890
        /*0820*/ 	.word	0x00000003
        /*0824*/ 	.word	0x00030848
        /*0828*/ 	.short	0x010a
        /*082a*/ 	.byte	0x3f
	.zero		1


	//   ....[80]....
        /*082c*/ 	.word	0x000168f0
        /*0830*/ 	.word	0x00000003
        /*0834*/ 	.word	0x00030860
        /*0838*/ 	.short	0x010a
        /*083a*/ 	.byte	0x3f
	.zero		1


	//   ....[81]....
        /*083c*/ 	.word	0x00016940
        /*0840*/ 	.word	0x00000003
        /*0844*/ 	.word	0x00030860
        /*0848*/ 	.short	0x010a
        /*084a*/ 	.byte	0x3f
	.zero		1


	//   ....[82]....
        /*084c*/ 	.word	0x00016990
        /*0850*/ 	.word	0x00000002
        /*0854*/ 	.word	0x00030820
        /*0858*/ 	.short	0x010a
        /*085a*/ 	.byte	0x3f
	.zero		1


	//   ....[83]....
        /*085c*/ 	.word	0x00016b30
        /*0860*/ 	.word	0x00000007
        /*0864*/ 	.word	0x00000000
        /*0868*/ 	.short	0x010a
        /*086a*/ 	.byte	0x3f
	.zero		1


	//   ....[84]....
        /*086c*/ 	.word	0x00016b80
        /*0870*/ 	.word	0x00000008
        /*0874*/ 	.word	0x00000000
        /*0878*/ 	.short	0x010a
        /*087a*/ 	.byte	0x3f
	.zero		1


	//   ....[85]....
        /*087c*/ 	.word	0x00016bd0
        /*0880*/ 	.word	0x00000007
        /*0884*/ 	.word	0x00000000
        /*0888*/ 	.short	0x010a
        /*088a*/ 	.byte	0x3f
	.zero		1


	//----- nvinfo : EIATTR_NUM_MBARRIERS
	.align		4
.L_181:
        /*088c*/ 	.byte	0x03, 0x38
        /*088e*/ 	.short	0x0016


	//----- nvinfo : EIATTR_EXIT_INSTR_OFFSETS
	.align		4
        /*0890*/ 	.byte	0x04, 0x1c
        /*0892*/ 	.short	(.L_183 - .L_182)


	//   ....[0]....
.L_182:
        /*0894*/ 	.word	0x000156d0


	//----- nvinfo : EIATTR_MAX_THREADS
	.align		4
.L_183:
        /*0898*/ 	.byte	0x04, 0x05
        /*089a*/ 	.short	(.L_185 - .L_184)
.L_184:
        /*089c*/ 	.word	0x00000180
        /*08a0*/ 	.word	0x00000001
        /*08a4*/ 	.word	0x00000001


	//----- nvinfo : EIATTR_CRS_STACK_SIZE
	.align		4
.L_185:
        /*08a8*/ 	.byte	0x04, 0x1e
        /*08aa*/ 	.short	(.L_187 - .L_186)
.L_186:
        /*08ac*/ 	.word	0x00000000


	//----- nvinfo : EIATTR_CBANK_PARAM_SIZE
	.align		4
.L_187:
        /*08b0*/ 	.byte	0x03, 0x19
        /*08b2*/ 	.short	0x0a70


	//----- nvinfo : EIATTR_PARAM_CBANK
	.align		4
        /*08b4*/ 	.byte	0x04, 0x0a
        /*08b6*/ 	.short	(.L_189 - .L_188)
	.align		4
.L_188:
        /*08b8*/ 	.word	index@(.nv.constant0._ZN7cutlass13device_kernelIN5flash11enable_sm90INS1_16FlashAttnFwdSm90INS1_25CollectiveMainloopFwdSm90ILi2EN4cute5tupleIJNS5_1CILi1EEES8_S8_EEENS6_IJNS7_ILi128EEENS7_ILi96EEENS7_ILi192EEEEEELi192ENS_6half_tEfNS_4arch4Sm90ELb0ELb1ELb1ELb0ELb0ELb0ELb0ELb1ELb1ELb1ELb1ELb0EEENS1_21CollectiveEpilogueFwdINS6_IJSA_SC_SB_EEES9_SE_SG_Li256ELb0ELb1ELb1ELb0EEENS1_19SingleTileSchedulerILb0ELb1ELb1ELi128EEEEEEEEEvNT_6ParamsE)
        /*08bc*/ 	.short	0x0210
        /*08be*/ 	.short	0x0a70


	//----- nvinfo : EIATTR_SW_WAR
	.align		4
.L_189:
        /*08c0*/ 	.byte	0x04, 0x36
        /*08c2*/ 	.short	(.L_191 - .L_190)
.L_190:
        /*08c4*/ 	.word	0x00000008
.L_191:


//--------------------- .nv.info._ZN7cutlass13device_kernelIN5flash11enable_sm90INS1_16FlashAttnFwdSm90INS1_25CollectiveMainloopFwdSm90ILi2EN4cute5tupleIJNS5_1CILi1EEES8_S8_EEENS6_IJNS7_ILi128EEENS7_ILi96EEENS7_ILi192EEEEEELi192ENS_6half_tEfNS_4arch4Sm90ELb0ELb1ELb1ELb1ELb0ELb0ELb0ELb1ELb1ELb1ELb1ELb0EEENS1_21CollectiveEpilogueFwdINS6_IJSA_SC_SB_EEES9_SE_SG_Li256ELb1ELb1ELb1ELb0EEENS1_36VarlenDynamicPersistentTileSchedulerILi128ELi96ELi256ELi128ELb1ELb1ELb1ELb1ELb0ELb1EEEEEEEEEvNT_6ParamsE --------------------------
	.section	.nv.info._ZN7cutlass13device_kernelIN5flash11enable_sm90INS1_16FlashAttnFwdSm90INS1_25CollectiveMainloopFwdSm90ILi2EN4cute5tupleIJNS5_1CILi1EEES8_S8_EEENS6_IJNS7_ILi128EEENS7_ILi96EEENS7_ILi192EEEEEELi192ENS_6half_tEfNS_4arch4Sm90ELb0ELb1ELb1ELb1ELb0ELb0ELb0ELb1ELb1ELb1ELb1ELb0EEENS1_21CollectiveEpilogueFwdINS6_IJSA_SC_SB_EEES9_SE_SG_Li256ELb1ELb1ELb1ELb0EEENS1_36VarlenDynamicPersistentTileSchedulerILi128ELi96ELi256ELi128ELb1ELb1ELb1ELb1ELb0ELb1EEEEEEEEEvNT_6ParamsE,"",@"SHT_CUDA_INFO"
	.sectionflags	@""
	.align	4


	//----- nvinfo : EIATTR_CUDA_API_VERSION
	.align		4
        /*0000*/ 	.byte	0x04, 0x37
        /*0002*/ 	.short	(.L_193 - .L_192)
.L_192:
        /*0004*/ 	.word	0x00000082


	//----- nvinfo : EIATTR_KPARAM_INFO
	.align		4
.L_193:
        /*0008*/ 	.byte	0x04, 0x17
        /*000a*/ 	.short	(.L_195 - .L_194)
.L_194:
        /*000c*/ 	.word	0x00000000
        /*0010*/ 	.short	0x0000
        /*0012*/ 	.short	0x0070
        /*0014*/ 	.byte	0x00, 0xf0, 0x01, 0x2a


	//----- nvinfo : EIATTR_SPARSE_MMA_MASK
	.align		4
.L_195:
        /*0018*/ 	.byte	0x03, 0x50
        /*001a*/ 	.short	0x0000


	//----- nvinfo : EIATTR_MAXREG_COUNT
	.align		4
        /*001c*/ 	.byte	0x03, 0x1b
        /*001e*/ 	.short	0x00a8


	//----- nvinfo : EIATTR_NUM_BARRIERS
	.align		4
        /*0020*/ 	.byte	0x02, 0x4c
        /*0022*/ 	.byte	0x09
	.zero		1


	//----- nvinfo : EIATTR_EXTERNS
	.align		4
        /*0024*/ 	.byte	0x04, 0x0f
        /*0026*/ 	.short	(.L_197 - .L_196)


	//   ....[0]....
	.align		4
.L_196:
        /*0028*/ 	.word	index@(__assertfail)


	//----- nvinfo : EIATTR_ANNOTATIONS
	.align		4
.L_197:
        /*002c*/ 	.byte	0x04, 0x55
        /*002e*/ 	.short	(.L_199 - .L_198)


	//   ....[0]....
.L_198:
        /* <DEDUP_REMOVED lines=79> */


	//----- nvinfo : EIATTR_MERCURY_ISA_VERSION
	.align		4
.L_199:
        /*0510*/ 	.byte	0x03, 0x5f
        /*0512*/ 	.short	0x0101


	//----- nvinfo : EIATTR_UNUSED_LOAD_BYTE_OFFSET
	.align		4
        /*0514*/ 	.byte	0x04, 0x44
        /*0516*/ 	.short	(.L_201 - .L_200)


	//   ....[0]....
.L_200:
        /*0518*/ 	.word	0x00000a10
        /*051c*/ 	.word	0x0000fff0


	//   ....[1]....
        /*0520*/ 	.word	0x0000fd00
        /*0524*/ 	.word	0x0000fff0


	//----- nvinfo : EIATTR_INT_WARP_WIDE_INSTR_OFFSETS
	.align		4
.L_201:
        /*0528*/ 	.byte	0x04, 0x31
        /*052a*/ 	.short	(.L_203 - .L_202)


	//   ....[0]....
.L_202:
        /*052c*/ 	.word	0x00000130


	//   ....[1]....
        /*0530*/ 	.word	0x00000170


	//   ....[2]....
        /*0534*/ 	.word	0x000001e0


	//   ....[3]....
        /*0538*/ 	.word	0x000158d0


	//   ....[4]....
        /*053c*/ 	.word	0x00015970


	//   ....[5]....
        /*0540*/ 	.word	0x000197e0


	//   ....[6]....
        /*0544*/ 	.word	0x00019850


	//----- nvinfo : EIATTR_COOP_GROUP_MASK_REGIDS
	.align		4
.L_203:
        /*0548*/ 	.byte	0x04, 0x29
        /*054a*/ 	.short	(.L_205 - .L_204)


	//   ....[0]....
.L_204:
        /*054c*/ 	.word	0xffffffff


	//   ....[1]....
        /*0550*/ 	.word	0xffffffff


	//   ....[2]....
        /*0554*/ 	.word	0xffffffff


	//   ....[3]....
        /*0558*/ 	.word	0xffffffff


	//   ....[4]....
        /*055c*/ 	.word	0xffffffff


	//   ....[5]....
        /*0560*/ 	.word	0xffffffff


	//   ....[6]....
        /*0564*/ 	.word	0xffffffff


	//   ....[7]....
        /*0568*/ 	.word	0xffffffff


	//   ....[8]....
        /*056c*/ 	.word	0xffffffff


	//   ....[9]....
        /*0570*/ 	.word	0xffffffff


	//   ....[10]....
        /*0574*/ 	.word	0xffffffff


	//   ....[11]....
        /*0578*/ 	.word	0xffffffff


	//   ....[12]....
        /*057c*/ 	.word	0xffffffff


	//   ....[13]....
        /*0580*/ 	.word	0xffffffff


	//   ....[14]....
        /*0584*/ 	.word	0xffffffff


	//   ....[15]....
        /*0588*/ 	.word	0xffffffff


	//   ....[16]....
        /*058c*/ 	.word	0xffffffff


	//   ....[17]....
        /*0590*/ 	.word	0xffffffff


	//   ....[18]....
        /*0594*/ 	.word	0xffffffff


	//   ....[19]....
        /*0598*/ 	.word	0xffffffff


	//   ....[20]....
        /*059c*/ 	.word	0xffffffff


	//   ....[21]....
        /*05a0*/ 	.word	0xffffffff


	//   ....[22]....
        /*05a4*/ 	.word	0xffffffff


	//   ....[23]....
        /*05a8*/ 	.word	0xffffffff


	//   ....[24]....
        /*05ac*/ 	.word	0xffffffff


	//   ....[25]....
        /*05b0*/ 	.word	0xffffffff


	//   ....[26]....
        /*05b4*/ 	.word	0xffffffff


	//   ....[27]....
        /*05b8*/ 	.word	0xffffffff


	//   ....[28]....
        /*05bc*/ 	.word	0xffffffff


	//   ....[29]....
        /*05c0*/ 	.word	0xffffffff


	//   ....[30]....
        /*05c4*/ 	.word	0xffffffff


	//   ....[31]....
        /*05c8*/ 	.word	0xffffffff


	//   ....[32]....
        /*05cc*/ 	.word	0xffffffff


	//   ....[33]....
        /*05d0*/ 	.word	0xffffffff


	//   ....[34]....
        /*05d4*/ 	.word	0xffffffff


	//   ....[35]....
        /*05d8*/ 	.word	0xffffffff


	//   ....[36]....
        /*05dc*/ 	.word	0xffffffff


	//   ....[37]....
        /*05e0*/ 	.word	0xffffffff


	//   ....[38]....
        /*05e4*/ 	.word	0xffffffff


	//   ....[39]....
        /*05e8*/ 	.word	0xffffffff


	//   ....[40]....
        /*05ec*/ 	.word	0xffffffff


	//   ....[41]....
        /*05f0*/ 	.word	0xffffffff


	//   ....[42]....
        /*05f4*/ 	.word	0xffffffff


	//   ....[43]....
        /*05f8*/ 	.word	0xffffffff


	//   ....[44]....
        /*05fc*/ 	.word	0xffffffff


	//   ....[45]....
        /*0600*/ 	.word	0xffffffff


	//   ....[46]....
        /*0604*/ 	.word	0xffffffff


	//   ....[47]....
        /*0608*/ 	.word	0xffffffff


	//   ....[48]....
        /*060c*/ 	.word	0xffffffff


	//   ....[49]....
        /*0610*/ 	.word	0xffffffff


	//   ....[50]....
        /*0614*/ 	.word	0xffffffff


	//   ....[51]....
        /*0618*/ 	.word	0xffffffff


	//   ....[52]....
        /*061c*/ 	.word	0xffffffff


	//   ....[53]....
        /*0620*/ 	.word	0xffffffff


	//   ....[54]....
        /*0624*/ 	.word	0xffffffff


	//   ....[55]....
        /*0628*/ 	.word	0xffffffff


	//   ....[56]....
        /*062c*/ 	.word	0xffffffff


	//   ....[57]....
        /*0630*/ 	.word	0xffffffff


	//   ....[58]....
        /*0634*/ 	.word	0xffffffff


	//   ....[59]....
        /*0638*/ 	.word	0xffffffff


	//   ....[60]....
        /*063c*/ 	.word	0xffffffff


	//   ....[61]....
        /*0640*/ 	.word	0xffffffff


	//   ....[62]....
        /*0644*/ 	.word	0xffffffff


	//   ....[63]....
        /*0648*/ 	.word	0xffffffff


	//   ....[64]....
        /*064c*/ 	.word	0xffffffff


	//   ....[65]....
        /*0650*/ 	.word	0xffffffff


	//   ....[66]....
        /*0654*/ 	.word	0xffffffff


	//   ....[67]....
        /*0658*/ 	.word	0xffffffff


	//   ....[68]....
        /*065c*/ 	.word	0xffffffff


	//   ....[69]....
        /*0660*/ 	.word	0xffffffff


	//   ....[70]....
        /*0664*/ 	.word	0xffffffff


	//   ....[71]....
        /*0668*/ 	.word	0xffffffff


	//   ....[72]....
        /*066c*/ 	.word	0xffffffff


	//   ....[73]....
        /*0670*/ 	.word	0xffffffff


	//   ....[74]....
        /*0674*/ 	.word	0xffffffff


	//   ....[75]....
        /*0678*/ 	.word	0xffffffff


	//   ....[76]....
        /*067c*/ 	.word	0xffffffff


	//   ....[77]....
        /*0680*/ 	.word	0xffffffff


	//   ....[78]....
        /*0684*/ 	.word	0xffffffff


	//   ....[79]....
        /*0688*/ 	.word	0xffffffff


	//   ....[80]....
        /*068c*/ 	.word	0xffffffff


	//   ....[81]....
        /*0690*/ 	.word	0xffffffff


	//   ....[82]....
        /*0694*/ 	.word	0xffffffff


	//   ....[83]....
        /*0698*/ 	.word	0xffffffff


	//   ....[84]....
        /*069c*/ 	.word	0xffffffff


	//   ....[85]....
        /*06a0*/ 	.word	0xffffffff


	//   ....[86]....
        /*06a4*/ 	.word	0xffffffff


	//   ....[87]....
        /*06a8*/ 	.word	0xffffffff


	//   ....[88]....
        /*06ac*/ 	.word	0xffffffff


	//   ....[89]....
        /*06b0*/ 	.word	0xffffffff


	//   ....[90]....
        /*06b4*/ 	.word	0xffffffff


	//   ....[91]....
        /*06b8*/ 	.word	0xffffffff


	//   ....[92]....
        /*06bc*/ 	.word	0xffffffff


	//   ....[93]....
        /*06c0*/ 	.word	0xffffffff


	//   ....[94]....
        /*06c4*/ 	.word	0xffffffff


	//   ....[95]....
        /*06c8*/ 	.word	0xffffffff


	//   ....[96]....
        /*06cc*/ 	.word	0xffffffff


	//   ....[97]....
        /*06d0*/ 	.word	0xffffffff


	//   ....[98]....
        /*06d4*/ 	.word	0xffffffff


	//   ....[99]....
        /*06d8*/ 	.word	0xffffffff


	//   ....[100]....
        /*06dc*/ 	.word	0xffffffff


	//   ....[101]....
        /*06e0*/ 	.word	0xffffffff


	//   ....[102]....
        /*06e4*/ 	.word	0xffffffff


	//   ....[103]....
        /*06e8*/ 	.word	0xffffffff


	//   ....[104]....
        /*06ec*/ 	.word	0xffffffff


	//   ....[105]....
        /*06f0*/ 	.word	0xffffffff


	//   ....[106]....
        /*06f4*/ 	.word	0xffffffff


	//   ....[107]....
        /*06f8*/ 	.word	0xffffffff


	//   ....[108]....
        /*06fc*/ 	.word	0xffffffff


	//   ....[109]....
        /*0700*/ 	.word	0xffffffff


	//   ....[110]....
        /*0704*/ 	.word	0xffffffff


	//   ....[111]....
        /*0708*/ 	.word	0x0500000f


	//   ....[112]....
        /*070c*/ 	.word	0x0500000f


	//   ....[113]....
        /*0710*/ 	.word	0x0500000f


	//   ....[114]....
        /*0714*/ 	.word	0x0500000f


	//   ....[115]....
        /*0718*/ 	.word	0x0500000f


	//   ....[116]....
        /*071c*/ 	.word	0x0500000f


	//   ....[117]....
        /*0720*/ 	.word	0x0500000f


	//   ....[118]....
        /*0724*/ 	.word	0x0500000f


	//   ....[119]....
        /*0728*/ 	.word	0x0500000f


	//   ....[120]....
        /*072c*/ 	.word	0x0500000f


	//   ....[121]....
        /*0730*/ 	.word	0x0500000f


	//   ....[122]....
        /*0734*/ 	.word	0x0500000f


	//   ....[123]....
        /*0738*/ 	.word	0x0500000f


	//   ....[124]....
        /*073c*/ 	.word	0x0500000f


	//   ....[125]....
        /*0740*/ 	.word	0x0500000f


	//   ....[126]....
        /*0744*/ 	.word	0x0500000f


	//   ....[127]....
        /*0748*/ 	.word	0x0500000f


	//   ....[128]....
        /*074c*/ 	.word	0x0500000f


	//   ....[129]....
        /*0750*/ 	.word	0x0500000f


	//   ....[130]....
        /*0754*/ 	.word	0x0500000f


	//   ....[131]....
        /*0758*/ 	.word	0x0500000f


	//   ....[132]....
        /*075c*/ 	.word	0x0500000f


	//   ....[133]....
        /*0760*/ 	.word	0x0500000f


	//   ....[134]....
        /*0764*/ 	.word	0x0500000f


	//   ....[135]....
        /*0768*/ 	.word	0x0500000f


	//   ....[136]....
        /*076c*/ 	.word	0x0500000f


	//   ....[137]....
        /*0770*/ 	.word	0x0500000f


	//   ....[138]....
        /*0774*/ 	.word	0x0500000f


	//   ....[139]....
        /*0778*/ 	.word	0x0500000f


	//   ....[140]....
        /*077c*/ 	.word	0x0500000f


	//   ....[141]....
        /*0780*/ 	.word	0x0500000f


	//   ....[142]....
        /*0784*/ 	.word	0x0500000f


	//   ....[143]....
        /*0788*/ 	.word	0x0500000f


	//   ....[144]....
        /*078c*/ 	.word	0x0500000f


	//   ....[145]....
        /*0790*/ 	.word	0x0500000f


	//   ....[146]....
        /*0794*/ 	.word	0x0500000f


	//----- nvinfo : EIATTR_COOP_GROUP_INSTR_OFFSETS
	.align		4
.L_205:
        /*0798*/ 	.byte	0x04, 0x28
        /*079a*/ 	.short	(.L_207 - .L_206)


	//   ....[0]....
.L_206:
        /*079c*/ 	.word	0x00000060


	//   ....[1]....
        /*07a0*/ 	.word	0x00000140


	//   ....[2]....
        /*07a4*/ 	.word	0x00000190


	//   ....[3]....
        /*07a8*/ 	.word	0x000003c0


	//   ....[4]....
        /*07ac*/ 	.word	0x00000520


	//   ....[5]....
        /*07b0*/ 	.word	0x00000640


	//   ....[6]....
        /*07b4*/ 	.word	0x000007a0


	//   ....[7]....
        /*07b8*/ 	.word	0x00002180


	//   ....[8]....
        /*07bc*/ 	.word	0x00002f30


	//   ....[9]....
        /*07c0*/ 	.word	0x00003af0


	//   ....[10]....
        /*07c4*/ 	.word	0x00004400


	//   ....[11]....
        /*07c8*/ 	.word	0x00004430


	//   ....[12]....
        /*07cc*/ 	.word	0x000048b0


	//   ....[13]....
        /*07d0*/ 	.word	0x00004910


	//   ....[14]....
        /*07d4*/ 	.word	0x00006b70


	//   ....[15]....
        /*07d8*/ 	.word	0x00006d90


	//   ....[16]....
        /*07dc*/ 	.word	0x00007c30


	//   ....[17]....
        /*07e0*/ 	.word	0x00007d40


	//   ....[18]....
        /*07e4*/ 	.word	0x00008300


	//   ....[19]....
        /*07e8*/ 	.word	0x00008390


	//   ....[20]....
        /*07ec*/ 	.word	0x0000a350


	//   ....[21]....
        /*07f0*/ 	.word	0x0000a440


	//   ....[22]....
        /*07f4*/ 	.word	0x0000aa80


	//   ....[23]....
        /*07f8*/ 	.word	0x0000ab00


	//   ....[24]....
        /*07fc*/ 	.word	0x0000c970


	//   ....[25]....
        /*0800*/ 	.word	0x0000cbc0


	//   ....[26]....
        /*0804*/ 	.word	0x0000da50


	//   ....[27]....
        /*0808*/ 	.word	0x0000db60


	//   ....[28]....
        /*080c*/ 	.word	0x0000e160


	//   ....[29]....
        /*0810*/ 	.word	0x0000e1d0


	//   ....[30]....
        /*0814*/ 	.word	0x0000f230


	//   ....[31]....
        /*0818*/ 	.word	0x0000f270


	//   ....[32]....
        /*081c*/ 	.word	0x0000f3a0


	//   ....[33]....
        /*0820*/ 	.word	0x0000f3c0


	//   ....[34]....
        /*0824*/ 	.word	0x00010bd0


	//   ....[35]....
        /*0828*/ 	.word	0x00010be0


	//   ....[36]....
        /*082c*/ 	.word	0x00010bf0


	//   ....[37]....
        /*0830*/ 	.word	0x00010c00


	//   ....[38]....
        /*0834*/ 	.word	0x000114c0


	//   ....[39]....
        /*0838*/ 	.word	0x000114f0


	//   ....[40]....
        /*083c*/ 	.word	0x00011630


	//   ....[41]....
        /*0840*/ 	.word	0x00011650


	//   ....[42]....
        /*0844*/ 	.word	0x00011760


	//   ....[43]....
        /*0848*/ 	.word	0x00011780


	//   ....[44]....
        /*084c*/ 	.word	0x000118a0


	//   ....[45]....
        /*0850*/ 	.word	0x000118c0


	//   ....[46]....
        /*0854*/ 	.word	0x00011da0


	//   ....[47]....
        /*0858*/ 	.word	0x00011db0


	//   ....[48]....
        /*085c*/ 	.word	0x00012400


	//   ....[49]....
        /*0860*/ 	.word	0x00012410


	//   ....[50]....
        /*0864*/ 	.word	0x000134e0


	//   ....[51]....
        /*0868*/ 	.word	0x00013510


	//   ....[52]....
        /*086c*/ 	.word	0x00013620


	//   ....[53]....
        /*0870*/ 	.word	0x00013640


	//   ....[54]....
        /*0874*/ 	.word	0x00013750


	//   ....[55]....
        /*0878*/ 	.word	0x00013770


	//   ....[56]....
        /*087c*/ 	.word	0x00013890


	//   ....[57]....
        /*0880*/ 	.word	0x000138b0


	//   ....[58]....
        /*0884*/ 	.word	0x00013a60


	//   ....[59]....
        /*0888*/ 	.word	0x00013c80


	//   ....[60]....
        /*088c*/ 	.word	0x00013cb0


	//   ....[61]....
        /*0890*/ 	.word	0x00013ce0


	//   ....[62]....
        /*0894*/ 	.word	0x00013d10


	//   ....[63]....
        /*0898*/ 	.word	0x00013d40


	//   ....[64]....
        /*089c*/ 	.word	0x00013d70


	//   ....[65]....
        /*08a0*/ 	.word	0x00013f20


	//   ....[66]....
        /*08a4*/ 	.word	0x00013f50


	//   ....[67]....
        /*08a8*/ 	.word	0x00013f80


	//   ....[68]....
        /*08ac*/ 	.word	0x00013fb0


	//   ....[69]....
        /*08b0*/ 	.word	0x00013fe0


	//   ....[70]....
        /*08b4*/ 	.word	0x00014010


	//   ....[71]....
        /*08b8*/ 	.word	0x000140b0


	//   ....[72]....
        /*08bc*/ 	.word	0x000140e0


	//   ....[73]....
        /*08c0*/ 	.word	0x000140f0


	//   ....[74]....
        /*08c4*/ 	.word	0x00014120


	//   ....[75]....
        /*08c8*/ 	.word	0x00015ec0


	//   ....[76]....
        /*08cc*/ 	.word	0x00016ae0


	//   ....[77]....
        /*08d0*/ 	.word	0x00016b00


	//   ....[78]....
        /*08d4*/ 	.word	0x00016b10


	//   ....[79]....
        /*08d8*/ 	.word	0x00016b40


	//   ....[80]....
        /*08dc*/ 	.word	0x00016c60


	//   ....[81]....
        /*08e0*/ 	.word	0x00016c70


	//   ....[82]....
        /*08e4*/ 	.word	0x00016d10


	//   ....[83]....
        /*08e8*/ 	.word	0x00016d20


	//   ....[84]....
        /*08ec*/ 	.word	0x00016dc0


	//   ....[85]....
        /*08f0*/ 	.word	0x00016dd0


	//   ....[86]....
        /*08f4*/ 	.word	0x00016e70


	//   ....[87]....
        /*08f8*/ 	.word	0x00016e80


	//   ....[88]....
        /*08fc*/ 	.word	0x00016f00


	//   ....[89]....
        /*0900*/ 	.word	0x00016f30


	//   ....[90]....
        /*0904*/ 	.word	0x00016f80


	//   ....[91]....
        /*0908*/ 	.word	0x00016fc0


	//   ....[92]....
        /*090c*/ 	.word	0x0001a040


	//   ....[93]....
        /*0910*/ 	.word	0x0001a0c0


	//   ....[94]....
        /*0914*/ 	.word	0x0001a0f0


	//   ....[95]....
        /*0918*/ 	.word	0x0001a100


	//   ....[96]....
        /*091c*/ 	.word	0x0001a130


	//   ....[97]....
        /*0920*/ 	.word	0x0001a160


	//   ....[98]....
        /*0924*/ 	.word	0x0001a190


	//   ....[99]....
        /*0928*/ 	.word	0x0001a1c0


	//   ....[100]....
        /*092c*/ 	.word	0x0001a390


	//   ....[101]....
        /*0930*/ 	.word	0x0001a3c0


	//   ....[102]....
        /*0934*/ 	.word	0x0001a3f0


	//   ....[103]....
        /*0938*/ 	.word	0x0001a420


	//   ....[104]....
        /*093c*/ 	.word	0x0001a450


	//   ....[105]....
        /*0940*/ 	.word	0x0001a480


	//   ....[106]....
        /*0944*/ 	.word	0x0001a550


	//   ....[107]....
        /*0948*/ 	.word	0x0001a570


	//   ....[108]....
        /*094c*/ 	.word	0x0001a580


	//   ....[109]....
        /*0950*/ 	.word	0x0001a600


	//   ....[110]....
        /*0954*/ 	.word	0x0001b150


	//   ....[111]....
        /*0958*/ 	.word	0x0001b800


	//   ....[112]....
        /*095c*/ 	.word	0x0001b9e0


	//   ....[113]....
        /*0960*/ 	.word	0x0001ba30


	//   ....[114]....
        /*0964*/ 	.word	0x0001bb60


	//   ....[115]....
        /*0968*/ 	.word	0x0001bbb0


	//   ....[116]....
        /*096c*/ 	.word	0x0001bcf0


	//   ....[117]....
        /*0970*/ 	.word	0x0001bd60


	//   ....[118]....
        /*0974*/ 	.word	0x0001be90


	//   ....[119]....
        /*0978*/ 	.word	0x0001bee0


	//   ....[120]....
        /*097c*/ 	.word	0x0001c010


	//   ....[121]....
        /*0980*/ 	.word	0x0001c060


	//   ....[122]....
        /*0984*/ 	.word	0x0001c190


	//   ....[123]....
        /*0988*/ 	.word	0x0001c1e0


	//   ....[124]....
        /*098c*/ 	.word	0x0001c2f0


	//   ....[125]....
        /*0990*/ 	.word	0x0001c360


	//   ....[126]....
        /*0994*/ 	.word	0x0001c470


	//   ....[127]....
        /*0998*/ 	.word	0x0001c4c0


	//   ....[128]....
        /*099c*/ 	.word	0x0001c7f0


	//   ....[129]....
        /*09a0*/ 	.word	0x0001c890


	//   ....[130]....
        /*09a4*/ 	.word	0x0001ca30


	//   ....[131]....
        /*09a8*/ 	.word	0x0001cab0


	//   ....[132]....
        /*09ac*/ 	.word	0x0001cb30


	//   ....[133]....
        /*09b0*/ 	.word	0x0001cbb0


	//   ....[134]....
        /*09b4*/ 	.word	0x0001cc30


	//   ....[135]....
        /*09b8*/ 	.word	0x0001ccc0


	//   ....[136]....
        /*09bc*/ 	.word	0x0001cd60


	//   ....[137]....
        /*09c0*/ 	.word	0x0001ce10


	//   ....[138]....
        /*09c4*/ 	.word	0x0001ce90


	//   ....[139]....
        /*09c8*/ 	.word	0x0001cf10


	//   ....[140]....
        /*09cc*/ 	.word	0x0001cf90


	//   ....[141]....
        /*09d0*/ 	.word	0x0001d020


	//   ....[142]....
        /*09d4*/ 	.word	0x0001d0a0


	//   ....[143]....
        /*09d8*/ 	.word	0x0001d150


	//   ....[144]....
        /*09dc*/ 	.word	0x0001d1a0


	//   ....[145]....
        /*09e0*/ 	.word	0x0001d260


	//   ....[146]....
        /*09e4*/ 	.word	0x0001d390


	//----- nvinfo : EIATTR_REG_RECONFIG
	.align		4
.L_207:
        /*09e8*/ 	.byte	0x01, 0x54
	.zero		2


	//----- nvinfo : EIATTR_SYSCALL_OFFSETS
	.align		4
        /*09ec*/ 	.byte	0x04, 0x46
        /*09ee*/ 	.short	(.L_209 - .L_208)


	//   ....[0]....
.L_208:
        /*09f0*/ 	.word	0x00002300


	//   ....[1]....
        /*09f4*/ 	.word	0x00015ae0


	//   ....[2]....
        /*09f8*/ 	.word	0x00015c30


	//   ....[3]....
        /*09fc*/ 	.word	0x00015d20


	//   ....[4]....
        /*0a00*/ 	.word	0x00016600


	//----- nvinfo : EIATTR_MBARRIER_INSTR_OFFSETS
	.align		4
.L_209:
        /*0a04*/ 	.byte	0x04, 0x39
        /*0a06*/ 	.short	(.L_211 - .L_210)


	//   ....[0]....
.L_210:
        /*0a08*/ 	.word	0x00000270
        /*0a0c*/ 	.word	0x000000ff
        /*0a10*/ 	.word	0x00030800
        /*0a14*/ 	.short	0x0100
        /*0a16*/ 	.byte	0x08
	.zero		1


	//   ....[1]....
        /*0a18*/ 	.word	0x00000280
        /*0a1c*/ 	.word	0x000000ff
        /*0a20*/ 	.word	0x00030820
        /*0a24*/ 	.short	0x0100
        /*0a26*/ 	.byte	0x08
	.zero		1


	//   ....[2]....
        /*0a28*/ 	.word	0x00000370
        /*0a2c*/ 	.word	0x000000ff
        /*0a30*/ 	.word	0x00030830
        /*0a34*/ 	.short	0x0100
        /*0a36*/ 	.byte	0x08
	.zero		1


	//   ....[3]....
        /*0a38*/ 	.word	0x00000380
        /*0a3c*/ 	.word	0x000000ff
        /*0a40*/ 	.word	0x00030840
        /*0a44*/ 	.short	0x0100
        /*0a46*/ 	.byte	0x08
	.zero		1


	//   ....[4]....
        /*0a48*/ 	.word	0x00000390
        /*0a4c*/ 	.word	0x000000ff
        /*0a50*/ 	.word	0x00030838
        /*0a54*/ 	.short	0x0100
        /*0a56*/ 	.byte	0x08
	.zero		1


	//   ....[5]....
        /*0a58*/ 	.word	0x000003a0
        /*0a5c*/ 	.word	0x000000ff
        /*0a60*/ 	.word	0x00030848
        /*0a64*/ 	.short	0x0100
        /*0a66*/ 	.byte	0x08
	.zero		1


	//   ....[6]....
        /*0a68*/ 	.word	0x000004d0
        /*0a6c*/ 	.word	0x000000ff
        /*0a70*/ 	.word	0x00030850
        /*0a74*/ 	.short	0x0100
        /*0a76*/ 	.byte	0x08
	.zero		1


	//   ....[7]....
        /*0a78*/ 	.word	0x000004e0
        /*0a7c*/ 	.word	0x000000ff
        /*0a80*/ 	.word	0x00030860
        /*0a84*/ 	.short	0x0100
        /*0a86*/ 	.byte	0x08
	.zero		1


	//   ....[8]....
        /*0a88*/ 	.word	0x000004f0
        /*0a8c*/ 	.word	0x000000ff
        /*0a90*/ 	.word	0x00030858
        /*0a94*/ 	.short	0x0100
        /*0a96*/ 	.byte	0x08
	.zero		1


	//   ....[9]....
        /*0a98*/ 	.word	0x00000500
        /*0a9c*/ 	.word	0x000000ff
        /*0aa0*/ 	.word	0x00030868
        /*0aa4*/ 	.short	0x0100
        /*0aa6*/ 	.byte	0x08
	.zero		1


	//   ....[10]....
        /*0aa8*/ 	.word	0x000005f0
        /*0aac*/ 	.word	0x000000ff
        /*0ab0*/ 	.word	0x00030870
        /*0ab4*/ 	.short	0x0100
        /*0ab6*/ 	.byte	0x06
	.zero		1


	//   ....[11]....
        /*0ab8*/ 	.word	0x00000600
        /*0abc*/ 	.word	0x000000ff
        /*0ac0*/ 	.word	0x00030880
        /*0ac4*/ 	.short	0x0100
        /*0ac6*/ 	.byte	0x06
	.zero		1


	//   ....[12]....
        /*0ac8*/ 	.word	0x00000610
        /*0acc*/ 	.word	0x000000ff
        /*0ad0*/ 	.word	0x00030878
        /*0ad4*/ 	.short	0x0100
        /*0ad6*/ 	.byte	0x06
	.zero		1


	//   ....[13]....
        /*0ad8*/ 	.word	0x00000620
        /*0adc*/ 	.word	0x000000ff
        /*0ae0*/ 	.word	0x00030888
        /*0ae4*/ 	.short	0x0100
        /*0ae6*/ 	.byte	0x06
	.zero		1


	//   ....[14]....
        /*0ae8*/ 	.word	0x00000750
        /*0aec*/ 	.word	0x000000ff
        /*0af0*/ 	.word	0x00030890
        /*0af4*/ 	.short	0x0100
        /*0af6*/ 	.byte	0x08
	.zero		1


	//   ....[15]....
        /*0af8*/ 	.word	0x00000760
        /*0afc*/ 	.word	0x000000ff
        /*0b00*/ 	.word	0x000308a0
        /*0b04*/ 	.short	0x0100
        /*0b06*/ 	.byte	0x08
	.zero		1


	//   ....[16]....
        /*0b08*/ 	.word	0x00000770
        /*0b0c*/ 	.word	0x000000ff
        /*0b10*/ 	.word	0x00030898
        /*0b14*/ 	.short	0x0100
        /*0b16*/ 	.byte	0x08
	.zero		1


	//   ....[17]....
        /*0b18*/ 	.word	0x00000780
        /*0b1c*/ 	.word	0x000000ff
        /*0b20*/ 	.word	0x000308a8
        /*0b24*/ 	.short	0x0100
        /*0b26*/ 	.byte	0x08
	.zero		1


	//   ....[18]....
        /*0b28*/ 	.word	0x000008b0
        /*0b2c*/ 	.word	0x000000ff
        /*0b30*/ 	.word	0x000308b0
        /*0b34*/ 	.short	0x0100
        /*0b36*/ 	.byte	0x08
	.zero		1


	//   ....[19]....
        /*0b38*/ 	.word	0x000008c0
        /*0b3c*/ 	.word	0x000000ff
        /*0b40*/ 	.word	0x000308c0
        /*0b44*/ 	.short	0x0100
        /*0b46*/ 	.byte	0x08
	.zero		1


	//   ....[20]....
        /*0b48*/ 	.word	0x000008d0
        /*0b4c*/ 	.word	0x000000ff
        /*0b50*/ 	.word	0x000308b8
        /*0b54*/ 	.short	0x0100
        /*0b56*/ 	.byte	0x08
	.zero		1


	//   ....[21]....
        /*0b58*/ 	.word	0x000008e0
        /*0b5c*/ 	.word	0x000000ff
        /*0b60*/ 	.word	0x000308c8
        /*0b64*/ 	.short	0x0100
        /*0b66*/ 	.byte	0x08
	.zero		1


	//   ....[22]....
        /*0b68*/ 	.word	0x00002380
        /*0b6c*/ 	.word	0x000000ff
        /*0b70*/ 	.word	0x00030800
        /*0b74*/ 	.short	0x010a
        /*0b76*/ 	.byte	0x26
	.zero		1


	//   ....[23]....
        /*0b78*/ 	.word	0x00002430
        /*0b7c*/ 	.word	0x00000007
        /*0b80*/ 	.word	0x00030830
        /*0b84*/ 	.short	0x010a
        /*0b86*/ 	.byte	0x3f
	.zero		1


	//   ....[24]....
        /*0b88*/ 	.word	0x000024a0
        /*0b8c*/ 	.word	0x00000007
        /*0b90*/ 	.word	0x00030830
        /*0b94*/ 	.short	0x010a
        /*0b96*/ 	.byte	0x3f
	.zero		1


	//   ....[25]....
        /*0b98*/ 	.word	0x00002f00
        /*0b9c*/ 	.word	0x00000002
        /*0ba0*/ 	.word	0x00000000
        /*0ba4*/ 	.short	0x0101
        /*0ba6*/ 	.byte	0x3f
	.zero		1


	//   ....[26]....
        /*0ba8*/ 	.word	0x00005740
        /*0bac*/ 	.word	0x000000ff
        /*0bb0*/ 	.word	0x00030830
        /*0bb4*/ 	.short	0x010a
        /*0bb6*/ 	.byte	0x07
	.zero		1


	//   ....[27]....
        /*0bb8*/ 	.word	0x000057a0
        /*0bbc*/ 	.word	0x000000ff
        /*0bc0*/ 	.word	0x00030830
        /*0bc4*/ 	.short	0x010a
        /*0bc6*/ 	.byte	0x07
	.zero		1


	//   ....[28]....
        /*0bc8*/ 	.word	0x00006240
        /*0bcc*/ 	.word	0x000000ff
        /*0bd0*/ 	.word	0x00030850
        /*0bd4*/ 	.short	0x010a
        /*0bd6*/ 	.byte	0x06
	.zero		1


	//   ....[29]....
        /*0bd8*/ 	.word	0x00006280
        /*0bdc*/ 	.word	0x000000ff
        /*0be0*/ 	.word	0x00030850
        /*0be4*/ 	.short	0x010a
        /*0be6*/ 	.byte	0x06
	.zero		1


	//   ....[30]....
        /*0be8*/ 	.word	0x00006bb0
        /*0bec*/ 	.word	0x0000000a
        /*0bf0*/ 	.word	0x00000000
        /*0bf4*/ 	.short	0x0101
        /*0bf6*/ 	.byte	0x3f
	.zero		1


	//   ....[31]....
        /*0bf8*/ 	.word	0x00008800
        /*0bfc*/ 	.word	0x00000084
        /*0c00*/ 	.word	0x00000000
        /*0c04*/ 	.short	0x0101
        /*0c06*/ 	.byte	0x3f
	.zero		1


	//   ....[32]....
        /*0c08*/ 	.word	0x000090f0
        /*0c0c*/ 	.word	0x000000ff
        /*0c10*/ 	.word	0x00030830
        /*0c14*/ 	.short	0x010a
        /*0c16*/ 	.byte	0x06
	.zero		1


	//   ....[33]....
        /*0c18*/ 	.word	0x00009150
        /*0c1c*/ 	.word	0x000000ff
        /*0c20*/ 	.word	0x00030830
        /*0c24*/ 	.short	0x010a
        /*0c26*/ 	.byte	0x06
	.zero		1


	//   ....[34]....
        /*0c28*/ 	.word	0x00009bf0
        /*0c2c*/ 	.word	0x000000ff
        /*0c30*/ 	.word	0x00030850
        /*0c34*/ 	.short	0x010a
        /*0c36*/ 	.byte	0x0b
	.zero		1


	//   ....[35]....
        /*0c38*/ 	.word	0x00009c30
        /*0c3c*/ 	.word	0x000000ff
        /*0c40*/ 	.word	0x00030850
        /*0c44*/ 	.short	0x010a
        /*0c46*/ 	.byte	0x0b
	.zero		1


	//   ....[36]....
        /*0c48*/ 	.word	0x0000af40
        /*0c4c*/ 	.word	0x0000000b
        /*0c50*/ 	.word	0x00000000
        /*0c54*/ 	.short	0x0101
        /*0c56*/ 	.byte	0x3f
	.zero		1


	//   ....[37]....
        /*0c58*/ 	.word	0x0000afa0
        /*0c5c*/ 	.word	0x0000000d
        /*0c60*/ 	.word	0x00000000
        /*0c64*/ 	.short	0x0101
        /*0c66*/ 	.byte	0x3f
	.zero		1


	//   ....[38]....
        /*0c68*/ 	.word	0x0000b560
        /*0c6c*/ 	.word	0x000000ff
        /*0c70*/ 	.word	0x00030830
        /*0c74*/ 	.short	0x010a
        /*0c76*/ 	.byte	0x06
	.zero		1


	//   ....[39]....
        /*0c78*/ 	.word	0x0000b5c0
        /*0c7c*/ 	.word	0x000000ff
        /*0c80*/ 	.word	0x00030830
        /*0c84*/ 	.short	0x010a
        /*0c86*/ 	.byte	0x06
	.zero		1


	//   ....[40]....
        /*0c88*/ 	.word	0x0000c060
        /*0c8c*/ 	.word	0x000000ff
        /*0c90*/ 	.word	0x00030850
        /*0c94*/ 	.short	0x010a
        /*0c96*/ 	.byte	0x0b
	.zero		1


	//   ....[41]....
        /*0c98*/ 	.word	0x0000c0a0
        /*0c9c*/ 	.word	0x000000ff
        /*0ca0*/ 	.word	0x00030850
        /*0ca4*/ 	.short	0x010a
        /*0ca6*/ 	.byte	0x0b
	.zero		1


	//   ....[42]....
        /*0ca8*/ 	.word	0x0000c9e0
        /*0cac*/ 	.word	0x00000002
        /*0cb0*/ 	.word	0x00000000
        /*0cb4*/ 	.short	0x0101
        /*0cb6*/ 	.byte	0x3f
	.zero		1


	//   ....[43]....
        /*0cb8*/ 	.word	0x0000e620
        /*0cbc*/ 	.word	0x00000084
        /*0cc0*/ 	.word	0x00000000
        /*0cc4*/ 	.short	0x0101
        /*0cc6*/ 	.byte	0x3f
	.zero		1


	//   ....[44]....
        /*0cc8*/ 	.word	0x0000f1a0
        /*0ccc*/ 	.word	0x000000ff
        /*0cd0*/ 	.word	0x00030850
        /*0cd4*/ 	.short	0x010a
        /*0cd6*/ 	.byte	0x05
	.zero		1


	//   ....[45]....
        /*0cd8*/ 	.word	0x0000f1e0
        /*0cdc*/ 	.word	0x000000ff
        /*0ce0*/ 	.word	0x00030850
        /*0ce4*/ 	.short	0x010a
        /*0ce6*/ 	.byte	0x05
	.zero		1


	//   ....[46]....
        /*0ce8*/ 	.word	0x0000f6a0
        /*0cec*/ 	.word	0x0000000a
        /*0cf0*/ 	.word	0x00000000
        /*0cf4*/ 	.short	0x0101
        /*0cf6*/ 	.byte	0x3f
	.zero		1


	//   ....[47]....
        /*0cf8*/ 	.word	0x000114d0
        /*0cfc*/ 	.word	0x000000ff
        /*0d00*/ 	.word	0x00000000
        /*0d04*/ 	.short	0x0101
        /*0d06*/ 	.byte	0x08
	.zero		1


	//   ....[48]....
        /*0d08*/ 	.word	0x00011bc0
        /*0d0c*/ 	.word	0x000000ff
        /*0d10*/ 	.word	0x00000000
        /*0d14*/ 	.short	0x0101
        /*0d16*/ 	.byte	0x08
	.zero		1


	//   ....[49]....
        /*0d18*/ 	.word	0x00016130
        /*0d1c*/ 	.word	0x00000000
        /*0d20*/ 	.word	0x00030840
        /*0d24*/ 	.short	0x010a
        /*0d26*/ 	.byte	0x3f
	.zero		1


	//   ....[50]....
        /*0d28*/ 	.word	0x000170e0
        /*0d2c*/ 	.word	0x00000013
        /*0d30*/ 	.word	0x00030800
        /*0d34*/ 	.short	0x0107
        /*0d36*/ 	.byte	0x3f
	.zero		1


	//   ....[51]....
        /*0d38*/ 	.word	0x000171f0
        /*0d3c*/ 	.word	0x00000013
        /*0d40*/ 	.word	0x00030800
        /*0d44*/ 	.short	0x0101
        /*0d46*/ 	.byte	0x3f
	.zero		1


	//   ....[52]....
        /*0d48*/ 	.word	0x00017210
        /*0d4c*/ 	.word	0x00000013
        /*0d50*/ 	.word	0x00030820
        /*0d54*/ 	.short	0x010a
        /*0d56*/ 	.byte	0x3f
	.zero		1


	//   ....[53]....
        /*0d58*/ 	.word	0x00017640
        /*0d5c*/ 	.word	0x00000003
        /*0d60*/ 	.word	0x00030840
        /*0d64*/ 	.short	0x010a
        /*0d66*/ 	.byte	0x3f
	.zero		1


	//   ....[54]....
        /*0d68*/ 	.word	0x00017af0
        /*0d6c*/ 	.word	0x00000003
        /*0d70*/ 	.word	0x00000060
        /*0d74*/ 	.short	0x010a
        /*0d76*/ 	.byte	0x3f
	.zero		1


	//   ....[55]....
        /*0d78*/ 	.word	0x00018290
        /*0d7c*/ 	.word	0x00000003
        /*0d80*/ 	.word	0x00030840
        /*0d84*/ 	.short	0x010a
        /*0d86*/ 	.byte	0x3f
	.zero		1


	//   ....[56]....
        /*0d88*/ 	.word	0x00018740
        /*0d8c*/ 	.word	0x00000002
        /*0d90*/ 	.word	0x00000060
        /*0d94*/ 	.short	0x010a
        /*0d96*/ 	.byte	0x3f
	.zero		1


	//   ....[57]....
        /*0d98*/ 	.word	0x00018e20
        /*0d9c*/ 	.word	0x00000002
        /*0da0*/ 	.word	0x00030840
        /*0da4*/ 	.short	0x010a
        /*0da6*/ 	.byte	0x3f
	.zero		1


	//   ....[58]....
        /*0da8*/ 	.word	0x000192d0
        /*0dac*/ 	.word	0x00000002
        /*0db0*/ 	.word	0x00000060
        /*0db4*/ 	.short	0x010a
        /*0db6*/ 	.byte	0x3f
	.zero		1


	//   ....[59]....
        /*0db8*/ 	.word	0x00019950
        /*0dbc*/ 	.word	0x00000000
        /*0dc0*/ 	.word	0x00030860
        /*0dc4*/ 	.short	0x010a
        /*0dc6*/ 	.byte	0x3f
	.zero		1


	//   ....[60]....
        /*0dc8*/ 	.word	0x0001b0d0
        /*0dcc*/ 	.word	0x00000000
        /*0dd0*/ 	.word	0x00030820
        /*0dd4*/ 	.short	0x010a
        /*0dd6*/ 	.byte	0x3f
	.zero		1


	//   ....[61]....
        /*0dd8*/ 	.word	0x0001b2b0
        /*0ddc*/ 	.word	0x00000006
        /*0de0*/ 	.word	0x00000000
        /*0de4*/ 	.short	0x010a
        /*0de6*/ 	.byte	0x3f
	.zero		1


	//   ....[62]....
        /*0de8*/ 	.word	0x0001b320
        /*0dec*/ 	.word	0x00000007
        /*0df0*/ 	.word	0x00000000
        /*0df4*/ 	.short	0x010a
        /*0df6*/ 	.byte	0x3f
	.zero		1


	//   ....[63]....
        /*0df8*/ 	.word	0x0001b390
        /*0dfc*/ 	.word	0x00000004
        /*0e00*/ 	.word	0x00000000
        /*0e04*/ 	.short	0x010a
        /*0e06*/ 	.byte	0x3f
	.zero		1


	//   ....[64]....
        /*0e08*/ 	.word	0x0001b3c0
        /*0e0c*/ 	.word	0x00000003
        /*0e10*/ 	.word	0x00000000
        /*0e14*/ 	.short	0x010a
        /*0e16*/ 	.byte	0x3f
	.zero		1


	//   ....[65]....
        /*0e18*/ 	.word	0x0001b430
        /*0e1c*/ 	.word	0x00000003
        /*0e20*/ 	.word	0x00030800
        /*0e24*/ 	.short	0x010a
        /*0e26*/ 	.byte	0x3f
	.zero		1


	//   ....[66]....
        /*0e28*/ 	.word	0x0001b480
        /*0e2c*/ 	.word	0x00000007
        /*0e30*/ 	.word	0x00030830
        /*0e34*/ 	.short	0x010a
        /*0e36*/ 	.byte	0x3f
	.zero		1


	//   ....[67]....
        /*0e38*/ 	.word	0x0001b4e0
        /*0e3c*/ 	.word	0x0000000a
        /*0e40*/ 	.word	0x00030830
        /*0e44*/ 	.short	0x010a
        /*0e46*/ 	.byte	0x3f
	.zero		1


	//   ....[68]....
        /*0e48*/ 	.word	0x0001b540
        /*0e4c*/ 	.word	0x00000009
        /*0e50*/ 	.word	0x00030850
        /*0e54*/ 	.short	0x010a
        /*0e56*/ 	.byte	0x3f
	.zero		1


	//   ....[69]....
        /*0e58*/ 	.word	0x0001b5a0
        /*0e5c*/ 	.word	0x00000003
        /*0e60*/ 	.word	0x00030830
        /*0e64*/ 	.short	0x010a
        /*0e66*/ 	.byte	0x3f
	.zero		1


	//   ....[70]....
        /*0e68*/ 	.word	0x0001b600
        /*0e6c*/ 	.word	0x00000002
        /*0e70*/ 	.word	0x00030850
        /*0e74*/ 	.short	0x010a
        /*0e76*/ 	.byte	0x3f
	.zero		1


	//   ....[71]....
        /*0e78*/ 	.word	0x0001b660
        /*0e7c*/ 	.word	0x00000003
        /*0e80*/ 	.word	0x00030830
        /*0e84*/ 	.short	0x010a
        /*0e86*/ 	.byte	0x3f
	.zero		1


	//   ....[72]....
        /*0e88*/ 	.word	0x0001b6c0
        /*0e8c*/ 	.word	0x00000002
        /*0e90*/ 	.word	0x00030850
        /*0e94*/ 	.short	0x010a
        /*0e96*/ 	.byte	0x3f
	.zero		1


	//   ....[73]....
        /*0e98*/ 	.word	0x0001b720
        /*0e9c*/ 	.word	0x00000005
        /*0ea0*/ 	.word	0x00030850
        /*0ea4*/ 	.short	0x010a
        /*0ea6*/ 	.byte	0x3f
	.zero		1


	//   ....[74]....
        /*0ea8*/ 	.word	0x0001b8c0
        /*0eac*/ 	.word	0x00000000
        /*0eb0*/ 	.word	0x00030840
        /*0eb4*/ 	.short	0x010a
        /*0eb6*/ 	.byte	0x3f
	.zero		1


	//   ....[75]....
        /*0eb8*/ 	.word	0x0001c500
        /*0ebc*/ 	.word	0x00000013
        /*0ec0*/ 	.word	0x00030820
        /*0ec4*/ 	.short	0x010a
        /*0ec6*/ 	.byte	0x3f
	.zero		1


	//   ....[76]....
        /*0ec8*/ 	.word	0x0001c550
        /*0ecc*/ 	.word	0x00000003
        /*0ed0*/ 	.word	0x00030840
        /*0ed4*/ 	.short	0x010a
        /*0ed6*/ 	.byte	0x3f
	.zero		1


	//   ....[77]....
        /*0ed8*/ 	.word	0x0001c5a0
        /*0edc*/ 	.word	0x00000003
        /*0ee0*/ 	.word	0x00000060
        /*0ee4*/ 	.short	0x010a
        /*0ee6*/ 	.byte	0x3f
	.zero		1


	//   ....[78]....
        /*0ee8*/ 	.word	0x0001c5f0
        /*0eec*/ 	.word	0x00000003
        /*0ef0*/ 	.word	0x00030840
        /*0ef4*/ 	.short	0x010a
        /*0ef6*/ 	.byte	0x3f
	.zero		1


	//   ....[79]....
        /*0ef8*/ 	.word	0x0001c640
        /*0efc*/ 	.word	0x00000002
        /*0f00*/ 	.word	0x00000060
        /*0f04*/ 	.short	0x010a
        /*0f06*/ 	.byte	0x3f
	.zero		1


	//   ....[80]....
        /*0f08*/ 	.word	0x0001c690
        /*0f0c*/ 	.word	0x00000002
        /*0f10*/ 	.word	0x00030840
        /*0f14*/ 	.short	0x010a
        /*0f16*/ 	.byte	0x3f
	.zero		1


	//   ....[81]....
        /*0f18*/ 	.word	0x0001c6e0
        /*0f1c*/ 	.word	0x00000002
        /*0f20*/ 	.word	0x00000060
        /*0f24*/ 	.short	0x010a
        /*0f26*/ 	.byte	0x3f
	.zero		1


	//   ....[82]....
        /*0f28*/ 	.word	0x0001c730
        /*0f2c*/ 	.word	0x00000000
        /*0f30*/ 	.word	0x00030860
        /*0f34*/ 	.short	0x010a
        /*0f36*/ 	.byte	0x3f
	.zero		1


	//   ....[83]....
        /*0f38*/ 	.word	0x0001d2b0
        /*0f3c*/ 	.word	0x00000000
        /*0f40*/ 	.word	0x00030820
        /*0f44*/ 	.short	0x010a
        /*0f46*/ 	.byte	0x3f
	.zero		1


	//   ....[84]....
        /*0f48*/ 	.word	0x0001d450
        /*0f4c*/ 	.word	0x00000006
        /*0f50*/ 	.word	0x00000000
        /*0f54*/ 	.short	0x010a
        /*0f56*/ 	.byte	0x3f
	.zero		1


	//   ....[85]....
        /*0f58*/ 	.word	0x0001d4a0
        /*0f5c*/ 	.word	0x00000007
        /*0f60*/ 	.word	0x00000000
        /*0f64*/ 	.short	0x010a
        /*0f66*/ 	.byte	0x3f
	.zero		1


	//   ....[86]....
        /*0f68*/ 	.word	0x0001d4f0
        /*0f6c*/ 	.word	0x00000004
        /*0f70*/ 	.word	0x00000000
        /*0f74*/ 	.short	0x010a
        /*0f76*/ 	.byte	0x3f
	.zero		1


	//----- nvinfo : EIATTR_NUM_MBARRIERS
	.align		4
.L_211:
        /*0f78*/ 	.byte	0x03, 0x38
        /*0f7a*/ 	.short	0x0016


	//----- nvinfo : EIATTR_EXIT_INSTR_OFFSETS
	.align		4
        /*0f7c*/ 	.byte	0x04, 0x1c
        /*0f7e*/ 	.short	(.L_213 - .L_212)


	//   ....[0]....
.L_212:
        /*0f80*/ 	.word	0x00000a50


	//   ....[1]....
        /*0f84*/ 	.word	0x00013a00


	//   ....[2]....
        /*0f88*/ 	.word	0x0001b410


	//----- nvinfo : EIATTR_MAX_THREADS
	.align		4
.L_213:
        /*0f8c*/ 	.byte	0x04, 0x05
        /*0f8e*/ 	.short	(.L_215 - .L_214)
.L_214:
        /*0f90*/ 	.word	0x00000180
        /*0f94*/ 	.word	0x00000001
        /*0f98*/ 	.word	0x00000001


	//----- nvinfo : EIATTR_CRS_STACK_SIZE
	.align		4
.L_215:
        /*0f9c*/ 	.byte	0x04, 0x1e
        /*0f9e*/ 	.short	(.L_217 - .L_216)
.L_216:
        /*0fa0*/ 	.word	0x00000000


	//----- nvinfo : EIATTR_CBANK_PARAM_SIZE
	.align		4
.L_217:
        /*0fa4*/ 	.byte	0x03, 0x19
        /*0fa6*/ 	.short	0x0af0


	//----- nvinfo : EIATTR_PARAM_CBANK
	.align		4
        /*0fa8*/ 	.byte	0x04, 0x0a
        /*0faa*/ 	.short	(.L_219 - .L_218)
	.align		4
.L_218:
        /*0fac*/ 	.word	index@(.nv.constant0._ZN7cutlass13device_kernelIN5flash11enable_sm90INS1_16FlashAttnFwdSm90INS1_25CollectiveMainloopFwdSm90ILi2EN4cute5tupleIJNS5_1CILi1EEES8_S8_EEENS6_IJNS7_ILi128EEENS7_ILi96EEENS7_ILi192EEEEEELi192ENS_6half_tEfNS_4arch4Sm90ELb0ELb1ELb1ELb1ELb0ELb0ELb0ELb1ELb1ELb1ELb1ELb0EEENS1_21CollectiveEpilogueFwdINS6_IJSA_SC_SB_EEES9_SE_SG_Li256ELb1ELb1ELb1ELb0EEENS1_36VarlenDynamicPersistentTileSchedulerILi128ELi96ELi256ELi128ELb1ELb1ELb1ELb1ELb0ELb1EEEEEEEEEvNT_6ParamsE)
        /*0fb0*/ 	.short	0x0210
        /*0fb2*/ 	.short	0x0af0


	//----- nvinfo : EIATTR_SW_WAR
	.align		4
.L_219:
        /*0fb4*/ 	.byte	0x04, 0x36
        /*0fb6*/ 	.short	(.L_221 - .L_220)
.L_220:
        /*0fb8*/ 	.word	0x00000008
.L_221:


//--------------------- .nv.info._ZN7cutlass13device_kernelIN5flash11enable_sm90INS1_16FlashAttnFwdSm90INS1_25CollectiveMainloopFwdSm90ILi2EN4cute5tupleIJNS5_1CILi1EEES8_S8_EEENS6_IJNS7_ILi128EEENS7_ILi96EEENS7_ILi192EEEEEELi192ENS_6half_tEfNS_4arch4Sm90ELb0ELb1ELb1ELb1ELb0ELb1ELb0ELb1ELb1ELb1ELb1ELb0EEENS1_21CollectiveEpilogueFwdINS6_IJSA_SC_SB_EEES9_SE_SG_Li256ELb1ELb1ELb1ELb0EEENS1_36VarlenDynamicPersistentTileSchedulerILi128ELi96ELi256ELi128ELb1ELb1ELb1ELb1ELb0ELb1EEEEEEEEEvNT_6ParamsE --------------------------
	.section	.nv.info._ZN7cutlass13device_kernelIN5flash11enable_sm90INS1_16FlashAttnFwdSm90INS1_25CollectiveMainloopFwdSm90ILi2EN4cute5tupleIJNS5_1CILi1EEES8_S8_EEENS6_IJNS7_ILi128EEENS7_ILi96EEENS7_ILi192EEEEEELi192ENS_6half_tEfNS_4arch4Sm90ELb0ELb1ELb1ELb1ELb0ELb1ELb0ELb1ELb1ELb1ELb1ELb0EEENS1_21CollectiveEpilogueFwdINS6_IJSA_SC_SB_EEES9_SE_SG_Li256ELb1ELb1ELb1ELb0EEENS1_36VarlenDynamicPersistentTileSchedulerILi128ELi96ELi256ELi128ELb1ELb1ELb1ELb1ELb0ELb1EEEEEEEEEvNT_6ParamsE,"",@"SHT_CUDA_INFO"
	.sectionflags	@""
	.align	4


	//----- nvinfo : EIATTR_CUDA_API_VERSION
	.align		4
        /*0000*/ 	.byte	0x04, 0x37
        /*0002*/ 	.short	(.L_223 - .L_222)
.L_222:
        /*0004*/ 	.word	0x00000082


	//----- nvinfo : EIATTR_KPARAM_INFO
	.align		4
.L_223:
        /*0008*/ 	.byte	0x04, 0x17
        /*000a*/ 	.short	(.L_225 - .L_224)
.L_224:
        /*000c*/ 	.word	0x00000000
        /*0010*/ 	.short	0x0000
        /*0012*/ 	.short	0x0070
        /*0014*/ 	.byte	0x00, 0xf0, 0x01, 0x2a


	//----- nvinfo : EIATTR_SPARSE_MMA_MASK
	.align		4
.L_225:
        /*0018*/ 	.byte	0x03, 0x50
        /*001a*/ 	.short	0x0000


	//----- nvinfo : EIATTR_MAXREG_COUNT
	.align		4
        /*001c*/ 	.byte	0x03, 0x1b
        /*001e*/ 	.short	0x00a8


	//----- nvinfo : EIATTR_NUM_BARRIERS
	.align		4
        /*0020*/ 	.byte	0x02, 0x4c
        /*0022*/ 	.byte	0x10
	.zero		1


	//----- nvinfo : EIATTR_EXTERNS
	.align		4
        /*0024*/ 	.byte	0x04, 0x0f
        /*0026*/ 	.short	(.L_227 - .L_226)


	//   ....[0]....
	.align		4
.L_226:
        /*0028*/ 	.word	index@(__assertfail)


	//----- nvinfo : EIATTR_ANNOTATIONS
	.align		4
.L_227:
        /*002c*/ 	.byte	0x04, 0x55
        /*002e*/ 	.short	(.L_229 - .L_228)


	//   ....[0]....
.L_228:
        /* <DEDUP_REMOVED lines=120> */


	//----- nvinfo : EIATTR_MERCURY_ISA_VERSION
	.align		4
.L_229:
        /*0798*/ 	.byte	0x03, 0x5f
        /*079a*/ 	.short	0x0101


	//----- nvinfo : EIATTR_UNUSED_LOAD_BYTE_OFFSET
	.align		4
        /*079c*/ 	.byte	0x04, 0x44
        /*079e*/ 	.short	(.L_231 - .L_230)


	//   ....[0]....
.L_230:
        /*07a0*/ 	.word	0x00000a80
        /*07a4*/ 	.word	0x0000fff0


	//   ....[1]....
        /*07a8*/ 	.word	0x00020d30
        /*07ac*/ 	.word	0x0000fff0


	//----- nvinfo : EIATTR_INT_WARP_WIDE_INSTR_OFFSETS
	.align		4
.L_231:
        /*07b0*/ 	.byte	0x04, 0x31
        /*07b2*/ 	.short	(.L_233 - .L_232)


	//   ....[0]....
.L_232:
        /*07b4*/ 	.word	0x00000180


	//   ....[1]....
        /*07b8*/ 	.word	0x000001c0


	//   ....[2]....
        /*07bc*/ 	.word	0x00000280


	//   ....[3]....
        /*07c0*/ 	.word	0x00028410


	//   ....[4]....
        /*07c4*/ 	.word	0x000284a0


	//   ....[5]....
        /*07c8*/ 	.word	0x0002c2a0


	//   ....[6]....
        /*07cc*/ 	.word	0x0002c300


	//----- nvinfo : EIATTR_COOP_GROUP_MASK_REGIDS
	.align		4
.L_233:
        /*07d0*/ 	.byte	0x04, 0x29
        /*07d2*/ 	.short	(.L_235 - .L_234)


	//   ....[0]....
.L_234:
        /*07d4*/ 	.word	0xffffffff


	//   ....[1]....
        /*07d8*/ 	.word	0xffffffff


	//   ....[2]....
        /*07dc*/ 	.word	0xffffffff


	//   ....[3]....
        /*07e0*/ 	.word	0xffffffff


	//   ....[4]....
        /*07e4*/ 	.word	0xffffffff


	//   ....[5]....
        /*07e8*/ 	.word	0xffffffff


	//   ....[6]....
        /*07ec*/ 	.word	0xffffffff


	//   ....[7]....
        /*07f0*/ 	.word	0xffffffff


	//   ....[8]....
        /*07f4*/ 	.word	0xffffffff


	//   ....[9]....
        /*07f8*/ 	.word	0xffffffff


	//   ....[10]....
        /*07fc*/ 	.word	0xffffffff


	//   ....[11]....
        /*0800*/ 	.word	0xffffffff


	//   ....[12]....
        /*0804*/ 	.word	0xffffffff


	//   ....[13]....
        /*0808*/ 	.word	0xffffffff


	//   ....[14]....
        /*080c*/ 	.word	0xffffffff


	//   ....[15]....
        /*0810*/ 	.word	0xffffffff


	//   ....[16]....
        /*0814*/ 	.word	0xffffffff


	//   ....[17]....
        /*0818*/ 	.word	0xffffffff


	//   ....[18]....
        /*081c*/ 	.word	0xffffffff


	//   ....[19]....
        /*0820*/ 	.word	0xffffffff


	//   ....[20]....
        /*0824*/ 	.word	0xffffffff


	//   ....[21]....
        /*0828*/ 	.word	0xffffffff


	//   ....[22]....
        /*082c*/ 	.word	0xffffffff


	//   ....[23]....
        /*0830*/ 	.word	0xffffffff


	//   ....[24]....
        /*0834*/ 	.word	0xffffffff


	//   ....[25]....
        /*0838*/ 	.word	0xffffffff


	//   ....[26]....
        /*083c*/ 	.word	0xffffffff


	//   ....[27]....
        /*0840*/ 	.word	0xffffffff


	//   ....[28]....
        /*0844*/ 	.word	0xffffffff


	//   ....[29]....
        /*0848*/ 	.word	0xffffffff


	//   ....[30]....
        /*084c*/ 	.word	0xffffffff


	//   ....[31]....
        /*0850*/ 	.word	0xffffffff


	//   ....[32]....
        /*0854*/ 	.word	0xffffffff


	//   ....[33]....
        /*0858*/ 	.word	0xffffffff


	//   ....[34]....
        /*085c*/ 	.word	0xffffffff


	//   ....[35]....
        /*0860*/ 	.word	0xffffffff


	//   ....[36]....
        /*0864*/ 	.word	0xffffffff


	//   ....[37]....
        /*0868*/ 	.word	0xffffffff


	//   ....[38]....
        /*086c*/ 	.word	0xffffffff


	//   ....[39]....
        /*0870*/ 	.word	0xffffffff


	//   ....[40]....
        /*0874*/ 	.word	0xffffffff


	//   ....[41]....
        /*0878*/ 	.word	0xffffffff


	//   ....[42]....
        /*087c*/ 	.word	0xffffffff


	//   ....[43]....
        /*0880*/ 	.word	0xffffffff


	//   ....[44]....
        /*0884*/ 	.word	0xffffffff


	//   ....[45]....
        /*0888*/ 	.word	0xffffffff


	//   ....[46]....
        /*088c*/ 	.word	0xffffffff


	//   ....[47]....
        /*0890*/ 	.word	0xffffffff


	//   ....[48]....
        /*0894*/ 	.word	0xffffffff


	//   ....[49]....
        /*0898*/ 	.word	0xffffffff


	//   ....[50]....
        /*089c*/ 	.word	0xffffffff


	//   ....[51]....
        /*08a0*/ 	.word	0xffffffff


	//   ....[52]....
        /*08a4*/ 	.word	0xffffffff


	//   ....[53]....
        /*08a8*/ 	.word	0xffffffff


	//   ....[54]....
        /*08ac*/ 	.word	0xffffffff


	//   ....[55]....
        /*08b0*/ 	.word	0xffffffff


	//   ....[56]....
        /*08b4*/ 	.word	0xffffffff


	//   ....[57]....
        /*08b8*/ 	.word	0xffffffff


	//   ....[58]....
        /*08bc*/ 	.word	0xffffffff


	//   ....[59]....
        /*08c0*/ 	.word	0xffffffff


	//   ....[60]....
        /*08c4*/ 	.word	0xffffffff


	//   ....[61]....
        /*08c8*/ 	.word	0xffffffff


	//   ....[62]....
        /*08cc*/ 	.word	0xffffffff


	//   ....[63]....
        /*08d0*/ 	.word	0xffffffff


	//   ....[64]....
        /*08d4*/ 	.word	0xffffffff


	//   ....[65]....
        /*08d8*/ 	.word	0xffffffff


	//   ....[66]....
        /*08dc*/ 	.word	0xffffffff


	//   ....[67]....
        /*08e0*/ 	.word	0xffffffff


	//   ....[68]....
        /*08e4*/ 	.word	0xffffffff


	//   ....[69]....
        /*08e8*/ 	.word	0xffffffff


	//   ....[70]....
        /*08ec*/ 	.word	0xffffffff


	//   ....[71]....
        /*08f0*/ 	.word	0xffffffff


	//   ....[72]....
        /*08f4*/ 	.word	0xffffffff


	//   ....[73]....
        /*08f8*/ 	.word	0xffffffff


	//   ....[74]....
        /*08fc*/ 	.word	0xffffffff


	//   ....[75]....
        /*0900*/ 	.word	0xffffffff


	//   ....[76]....
        /*0904*/ 	.word	0xffffffff


	//   ....[77]....
        /*0908*/ 	.word	0xffffffff


	//   ....[78]....
        /*090c*/ 	.word	0xffffffff


	//   ....[79]....
        /*0910*/ 	.word	0xffffffff


	//   ....[80]....
        /*0914*/ 	.word	0xffffffff


	//   ....[81]....
        /*0918*/ 	.word	0xffffffff


	//   ....[82]....
        /*091c*/ 	.word	0xffffffff


	//   ....[83]....
        /*0920*/ 	.word	0xffffffff


	//   ....[84]....
        /*0924*/ 	.word	0xffffffff


	//   ....[85]....
        /*0928*/ 	.word	0xffffffff


	//   ....[86]....
        /*092c*/ 	.word	0xffffffff


	//   ....[87]....
        /*0930*/ 	.word	0xffffffff


	//   ....[88]....
        /*0934*/ 	.word	0xffffffff


	//   ....[89]....
        /*0938*/ 	.word	0xffffffff


	//   ....[90]....
        /*093c*/ 	.word	0xffffffff


	//   ....[91]....
        /*0940*/ 	.word	0xffffffff


	//   ....[92]....
        /*0944*/ 	.word	0xffffffff


	//   ....[93]....
        /*0948*/ 	.word	0xffffffff


	//   ....[94]....
        /*094c*/ 	.word	0xffffffff


	//   ....[95]....
        /*0950*/ 	.word	0xffffffff


	//   ....[96]....
        /*0954*/ 	.word	0xffffffff


	//   ....[97]....
        /*0958*/ 	.word	0xffffffff


	//   ....[98]....
        /*095c*/ 	.word	0xffffffff


	//   ....[99]....
        /*0960*/ 	.word	0xffffffff


	//   ....[100]....
        /*0964*/ 	.word	0xffffffff


	//   ....[101]....
        /*0968*/ 	.word	0xffffffff


	//   ....[102]....
        /*096c*/ 	.word	0xffffffff


	//   ....[103]....
        /*0970*/ 	.word	0xffffffff


	//   ....[104]....
        /*0974*/ 	.word	0xffffffff


	//   ....[105]....
        /*0978*/ 	.word	0xffffffff


	//   ....[106]....
        /*097c*/ 	.word	0xffffffff


	//   ....[107]....
        /*0980*/ 	.word	0xffffffff


	//   ....[108]....
        /*0984*/ 	.word	0xffffffff


	//   ....[109]....
        /*0988*/ 	.word	0xffffffff


	//   ....[110]....
        /*098c*/ 	.word	0xffffffff


	//   ....[111]....
        /*0990*/ 	.word	0xffffffff


	//   ....[112]....
        /*0994*/ 	.word	0xffffffff


	//   ....[113]....
        /*0998*/ 	.word	0xffffffff


	//   ....[114]....
        /*099c*/ 	.word	0xffffffff


	//   ....[115]....
        /*09a0*/ 	.word	0xffffffff


	//   ....[116]....
        /*09a4*/ 	.word	0xffffffff


	//   ....[117]....
        /*09a8*/ 	.word	0xffffffff


	//   ....[118]....
        /*09ac*/ 	.word	0xffffffff


	//   ....[119]....
        /*09b0*/ 	.word	0xffffffff


	//   ....[120]....
        /*09b4*/ 	.word	0xffffffff


	//   ....[121]....
        /*09b8*/ 	.word	0xffffffff


	//   ....[122]....
        /*09bc*/ 	.word	0xffffffff


	//   ....[123]....
        /*09c0*/ 	.word	0xffffffff


	//   ....[124]....
        /*09c4*/ 	.word	0xffffffff


	//   ....[125]....
        /*09c8*/ 	.word	0xffffffff


	//   ....[126]....
        /*09cc*/ 	.word	0xffffffff


	//   ....[127]....
        /*09d0*/ 	.word	0xffffffff


	//   ....[128]....
        /*09d4*/ 	.word	0x0500000f


	//   ....[129]....
        /*09d8*/ 	.word	0x0500000f


	//   ....[130]....
        /*09dc*/ 	.word	0x0500000f


	//   ....[131]....
        /*09e0*/ 	.word	0x0500000f


	//   ....[132]....
        /*09e4*/ 	.word	0x0500000f


	//   ....[133]....
        /*09e8*/ 	.word	0x0500000f


	//   ....[134]....
        /*09ec*/ 	.word	0x0500000f


	//   ....[135]....
        /*09f0*/ 	.word	0x0500000f


	//   ....[136]....
        /*09f4*/ 	.word	0x0500000f


	//   ....[137]....
        /*09f8*/ 	.word	0x0500000f


	//   ....[138]....
        /*09fc*/ 	.word	0x0500000f


	//   ....[139]....
        /*0a00*/ 	.word	0x0500000f


	//   ....[140]....
        /*0a04*/ 	.word	0x0500000f


	//   ....[141]....
        /*0a08*/ 	.word	0x0500000f


	//   ....[142]....
        /*0a0c*/ 	.word	0x0500000f


	//   ....[143]....
        /*0a10*/ 	.word	0x0500000f


	//   ....[144]....
        /*0a14*/ 	.word	0x0500000f


	//   ....[145]....
        /*0a18*/ 	.word	0x0500000f


	//   ....[146]....
        /*0a1c*/ 	.word	0x0500000f


	//   ....[147]....
        /*0a20*/ 	.word	0x0500000f


	//   ....[148]....
        /*0a24*/ 	.word	0x0500000f


	//   ....[149]....
        /*0a28*/ 	.word	0x0500000f


	//   ....[150]....
        /*0a2c*/ 	.word	0x0500000f


	//   ....[151]....
        /*0a30*/ 	.word	0x0500000f


	//   ....[152]....
        /*0a34*/ 	.word	0x0500000f


	//   ....[153]....
        /*0a38*/ 	.word	0x0500000f


	//   ....[154]....
        /*0a3c*/ 	.word	0x0500000f


	//   ....[155]....
        /*0a40*/ 	.word	0x0500000f


	//   ....[156]....
        /*0a44*/ 	.word	0x0500000f


	//   ....[157]....
        /*0a48*/ 	.word	0x0500000f


	//   ....[158]....
        /*0a4c*/ 	.word	0x0500000f


	//   ....[159]....
        /*0a50*/ 	.word	0x0500000f


	//   ....[160]....
        /*0a54*/ 	.word	0x0500000f


	//   ....[161]....
        /*0a58*/ 	.word	0x0500000f


	//   ....[162]....
        /*0a5c*/ 	.word	0x0500000f


	//   ....[163]....
        /*0a60*/ 	.word	0x0500000f


	//   ....[164]....
        /*0a64*/ 	.word	0x0500000f


	//   ....[165]....
        /*0a68*/ 	.word	0x0500000f


	//   ....[166]....
        /*0a6c*/ 	.word	0x0500000f


	//   ....[167]....
        /*0a70*/ 	.word	0x0500000f


	//   ....[168]....
        /*0a74*/ 	.word	0x0500000f


	//   ....[169]....
        /*0a78*/ 	.word	0x0500000f


	//   ....[170]....
        /*0a7c*/ 	.word	0x0500000f


	//   ....[171]....
        /*0a80*/ 	.word	0x0500000f


	//   ....[172]....
        /*0a84*/ 	.word	0x0500000f


	//   ....[173]....
        /*0a88*/ 	.word	0x0500000f


	//   ....[174]....
        /*0a8c*/ 	.word	0x0500000f


	//   ....[175]....
        /*0a90*/ 	.word	0x0500000f


	//   ....[176]....
        /*0a94*/ 	.word	0x0500000f


	//   ....[177]....
        /*0a98*/ 	.word	0x0500000f


	//   ....[178]....
        /*0a9c*/ 	.word	0x0500000f


	//   ....[179]....
        /*0aa0*/ 	.word	0x0500000f


	//   ....[180]....
        /*0aa4*/ 	.word	0x0500000f


	//----- nvinfo : EIATTR_COOP_GROUP_INSTR_OFFSETS
	.align		4
.L_235:
        /*0aa8*/ 	.byte	0x04, 0x28
        /*0aaa*/ 	.short	(.L_237 - .L_236)


	//   ....[0]....
.L_236:
        /*0aac*/ 	.word	0x00000060


	//   ....[1]....
        /*0ab0*/ 	.word	0x00000190


	//   ....[2]....
        /*0ab4*/ 	.word	0x00000290


	//   ....[3]....
        /*0ab8*/ 	.word	0x00000400


	//   ....[4]....
        /*0abc*/ 	.word	0x00000560


	//   ....[5]....
        /*0ac0*/ 	.word	0x00000680


	//   ....[6]....
        /*0ac4*/ 	.word	0x000007e0


	//   ....[7]....
        /*0ac8*/ 	.word	0x0000b450


	//   ....[8]....
        /*0acc*/ 	.word	0x0000bb70


	//   ....[9]....
        /*0ad0*/ 	.word	0x0000bb80


	//   ....[10]....
        /*0ad4*/ 	.word	0x0000bb90


	//   ....[11]....
        /*0ad8*/ 	.word	0x0000bba0


	//   ....[12]....
        /*0adc*/ 	.word	0x0000c350


	//   ....[13]....
        /*0ae0*/ 	.word	0x0000c360


	//   ....[14]....
        /*0ae4*/ 	.word	0x0000c370


	//   ....[15]....
        /*0ae8*/ 	.word	0x0000c380


	//   ....[16]....
        /*0aec*/ 	.word	0x0000f190


	//   ....[17]....
        /*0af0*/ 	.word	0x0000f1a0


	//   ....[18]....
        /*0af4*/ 	.word	0x0000f1b0


	//   ....[19]....
        /*0af8*/ 	.word	0x0000f1c0


	//   ....[20]....
        /*0afc*/ 	.word	0x0000f7a0


	//   ....[21]....
        /*0b00*/ 	.word	0x0000f7b0


	//   ....[22]....
        /*0b04*/ 	.word	0x0000f7c0


	//   ....[23]....
        /*0b08*/ 	.word	0x0000f7d0


	//   ....[24]....
        /*0b0c*/ 	.word	0x00013390


	//   ....[25]....
        /*0b10*/ 	.word	0x000138d0


	//   ....[26]....
        /*0b14*/ 	.word	0x00014660


	//   ....[27]....
        /*0b18*/ 	.word	0x00014740


	//   ....[28]....
        /*0b1c*/ 	.word	0x00014ce0


	//   ....[29]....
        /*0b20*/ 	.word	0x00014d90


	//   ....[30]....
        /*0b24*/ 	.word	0x000173c0


	//   ....[31]....
        /*0b28*/ 	.word	0x000175c0


	//   ....[32]....
        /*0b2c*/ 	.word	0x00018470


	//   ....[33]....
        /*0b30*/ 	.word	0x00018590


	//   ....[34]....
        /*0b34*/ 	.word	0x00018b60


	//   ....[35]....
        /*0b38*/ 	.word	0x00018be0


	//   ....[36]....
        /*0b3c*/ 	.word	0x0001b180


	//   ....[37]....
        /*0b40*/ 	.word	0x0001b1c0


	//   ....[38]....
        /*0b44*/ 	.word	0x0001b660


	//   ....[39]....
        /*0b48*/ 	.word	0x0001b6c0


	//   ....[40]....
        /*0b4c*/ 	.word	0x0001d8d0


	//   ....[41]....
        /*0b50*/ 	.word	0x0001e380


	//   ....[42]....
        /*0b54*/ 	.word	0x0001ea50


	//   ....[43]....
        /*0b58*/ 	.word	0x0001eb60


	//   ....[44]....
        /*0b5c*/ 	.word	0x0001f0d0


	//   ....[45]....
        /*0b60*/ 	.word	0x0001f160


	//   ....[46]....
        /*0b64*/ 	.word	0x00020470


	//   ....[47]....
        /*0b68*/ 	.word	0x000204f0


	//   ....[48]....
        /*0b6c*/ 	.word	0x00020520


	//   ....[49]....
        /*0b70*/ 	.word	0x00020530


	//   ....[50]....
        /*0b74*/ 	.word	0x00021a90


	//   ....[51]....
        /*0b78*/ 	.word	0x00021aa0


	//   ....[52]....
        /*0b7c*/ 	.word	0x00021ab0


	//   ....[53]....
        /*0b80*/ 	.word	0x00021ac0


	//   ....[54]....
        /*0b84*/ 	.word	0x000223c0


	//   ....[55]....
        /*0b88*/ 	.word	0x000223f0


	//   ....[56]....
        /*0b8c*/ 	.word	0x00022520


	//   ....[57]....
        /*0b90*/ 	.word	0x00022540


	//   ....[58]....
        /*0b94*/ 	.word	0x00022640


	//   ....[59]....
        /*0b98*/ 	.word	0x00022660


	//   ....[60]....
        /*0b9c*/ 	.word	0x00022770


	//   ....[61]....
        /*0ba0*/ 	.word	0x00022790


	//   ....[62]....
        /*0ba4*/ 	.word	0x00022cd0


	//   ....[63]....
        /*0ba8*/ 	.word	0x00022cf0


	//   ....[64]....
        /*0bac*/ 	.word	0x000233c0


	//   ....[65]....
        /*0bb0*/ 	.word	0x000233d0


	//   ....[66]....
        /*0bb4*/ 	.word	0x00024350


	//   ....[67]....
        /*0bb8*/ 	.word	0x00024380


	//   ....[68]....
        /*0bbc*/ 	.word	0x00024490


	//   ....[69]....
        /*0bc0*/ 	.word	0x000244b0


	//   ....[70]....
        /*0bc4*/ 	.word	0x000245b0


	//   ....[71]....
        /*0bc8*/ 	.word	0x000245d0


	//   ....[72]....
        /*0bcc*/ 	.word	0x000246e0


	//   ....[73]....
        /*0bd0*/ 	.word	0x00024700


	//   ....[74]....
        /*0bd4*/ 	.word	0x00024890


	//   ....[75]....
        /*0bd8*/ 	.word	0x00024aa0


	//   ....[76]....
        /*0bdc*/ 	.word	0x00024ad0


	//   ....[77]....
        /*0be0*/ 	.word	0x00024b00


	//   ....[78]....
        /*0be4*/ 	.word	0x00024b30


	//   ....[79]....
        /*0be8*/ 	.word	0x00024b60


	//   ....[80]....
        /*0bec*/ 	.word	0x00024b90


	//   ....[81]....
        /*0bf0*/ 	.word	0x00024d30


	//   ....[82]....
        /*0bf4*/ 	.word	0x00024d60


	//   ....[83]....
        /*0bf8*/ 	.word	0x00024d90


	//   ....[84]....
        /*0bfc*/ 	.word	0x00024dc0


	//   ....[85]....
        /*0c00*/ 	.word	0x00024df0


	//   ....[86]....
        /*0c04*/ 	.word	0x00024e20


	//   ....[87]....
        /*0c08*/ 	.word	0x00024ec0


	//   ....[88]....
        /*0c0c*/ 	.word	0x00024ef0


	//   ....[89]....
        /*0c10*/ 	.word	0x00024f00


	//   ....[90]....
        /*0c14*/ 	.word	0x00024f30


	//   ....[91]....
        /*0c18*/ 	.word	0x00026800


	//   ....[92]....
        /*0c1c*/ 	.word	0x000289e0


	//   ....[93]....
        /*0c20*/ 	.word	0x000295e0


	//   ....[94]....
        /*0c24*/ 	.word	0x00029600


	//   ....[95]....
        /*0c28*/ 	.word	0x00029610


	//   ....[96]....
        /*0c2c*/ 	.word	0x00029640


	//   ....[97]....
        /*0c30*/ 	.word	0x00029760


	//   ....[98]....
        /*0c34*/ 	.word	0x00029770


	//   ....[99]....
        /*0c38*/ 	.word	0x00029810


	//   ....[100]....
        /*0c3c*/ 	.word	0x00029820


	//   ....[101]....
        /*0c40*/ 	.word	0x000298c0


	//   ....[102]....
        /*0c44*/ 	.word	0x000298d0


	//   ....[103]....
        /*0c48*/ 	.word	0x00029970


	//   ....[104]....
        /*0c4c*/ 	.word	0x00029980


	//   ....[105]....
        /*0c50*/ 	.word	0x00029a00


	//   ....[106]....
        /*0c54*/ 	.word	0x00029a30


	//   ....[107]....
        /*0c58*/ 	.word	0x00029a80


	//   ....[108]....
        /*0c5c*/ 	.word	0x00029ac0


	//   ....[109]....
        /*0c60*/ 	.word	0x0002cae0


	//   ....[110]....
        /*0c64*/ 	.word	0x0002cb10


	//   ....[111]....
        /*0c68*/ 	.word	0x0002cb80


	//   ....[112]....
        /*0c6c*/ 	.word	0x0002cbb0


	//   ....[113]....
        /*0c70*/ 	.word	0x0002cbe0


	//   ....[114]....
        /*0c74*/ 	.word	0x0002cc10


	//   ....[115]....
        /*0c78*/ 	.word	0x0002cc40


	//   ....[116]....
        /*0c7c*/ 	.word	0x0002cc70


	//   ....[117]....
        /*0c80*/ 	.word	0x0002ce30


	//   ....[118]....
        /*0c84*/ 	.word	0x0002ce60


	//   ....[119]....
        /*0c88*/ 	.word	0x0002ce90


	//   ....[120]....
        /*0c8c*/ 	.word	0x0002cec0


	//   ....[121]....
        /*0c90*/ 	.word	0x0002cef0


	//   ....[122]....
        /*0c94*/ 	.word	0x0002cf20


	//   ....[123]....
        /*0c98*/ 	.word	0x0002cff0


	//   ....[124]....
        /*0c9c*/ 	.word	0x0002d010


	//   ....[125]....
        /*0ca0*/ 	.word	0x0002d020


	//   ....[126]....
        /*0ca4*/ 	.word	0x0002d0a0


	//   ....[127]....
        /*0ca8*/ 	.word	0x0002dbe0


	//   ....[128]....
        /*0cac*/ 	.word	0x0002e020


	//   ....[129]....
        /*0cb0*/ 	.word	0x0002e0b0


	//   ....[130]....
        /*0cb4*/ 	.word	0x0002e100


	//   ....[131]....
        /*0cb8*/ 	.word	0x0002e150


	//   ....[132]....
        /*0cbc*/ 	.word	0x0002e1e0


	//   ....[133]....
        /*0cc0*/ 	.word	0x0002e270


	//   ....[134]....
        /*0cc4*/ 	.word	0x0002e2c0


	//   ....[135]....
        /*0cc8*/ 	.word	0x0002e310


	//   ....[136]....
        /*0ccc*/ 	.word	0x0002e400


	//   ....[137]....
        /*0cd0*/ 	.word	0x0002e490


	//   ....[138]....
        /*0cd4*/ 	.word	0x0002e4e0


	//   ....[139]....
        /*0cd8*/ 	.word	0x0002e540


	//   ....[140]....
        /*0cdc*/ 	.word	0x0002e5e0


	//   ....[141]....
        /*0ce0*/ 	.word	0x0002e670


	//   ....[142]....
        /*0ce4*/ 	.word	0x0002e6c0


	//   ....[143]....
        /*0ce8*/ 	.word	0x0002e710


	//   ....[144]....
        /*0cec*/ 	.word	0x0002eab0


	//   ....[145]....
        /*0cf0*/ 	.word	0x0002ed90


	//   ....[146]....
        /*0cf4*/ 	.word	0x0002ef70


	//   ....[147]....
        /*0cf8*/ 	.word	0x0002efc0


	//   ....[148]....
        /*0cfc*/ 	.word	0x0002f020


	//   ....[149]....
        /*0d00*/ 	.word	0x0002f0c0


	//   ....[150]....
        /*0d04*/ 	.word	0x0002f190


	//   ....[151]....
        /*0d08*/ 	.word	0x0002f290


	//   ....[152]....
        /*0d0c*/ 	.word	0x0002f360


	//   ....[153]....
        /*0d10*/ 	.word	0x0002f470


	//   ....[154]....
        /*0d14*/ 	.word	0x0002f4d0


	//   ....[155]....
        /*0d18*/ 	.word	0x0002f5e0


	//   ....[156]....
        /*0d1c*/ 	.word	0x0002f640


	//   ....[157]....
        /*0d20*/ 	.word	0x0002f750


	//   ....[158]....
        /*0d24*/ 	.word	0x0002f7b0


	//   ....[159]....
        /*0d28*/ 	.word	0x0002f8b0


	//   ....[160]....
        /*0d2c*/ 	.word	0x0002f920


	//   ....[161]....
        /*0d30*/ 	.word	0x0002fa00


	//   ....[162]....
        /*0d34*/ 	.word	0x0002fd70


	//   ....[163]....
        /*0d38*/ 	.word	0x0002fe10


	//   ....[164]....
        /*0d3c*/ 	.word	0x0002ffb0


	//   ....[165]....
        /*0d40*/ 	.word	0x00030030


	//   ....[166]....
        /*0d44*/ 	.word	0x000300b0


	//   ....[167]....
        /*0d48*/ 	.word	0x00030130


	//   ....[168]....
        /*0d4c*/ 	.word	0x000301b0


	//   ....[169]....
        /*0d50*/ 	.word	0x00030240


	//   ....[170]....
        /*0d54*/ 	.word	0x000302e0


	//   ....[171]....
        /*0d58*/ 	.word	0x00030390


	//   ....[172]....
        /*0d5c*/ 	.word	0x00030410


	//   ....[173]....
        /*0d60*/ 	.word	0x00030490


	//   ....[174]....
        /*0d64*/ 	.word	0x00030510


	//   ....[175]....
        /*0d68*/ 	.word	0x000305a0


	//   ....[176]....
        /*0d6c*/ 	.word	0x00030620


	//   ....[177]....
        /*0d70*/ 	.word	0x000306d0


	//   ....[178]....
        /*0d74*/ 	.word	0x00030720


	//   ....[179]....
        /*0d78*/ 	.word	0x000307e0


	//   ....[180]....
        /*0d7c*/ 	.word	0x00030910


	//----- nvinfo : EIATTR_REG_RECONFIG
	.align		4
.L_237:
        /*0d80*/ 	.byte	0x01, 0x54
	.zero		2


	//----- nvinfo : EIATTR_SYSCALL_OFFSETS
	.align		4
        /*0d84*/ 	.byte	0x04, 0x46
        /*0d86*/ 	.short	(.L_239 - .L_238)


	//   ....[0]....
.L_238:
        /*0d88*/ 	.word	0x00001fe0


	//   ....[1]....
        /*0d8c*/ 	.word	0x00002130


	//   ....[2]....
        /*0d90*/ 	.word	0x0000b5c0


	//   ....[3]....
        /*0d94*/ 	.word	0x0000b8b0


	//   ....[4]....
        /*0d98*/ 	.word	0x00028610


	//   ....[5]....
        /*0d9c*/ 	.word	0x00028760


	//   ....[6]....
        /*0da0*/ 	.word	0x00028850


	//   ....[7]....
        /*0da4*/ 	.word	0x00029110


	//----- nvinfo : EIATTR_MBARRIER_INSTR_OFFSETS
	.align		4
.L_239:
        /*0da8*/ 	.byte	0x04, 0x39
        /*0daa*/ 	.short	(.L_241 - .L_240)


	//   ....[0]....
.L_240:
        /*0dac*/ 	.word	0x000002b0
        /*0db0*/ 	.word	0x000000ff
        /*0db4*/ 	.word	0x00030800
        /*0db8*/ 	.short	0x0100
        /*0dba*/ 	.byte	0x08
	.zero		1


	//   ....[1]....
        /*0dbc*/ 	.word	0x000002c0
        /*0dc0*/ 	.word	0x000000ff
        /*0dc4*/ 	.word	0x00030820
        /*0dc8*/ 	.short	0x0100
        /*0dca*/ 	.byte	0x08
	.zero		1


	//   ....[2]....
        /*0dcc*/ 	.word	0x000003b0
        /*0dd0*/ 	.word	0x000000ff
        /*0dd4*/ 	.word	0x00030830
        /*0dd8*/ 	.short	0x0100
        /*0dda*/ 	.byte	0x08
	.zero		1


	//   ....[3]....
        /*0ddc*/ 	.word	0x000003c0
        /*0de0*/ 	.word	0x000000ff
        /*0de4*/ 	.word	0x00030840
        /*0de8*/ 	.short	0x0100
        /*0dea*/ 	.byte	0x08
	.zero		1


	//   ....[4]....
        /*0dec*/ 	.word	0x000003d0
        /*0df0*/ 	.word	0x000000ff
        /*0df4*/ 	.word	0x00030838
        /*0df8*/ 	.short	0x0100
        /*0dfa*/ 	.byte	0x08
	.zero		1


	//   ....[5]....
        /*0dfc*/ 	.word	0x000003e0
        /*0e00*/ 	.word	0x000000ff
        /*0e04*/ 	.word	0x00030848
        /*0e08*/ 	.short	0x0100
        /*0e0a*/ 	.byte	0x08
	.zero		1


	//   ....[6]....
        /*0e0c*/ 	.word	0x00000510
        /*0e10*/ 	.word	0x000000ff
        /*0e14*/ 	.word	0x00030850
        /*0e18*/ 	.short	0x0100
        /*0e1a*/ 	.byte	0x08
	.zero		1


	//   ....[7]....
        /*0e1c*/ 	.word	0x00000520
        /*0e20*/ 	.word	0x000000ff
        /*0e24*/ 	.word	0x00030860
        /*0e28*/ 	.short	0x0100
        /*0e2a*/ 	.byte	0x08
	.zero		1


	//   ....[8]....
        /*0e2c*/ 	.word	0x00000530
        /*0e30*/ 	.word	0x000000ff
        /*0e34*/ 	.word	0x00030858
        /*0e38*/ 	.short	0x0100
        /*0e3a*/ 	.byte	0x08
	.zero		1


	//   ....[9]....
        /*0e3c*/ 	.word	0x00000540
        /*0e40*/ 	.word	0x000000ff
        /*0e44*/ 	.word	0x00030868
        /*0e48*/ 	.short	0x0100
        /*0e4a*/ 	.byte	0x08
	.zero		1


	//   ....[10]....
        /*0e4c*/ 	.word	0x00000630
        /*0e50*/ 	.word	0x000000ff
        /*0e54*/ 	.word	0x00030870
        /*0e58*/ 	.short	0x0100
        /*0e5a*/ 	.byte	0x06
	.zero		1


	//   ....[11]....
        /*0e5c*/ 	.word	0x00000640
        /*0e60*/ 	.word	0x000000ff
        /*0e64*/ 	.word	0x00030880
        /*0e68*/ 	.short	0x0100
        /*0e6a*/ 	.byte	0x06
	.zero		1


	//   ....[12]....
        /*0e6c*/ 	.word	0x00000650
        /*0e70*/ 	.word	0x000000ff
        /*0e74*/ 	.word	0x00030878
        /*0e78*/ 	.short	0x0100
        /*0e7a*/ 	.byte	0x06
	.zero		1


	//   ....[13]....
        /*0e7c*/ 	.word	0x00000660
        /*0e80*/ 	.word	0x000000ff
        /*0e84*/ 	.word	0x00030888
        /*0e88*/ 	.short	0x0100
        /*0e8a*/ 	.byte	0x06
	.zero		1


	//   ....[14]....
        /*0e8c*/ 	.word	0x00000790
        /*0e90*/ 	.word	0x000000ff
        /*0e94*/ 	.word	0x00030890
        /*0e98*/ 	.short	0x0100
        /*0e9a*/ 	.byte	0x08
	.zero		1


	//   ....[15]....
        /*0e9c*/ 	.word	0x000007a0
        /*0ea0*/ 	.word	0x000000ff
        /*0ea4*/ 	.word	0x000308a0
        /*0ea8*/ 	.short	0x0100
        /*0eaa*/ 	.byte	0x08
	.zero		1


	//   ....[16]....
        /*0eac*/ 	.word	0x000007b0
        /*0eb0*/ 	.word	0x000000ff
        /*0eb4*/ 	.word	0x00030898
        /*0eb8*/ 	.short	0x0100
        /*0eba*/ 	.byte	0x08
	.zero		1


	//   ....[17]....
        /*0ebc*/ 	.word	0x000007c0
        /*0ec0*/ 	.word	0x000000ff
        /*0ec4*/ 	.word	0x000308a8
        /*0ec8*/ 	.short	0x0100
        /*0eca*/ 	.byte	0x08
	.zero		1


	//   ....[18]....
        /*0ecc*/ 	.word	0x000008f0
        /*0ed0*/ 	.word	0x000000ff
        /*0ed4*/ 	.word	0x000308b0
        /*0ed8*/ 	.short	0x0100
        /*0eda*/ 	.byte	0x08
	.zero		1


	//   ....[19]....
        /*0edc*/ 	.word	0x00000900
        /*0ee0*/ 	.word	0x000000ff
        /*0ee4*/ 	.word	0x000308c0
        /*0ee8*/ 	.short	0x0100
        /*0eea*/ 	.byte	0x08
	.zero		1


	//   ....[20]....
        /*0eec*/ 	.word	0x00000910
        /*0ef0*/ 	.word	0x000000ff
        /*0ef4*/ 	.word	0x000308b8
        /*0ef8*/ 	.short	0x0100
        /*0efa*/ 	.byte	0x08
	.zero		1


	//   ....[21]....
        /*0efc*/ 	.word	0x00000920
        /*0f00*/ 	.word	0x000000ff
        /*0f04*/ 	.word	0x000308c8
        /*0f08*/ 	.short	0x0100
        /*0f0a*/ 	.byte	0x08
	.zero		1


	//   ....[22]....
        /*0f0c*/ 	.word	0x00003c20
        /*0f10*/ 	.word	0x0000001f
        /*0f14*/ 	.word	0x00030890
        /*0f18*/ 	.short	0x010a
        /*0f1a*/ 	.byte	0x3f
	.zero		1


	//   ....[23]....
        /*0f1c*/ 	.word	0x00006f80
        /*0f20*/ 	.word	0x0000001f
        /*0f24*/ 	.word	0x00030890
        /*0f28*/ 	.short	0x010a
        /*0f2a*/ 	.byte	0x3f
	.zero		1


	//   ....[24]....
        /*0f2c*/ 	.word	0x0000a040
        /*0f30*/ 	.word	0x0000001f
        /*0f34*/ 	.word	0x00030890
        /*0f38*/ 	.short	0x010a
        /*0f3a*/ 	.byte	0x3f
	.zero		1


	//   ....[25]....
        /*0f3c*/ 	.word	0x0000a410
        /*0f40*/ 	.word	0x00000020
        /*0f44*/ 	.word	0x00000000
        /*0f48*/ 	.short	0x0101
        /*0f4a*/ 	.byte	0x3f
	.zero		1


	//   ....[26]....
        /*0f4c*/ 	.word	0x0000a450
        /*0f50*/ 	.word	0x0000001f
        /*0f54*/ 	.word	0x000308b0
        /*0f58*/ 	.short	0x010a
        /*0f5a*/ 	.byte	0x3f
	.zero		1


	//   ....[27]....
        /*0f5c*/ 	.word	0x0000a980
        /*0f60*/ 	.word	0x0000001f
        /*0f64*/ 	.word	0x00000000
        /*0f68*/ 	.short	0x0101
        /*0f6a*/ 	.byte	0x3f
	.zero		1


	//   ....[28]....
        /*0f6c*/ 	.word	0x0000b640
        /*0f70*/ 	.word	0x00000002
        /*0f74*/ 	.word	0x00030800
        /*0f78*/ 	.short	0x010a
        /*0f7a*/ 	.byte	0x3f
	.zero		1


	//   ....[29]....
        /*0f7c*/ 	.word	0x0000b690
        /*0f80*/ 	.word	0x00000002
        /*0f84*/ 	.word	0x00030800
        /*0f88*/ 	.short	0x010a
        /*0f8a*/ 	.byte	0x3f
	.zero		1


	//   ....[30]....
        /*0f8c*/ 	.word	0x0000ca70
        /*0f90*/ 	.word	0x00000002
        /*0f94*/ 	.word	0x00030800
        /*0f98*/ 	.short	0x010a
        /*0f9a*/ 	.byte	0x3f
	.zero		1


	//   ....[31]....
        /*0f9c*/ 	.word	0x0000fc10
        /*0fa0*/ 	.word	0x00000002
        /*0fa4*/ 	.word	0x00030800
        /*0fa8*/ 	.short	0x010a
        /*0faa*/ 	.byte	0x3f
	.zero		1


	//   ....[32]....
        /*0fac*/ 	.word	0x000125e0
        /*0fb0*/ 	.word	0x00000004
        /*0fb4*/ 	.word	0x00030830
        /*0fb8*/ 	.short	0x010a
        /*0fba*/ 	.byte	0x3f
	.zero		1


	//   ....[33]....
        /*0fbc*/ 	.word	0x00012650
        /*0fc0*/ 	.word	0x00000004
        /*0fc4*/ 	.word	0x00030830
        /*0fc8*/ 	.short	0x010a
        /*0fca*/ 	.byte	0x3f
	.zero		1


	//   ....[34]....
        /*0fcc*/ 	.word	0x00013370
        /*0fd0*/ 	.word	0x00000004
        /*0fd4*/ 	.word	0x00000000
        /*0fd8*/ 	.short	0x0101
        /*0fda*/ 	.byte	0x3f
	.zero		1


	//   ....[35]....
        /*0fdc*/ 	.word	0x00015bc0
        /*0fe0*/ 	.word	0x00000007
        /*0fe4*/ 	.word	0x00030830
        /*0fe8*/ 	.short	0x010a
        /*0fea*/ 	.byte	0x3f
	.zero		1


	//   ....[36]....
        /*0fec*/ 	.word	0x00015c40
        /*0ff0*/ 	.word	0x00000007
        /*0ff4*/ 	.word	0x00030830
        /*0ff8*/ 	.short	0x010a
        /*0ffa*/ 	.byte	0x3f
	.zero		1


	//   ....[37]....
        /*0ffc*/ 	.word	0x00016950
        /*1000*/ 	.word	0x00000009
        /*1004*/ 	.word	0x00030850
        /*1008*/ 	.short	0x010a
        /*100a*/ 	.byte	0x3f
	.zero		1


	//   ....[38]....
        /*100c*/ 	.word	0x000169a0
        /*1010*/ 	.word	0x00000009
        /*1014*/ 	.word	0x00030850
        /*1018*/ 	.short	0x010a
        /*101a*/ 	.byte	0x3f
	.zero		1


	//   ....[39]....
        /*101c*/ 	.word	0x000173e0
        /*1020*/ 	.word	0x00000007
        /*1024*/ 	.word	0x00000000
        /*1028*/ 	.short	0x0101
        /*102a*/ 	.byte	0x3f
	.zero		1


	//   ....[40]....
        /*102c*/ 	.word	0x00018610
        /*1030*/ 	.word	0x00000009
        /*1034*/ 	.word	0x00000000
        /*1038*/ 	.short	0x0101
        /*103a*/ 	.byte	0x3f
	.zero		1


	//   ....[41]....
        /*103c*/ 	.word	0x00019950
        /*1040*/ 	.word	0x00000003
        /*1044*/ 	.word	0x00030830
        /*1048*/ 	.short	0x010a
        /*104a*/ 	.byte	0x3f
	.zero		1


	//   ....[42]....
        /*104c*/ 	.word	0x000199d0
        /*1050*/ 	.word	0x00000003
        /*1054*/ 	.word	0x00030830
        /*1058*/ 	.short	0x010a
        /*105a*/ 	.byte	0x3f
	.zero		1


	//   ....[43]....
        /*105c*/ 	.word	0x0001a700
        /*1060*/ 	.word	0x00000014
        /*1064*/ 	.word	0x00030850
        /*1068*/ 	.short	0x010a
        /*106a*/ 	.byte	0x3f
	.zero		1


	//   ....[44]....
        /*106c*/ 	.word	0x0001a750
        /*1070*/ 	.word	0x00000014
        /*1074*/ 	.word	0x00030850
        /*1078*/ 	.short	0x010a
        /*107a*/ 	.byte	0x3f
	.zero		1


	//   ....[45]....
        /*107c*/ 	.word	0x0001bb50
        /*1080*/ 	.word	0x00000082
        /*1084*/ 	.word	0x00000000
        /*1088*/ 	.short	0x0101
        /*108a*/ 	.byte	0x3f
	.zero		1


	//   ....[46]....
        /*108c*/ 	.word	0x0001bbb0
        /*1090*/ 	.word	0x00000014
        /*1094*/ 	.word	0x00000000
        /*1098*/ 	.short	0x0101
        /*109a*/ 	.byte	0x3f
	.zero		1


	//   ....[47]....
        /*109c*/ 	.word	0x0001c120
        /*10a0*/ 	.word	0x00000007
        /*10a4*/ 	.word	0x00030830
        /*10a8*/ 	.short	0x010a
        /*10aa*/ 	.byte	0x3f
	.zero		1


	//   ....[48]....
        /*10ac*/ 	.word	0x0001c1a0
        /*10b0*/ 	.word	0x00000007
        /*10b4*/ 	.word	0x00030830
        /*10b8*/ 	.short	0x010a
        /*10ba*/ 	.byte	0x3f
	.zero		1


	//   ....[49]....
        /*10bc*/ 	.word	0x0001ced0
        /*10c0*/ 	.word	0x00000009
        /*10c4*/ 	.word	0x00030850
        /*10c8*/ 	.short	0x010a
        /*10ca*/ 	.byte	0x3f
	.zero		1


	//   ....[50]....
        /*10cc*/ 	.word	0x0001cf20
        /*10d0*/ 	.word	0x00000009
        /*10d4*/ 	.word	0x00030850
        /*10d8*/ 	.short	0x010a
        /*10da*/ 	.byte	0x3f
	.zero		1


	//   ....[51]....
        /*10dc*/ 	.word	0x0001d9a0
        /*10e0*/ 	.word	0x0000000a
        /*10e4*/ 	.word	0x00000000
        /*10e8*/ 	.short	0x0101
        /*10ea*/ 	.byte	0x3f
	.zero		1


	//   ....[52]....
        /*10ec*/ 	.word	0x0001eb40
        /*10f0*/ 	.word	0x00000009
        /*10f4*/ 	.word	0x00000000
        /*10f8*/ 	.short	0x0101
        /*10fa*/ 	.byte	0x3f
	.zero		1


	//   ....[53]....
        /*10fc*/ 	.word	0x00020140
        /*1100*/ 	.word	0x00000006
        /*1104*/ 	.word	0x00030850
        /*1108*/ 	.short	0x010a
        /*110a*/ 	.byte	0x3f
	.zero		1


	//   ....[54]....
        /*110c*/ 	.word	0x000201e0
        /*1110*/ 	.word	0x00000006
        /*1114*/ 	.word	0x00030850
        /*1118*/ 	.short	0x010a
        /*111a*/ 	.byte	0x3f
	.zero		1


	//   ....[55]....
        /*111c*/ 	.word	0x000206c0
        /*1120*/ 	.word	0x00000008
        /*1124*/ 	.word	0x00000000
        /*1128*/ 	.short	0x0101
        /*112a*/ 	.byte	0x3f
	.zero		1


	//   ....[56]....
        /*112c*/ 	.word	0x000223e0
        /*1130*/ 	.word	0x00000000
        /*1134*/ 	.word	0x00000000
        /*1138*/ 	.short	0x0101
        /*113a*/ 	.byte	0x3f
	.zero		1


	//   ....[57]....
        /*113c*/ 	.word	0x00022b70
        /*1140*/ 	.word	0x0000000c
        /*1144*/ 	.word	0x00000000
        /*1148*/ 	.short	0x0101
        /*114a*/ 	.byte	0x3f
	.zero		1


	//   ....[58]....
        /*114c*/ 	.word	0x000268e0
        /*1150*/ 	.word	0x00000013
        /*1154*/ 	.word	0x00030820
        /*1158*/ 	.short	0x010a
        /*115a*/ 	.byte	0x3f
	.zero		1


	//   ....[59]....
        /*115c*/ 	.word	0x000269b0
        /*1160*/ 	.word	0x00000007
        /*1164*/ 	.word	0x000308a0
        /*1168*/ 	.short	0x010a
        /*116a*/ 	.byte	0x3f
	.zero		1


	//   ....[60]....
        /*116c*/ 	.word	0x00026df0
        /*1170*/ 	.word	0x00000007
        /*1174*/ 	.word	0x000308c0
        /*1178*/ 	.short	0x010a
        /*117a*/ 	.byte	0x3f
	.zero		1


	//   ....[61]....
        /*117c*/ 	.word	0x00027380
        /*1180*/ 	.word	0x00000008
        /*1184*/ 	.word	0x000308a0
        /*1188*/ 	.short	0x010a
        /*118a*/ 	.byte	0x3f
	.zero		1


	//   ....[62]....
        /*118c*/ 	.word	0x000277b0
        /*1190*/ 	.word	0x00000008
        /*1194*/ 	.word	0x000308c0
        /*1198*/ 	.short	0x010a
        /*119a*/ 	.byte	0x3f
	.zero		1


	//   ....[63]....
        /*119c*/ 	.word	0x00028c40
        /*11a0*/ 	.word	0x00000000
        /*11a4*/ 	.word	0x00030840
        /*11a8*/ 	.short	0x010a
        /*11aa*/ 	.byte	0x3f
	.zero		1


	//   ....[64]....
        /*11ac*/ 	.word	0x00029bd0
        /*11b0*/ 	.word	0x00000013
        /*11b4*/ 	.word	0x00030800
        /*11b8*/ 	.short	0x0107
        /*11ba*/ 	.byte	0x3f
	.zero		1


	//   ....[65]....
        /*11bc*/ 	.word	0x00029ce0
        /*11c0*/ 	.word	0x00000013
        /*11c4*/ 	.word	0x00030800
        /*11c8*/ 	.short	0x0101
        /*11ca*/ 	.byte	0x3f
	.zero		1


	//   ....[66]....
        /*11cc*/ 	.word	0x00029d00
        /*11d0*/ 	.word	0x00000013
        /*11d4*/ 	.word	0x00030820
        /*11d8*/ 	.short	0x010a
        /*11da*/ 	.byte	0x3f
	.zero		1


	//   ....[67]....
        /*11dc*/ 	.word	0x0002a120
        /*11e0*/ 	.word	0x00000003
        /*11e4*/ 	.word	0x00030840
        /*11e8*/ 	.short	0x010a
        /*11ea*/ 	.byte	0x3f
	.zero		1


	//   ....[68]....
        /*11ec*/ 	.word	0x0002a5d0
        /*11f0*/ 	.word	0x00000003
        /*11f4*/ 	.word	0x00000060
        /*11f8*/ 	.short	0x010a
        /*11fa*/ 	.byte	0x3f
	.zero		1


	//   ....[69]....
        /*11fc*/ 	.word	0x0002ad60
        /*1200*/ 	.word	0x00000003
        /*1204*/ 	.word	0x00030840
        /*1208*/ 	.short	0x010a
        /*120a*/ 	.byte	0x3f
	.zero		1


	//   ....[70]....
        /*120c*/ 	.word	0x0002b210
        /*1210*/ 	.word	0x00000002
        /*1214*/ 	.word	0x00000060
        /*1218*/ 	.short	0x010a
        /*121a*/ 	.byte	0x3f
	.zero		1


	//   ....[71]....
        /*121c*/ 	.word	0x0002b8e0
        /*1220*/ 	.word	0x00000002
        /*1224*/ 	.word	0x00030840
        /*1228*/ 	.short	0x010a
        /*122a*/ 	.byte	0x3f
	.zero		1


	//   ....[72]....
        /*122c*/ 	.word	0x0002bd90
        /*1230*/ 	.word	0x00000002
        /*1234*/ 	.word	0x00000060
        /*1238*/ 	.short	0x010a
        /*123a*/ 	.byte	0x3f
	.zero		1


	//   ....[73]....
        /*123c*/ 	.word	0x0002c400
        /*1240*/ 	.word	0x00000000
        /*1244*/ 	.word	0x00030860
        /*1248*/ 	.short	0x010a
        /*124a*/ 	.byte	0x3f
	.zero		1


	//   ....[74]....
        /*124c*/ 	.word	0x0002db60
        /*1250*/ 	.word	0x00000000
        /*1254*/ 	.word	0x00030820
        /*1258*/ 	.short	0x010a
        /*125a*/ 	.byte	0x3f
	.zero		1


	//   ....[75]....
        /*125c*/ 	.word	0x0002dd10
        /*1260*/ 	.word	0x00000006
        /*1264*/ 	.word	0x00000000
        /*1268*/ 	.short	0x010a
        /*126a*/ 	.byte	0x3f
	.zero		1


	//   ....[76]....
        /*126c*/ 	.word	0x0002dd80
        /*1270*/ 	.word	0x00000007
        /*1274*/ 	.word	0x00000000
        /*1278*/ 	.short	0x010a
        /*127a*/ 	.byte	0x3f
	.zero		1


	//   ....[77]....
        /*127c*/ 	.word	0x0002ddf0
        /*1280*/ 	.word	0x00000004
        /*1284*/ 	.word	0x00000000
        /*1288*/ 	.short	0x010a
        /*128a*/ 	.byte	0x3f
	.zero		1


	//   ....[78]....
        /*128c*/ 	.word	0x0002de20
        /*1290*/ 	.word	0x00000003
        /*1294*/ 	.word	0x00000000
        /*1298*/ 	.short	0x010a
        /*129a*/ 	.byte	0x3f
	.zero		1


	//   ....[79]....
        /*129c*/ 	.word	0x0002de80
        /*12a0*/ 	.word	0x0000001f
        /*12a4*/ 	.word	0x00030890
        /*12a8*/ 	.short	0x010a
        /*12aa*/ 	.byte	0x3f
	.zero		1


	//   ....[80]....
        /*12ac*/ 	.word	0x0002ded0
        /*12b0*/ 	.word	0x0000001f
        /*12b4*/ 	.word	0x00030890
        /*12b8*/ 	.short	0x010a
        /*12ba*/ 	.byte	0x3f
	.zero		1


	//   ....[81]....
        /*12bc*/ 	.word	0x0002df20
        /*12c0*/ 	.word	0x0000001f
        /*12c4*/ 	.word	0x00030890
        /*12c8*/ 	.short	0x010a
        /*12ca*/ 	.byte	0x3f
	.zero		1


	//   ....[82]....
        /*12cc*/ 	.word	0x0002df70
        /*12d0*/ 	.word	0x0000001f
        /*12d4*/ 	.word	0x000308b0
        /*12d8*/ 	.short	0x010a
        /*12da*/ 	.byte	0x3f
	.zero		1


	//   ....[83]....
        /*12dc*/ 	.word	0x0002e350
        /*12e0*/ 	.word	0x00000002
        /*12e4*/ 	.word	0x00030800
        /*12e8*/ 	.short	0x010a
        /*12ea*/ 	.byte	0x3f
	.zero		1


	//   ....[84]....
        /*12ec*/ 	.word	0x0002e750
        /*12f0*/ 	.word	0x00000002
        /*12f4*/ 	.word	0x00030800
        /*12f8*/ 	.short	0x010a
        /*12fa*/ 	.byte	0x3f
	.zero		1


	//   ....[85]....
        /*12fc*/ 	.word	0x0002e7a0
        /*1300*/ 	.word	0x00000004
        /*1304*/ 	.word	0x00030830
        /*1308*/ 	.short	0x010a
        /*130a*/ 	.byte	0x3f
	.zero		1


	//   ....[86]....
        /*130c*/ 	.word	0x0002e7f0
        /*1310*/ 	.word	0x00000007
        /*1314*/ 	.word	0x00030830
        /*1318*/ 	.short	0x010a
        /*131a*/ 	.byte	0x3f
	.zero		1


	//   ....[87]....
        /*131c*/ 	.word	0x0002e840
        /*1320*/ 	.word	0x00000009
        /*1324*/ 	.word	0x00030850
        /*1328*/ 	.short	0x010a
        /*132a*/ 	.byte	0x3f
	.zero		1


	//   ....[88]....
        /*132c*/ 	.word	0x0002e890
        /*1330*/ 	.word	0x00000003
        /*1334*/ 	.word	0x00030830
        /*1338*/ 	.short	0x010a
        /*133a*/ 	.byte	0x3f
	.zero		1


	//   ....[89]....
        /*133c*/ 	.word	0x0002e8e0
        /*1340*/ 	.word	0x00000014
        /*1344*/ 	.word	0x00030850
        /*1348*/ 	.short	0x010a
        /*134a*/ 	.byte	0x3f
	.zero		1


	//   ....[90]....
        /*134c*/ 	.word	0x0002e930
        /*1350*/ 	.word	0x00000007
        /*1354*/ 	.word	0x00030830
        /*1358*/ 	.short	0x010a
        /*135a*/ 	.byte	0x3f
	.zero		1


	//   ....[91]....
        /*135c*/ 	.word	0x0002e980
        /*1360*/ 	.word	0x00000009
        /*1364*/ 	.word	0x00030850
        /*1368*/ 	.short	0x010a
        /*136a*/ 	.byte	0x3f
	.zero		1


	//   ....[92]....
        /*136c*/ 	.word	0x0002e9d0
        /*1370*/ 	.word	0x00000006
        /*1374*/ 	.word	0x00030850
        /*1378*/ 	.short	0x010a
        /*137a*/ 	.byte	0x3f
	.zero		1


	//   ....[93]....
        /*137c*/ 	.word	0x0002eb70
        /*1380*/ 	.word	0x00000013
        /*1384*/ 	.word	0x00030820
        /*1388*/ 	.short	0x010a
        /*138a*/ 	.byte	0x3f
	.zero		1


	//   ....[94]....
        /*138c*/ 	.word	0x0002ebc0
        /*1390*/ 	.word	0x00000007
        /*1394*/ 	.word	0x000308a0
        /*1398*/ 	.short	0x010a
        /*139a*/ 	.byte	0x3f
	.zero		1


	//   ....[95]....
        /*139c*/ 	.word	0x0002ec10
        /*13a0*/ 	.word	0x00000007
        /*13a4*/ 	.word	0x000308c0
        /*13a8*/ 	.short	0x010a
        /*13aa*/ 	.byte	0x3f
	.zero		1


	//   ....[96]....
        /*13ac*/ 	.word	0x0002ec60
        /*13b0*/ 	.word	0x00000008
        /*13b4*/ 	.word	0x000308a0
        /*13b8*/ 	.short	0x010a
        /*13ba*/ 	.byte	0x3f
	.zero		1


	//   ....[97]....
        /*13bc*/ 	.word	0x0002ecb0
        /*13c0*/ 	.word	0x00000008
        /*13c4*/ 	.word	0x000308c0
        /*13c8*/ 	.short	0x010a
        /*13ca*/ 	.byte	0x3f
	.zero		1


	//   ....[98]....
        /*13cc*/ 	.word	0x0002ee50
        /*13d0*/ 	.word	0x00000000
        /*13d4*/ 	.word	0x00030840
        /*13d8*/ 	.short	0x010a
        /*13da*/ 	.byte	0x3f
	.zero		1


	//   ....[99]....
        /*13dc*/ 	.word	0x0002fa80
        /*13e0*/ 	.word	0x00000013
        /*13e4*/ 	.word	0x00030820
        /*13e8*/ 	.short	0x010a
        /*13ea*/ 	.byte	0x3f
	.zero		1


	//   ....[100]....
        /*13ec*/ 	.word	0x0002fad0
        /*13f0*/ 	.word	0x00000003
        /*13f4*/ 	.word	0x00030840
        /*13f8*/ 	.short	0x010a
        /*13fa*/ 	.byte	0x3f
	.zero		1


	//   ....[101]....
        /*13fc*/ 	.word	0x0002fb20
        /*1400*/ 	.word	0x00000003
        /*1404*/ 	.word	0x00000060
        /*1408*/ 	.short	0x010a
        /*140a*/ 	.byte	0x3f
	.zero		1


	//   ....[102]....
        /*140c*/ 	.word	0x0002fb70
        /*1410*/ 	.word	0x00000003
        /*1414*/ 	.word	0x00030840
        /*1418*/ 	.short	0x010a
        /*141a*/ 	.byte	0x3f
	.zero		1


	//   ....[103]....
        /*141c*/ 	.word	0x0002fbc0
        /*1420*/ 	.word	0x00000002
        /*1424*/ 	.word	0x00000060
        /*1428*/ 	.short	0x010a
        /*142a*/ 	.byte	0x3f
	.zero		1


	//   ....[104]....
        /*142c*/ 	.word	0x0002fc10
        /*1430*/ 	.word	0x00000002
        /*1434*/ 	.word	0x00030840
        /*1438*/ 	.short	0x010a
        /*143a*/ 	.byte	0x3f
	.zero		1


	//   ....[105]....
        /*143c*/ 	.word	0x0002fc60
        /*1440*/ 	.word	0x00000002
        /*1444*/ 	.word	0x00000060
        /*1448*/ 	.short	0x010a
        /*144a*/ 	.byte	0x3f
	.zero		1


	//   ....[106]....
        /*144c*/ 	.word	0x0002fcb0
        /*1450*/ 	.word	0x00000000
        /*1454*/ 	.word	0x00030860
        /*1458*/ 	.short	0x010a
        /*145a*/ 	.byte	0x3f
	.zero		1


	//   ....[107]....
        /*145c*/ 	.word	0x00030830
        /*1460*/ 	.word	0x00000000
        /*1464*/ 	.word	0x00030820
        /*1468*/ 	.short	0x010a
        /*146a*/ 	.byte	0x3f
	.zero		1


	//   ....[108]....
        /*146c*/ 	.word	0x000309d0
        /*1470*/ 	.word	0x00000006
        /*1474*/ 	.word	0x00000000
        /*1478*/ 	.short	0x010a
        /*147a*/ 	.byte	0x3f
	.zero		1


	//   ....[109]....
        /*147c*/ 	.word	0x00030a20
        /*1480*/ 	.word	0x00000007
        /*1484*/ 	.word	0x00000000
        /*1488*/ 	.short	0x010a
        /*148a*/ 	.byte	0x3f
	.zero		1


	//   ....[110]....
        /*148c*/ 	.word	0x00030a70
        /*1490*/ 	.word	0x00000004
        /*1494*/ 	.word	0x00000000
        /*1498*/ 	.short	0x010a
        /*149a*/ 	.byte	0x3f
	.zero		1


	//----- nvinfo : EIATTR_NUM_MBARRIERS
	.align		4
.L_241:
        /*149c*/ 	.byte	0x03, 0x38
        /*149e*/ 	.short	0x0016


	//----- nvinfo : EIATTR_EXIT_INSTR_OFFSETS
	.align		4
        /*14a0*/ 	.byte	0x04, 0x1c
        /*14a2*/ 	.short	(.L_243 - .L_242)


	//   ....[0]....
.L_242:
        /*14a4*/ 	.word	0x0002de70


	//----- nvinfo : EIATTR_MAX_THREADS
	.align		4
.L_243:
        /*14a8*/ 	.byte	0x04, 0x05
        /*14aa*/ 	.short	(.L_245 - .L_244)
.L_244:
        /*14ac*/ 	.word	0x00000180
        /*14b0*/ 	.word	0x00000001
        /*14b4*/ 	.word	0x00000001


	//----- nvinfo : EIATTR_CRS_STACK_SIZE
	.align		4
.L_245:
        /*14b8*/ 	.byte	0x04, 0x1e
        /*14ba*/ 	.short	(.L_247 - .L_246)
.L_246:
        /*14bc*/ 	.word	0x00000000


	//----- nvinfo : EIATTR_CBANK_PARAM_SIZE
	.align		4
.L_247:
        /*14c0*/ 	.byte	0x03, 0x19
        /*14c2*/ 	.short	0x0af0


	//----- nvinfo : EIATTR_PARAM_CBANK
	.align		4
        /*14c4*/ 	.byte	0x04, 0x0a
        /*14c6*/ 	.short	(.L_249 - .L_248)
	.align		4
.L_248:
        /*14c8*/ 	.word	index@(.nv.constant0._ZN7cutlass13device_kernelIN5flash11enable_sm90INS1_16FlashAttnFwdSm90INS1_25CollectiveMainloopFwdSm90ILi2EN4cute5tupleIJNS5_1CILi1EEES8_S8_EEENS6_IJNS7_ILi128EEENS7_ILi96EEENS7_ILi192EEEEEELi192ENS_6half_tEfNS_4arch4Sm90ELb0ELb1ELb1ELb1ELb0ELb1ELb0ELb1ELb1ELb1ELb1ELb0EEENS1_21CollectiveEpilogueFwdINS6_IJSA_SC_SB_EEES9_SE_SG_Li256ELb1ELb1ELb1ELb0EEENS1_36VarlenDynamicPersistentTileSchedulerILi128ELi96ELi256ELi128ELb1ELb1ELb1ELb1ELb0ELb1EEEEEEEEEvNT_6ParamsE)
        /*14cc*/ 	.short	0x0210
        /*14ce*/ 	.short	0x0af0


	//----- nvinfo : EIATTR_SW_WAR
	.align		4
.L_249:
        /*14d0*/ 	.byte	0x04, 0x36
        /*14d2*/ 	.short	(.L_251 - .L_250)
.L_250:
        /*14d4*/ 	.word	0x00000008
.L_251:


//--------------------- .nv.info._ZN7cutlass13device_kernelIN5flash11enable_sm90INS1_16FlashAttnFwdSm90INS1_25CollectiveMainloopFwdSm90ILi2EN4cute5tupleIJNS5_1CILi1EEES8_S8_EEENS6_IJNS7_ILi128EEENS7_ILi112EEENS7_ILi192EEEEEELi192ENS_6half_tEfNS_4arch4Sm90ELb1ELb0ELb1ELb0ELb0ELb0ELb0ELb1ELb1ELb1ELb1ELb0EEENS1_21CollectiveEpilogueFwdINS6_IJSA_SC_SB_EEES9_SE_SG_Li256ELb0ELb1ELb1ELb0EEENS1_19SingleTileSchedulerILb0ELb1ELb1ELi128EEEEEEEEEvNT_6ParamsE --------------------------
	.section	.nv.info._ZN7cutlass13device_kernelIN5flash11enable_sm90INS1_16FlashAttnFwdSm90INS1_25CollectiveMainloopFwdSm90ILi2EN4cute5tupleIJNS5_1CILi1EEES8_S8_EEENS6_IJNS7_ILi128EEENS7_ILi112EEENS7_ILi192EEEEEELi192ENS_6half_tEfNS_4arch4Sm90ELb1ELb0ELb1ELb0ELb0ELb0ELb0ELb1ELb1ELb1ELb1ELb0EEENS1_21CollectiveEpilogueFwdINS6_IJSA_SC_SB_EEES9_SE_SG_Li256ELb0ELb1ELb1ELb0EEENS1_19SingleTileSchedulerILb0ELb1ELb1ELi128EEEEEEEEEvNT_6ParamsE,"",@"SHT_CUDA_INFO"
	.sectionflags	@""
	.align	4


	//----- nvinfo : EIATTR_CUDA_API_VERSION
	.align		4
        /*0000*/ 	.byte	0x04, 0x37
        /*0002*/ 	.short	(.L_253 - .L_252)
.L_252:
        /*0004*/ 	.word	0x00000082


	//----- nvinfo : EIATTR_KPARAM_INFO
	.align		4
.L_253:
        /*0008*/ 	.byte	0x04, 0x17
        /*000a*/ 	.short	(.L_255 - .L_254)
.L_254:
        /*000c*/ 	.word	0x00000000
        /*0010*/ 	.short	0x0000
        /*0012*/ 	.short	0x0070
        /*0014*/ 	.byte	0x00, 0xf0, 0x01, 0x28


	//----- nvinfo : EIATTR_SPARSE_MMA_MASK
	.align		4
.L_255:
        /*0018*/ 	.byte	0x03, 0x50
        /*001a*/ 	.short	0x0000


	//----- nvinfo : EIATTR_MAXREG_COUNT
	.align		4
        /*001c*/ 	.byte	0x03, 0x1b
        /*001e*/ 	.short	0x00a8


	//----- nvinfo : EIATTR_NUM_BARRIERS
	.align		4
        /*0020*/ 	.byte	0x02, 0x4c
        /*0022*/ 	.byte	0x09
	.zero		1


	//----- nvinfo : EIATTR_EXTERNS
	.align		4
        /*0024*/ 	.byte	0x04, 0x0f
        /*0026*/ 	.short	(.L_257 - .L_256)


	//   ....[0]....
	.align		4
.L_256:
        /*0028*/ 	.word	index@(__assertfail)


	//----- nvinfo : EIATTR_ANNOTATIONS
	.align		4
.L_257:
        /*002c*/ 	.byte	0x04, 0x55
        /*002e*/ 	.short	(.L_259 - .L_258)


	//   ....[0]....
.L_258:
        /* <DEDUP_REMOVED lines=9> */


	//----- nvinfo : EIATTR_MERCURY_ISA_VERSION
	.align		4
.L_259:
        /*00a8*/ 	.byte	0x03, 0x5f
        /*00aa*/ 	.short	0x0101


	//----- nvinfo : EIATTR_INT_WARP_WIDE_INSTR_OFFSETS
	.align		4
        /*00ac*/ 	.byte	0x04, 0x31
        /*00ae*/ 	.short	(.L_261 - .L_260)


	//   ....[0]....
.L_260:
        /*00b0*/ 	.word	0x00000130


	//   ....[1]....
        /*00b4*/ 	.word	0x00000170


	//   ....[2]....
        /*00b8*/ 	.word	0x000001e0


	//----- nvinfo : EIATTR_COOP_GROUP_MASK_REGIDS
	.align		4
.L_261:
        /*00bc*/ 	.byte	0x04, 0x29
        /*00be*/ 	.short	(.L_263 - .L_262)


	//   ....[0]....
.L_262:
        /*00c0*/ 	.word	0xffffffff


	//   ....[1]....
        /*00c4*/ 	.word	0xffffffff


	//   ....[2]....
        /*00c8*/ 	.word	0xffffffff


	//   ....[3]....
        /*00cc*/ 	.word	0xffffffff


	//   ....[4]....
        /*00d0*/ 	.word	0xffffffff


	//   ....[5]....
        /*00d4*/ 	.word	0xffffffff


	//   ....[6]....
        /*00d8*/ 	.word	0xffffffff


	//   ....[7]....
        /*00dc*/ 	.word	0xffffffff


	//   ....[8]....
        /*00e0*/ 	.word	0xffffffff


	//   ....[9]....
        /*00e4*/ 	.word	0xffffffff


	//   ....[10]....
        /*00e8*/ 	.word	0xffffffff


	//   ....[11]....
        /*00ec*/ 	.word	0xffffffff


	//   ....[12]....
        /*00f0*/ 	.word	0xffffffff


	//   ....[13]....
        /*00f4*/ 	.word	0xffffffff


	//   ....[14]....
        /*00f8*/ 	.word	0xffffffff


	//   ....[15]....
        /*00fc*/ 	.word	0xffffffff


	//   ....[16]....
        /*0100*/ 	.word	0xffffffff


	//   ....[17]....
        /*0104*/ 	.word	0xffffffff


	//   ....[18]....
        /*0108*/ 	.word	0xffffffff


	//   ....[19]....
        /*010c*/ 	.word	0xffffffff


	//   ....[20]....
        /*0110*/ 	.word	0xffffffff


	//   ....[21]....
        /*0114*/ 	.word	0xffffffff


	//   ....[22]....
        /*0118*/ 	.word	0xffffffff


	//   ....[23]....
        /*011c*/ 	.word	0xffffffff


	//   ....[24]....
        /*0120*/ 	.word	0xffffffff


	//   ....[25]....
        /*0124*/ 	.word	0xffffffff


	//   ....[26]....
        /*0128*/ 	.word	0xffffffff


	//   ....[27]....
        /*012c*/ 	.word	0xffffffff


	//   ....[28]....
        /*0130*/ 	.word	0xffffffff


	//   ....[29]....
        /*0134*/ 	.word	0xffffffff


	//   ....[30]....
        /*0138*/ 	.word	0xffffffff


	//   ....[31]....
        /*013c*/ 	.word	0xffffffff


	//   ....[32]....
        /*0140*/ 	.word	0xffffffff


	//   ....[33]....
        /*0144*/ 	.word	0xffffffff


	//   ....[34]....
        /*0148*/ 	.word	0xffffffff


	//   ....[35]....
        /*014c*/ 	.word	0xffffffff


	//   ....[36]....
        /*0150*/ 	.word	0xffffffff


	//   ....[37]....
        /*0154*/ 	.word	0xffffffff


	//   ....[38]....
        /*0158*/ 	.word	0xffffffff


	//   ....[39]....
        /*015c*/ 	.word	0xffffffff


	//   ....[40]....
        /*0160*/ 	.word	0xffffffff


	//   ....[41]....
        /*0164*/ 	.word	0xffffffff


	//   ....[42]....
        /*0168*/ 	.word	0xffffffff


	//   ....[43]....
        /*016c*/ 	.word	0xffffffff


	//   ....[44]....
        /*0170*/ 	.word	0xffffffff


	//   ....[45]....
        /*0174*/ 	.word	0xffffffff


	//   ....[46]....
        /*0178*/ 	.word	0xffffffff


	//   ....[47]....
        /*017c*/ 	.word	0xffffffff


	//   ....[48]....
        /*0180*/ 	.word	0xffffffff


	//   ....[49]....
        /*0184*/ 	.word	0xffffffff


	//   ....[50]....
        /*0188*/ 	.word	0xffffffff


	//   ....[51]....
        /*018c*/ 	.word	0xffffffff


	//   ....[52]....
        /*0190*/ 	.word	0xffffffff


	//   ....[53]....
        /*0194*/ 	.word	0xffffffff


	//   ....[54]....
        /*0198*/ 	.word	0xffffffff


	//   ....[55]....
        /*019c*/ 	.word	0x0500000f


	//   ....[56]....
        /*01a0*/ 	.word	0x0500000f


	//   ....[57]....
        /*01a4*/ 	.word	0x0500000f


	//   ....[58]....
        /*01a8*/ 	.word	0x0500000f


	//   ....[59]....
        /*01ac*/ 	.word	0x0500000f


	//   ....[60]....
        /*01b0*/ 	.word	0x0500000f


	//   ....[61]....
        /*01b4*/ 	.word	0x0500000f


	//   ....[62]....
        /*01b8*/ 	.word	0x0500000f


	//   ....[63]....
        /*01bc*/ 	.word	0x0500000f


	//   ....[64]....
        /*01c0*/ 	.word	0x0500000f


	//   ....[65]....
        /*01c4*/ 	.word	0x0500000f


	//   ....[66]....
        /*01c8*/ 	.word	0x0500000f


	//   ....[67]....
        /*01cc*/ 	.word	0x0500000f


	//   ....[68]....
        /*01d0*/ 	.word	0x0500000f


	//   ....[69]....
        /*01d4*/ 	.word	0x0500000f


	//   ....[70]....
        /*01d8*/ 	.word	0x0500000f


	//   ....[71]....
        /*01dc*/ 	.word	0x0500000f


	//   ....[72]....
        /*01e0*/ 	.word	0x0500000f


	//----- nvinfo : EIATTR_COOP_GROUP_INSTR_OFFSETS
	.align		4
.L_263:
        /*01e4*/ 	.byte	0x04, 0x28
        /*01e6*/ 	.short	(.L_265 - .L_264)


	//   ....[0]....
.L_264:
        /*01e8*/ 	.word	0x00000060


	//   ....[1]....
        /*01ec*/ 	.word	0x00000140


	//   ....[2]....
        /*01f0*/ 	.word	0x00000190


	//   ....[3]....
        /*01f4*/ 	.word	0x000003c0


	//   ....[4]....
        /*01f8*/ 	.word	0x00000520


	//   ....[5]....
        /*01fc*/ 	.word	0x00000640


	//   ....[6]....
        /*0200*/ 	.word	0x000007a0


	//   ....[7]....
        /*0204*/ 	.word	0x000013a0


	//   ....[8]....
        /*0208*/ 	.word	0x00003ec0


	//   ....[9]....
        /*020c*/ 	.word	0x000047e0


	//   ....[10]....
        /*0210*/ 	.word	0x000048e0


	//   ....[11]....
        /*0214*/ 	.word	0x00004980


	//   ....[12]....
        /*0218*/ 	.word	0x00005330


	//   ....[13]....
        /*021c*/ 	.word	0x000053c0


	//   ....[14]....
        /*0220*/ 	.word	0x00008f20


	//   ....[15]....
        /*0224*/ 	.word	0x00009490


	//   ....[16]....
        /*0228*/ 	.word	0x000097b0


	//   ....[17]....
        /*022c*/ 	.word	0x000098f0


	//   ....[18]....
        /*0230*/ 	.word	0x0000a080


	//   ....[19]....
        /*0234*/ 	.word	0x0000a0e0


	//   ....[20]....
        /*0238*/ 	.word	0x0000e1e0


	//   ....[21]....
        /*023c*/ 	.word	0x0000e270


	//   ....[22]....
        /*0240*/ 	.word	0x0000e320


	//   ....[23]....
        /*0244*/ 	.word	0x0000e490


	//   ....[24]....
        /*0248*/ 	.word	0x0000f8a0


	//   ....[25]....
        /*024c*/ 	.word	0x0000f8d0


	//   ....[26]....
        /*0250*/ 	.word	0x0000f980


	//   ....[27]....
        /*0254*/ 	.word	0x0000f9e0


	//   ....[28]....
        /*0258*/ 	.word	0x00010ad0


	//   ....[29]....
        /*025c*/ 	.word	0x00010b20


	//   ....[30]....
        /*0260*/ 	.word	0x00010b60


	//   ....[31]....
        /*0264*/ 	.word	0x00010b90


	//   ....[32]....
        /*0268*/ 	.word	0x00010bd0


	//   ....[33]....
        /*026c*/ 	.word	0x00010bf0


	//   ....[34]....
        /*0270*/ 	.word	0x00011570


	//   ....[35]....
        /*0274*/ 	.word	0x00011580


	//   ....[36]....
        /*0278*/ 	.word	0x000122f0


	//   ....[37]....
        /*027c*/ 	.word	0x00012e80


	//   ....[38]....
        /*0280*/ 	.word	0x00013850


	//   ....[39]....
        /*0284*/ 	.word	0x00013890


	//   ....[40]....
        /*0288*/ 	.word	0x000138c0


	//   ....[41]....
        /*028c*/ 	.word	0x00013910


	//   ....[42]....
        /*0290*/ 	.word	0x00013990


	//   ....[43]....
        /*0294*/ 	.word	0x000139c0


	//   ....[44]....
        /*0298*/ 	.word	0x00013a40


	//   ....[45]....
        /*029c*/ 	.word	0x00013a70


	//   ....[46]....
        /*02a0*/ 	.word	0x00013af0


	//   ....[47]....
        /*02a4*/ 	.word	0x00013b30


	//   ....[48]....
        /*02a8*/ 	.word	0x00013ba0


	//   ....[49]....
        /*02ac*/ 	.word	0x00013bd0


	//   ....[50]....
        /*02b0*/ 	.word	0x00013c50


	//   ....[51]....
        /*02b4*/ 	.word	0x00013c90


	//   ....[52]....
        /*02b8*/ 	.word	0x00013d00


	//   ....[53]....
        /*02bc*/ 	.word	0x00013d30


	//   ....[54]....
        /*02c0*/ 	.word	0x00016370


	//   ....[55]....
        /*02c4*/ 	.word	0x00016920


	//   ....[56]....
        /*02c8*/ 	.word	0x00016aa0


	//   ....[57]....
        /*02cc*/ 	.word	0x00016af0


	//   ....[58]....
        /*02d0*/ 	.word	0x00016c30


	//   ....[59]....
        /*02d4*/ 	.word	0x00016ca0


	//   ....[60]....
        /*02d8*/ 	.word	0x00016da0


	//   ....[61]....
        /*02dc*/ 	.word	0x00016e10


	//   ....[62]....
        /*02e0*/ 	.word	0x00016f10


	//   ....[63]....
        /*02e4*/ 	.word	0x00016f80


	//   ....[64]....
        /*02e8*/ 	.word	0x00017080


	//   ....[65]....
        /*02ec*/ 	.word	0x000170f0


	//   ....[66]....
        /*02f0*/ 	.word	0x000171f0


	//   ....[67]....
        /*02f4*/ 	.word	0x00017260


	//   ....[68]....
        /*02f8*/ 	.word	0x00017360


	//   ....[69]....
        /*02fc*/ 	.word	0x000173c0


	//   ....[70]....
        /*0300*/ 	.word	0x000174b0


	//   ....[71]....
        /*0304*/ 	.word	0x00017500


	//   ....[72]....
        /*0308*/ 	.word	0x00017900


	//----- nvinfo : EIATTR_REG_RECONFIG
	.align		4
.L_265:
        /*030c*/ 	.byte	0x01, 0x54
	.zero		2


	//----- nvinfo : EIATTR_SYSCALL_OFFSETS
	.align		4
        /*0310*/ 	.byte	0x04, 0x46
        /*0312*/ 	.short	(.L_267 - .L_266)


	//   ....[0]....
.L_266:
        /*0314*/ 	.word	0x00001570


	//   ....[1]....
        /*0318*/ 	.word	0x00012b00


	//   ....[2]....
        /*031c*/ 	.word	0x00012c40


	//   ....[3]....
        /*0320*/ 	.word	0x00012d30


	//   ....[4]....
        /*0324*/ 	.word	0x00013490


	//----- nvinfo : EIATTR_MBARRIER_INSTR_OFFSETS
	.align		4
.L_267:
        /*0328*/ 	.byte	0x04, 0x39
        /*032a*/ 	.short	(.L_269 - .L_268)


	//   ....[0]....
.L_268:
        /*032c*/ 	.word	0x00000270
        /*0330*/ 	.word	0x000000ff
        /*0334*/ 	.word	0x00036800
        /*0338*/ 	.short	0x0100
        /*033a*/ 	.byte	0x08
	.zero		1


	//   ....[1]....
        /*033c*/ 	.word	0x00000280
        /*0340*/ 	.word	0x000000ff
        /*0344*/ 	.word	0x00036820
        /*0348*/ 	.short	0x0100
        /*034a*/ 	.byte	0x08
	.zero		1


	//   ....[2]....
        /*034c*/ 	.word	0x00000370
        /*0350*/ 	.word	0x000000ff
        /*0354*/ 	.word	0x00036830
        /*0358*/ 	.short	0x0100
        /*035a*/ 	.byte	0x08
	.zero		1


	//   ....[3]....
        /*035c*/ 	.word	0x00000380
        /*0360*/ 	.word	0x000000ff
        /*0364*/ 	.word	0x00036840
        /*0368*/ 	.short	0x0100
        /*036a*/ 	.byte	0x08
	.zero		1


	//   ....[4]....
        /*036c*/ 	.word	0x00000390
        /*0370*/ 	.word	0x000000ff
        /*0374*/ 	.word	0x00036838
        /*0378*/ 	.short	0x0100
        /*037a*/ 	.byte	0x08
	.zero		1


	//   ....[5]....
        /*037c*/ 	.word	0x000003a0
        /*0380*/ 	.word	0x000000ff
        /*0384*/ 	.word	0x00036848
        /*0388*/ 	.short	0x0100
        /*038a*/ 	.byte	0x08
	.zero		1


	//   ....[6]....
        /*038c*/ 	.word	0x000004d0
        /*0390*/ 	.word	0x000000ff
        /*0394*/ 	.word	0x00036850
        /*0398*/ 	.short	0x0100
        /*039a*/ 	.byte	0x08
	.zero		1


	//   ....[7]....
        /*039c*/ 	.word	0x000004e0
        /*03a0*/ 	.word	0x000000ff
        /*03a4*/ 	.word	0x00036860
        /*03a8*/ 	.short	0x0100
        /*03aa*/ 	.byte	0x08
	.zero		1


	//   ....[8]....
        /*03ac*/ 	.word	0x000004f0
        /*03b0*/ 	.word	0x000000ff
        /*03b4*/ 	.word	0x00036858
        /*03b8*/ 	.short	0x0100
        /*03ba*/ 	.byte	0x08
	.zero		1


	//   ....[9]....
        /*03bc*/ 	.word	0x00000500
        /*03c0*/ 	.word	0x000000ff
        /*03c4*/ 	.word	0x00036868
        /*03c8*/ 	.short	0x0100
        /*03ca*/ 	.byte	0x08
	.zero		1


	//   ....[10]....
        /*03cc*/ 	.word	0x000005f0
        /*03d0*/ 	.word	0x000000ff
        /*03d4*/ 	.word	0x00036870
        /*03d8*/ 	.short	0x0100
        /*03da*/ 	.byte	0x06
	.zero		1


	//   ....[11]....
        /*03dc*/ 	.word	0x00000600
        /*03e0*/ 	.word	0x000000ff
        /*03e4*/ 	.word	0x00036880
        /*03e8*/ 	.short	0x0100
        /*03ea*/ 	.byte	0x06
	.zero		1


	//   ....[12]....
        /*03ec*/ 	.word	0x00000610
        /*03f0*/ 	.word	0x000000ff
        /*03f4*/ 	.word	0x00036878
        /*03f8*/ 	.short	0x0100
        /*03fa*/ 	.byte	0x06
	.zero		1


	//   ....[13]....
        /*03fc*/ 	.word	0x00000620
        /*0400*/ 	.word	0x000000ff
        /*0404*/ 	.word	0x00036888
        /*0408*/ 	.short	0x0100
        /*040a*/ 	.byte	0x06
	.zero		1


	//   ....[14]....
        /*040c*/ 	.word	0x00000750
        /*0410*/ 	.word	0x000000ff
        /*0414*/ 	.word	0x00036890
        /*0418*/ 	.short	0x0100
        /*041a*/ 	.byte	0x08
	.zero		1


	//   ....[15]....
        /*041c*/ 	.word	0x00000760
        /*0420*/ 	.word	0x000000ff
        /*0424*/ 	.word	0x000368a0
        /*0428*/ 	.short	0x0100
        /*042a*/ 	.byte	0x08
	.zero		1


	//   ....[16]....
        /*042c*/ 	.word	0x00000770
        /*0430*/ 	.word	0x000000ff
        /*0434*/ 	.word	0x00036898
        /*0438*/ 	.short	0x0100
        /*043a*/ 	.byte	0x08
	.zero		1


	//   ....[17]....
        /*043c*/ 	.word	0x00000780
        /*0440*/ 	.word	0x000000ff
        /*0444*/ 	.word	0x000368a8
        /*0448*/ 	.short	0x0100
        /*044a*/ 	.byte	0x08
	.zero		1


	//   ....[18]....
        /*044c*/ 	.word	0x000008b0
        /*0450*/ 	.word	0x000000ff
        /*0454*/ 	.word	0x000368b0
        /*0458*/ 	.short	0x0100
        /*045a*/ 	.byte	0x08
	.zero		1


	//   ....[19]....
        /*045c*/ 	.word	0x000008c0
        /*0460*/ 	.word	0x000000ff
        /*0464*/ 	.word	0x000368c0
        /*0468*/ 	.short	0x0100
        /*046a*/ 	.byte	0x08
	.zero		1


	//   ....[20]....
        /*046c*/ 	.word	0x000008d0
        /*0470*/ 	.word	0x000000ff
        /*0474*/ 	.word	0x000368b8
        /*0478*/ 	.short	0x0100
        /*047a*/ 	.byte	0x08
	.zero		1


	//   ....[21]....
        /*047c*/ 	.word	0x000008e0
        /*0480*/ 	.word	0x000000ff
        /*0484*/ 	.word	0x000368c8
        /*0488*/ 	.short	0x0100
        /*048a*/ 	.byte	0x08
	.zero		1


	//   ....[22]....
        /*048c*/ 	.word	0x000015a0
        /*0490*/ 	.word	0x000000ff
        /*0494*/ 	.word	0x00036800
        /*0498*/ 	.short	0x010a
        /*049a*/ 	.byte	0x04
	.zero		1


	//   ....[23]....
        /*049c*/ 	.word	0x00001640
        /*04a0*/ 	.word	0x000000ff
        /*04a4*/ 	.word	0x00036830
        /*04a8*/ 	.short	0x010a
        /*04aa*/ 	.byte	0x04
	.zero		1


	//   ....[24]....
        /*04ac*/ 	.word	0x000016e0
        /*04b0*/ 	.word	0x000000ff
        /*04b4*/ 	.word	0x00036830
        /*04b8*/ 	.short	0x010a
        /*04ba*/ 	.byte	0x04
	.zero		1


	//   ....[25]....
        /*04bc*/ 	.word	0x000059f0
        /*04c0*/ 	.word	0x00000003
        /*04c4*/ 	.word	0x00000000
        /*04c8*/ 	.short	0x0101
        /*04ca*/ 	.byte	0x3f
	.zero		1


	//   ....[26]....
        /*04cc*/ 	.word	0x00006110
        /*04d0*/ 	.word	0x000000ff
        /*04d4*/ 	.word	0x00036830
        /*04d8*/ 	.short	0x010a
        /*04da*/ 	.byte	0x3d
	.zero		1


	//   ....[27]....
        /*04dc*/ 	.word	0x00006150
        /*04e0*/ 	.word	0x000000ff
        /*04e4*/ 	.word	0x00036830
        /*04e8*/ 	.short	0x010a
        /*04ea*/ 	.byte	0x3d
	.zero		1


	//   ....[28]....
        /*04ec*/ 	.word	0x000087f0
        /*04f0*/ 	.word	0x000000ff
        /*04f4*/ 	.word	0x00036850
        /*04f8*/ 	.short	0x010a
        /*04fa*/ 	.byte	0x0b
	.zero		1


	//   ....[29]....
        /*04fc*/ 	.word	0x00008830
        /*0500*/ 	.word	0x000000ff
        /*0504*/ 	.word	0x00036850
        /*0508*/ 	.short	0x010a
        /*050a*/ 	.byte	0x0b
	.zero		1


	//   ....[30]....
        /*050c*/ 	.word	0x0000a700
        /*0510*/ 	.word	0x0000000e
        /*0514*/ 	.word	0x00000000
        /*0518*/ 	.short	0x0101
        /*051a*/ 	.byte	0x3f
	.zero		1


	//   ....[31]....
        /*051c*/ 	.word	0x0000a730
        /*0520*/ 	.word	0x00000008
        /*0524*/ 	.word	0x00000000
        /*0528*/ 	.short	0x0101
        /*052a*/ 	.byte	0x3f
	.zero		1


	//   ....[32]....
        /*052c*/ 	.word	0x0000ae00
        /*0530*/ 	.word	0x000000ff
        /*0534*/ 	.word	0x00036830
        /*0538*/ 	.short	0x010a
        /*053a*/ 	.byte	0x07
	.zero		1


	//   ....[33]....
        /*053c*/ 	.word	0x0000ae50
        /*0540*/ 	.word	0x000000ff
        /*0544*/ 	.word	0x00036830
        /*0548*/ 	.short	0x010a
        /*054a*/ 	.byte	0x07
	.zero		1


	//   ....[34]....
        /*054c*/ 	.word	0x0000d570
        /*0550*/ 	.word	0x000000ff
        /*0554*/ 	.word	0x00036850
        /*0558*/ 	.short	0x010a
        /*055a*/ 	.byte	0x0b
	.zero		1


	//   ....[35]....
        /*055c*/ 	.word	0x0000d5b0
        /*0560*/ 	.word	0x000000ff
        /*0564*/ 	.word	0x00036850
        /*0568*/ 	.short	0x010a
        /*056a*/ 	.byte	0x0b
	.zero		1


	//   ....[36]....
        /*056c*/ 	.word	0x0000eba0
        /*0570*/ 	.word	0x00000015
        /*0574*/ 	.word	0x00000000
        /*0578*/ 	.short	0x0101
        /*057a*/ 	.byte	0x3f
	.zero		1


	//   ....[37]....
        /*057c*/ 	.word	0x0000ec40
        /*0580*/ 	.word	0x00000008
        /*0584*/ 	.word	0x00000000
        /*0588*/ 	.short	0x0101
        /*058a*/ 	.byte	0x3f
	.zero		1


	//   ....[38]....
        /*058c*/ 	.word	0x0000f810
        /*0590*/ 	.word	0x000000ff
        /*0594*/ 	.word	0x00036850
        /*0598*/ 	.short	0x010a
        /*059a*/ 	.byte	0x05
	.zero		1


	//   ....[39]....
        /*059c*/ 	.word	0x0000f850
        /*05a0*/ 	.word	0x000000ff
        /*05a4*/ 	.word	0x00036850
        /*05a8*/ 	.short	0x010a
        /*05aa*/ 	.byte	0x05
	.zero		1


	//   ....[40]....
        /*05ac*/ 	.word	0x0000fd20
        /*05b0*/ 	.word	0x0000000c
        /*05b4*/ 	.word	0x00000000
        /*05b8*/ 	.short	0x0101
        /*05ba*/ 	.byte	0x3f
	.zero		1


	//   ....[41]....
        /*05bc*/ 	.word	0x00010c00
        /*05c0*/ 	.word	0x000000ff
        /*05c4*/ 	.word	0x00000000
        /*05c8*/ 	.short	0x0101
        /*05ca*/ 	.byte	0x04
	.zero		1


	//   ....[42]....
        /*05cc*/ 	.word	0x000130a0
        /*05d0*/ 	.word	0x000000ff
        /*05d4*/ 	.word	0x00036840
        /*05d8*/ 	.short	0x010a
        /*05da*/ 	.byte	0x26
	.zero		1


	//   ....[43]....
        /*05dc*/ 	.word	0x00013e70
        /*05e0*/ 	.word	0x000000ff
        /*05e4*/ 	.word	0x00036800
        /*05e8*/ 	.short	0x0107
        /*05ea*/ 	.byte	0x26
	.zero		1


	//   ....[44]....
        /*05ec*/ 	.word	0x00013ee0
        /*05f0*/ 	.word	0x000000ff
        /*05f4*/ 	.word	0x00036800
        /*05f8*/ 	.short	0x0101
        /*05fa*/ 	.byte	0x26
	.zero		1


	//   ....[45]....
        /*05fc*/ 	.word	0x00013ef0
        /*0600*/ 	.word	0x000000ff
        /*0604*/ 	.word	0x00036820
        /*0608*/ 	.short	0x010a
        /*060a*/ 	.byte	0x26
	.zero		1


	//   ....[46]....
        /*060c*/ 	.word	0x00014310
        /*0610*/ 	.word	0x000000ff
        /*0614*/ 	.word	0x00036848
        /*0618*/ 	.short	0x010a
        /*061a*/ 	.byte	0x26
	.zero		1


	//   ....[47]....
        /*061c*/ 	.word	0x000146c0
        /*0620*/ 	.word	0x000000ff
        /*0624*/ 	.word	0x00036860
        /*0628*/ 	.short	0x010a
        /*062a*/ 	.byte	0x26
	.zero		1


	//   ....[48]....
        /*062c*/ 	.word	0x00014ca0
        /*0630*/ 	.word	0x000000ff
        /*0634*/ 	.word	0x00036840
        /*0638*/ 	.short	0x010a
        /*063a*/ 	.byte	0x26
	.zero		1


	//   ....[49]....
        /*063c*/ 	.word	0x00015060
        /*0640*/ 	.word	0x000000ff
        /*0644*/ 	.word	0x00036868
        /*0648*/ 	.short	0x010a
        /*064a*/ 	.byte	0x26
	.zero		1


	//   ....[50]....
        /*064c*/ 	.word	0x00015690
        /*0650*/ 	.word	0x000000ff
        /*0654*/ 	.word	0x00036848
        /*0658*/ 	.short	0x010a
        /*065a*/ 	.byte	0x26
	.zero		1


	//   ....[51]....
        /*065c*/ 	.word	0x00015a30
        /*0660*/ 	.word	0x000000ff
        /*0664*/ 	.word	0x00036860
        /*0668*/ 	.short	0x010a
        /*066a*/ 	.byte	0x26
	.zero		1


	//   ....[52]....
        /*066c*/ 	.word	0x00015ea0
        /*0670*/ 	.word	0x00000003
        /*0674*/ 	.word	0x00036860
        /*0678*/ 	.short	0x010a
        /*067a*/ 	.byte	0x3f
	.zero		1


	//   ....[53]....
        /*067c*/ 	.word	0x00016300
        /*0680*/ 	.word	0x00000002
        /*0684*/ 	.word	0x00036820
        /*0688*/ 	.short	0x010a
        /*068a*/ 	.byte	0x3f
	.zero		1


	//   ....[54]....
        /*068c*/ 	.word	0x000164a0
        /*0690*/ 	.word	0x00000006
        /*0694*/ 	.word	0x00000000
        /*0698*/ 	.short	0x010a
        /*069a*/ 	.byte	0x3f
	.zero		1


	//   ....[55]....
        /*069c*/ 	.word	0x00016510
        /*06a0*/ 	.word	0x00000003
        /*06a4*/ 	.word	0x00000000
        /*06a8*/ 	.short	0x010a
        /*06aa*/ 	.byte	0x3f
	.zero		1


	//   ....[56]....
        /*06ac*/ 	.word	0x00016570
        /*06b0*/ 	.word	0x00000000
        /*06b4*/ 	.word	0x00000000
        /*06b8*/ 	.short	0x010a
        /*06ba*/ 	.byte	0x3f
	.zero		1


	//   ....[57]....
        /*06bc*/ 	.word	0x000165a0
        /*06c0*/ 	.word	0x00000003
        /*06c4*/ 	.word	0x00000000
        /*06c8*/ 	.short	0x010a
        /*06ca*/ 	.byte	0x3f
	.zero		1


	//   ....[58]....
        /*06cc*/ 	.word	0x00016620
        /*06d0*/ 	.word	0x00000003
        /*06d4*/ 	.word	0x00036800
        /*06d8*/ 	.short	0x010a
        /*06da*/ 	.byte	0x3f
	.zero		1


	//   ....[59]....
        /*06dc*/ 	.word	0x00016690
        /*06e0*/ 	.word	0x00000003
        /*06e4*/ 	.word	0x00036830
        /*06e8*/ 	.short	0x010a
        /*06ea*/ 	.byte	0x3f
	.zero		1


	//   ....[60]....
        /*06ec*/ 	.word	0x000166f0
        /*06f0*/ 	.word	0x0000000b
        /*06f4*/ 	.word	0x00036830
        /*06f8*/ 	.short	0x010a
        /*06fa*/ 	.byte	0x3f
	.zero		1


	//   ....[61]....
        /*06fc*/ 	.word	0x00016750
        /*0700*/ 	.word	0x0000000b
        /*0704*/ 	.word	0x00036850
        /*0708*/ 	.short	0x010a
        /*070a*/ 	.byte	0x3f
	.zero		1


	//   ....[62]....
        /*070c*/ 	.word	0x000167c0
        /*0710*/ 	.word	0x0000000b
        /*0714*/ 	.word	0x00036830
        /*0718*/ 	.short	0x010a
        /*071a*/ 	.byte	0x3f
	.zero		1


	//   ....[63]....
        /*071c*/ 	.word	0x00016820
        /*0720*/ 	.word	0x0000000b
        /*0724*/ 	.word	0x00036850
        /*0728*/ 	.short	0x010a
        /*072a*/ 	.byte	0x3f
	.zero		1


	//   ....[64]....
        /*072c*/ 	.word	0x00016880
        /*0730*/ 	.word	0x00000003
        /*0734*/ 	.word	0x00036850
        /*0738*/ 	.short	0x010a
        /*073a*/ 	.byte	0x3f
	.zero		1


	//   ....[65]....
        /*073c*/ 	.word	0x000169e0
        /*0740*/ 	.word	0x00000003
        /*0744*/ 	.word	0x00036840
        /*0748*/ 	.short	0x010a
        /*074a*/ 	.byte	0x3f
	.zero		1


	//   ....[66]....
        /*074c*/ 	.word	0x00017540
        /*0750*/ 	.word	0x00000003
        /*0754*/ 	.word	0x00036820
        /*0758*/ 	.short	0x010a
        /*075a*/ 	.byte	0x3f
	.zero		1


	//   ....[67]....
        /*075c*/ 	.word	0x000175a0
        /*0760*/ 	.word	0x00000003
        /*0764*/ 	.word	0x00036848
        /*0768*/ 	.short	0x010a
        /*076a*/ 	.byte	0x3f
	.zero		1


	//   ....[68]....
        /*076c*/ 	.word	0x00017600
        /*0770*/ 	.word	0x00000003
        /*0774*/ 	.word	0x00036860
        /*0778*/ 	.short	0x010a
        /*077a*/ 	.byte	0x3f
	.zero		1


	//   ....[69]....
        /*077c*/ 	.word	0x00017660
        /*0780*/ 	.word	0x00000003
        /*0784*/ 	.word	0x00036840
        /*0788*/ 	.short	0x010a
        /*078a*/ 	.byte	0x3f
	.zero		1


	//   ....[70]....
        /*078c*/ 	.word	0x000176c0
        /*0790*/ 	.word	0x00000003
        /*0794*/ 	.word	0x00036868
        /*0798*/ 	.short	0x010a
        /*079a*/ 	.byte	0x3f
	.zero		1


	//   ....[71]....
        /*079c*/ 	.word	0x00017720
        /*07a0*/ 	.word	0x00000003
        /*07a4*/ 	.word	0x00036848
        /*07a8*/ 	.short	0x010a
        /*07aa*/ 	.byte	0x3f
	.zero		1


	//   ....[72]....
        /*07ac*/ 	.word	0x00017780
        /*07b0*/ 	.word	0x00000003
        /*07b4*/ 	.word	0x00036860
        /*07b8*/ 	.short	0x010a
        /*07ba*/ 	.byte	0x3f
	.zero		1


	//   ....[73]....
        /*07bc*/ 	.word	0x000177d0
        /*07c0*/ 	.word	0x00000003
        /*07c4*/ 	.word	0x00036860
        /*07c8*/ 	.short	0x010a
        /*07ca*/ 	.byte	0x3f
	.zero		1


	//   ....[74]....
        /*07cc*/ 	.word	0x00017820
        /*07d0*/ 	.word	0x00000002
        /*07d4*/ 	.word	0x00036820
        /*07d8*/ 	.short	0x010a
        /*07da*/ 	.byte	0x3f
	.zero		1


	//   ....[75]....
        /*07dc*/ 	.word	0x000179c0
        /*07e0*/ 	.word	0x00000006
        /*07e4*/ 	.word	0x00000000
        /*07e8*/ 	.short	0x010a
        /*07ea*/ 	.byte	0x3f
	.zero		1


	//   ....[76]....
        /*07ec*/ 	.word	0x00017a10
        /*07f0*/ 	.word	0x00000003
        /*07f4*/ 	.word	0x00000000
        /*07f8*/ 	.short	0x010a
        /*07fa*/ 	.byte	0x3f
	.zero		1


	//   ....[77]....
        /*07fc*/ 	.word	0x00017a60
        /*0800*/ 	.word	0x00000000
        /*0804*/ 	.word	0x00000000
        /*0808*/ 	.short	0x010a
        /*080a*/ 	.byte	0x3f
	.zero		1


	//----- nvinfo : EIATTR_NUM_MBARRIERS
	.align		4
.L_269:
        /*080c*/ 	.byte	0x03, 0x38
        /*080e*/ 	.short	0x0016


	//----- nvinfo : EIATTR_EXIT_INSTR_OFFSETS
	.align		4
        /*0810*/ 	.byte	0x04, 0x1c
        /*0812*/ 	.short	(.L_271 - .L_270)


	//   ....[0]....
.L_270:
        /*0814*/ 	.word	0x000165f0


	//----- nvinfo : EIATTR_MAX_THREADS
	.align		4
.L_271:
        /*0818*/ 	.byte	0x04, 0x05
        /*081a*/ 	.short	(.L_273 - .L_272)
.L_272:
        /*081c*/ 	.word	0x00000180
        /*0820*/ 	.word	0x00000001
        /*0824*/ 	.word	0x00000001


	//----- nvinfo : EIATTR_CRS_STACK_SIZE
	.align		4
.L_273:
        /*0828*/ 	.byte	0x04, 0x1e
        /*082a*/ 	.short	(.L_275 - .L_274)
.L_274:
        /*082c*/ 	.word	0x00000000


	//----- nvinfo : EIATTR_CBANK_PARAM_SIZE
	.align		4
.L_275:
        /*0830*/ 	.byte	0x03, 0x19
        /*0832*/ 	.short	0x0a70


	//----- nvinfo : EIATTR_PARAM_CBANK
	.align		4
        /*0834*/ 	.byte	0x04, 0x0a
        /*0836*/ 	.short	(.L_277 - .L_276)
	.align		4
.L_276:
        /*0838*/ 	.word	index@(.nv.constant0._ZN7cutlass13device_kernelIN5flash11enable_sm90INS1_16FlashAttnFwdSm90INS1_25CollectiveMainloopFwdSm90ILi2EN4cute5tupleIJNS5_1CILi1EEES8_S8_EEENS6_IJNS7_ILi128EEENS7_ILi112EEENS7_ILi192EEEEEELi192ENS_6half_tEfNS_4arch4Sm90ELb1ELb0ELb1ELb0ELb0ELb0ELb0ELb1ELb1ELb1ELb1ELb0EEENS1_21CollectiveEpilogueFwdINS6_IJSA_SC_SB_EEES9_SE_SG_Li256ELb0ELb1ELb1ELb0EEENS1_19SingleTileSchedulerILb0ELb1ELb1ELi128EEEEEEEEEvNT_6ParamsE)
        /*083c*/ 	.short	0x0210
        /*083e*/ 	.short	0x0a70


	//----- nvinfo : EIATTR_SW_WAR
	.align		4
.L_277:
        /*0840*/ 	.byte	0x04, 0x36
        /*0842*/ 	.short	(.L_279 - .L_278)
.L_278:
        /*0844*/ 	.word	0x00000008
.L_279:


//--------------------- .nv.info._ZN7cutlass13device_kernelIN5flash11enable_sm90INS1_16FlashAttnFwdSm90INS1_25CollectiveMainloopFwdSm90ILi2EN4cute5tupleIJNS5_1CILi1EEES8_S8_EEENS6_IJNS7_ILi128EEENS7_ILi112EEENS7_ILi192EEEEEELi192ENS_6half_tEfNS_4arch4Sm90ELb1ELb0ELb1ELb1ELb0ELb0ELb0ELb1ELb1ELb1ELb1ELb0EEENS1_21CollectiveEpilogueFwdINS6_IJSA_SC_SB_EEES9_SE_SG_Li256ELb1ELb1ELb1ELb0EEENS1_36VarlenDynamicPersistentTileSchedulerILi128ELi112ELi256ELi128ELb1ELb1ELb1ELb1ELb1ELb1EEEEEEEEEvNT_6ParamsE --------------------------
	.section	.nv.info._ZN7cutlass13device_kernelIN5flash11enable_sm90INS1_16FlashAttnFwdSm90INS1_25CollectiveMainloopFwdSm90ILi2EN4cute5tupleIJNS5_1CILi1EEES8_S8_EEENS6_IJNS7_ILi128EEENS7_ILi112EEENS7_ILi192EEEEEELi192ENS_6half_tEfNS_4arch4Sm90ELb1ELb0ELb1ELb1ELb0ELb0ELb0ELb1ELb1ELb1ELb1ELb0EEENS1_21CollectiveEpilogueFwdINS6_IJSA_SC_SB_EEES9_SE_SG_Li256ELb1ELb1ELb1ELb0EEENS1_36VarlenDynamicPersistentTileSchedulerILi128ELi112ELi256ELi128ELb1ELb1ELb1ELb1ELb1ELb1EEEEEEEEEvNT_6ParamsE,"",@"SHT_CUDA_INFO"
	.sectionflags	@""
	.align	4


	//----- nvinfo : EIATTR_CUDA_API_VERSION
	.align		4
        /*0000*/ 	.byte	0x04, 0x37
        /*0002*/ 	.short	(.L_281 - .L_280)
.L_280:
        /*0004*/ 	.word	0x00000082


	//----- nvinfo : EIATTR_KPARAM_INFO
	.align		4
.L_281:
        /*0008*/ 	.byte	0x04, 0x17
        /*000a*/ 	.short	(.L_283 - .L_282)
.L_282:
        /*000c*/ 	.word	0x00000000
        /*0010*/ 	.short	0x0000
        /*0012*/ 	.short	0x0070
        /*0014*/ 	.byte	0x00, 0xf0, 0x01, 0x2a


	//----- nvinfo : EIATTR_SPARSE_MMA_MASK
	.align		4
.L_283:
        /*0018*/ 	.byte	0x03, 0x50
        /*001a*/ 	.short	0x0000


	//----- nvinfo : EIATTR_MAXREG_COUNT
	.align		4
        /*001c*/ 	.byte	0x03, 0x1b
        /*001e*/ 	.short	0x00a8


	//----- nvinfo : EIATTR_NUM_BARRIERS
	.align		4
        /*0020*/ 	.byte	0x02, 0x4c
        /*0022*/ 	.byte	0x09
	.zero		1


	//----- nvinfo : EIATTR_EXTERNS
	.align		4
        /*0024*/ 	.byte	0x04, 0x0f
        /*0026*/ 	.short	(.L_285 - .L_284)


	//   ....[0]....
	.align		4
.L_284:
        /*0028*/ 	.word	index@(__assertfail)


	//----- nvinfo : EIATTR_ANNOTATIONS
	.align		4
.L_285:
        /*002c*/ 	.byte	0x04, 0x55
        /*002e*/ 	.short	(.L_287 - .L_286)


	//   ....[0]....
.L_286:
        /* <DEDUP_REMOVED lines=76> */


	//----- nvinfo : EIATTR_MERCURY_ISA_VERSION
	.align		4
.L_287:
        /*04d8*/ 	.byte	0x03, 0x5f
        /*04da*/ 	.short	0x0101


	//----- nvinfo : EIATTR_UNUSED_LOAD_BYTE_OFFSET
	.align		4
        /*04dc*/ 	.byte	0x04, 0x44
        /*04de*/ 	.short	(.L_289 - .L_288)


	//   ....[0]....
.L_288:
        /*04e0*/ 	.word	0x00000a10
        /*04e4*/ 	.word	0x0000fff0


	//   ....[1]....
        /*04e8*/ 	.word	0x00010d90
        /*04ec*/ 	.word	0x0000fff0


	//----- nvinfo : EIATTR_INT_WARP_WIDE_INSTR_OFFSETS
	.align		4
.L_289:
        /*04f0*/ 	.byte	0x04, 0x31
        /*04f2*/ 	.short	(.L_291 - .L_290)


	//   ....[0]....
.L_290:
        /*04f4*/ 	.word	0x00000130


	//   ....[1]....
        /*04f8*/ 	.word	0x00000170


	//   ....[2]....
        /*04fc*/ 	.word	0x000001e0


	//   ....[3]....
        /*0500*/ 	.word	0x000167f0


	//   ....[4]....
        /*0504*/ 	.word	0x00016890


	//   ....[5]....
        /*0508*/ 	.word	0x0001a680


	//   ....[6]....
        /*050c*/ 	.word	0x0001a6f0


	//----- nvinfo : EIATTR_COOP_GROUP_MASK_REGIDS
	.align		4
.L_291:
        /*0510*/ 	.byte	0x04, 0x29
        /*0512*/ 	.short	(.L_293 - .L_292)


	//   ....[0]....
.L_292:
        /*0514*/ 	.word	0xffffffff


	//   ....[1]....
        /*0518*/ 	.word	0xffffffff


	//   ....[2]....
        /*051c*/ 	.word	0xffffffff


	//   ....[3]....
        /*0520*/ 	.word	0xffffffff


	//   ....[4]....
        /*0524*/ 	.word	0xffffffff


	//   ....[5]....
        /*0528*/ 	.word	0xffffffff


	//   ....[6]....
        /*052c*/ 	.word	0xffffffff


	//   ....[7]....
        /*0530*/ 	.word	0xffffffff


	//   ....[8]....
        /*0534*/ 	.word	0xffffffff


	//   ....[9]....
        /*0538*/ 	.word	0xffffffff


	//   ....[10]....
        /*053c*/ 	.word	0xffffffff


	//   ....[11]....
        /*0540*/ 	.word	0xffffffff


	//   ....[12]....
        /*0544*/ 	.word	0xffffffff


	//   ....[13]....
        /*0548*/ 	.word	0xffffffff


	//   ....[14]....
        /*054c*/ 	.word	0xffffffff


	//   ....[15]....
        /*0550*/ 	.word	0xffffffff


	//   ....[16]....
        /*0554*/ 	.word	0xffffffff


	//   ....[17]....
        /*0558*/ 	.word	0xffffffff


	//   ....[18]....
        /*055c*/ 	.word	0xffffffff


	//   ....[19]....
        /*0560*/ 	.word	0xffffffff


	//   ....[20]....
        /*0564*/ 	.word	0xffffffff


	//   ....[21]....
        /*0568*/ 	.word	0xffffffff


	//   ....[22]....
        /*056c*/ 	.word	0xffffffff


	//   ....[23]....
        /*0570*/ 	.word	0xffffffff


	//   ....[24]....
        /*0574*/ 	.word	0xffffffff


	//   ....[25]....
        /*0578*/ 	.word	0xffffffff


	//   ....[26]....
        /*057c*/ 	.word	0xffffffff


	//   ....[27]....
        /*0580*/ 	.word	0xffffffff


	//   ....[28]....
        /*0584*/ 	.word	0xffffffff


	//   ....[29]....
        /*0588*/ 	.word	0xffffffff


	//   ....[30]....
        /*058c*/ 	.word	0xffffffff


	//   ....[31]....
        /*0590*/ 	.word	0xffffffff


	//   ....[32]....
        /*0594*/ 	.word	0xffffffff


	//   ....[33]....
        /*0598*/ 	.word	0xffffffff


	//   ....[34]....
        /*059c*/ 	.word	0xffffffff


	//   ....[35]....
        /*05a0*/ 	.word	0xffffffff


	//   ....[36]....
        /*05a4*/ 	.word	0xffffffff


	//   ....[37]....
        /*05a8*/ 	.word	0xffffffff


	//   ....[38]....
        /*05ac*/ 	.word	0xffffffff


	//   ....[39]....
        /*05b0*/ 	.word	0xffffffff


	//   ....[40]....
        /*05b4*/ 	.word	0xffffffff


	//   ....[41]....
        /*05b8*/ 	.word	0xffffffff


	//   ....[42]....
        /*05bc*/ 	.word	0xffffffff


	//   ....[43]....
        /*05c0*/ 	.word	0xffffffff


	//   ....[44]....
        /*05c4*/ 	.word	0xffffffff


	//   ....[45]....
        /*05c8*/ 	.word	0xffffffff


	//   ....[46]....
        /*05cc*/ 	.word	0xffffffff


	//   ....[47]....
        /*05d0*/ 	.word	0xffffffff


	//   ....[48]....
        /*05d4*/ 	.word	0xffffffff


	//   ....[49]....
        /*05d8*/ 	.word	0xffffffff


	//   ....[50]....
        /*05dc*/ 	.word	0xffffffff


	//   ....[51]....
        /*05e0*/ 	.word	0xffffffff


	//   ....[52]....
        /*05e4*/ 	.word	0xffffffff


	//   ....[53]....
        /*05e8*/ 	.word	0xffffffff


	//   ....[54]....
        /*05ec*/ 	.word	0xffffffff


	//   ....[55]....
        /*05f0*/ 	.word	0xffffffff


	//   ....[56]....
        /*05f4*/ 	.word	0xffffffff


	//   ....[57]....
        /*05f8*/ 	.word	0xffffffff


	//   ....[58]....
        /*05fc*/ 	.word	0xffffffff


	//   ....[59]....
        /*0600*/ 	.word	0xffffffff


	//   ....[60]....
        /*0604*/ 	.word	0xffffffff


	//   ....[61]....
        /*0608*/ 	.word	0xffffffff


	//   ....[62]....
        /*060c*/ 	.word	0xffffffff


	//   ....[63]....
        /*0610*/ 	.word	0xffffffff


	//   ....[64]....
        /*0614*/ 	.word	0xffffffff


	//   ....[65]....
        /*0618*/ 	.word	0xffffffff


	//   ....[66]....
        /*061c*/ 	.word	0xffffffff


	//   ....[67]....
        /*0620*/ 	.word	0xffffffff


	//   ....[68]....
        /*0624*/ 	.word	0xffffffff


	//   ....[69]....
        /*0628*/ 	.word	0xffffffff


	//   ....[70]....
        /*062c*/ 	.word	0xffffffff


	//   ....[71]....
        /*0630*/ 	.word	0xffffffff


	//   ....[72]....
        /*0634*/ 	.word	0xffffffff


	//   ....[73]....
        /*0638*/ 	.word	0xffffffff


	//   ....[74]....
        /*063c*/ 	.word	0xffffffff


	//   ....[75]....
        /*0640*/ 	.word	0xffffffff


	//   ....[76]....
        /*0644*/ 	.word	0xffffffff


	//   ....[77]....
        /*0648*/ 	.word	0xffffffff


	//   ....[78]....
        /*064c*/ 	.word	0xffffffff


	//   ....[79]....
        /*0650*/ 	.word	0xffffffff


	//   ....[80]....
        /*0654*/ 	.word	0xffffffff


	//   ....[81]....
        /*0658*/ 	.word	0xffffffff


	//   ....[82]....
        /*065c*/ 	.word	0xffffffff


	//   ....[83]....
        /*0660*/ 	.word	0xffffffff


	//   ....[84]....
        /*0664*/ 	.word	0xffffffff


	//   ....[85]....
        /*0668*/ 	.word	0xffffffff


	//   ....[86]....
        /*066c*/ 	.word	0xffffffff


	//   ....[87]....
        /*0670*/ 	.word	0xffffffff


	//   ....[88]....
        /*0674*/ 	.word	0xffffffff


	//   ....[89]....
        /*0678*/ 	.word	0xffffffff


	//   ....[90]....
        /*067c*/ 	.word	0xffffffff


	//   ....[91]....
        /*0680*/ 	.word	0xffffffff


	//   ....[92]....
        /*0684*/ 	.word	0xffffffff


	//   ....[93]....
        /*0688*/ 	.word	0xffffffff


	//   ....[94]....
        /*068c*/ 	.word	0xffffffff


	//   ....[95]....
        /*0690*/ 	.word	0xffffffff


	//   ....[96]....
        /*0694*/ 	.word	0xffffffff


	//   ....[97]....
        /*0698*/ 	.word	0xffffffff


	//   ....[98]....
        /*069c*/ 	.word	0xffffffff


	//   ....[99]....
        /*06a0*/ 	.word	0xffffffff


	//   ....[100]....
        /*06a4*/ 	.word	0xffffffff


	//   ....[101]....
        /*06a8*/ 	.word	0xffffffff


	//   ....[102]....
        /*06ac*/ 	.word	0xffffffff


	//   ....[103]....
        /*06b0*/ 	.word	0xffffffff


	//   ....[104]....
        /*06b4*/ 	.word	0xffffffff


	//   ....[105]....
        /*06b8*/ 	.word	0x0500000f


	//   ....[106]....
        /*06bc*/ 	.word	0x0500000f


	//   ....[107]....
        /*06c0*/ 	.word	0x0500000f


	//   ....[108]....
        /*06c4*/ 	.word	0x0500000f


	//   ....[109]....
        /*06c8*/ 	.word	0x0500000f


	//   ....[110]....
        /*06cc*/ 	.word	0x0500000f


	//   ....[111]....
        /*06d0*/ 	.word	0x0500000f


	//   ....[112]....
        /*06d4*/ 	.word	0x0500000f


	//   ....[113]....
        /*06d8*/ 	.word	0x0500000f


	//   ....[114]....
        /*06dc*/ 	.word	0x0500000f


	//   ....[115]....
        /*06e0*/ 	.word	0x0500000f


	//   ....[116]....
        /*06e4*/ 	.word	0x0500000f


	//   ....[117]....
        /*06e8*/ 	.word	0x0500000f


	//   ....[118]....
        /*06ec*/ 	.word	0x0500000f


	//   ....[119]....
        /*06f0*/ 	.word	0x0500000f


	//   ....[120]....
        /*06f4*/ 	.word	0x0500000f


	//   ....[121]....
        /*06f8*/ 	.word	0x0500000f


	//   ....[122]....
        /*06fc*/ 	.word	0x0500000f


	//   ....[123]....
        /*0700*/ 	.word	0x0500000f


	//   ....[124]....
        /*0704*/ 	.word	0x0500000f


	//   ....[125]....
        /*0708*/ 	.word	0x0500000f


	//   ....[126]....
        /*070c*/ 	.word	0x0500000f


	//   ....[127]....
        /*0710*/ 	.word	0x0500000f


	//   ....[128]....
        /*0714*/ 	.word	0x0500000f


	//   ....[129]....
        /*0718*/ 	.word	0x0500000f


	//   ....[130]....
        /*071c*/ 	.word	0x0500000f


	//   ....[131]....
        /*0720*/ 	.word	0x0500000f


	//   ....[132]....
        /*0724*/ 	.word	0x0500000f


	//   ....[133]....
        /*0728*/ 	.word	0x0500000f


	//   ....[134]....
        /*072c*/ 	.word	0x0500000f


	//   ....[135]....
        /*0730*/ 	.word	0x0500000f


	//   ....[136]....
        /*0734*/ 	.word	0x0500000f


	//   ....[137]....
        /*0738*/ 	.word	0x0500000f


	//   ....[138]....
        /*073c*/ 	.word	0x0500000f


	//   ....[139]....
        /*0740*/ 	.word	0x0500000f


	//   ....[140]....
        /*0744*/ 	.word	0x0500000f


	//----- nvinfo : EIATTR_COOP_GROUP_INSTR_OFFSETS
	.align		4
.L_293:
        /*0748*/ 	.byte	0x04, 0x28
        /*074a*/ 	.short	(.L_295 - .L_294)


	//   ....[0]....
.L_294:
        /*074c*/ 	.word	0x00000060


	//   ....[1]....
        /*0750*/ 	.word	0x00000140


	//   ....[2]....
        /*0754*/ 	.word	0x00000190


	//   ....[3]....
        /*0758*/ 	.word	0x000003c0


	//   ....[4]....
        /*075c*/ 	.word	0x00000520


	//   ....[5]....
        /*0760*/ 	.word	0x00000640


	//   ....[6]....
        /*0764*/ 	.word	0x000007a0


	//   ....[7]....
        /*0768*/ 	.word	0x00001f70


	//   ....[8]....
        /*076c*/ 	.word	0x000048f0


	//   ....[9]....
        /*0770*/ 	.word	0x00004930


	//   ....[10]....
        /*0774*/ 	.word	0x00005540


	//   ....[11]....
        /*0778*/ 	.word	0x000055f0


	//   ....[12]....
        /*077c*/ 	.word	0x00005f20


	//   ....[13]....
        /*0780*/ 	.word	0x00005fb0


	//   ....[14]....
        /*0784*/ 	.word	0x00009bb0


	//   ....[15]....
        /*0788*/ 	.word	0x0000a110


	//   ....[16]....
        /*078c*/ 	.word	0x0000a310


	//   ....[17]....
        /*0790*/ 	.word	0x0000a380


	//   ....[18]....
        /*0794*/ 	.word	0x0000ab60


	//   ....[19]....
        /*0798*/ 	.word	0x0000abc0


	//   ....[20]....
        /*079c*/ 	.word	0x0000e870


	//   ....[21]....
        /*07a0*/ 	.word	0x0000e8d0


	//   ....[22]....
        /*07a4*/ 	.word	0x0000ee10


	//   ....[23]....
        /*07a8*/ 	.word	0x0000ee60


	//   ....[24]....
        /*07ac*/ 	.word	0x00010250


	//   ....[25]....
        /*07b0*/ 	.word	0x00010290


	//   ....[26]....
        /*07b4*/ 	.word	0x000103c0


	//   ....[27]....
        /*07b8*/ 	.word	0x000103f0


	//   ....[28]....
        /*07bc*/ 	.word	0x00011c60


	//   ....[29]....
        /*07c0*/ 	.word	0x00011c70


	//   ....[30]....
        /*07c4*/ 	.word	0x00011c80


	//   ....[31]....
        /*07c8*/ 	.word	0x00011c90


	//   ....[32]....
        /*07cc*/ 	.word	0x000125b0


	//   ....[33]....
        /*07d0*/ 	.word	0x000125d0


	//   ....[34]....
        /*07d4*/ 	.word	0x00012710


	//   ....[35]....
        /*07d8*/ 	.word	0x00012730


	//   ....[36]....
        /*07dc*/ 	.word	0x00012840


	//   ....[37]....
        /*07e0*/ 	.word	0x00012860


	//   ....[38]....
        /*07e4*/ 	.word	0x00012980


	//   ....[39]....
        /*07e8*/ 	.word	0x000129a0


	//   ....[40]....
        /*07ec*/ 	.word	0x00012f00


	//   ....[41]....
        /*07f0*/ 	.word	0x00012f10


	//   ....[42]....
        /*07f4*/ 	.word	0x000135a0


	//   ....[43]....
        /*07f8*/ 	.word	0x000135b0


	//   ....[44]....
        /*07fc*/ 	.word	0x00014660


	//   ....[45]....
        /*0800*/ 	.word	0x00014690


	//   ....[46]....
        /*0804*/ 	.word	0x000147c0


	//   ....[47]....
        /*0808*/ 	.word	0x000147e0


	//   ....[48]....
        /*080c*/ 	.word	0x000148f0


	//   ....[49]....
        /*0810*/ 	.word	0x00014910


	//   ....[50]....
        /*0814*/ 	.word	0x00014a30


	//   ....[51]....
        /*0818*/ 	.word	0x00014a50


	//   ....[52]....
        /*081c*/ 	.word	0x00014bf0


	//   ....[53]....
        /*0820*/ 	.word	0x00014e30


	//   ....[54]....
        /*0824*/ 	.word	0x00014e60


	//   ....[55]....
        /*0828*/ 	.word	0x00014e90


	//   ....[56]....
        /*082c*/ 	.word	0x00014ec0


	//   ....[57]....
        /*0830*/ 	.word	0x00014ef0


	//   ....[58]....
        /*0834*/ 	.word	0x00014f20


	//   ....[59]....
        /*0838*/ 	.word	0x000150d0


	//   ....[60]....
        /*083c*/ 	.word	0x00015100


	//   ....[61]....
        /*0840*/ 	.word	0x00015130


	//   ....[62]....
        /*0844*/ 	.word	0x00015160


	//   ....[63]....
        /*0848*/ 	.word	0x00015190


	//   ....[64]....
        /*084c*/ 	.word	0x000151c0


	//   ....[65]....
        /*0850*/ 	.word	0x00015260


	//   ....[66]....
        /*0854*/ 	.word	0x00015290


	//   ....[67]....
        /*0858*/ 	.word	0x000152a0


	//   ....[68]....
        /*085c*/ 	.word	0x000152d0


	//   ....[69]....
        /*0860*/ 	.word	0x00016df0


	//   ....[70]....
        /*0864*/ 	.word	0x00017a10


	//   ....[71]....
        /*0868*/ 	.word	0x00017a40


	//   ....[72]....
        /*086c*/ 	.word	0x00017a60


	//   ....[73]....
        /*0870*/ 	.word	0x00017a80


	//   ....[74]....
        /*0874*/ 	.word	0x00017b60


	//   ....[75]....
        /*0878*/ 	.word	0x00017bc0


	//   ....[76]....
        /*087c*/ 	.word	0x00017c60


	//   ....[77]....
        /*0880*/ 	.word	0x00017c70


	//   ....[78]....
        /*0884*/ 	.word	0x00017d10


	//   ....[79]....
        /*0888*/ 	.word	0x00017d20


	//   ....[80]....
        /*088c*/ 	.word	0x00017dc0


	//   ....[81]....
        /*0890*/ 	.word	0x00017dd0


	//   ....[82]....
        /*0894*/ 	.word	0x00017e50


	//   ....[83]....
        /*0898*/ 	.word	0x00017e80


	//   ....[84]....
        /*089c*/ 	.word	0x00017ed0


	//   ....[85]....
        /*08a0*/ 	.word	0x00017f10


	//   ....[86]....
        /*08a4*/ 	.word	0x0001aec0


	//   ....[87]....
        /*08a8*/ 	.word	0x0001aef0


	//   ....[88]....
        /*08ac*/ 	.word	0x0001af40


	//   ....[89]....
        /*08b0*/ 	.word	0x0001af80


	//   ....[90]....
        /*08b4*/ 	.word	0x0001afb0


	//   ....[91]....
        /*08b8*/ 	.word	0x0001afe0


	//   ....[92]....
        /*08bc*/ 	.word	0x0001b010


	//   ....[93]....
        /*08c0*/ 	.word	0x0001b040


	//   ....[94]....
        /*08c4*/ 	.word	0x0001b210


	//   ....[95]....
        /*08c8*/ 	.word	0x0001b240


	//   ....[96]....
        /*08cc*/ 	.word	0x0001b270


	//   ....[97]....
        /*08d0*/ 	.word	0x0001b2a0


	//   ....[98]....
        /*08d4*/ 	.word	0x0001b2d0


	//   ....[99]....
        /*08d8*/ 	.word	0x0001b300


	//   ....[100]....
        /*08dc*/ 	.word	0x0001b3d0


	//   ....[101]....
        /*08e0*/ 	.word	0x0001b3f0


	//   ....[102]....
        /*08e4*/ 	.word	0x0001b400


	//   ....[103]....
        /*08e8*/ 	.word	0x0001b480


	//   ....[104]....
        /*08ec*/ 	.word	0x0001bfd0


	//   ....[105]....
        /*08f0*/ 	.word	0x0001c5a0


	//   ....[106]....
        /*08f4*/ 	.word	0x0001c770


	//   ....[107]....
        /*08f8*/ 	.word	0x0001c7c0


	//   ....[108]....
        /*08fc*/ 	.word	0x0001c8f0


	//   ....[109]....
        /*0900*/ 	.word	0x0001c940


	//   ....[110]....
        /*0904*/ 	.word	0x0001ca80


	//   ....[111]....
        /*0908*/ 	.word	0x0001caf0


	//   ....[112]....
        /*090c*/ 	.word	0x0001cc20


	//   ....[113]....
        /*0910*/ 	.word	0x0001cc70


	//   ....[114]....
        /*0914*/ 	.word	0x0001cda0


	//   ....[115]....
        /*0918*/ 	.word	0x0001cdf0


	//   ....[116]....
        /*091c*/ 	.word	0x0001cf20


	//   ....[117]....
        /*0920*/ 	.word	0x0001cf70


	//   ....[118]....
        /*0924*/ 	.word	0x0001d080


	//   ....[119]....
        /*0928*/ 	.word	0x0001d0f0


	//   ....[120]....
        /*092c*/ 	.word	0x0001d200


	//   ....[121]....
        /*0930*/ 	.word	0x0001d250


	//   ....[122]....
        /*0934*/ 	.word	0x0001d580


	//   ....[123]....
        /*0938*/ 	.word	0x0001d620


	//   ....[124]....
        /*093c*/ 	.word	0x0001d7c0


	//   ....[125]....
        /*0940*/ 	.word	0x0001d840


	//   ....[126]....
        /*0944*/ 	.word	0x0001d8c0


	//   ....[127]....
        /*0948*/ 	.word	0x0001d940


	//   ....[128]....
        /*094c*/ 	.word	0x0001d9c0


	//   ....[129]....
        /*0950*/ 	.word	0x0001da50


	//   ....[130]....
        /*0954*/ 	.word	0x0001daf0


	//   ....[131]....
        /*0958*/ 	.word	0x0001dba0


	//   ....[132]....
        /*095c*/ 	.word	0x0001dc20


	//   ....[133]....
        /*0960*/ 	.word	0x0001dca0


	//   ....[134]....
        /*0964*/ 	.word	0x0001dd20


	//   ....[135]....
        /*0968*/ 	.word	0x0001ddb0


	//   ....[136]....
        /*096c*/ 	.word	0x0001de30


	//   ....[137]....
        /*0970*/ 	.word	0x0001dee0


	//   ....[138]....
        /*0974*/ 	.word	0x0001df30


	//   ....[139]....
        /*0978*/ 	.word	0x0001dff0


	//   ....[140]....
        /*097c*/ 	.word	0x0001e120


	//----- nvinfo : EIATTR_REG_RECONFIG
	.align		4
.L_295:
        /*0980*/ 	.byte	0x01, 0x54
	.zero		2


	//----- nvinfo : EIATTR_SYSCALL_OFFSETS
	.align		4
        /*0984*/ 	.byte	0x04, 0x46
        /*0986*/ 	.short	(.L_297 - .L_296)


	//   ....[0]....
.L_296:
        /*0988*/ 	.word	0x000020f0


	//   ....[1]....
        /*098c*/ 	.word	0x00016a00


	//   ....[2]....
        /*0990*/ 	.word	0x00016b50


	//   ....[3]....
        /*0994*/ 	.word	0x00016c50


	//   ....[4]....
        /*0998*/ 	.word	0x000175a0


	//----- nvinfo : EIATTR_MBARRIER_INSTR_OFFSETS
	.align		4
.L_297:
        /*099c*/ 	.byte	0x04, 0x39
        /*099e*/ 	.short	(.L_299 - .L_298)


	//   ....[0]....
.L_298:
        /*09a0*/ 	.word	0x00000270
        /*09a4*/ 	.word	0x000000ff
        /*09a8*/ 	.word	0x00036800
        /*09ac*/ 	.short	0x0100
        /*09ae*/ 	.byte	0x08
	.zero		1


	//   ....[1]....
        /*09b0*/ 	.word	0x00000280
        /*09b4*/ 	.word	0x000000ff
        /*09b8*/ 	.word	0x00036820
        /*09bc*/ 	.short	0x0100
        /*09be*/ 	.byte	0x08
	.zero		1


	//   ....[2]....
        /*09c0*/ 	.word	0x00000370
        /*09c4*/ 	.word	0x000000ff
        /*09c8*/ 	.word	0x00036830
        /*09cc*/ 	.short	0x0100
        /*09ce*/ 	.byte	0x08
	.zero		1


	//   ....[3]....
        /*09d0*/ 	.word	0x00000380
        /*09d4*/ 	.word	0x000000ff
        /*09d8*/ 	.word	0x00036840
        /*09dc*/ 	.short	0x0100
        /*09de*/ 	.byte	0x08
	.zero		1


	//   ....[4]....
        /*09e0*/ 	.word	0x00000390
        /*09e4*/ 	.word	0x000000ff
        /*09e8*/ 	.word	0x00036838
        /*09ec*/ 	.short	0x0100
        /*09ee*/ 	.byte	0x08
	.zero		1


	//   ....[5]....
        /*09f0*/ 	.word	0x000003a0
        /*09f4*/ 	.word	0x000000ff
        /*09f8*/ 	.word	0x00036848
        /*09fc*/ 	.short	0x0100
        /*09fe*/ 	.byte	0x08
	.zero		1


	//   ....[6]....
        /*0a00*/ 	.word	0x000004d0
        /*0a04*/ 	.word	0x000000ff
        /*0a08*/ 	.word	0x00036850
        /*0a0c*/ 	.short	0x0100
        /*0a0e*/ 	.byte	0x08
	.zero		1


	//   ....[7]....
        /*0a10*/ 	.word	0x000004e0
        /*0a14*/ 	.word	0x000000ff
        /*0a18*/ 	.word	0x00036860
        /*0a1c*/ 	.short	0x0100
        /*0a1e*/ 	.byte	0x08
	.zero		1


	//   ....[8]....
        /*0a20*/ 	.word	0x000004f0
        /*0a24*/ 	.word	0x000000ff
        /*0a28*/ 	.word	0x00036858
        /*0a2c*/ 	.short	0x0100
        /*0a2e*/ 	.byte	0x08
	.zero		1


	//   ....[9]....
        /*0a30*/ 	.word	0x00000500
        /*0a34*/ 	.word	0x000000ff
        /*0a38*/ 	.word	0x00036868
        /*0a3c*/ 	.short	0x0100
        /*0a3e*/ 	.byte	0x08
	.zero		1


	//   ....[10]....
        /*0a40*/ 	.word	0x000005f0
        /*0a44*/ 	.word	0x000000ff
        /*0a48*/ 	.word	0x00036870
        /*0a4c*/ 	.short	0x0100
        /*0a4e*/ 	.byte	0x06
	.zero		1


	//   ....[11]....
        /*0a50*/ 	.word	0x00000600
        /*0a54*/ 	.word	0x000000ff
        /*0a58*/ 	.word	0x00036880
        /*0a5c*/ 	.short	0x0100
        /*0a5e*/ 	.byte	0x06
	.zero		1


	//   ....[12]....
        /*0a60*/ 	.word	0x00000610
        /*0a64*/ 	.word	0x000000ff
        /*0a68*/ 	.word	0x00036878
        /*0a6c*/ 	.short	0x0100
        /*0a6e*/ 	.byte	0x06
	.zero		1


	//   ....[13]....
        /*0a70*/ 	.word	0x00000620
        /*0a74*/ 	.word	0x000000ff
        /*0a78*/ 	.word	0x00036888
        /*0a7c*/ 	.short	0x0100
        /*0a7e*/ 	.byte	0x06
	.zero		1


	//   ....[14]....
        /*0a80*/ 	.word	0x00000750
        /*0a84*/ 	.word	0x000000ff
        /*0a88*/ 	.word	0x00036890
        /*0a8c*/ 	.short	0x0100
        /*0a8e*/ 	.byte	0x08
	.zero		1


	//   ....[15]....
        /*0a90*/ 	.word	0x00000760
        /*0a94*/ 	.word	0x000000ff
        /*0a98*/ 	.word	0x000368a0
        /*0a9c*/ 	.short	0x0100
        /*0a9e*/ 	.byte	0x08
	.zero		1


	//   ....[16]....
        /*0aa0*/ 	.word	0x00000770
        /*0aa4*/ 	.word	0x000000ff
        /*0aa8*/ 	.word	0x00036898
        /*0aac*/ 	.short	0x0100
        /*0aae*/ 	.byte	0x08
	.zero		1


	//   ....[17]....
        /*0ab0*/ 	.word	0x00000780
        /*0ab4*/ 	.word	0x000000ff
        /*0ab8*/ 	.word	0x000368a8
        /*0abc*/ 	.short	0x0100
        /*0abe*/ 	.byte	0x08
	.zero		1


	//   ....[18]....
        /*0ac0*/ 	.word	0x000008b0
        /*0ac4*/ 	.word	0x000000ff
        /*0ac8*/ 	.word	0x000368b0
        /*0acc*/ 	.short	0x0100
        /*0ace*/ 	.byte	0x08
	.zero		1


	//   ....[19]....
        /*0ad0*/ 	.word	0x000008c0
        /*0ad4*/ 	.word	0x000000ff
        /*0ad8*/ 	.word	0x000368c0
        /*0adc*/ 	.short	0x0100
        /*0ade*/ 	.byte	0x08
	.zero		1


	//   ....[20]....
        /*0ae0*/ 	.word	0x000008d0
        /*0ae4*/ 	.word	0x000000ff
        /*0ae8*/ 	.word	0x000368b8
        /*0aec*/ 	.short	0x0100
        /*0aee*/ 	.byte	0x08
	.zero		1


	//   ....[21]....
        /*0af0*/ 	.word	0x000008e0
        /*0af4*/ 	.word	0x000000ff
        /*0af8*/ 	.word	0x000368c8
        /*0afc*/ 	.short	0x0100
        /*0afe*/ 	.byte	0x08
	.zero		1


	//   ....[22]....
        /*0b00*/ 	.word	0x00002170
        /*0b04*/ 	.word	0x000000ff
        /*0b08*/ 	.word	0x00036800
        /*0b0c*/ 	.short	0x010a
        /*0b0e*/ 	.byte	0x3c
	.zero		1


	//   ....[23]....
        /*0b10*/ 	.word	0x00002230
        /*0b14*/ 	.word	0x00000000
        /*0b18*/ 	.word	0x00036830
        /*0b1c*/ 	.short	0x010a
        /*0b1e*/ 	.byte	0x3f
	.zero		1


	//   ....[24]....
        /*0b20*/ 	.word	0x00002290
        /*0b24*/ 	.word	0x00000000
        /*0b28*/ 	.word	0x00036830
        /*0b2c*/ 	.short	0x010a
        /*0b2e*/ 	.byte	0x3f
	.zero		1


	//   ....[25]....
        /*0b30*/ 	.word	0x00005330
        /*0b34*/ 	.word	0x00000000
        /*0b38*/ 	.word	0x00000000
        /*0b3c*/ 	.short	0x0101
        /*0b3e*/ 	.byte	0x3f
	.zero		1


	//   ....[26]....
        /*0b40*/ 	.word	0x00006bd0
        /*0b44*/ 	.word	0x000000ff
        /*0b48*/ 	.word	0x00036830
        /*0b4c*/ 	.short	0x010a
        /*0b4e*/ 	.byte	0x27
	.zero		1


	//   ....[27]....
        /*0b50*/ 	.word	0x00006c10
        /*0b54*/ 	.word	0x000000ff
        /*0b58*/ 	.word	0x00036830
        /*0b5c*/ 	.short	0x010a
        /*0b5e*/ 	.byte	0x27
	.zero		1


	//   ....[28]....
        /*0b60*/ 	.word	0x00009280
        /*0b64*/ 	.word	0x000000ff
        /*0b68*/ 	.word	0x00036850
        /*0b6c*/ 	.short	0x010a
        /*0b6e*/ 	.byte	0x06
	.zero		1


	//   ....[29]....
        /*0b70*/ 	.word	0x000092c0
        /*0b74*/ 	.word	0x000000ff
        /*0b78*/ 	.word	0x00036850
        /*0b7c*/ 	.short	0x010a
        /*0b7e*/ 	.byte	0x06
	.zero		1


	//   ....[30]....
        /*0b80*/ 	.word	0x0000afc0
        /*0b84*/ 	.word	0x0000000a
        /*0b88*/ 	.word	0x00000000
        /*0b8c*/ 	.short	0x0101
        /*0b8e*/ 	.byte	0x3f
	.zero		1


	//   ....[31]....
        /*0b90*/ 	.word	0x0000b050
        /*0b94*/ 	.word	0x00000090
        /*0b98*/ 	.word	0x00000000
        /*0b9c*/ 	.short	0x0101
        /*0b9e*/ 	.byte	0x3f
	.zero		1


	//   ....[32]....
        /*0ba0*/ 	.word	0x0000b820
        /*0ba4*/ 	.word	0x000000ff
        /*0ba8*/ 	.word	0x00036830
        /*0bac*/ 	.short	0x010a
        /*0bae*/ 	.byte	0x06
	.zero		1


	//   ....[33]....
        /*0bb0*/ 	.word	0x0000b860
        /*0bb4*/ 	.word	0x000000ff
        /*0bb8*/ 	.word	0x00036830
        /*0bbc*/ 	.short	0x010a
        /*0bbe*/ 	.byte	0x06
	.zero		1


	//   ....[34]....
        /*0bc0*/ 	.word	0x0000df80
        /*0bc4*/ 	.word	0x000000ff
        /*0bc8*/ 	.word	0x00036850
        /*0bcc*/ 	.short	0x010a
        /*0bce*/ 	.byte	0x06
	.zero		1


	//   ....[35]....
        /*0bd0*/ 	.word	0x0000dfc0
        /*0bd4*/ 	.word	0x000000ff
        /*0bd8*/ 	.word	0x00036850
        /*0bdc*/ 	.short	0x010a
        /*0bde*/ 	.byte	0x06
	.zero		1


	//   ....[36]....
        /*0be0*/ 	.word	0x0000f5a0
        /*0be4*/ 	.word	0x00000085
        /*0be8*/ 	.word	0x00000000
        /*0bec*/ 	.short	0x0101
        /*0bee*/ 	.byte	0x3f
	.zero		1


	//   ....[37]....
        /*0bf0*/ 	.word	0x0000f5e0
        /*0bf4*/ 	.word	0x0000008c
        /*0bf8*/ 	.word	0x00000000
        /*0bfc*/ 	.short	0x0101
        /*0bfe*/ 	.byte	0x3f
	.zero		1


	//   ....[38]....
        /*0c00*/ 	.word	0x000101c0
        /*0c04*/ 	.word	0x000000ff
        /*0c08*/ 	.word	0x00036850
        /*0c0c*/ 	.short	0x010a
        /*0c0e*/ 	.byte	0x05
	.zero		1


	//   ....[39]....
        /*0c10*/ 	.word	0x00010200
        /*0c14*/ 	.word	0x000000ff
        /*0c18*/ 	.word	0x00036850
        /*0c1c*/ 	.short	0x010a
        /*0c1e*/ 	.byte	0x05
	.zero		1


	//   ....[40]....
        /*0c20*/ 	.word	0x00010730
        /*0c24*/ 	.word	0x0000000b
        /*0c28*/ 	.word	0x00000000
        /*0c2c*/ 	.short	0x0101
        /*0c2e*/ 	.byte	0x3f
	.zero		1


	//   ....[41]....
        /*0c30*/ 	.word	0x000125a0
        /*0c34*/ 	.word	0x000000ff
        /*0c38*/ 	.word	0x00000000
        /*0c3c*/ 	.short	0x0101
        /*0c3e*/ 	.byte	0x08
	.zero		1


	//   ....[42]....
        /*0c40*/ 	.word	0x00012ca0
        /*0c44*/ 	.word	0x000000ff
        /*0c48*/ 	.word	0x00000000
        /*0c4c*/ 	.short	0x0101
        /*0c4e*/ 	.byte	0x08
	.zero		1


	//   ....[43]....
        /*0c50*/ 	.word	0x00017050
        /*0c54*/ 	.word	0x00000000
        /*0c58*/ 	.word	0x00036840
        /*0c5c*/ 	.short	0x010a
        /*0c5e*/ 	.byte	0x3f
	.zero		1


	//   ....[44]....
        /*0c60*/ 	.word	0x00018030
        /*0c64*/ 	.word	0x00000012
        /*0c68*/ 	.word	0x00036800
        /*0c6c*/ 	.short	0x0107
        /*0c6e*/ 	.byte	0x3f
	.zero		1


	//   ....[45]....
        /*0c70*/ 	.word	0x00018140
        /*0c74*/ 	.word	0x00000012
        /*0c78*/ 	.word	0x00036800
        /*0c7c*/ 	.short	0x0101
        /*0c7e*/ 	.byte	0x3f
	.zero		1


	//   ....[46]....
        /*0c80*/ 	.word	0x00018160
        /*0c84*/ 	.word	0x00000012
        /*0c88*/ 	.word	0x00036820
        /*0c8c*/ 	.short	0x010a
        /*0c8e*/ 	.byte	0x3f
	.zero		1


	//   ....[47]....
        /*0c90*/ 	.word	0x00018530
        /*0c94*/ 	.word	0x00000003
        /*0c98*/ 	.word	0x00036840
        /*0c9c*/ 	.short	0x010a
        /*0c9e*/ 	.byte	0x3f
	.zero		1


	//   ....[48]....
        /*0ca0*/ 	.word	0x000189d0
        /*0ca4*/ 	.word	0x00000003
        /*0ca8*/ 	.word	0x00000060
        /*0cac*/ 	.short	0x010a
        /*0cae*/ 	.byte	0x3f
	.zero		1


	//   ....[49]....
        /*0cb0*/ 	.word	0x00019160
        /*0cb4*/ 	.word	0x00000003
        /*0cb8*/ 	.word	0x00036840
        /*0cbc*/ 	.short	0x010a
        /*0cbe*/ 	.byte	0x3f
	.zero		1


	//   ....[50]....
        /*0cc0*/ 	.word	0x00019600
        /*0cc4*/ 	.word	0x00000002
        /*0cc8*/ 	.word	0x00000060
        /*0ccc*/ 	.short	0x010a
        /*0cce*/ 	.byte	0x3f
	.zero		1


	//   ....[51]....
        /*0cd0*/ 	.word	0x00019cd0
        /*0cd4*/ 	.word	0x00000002
        /*0cd8*/ 	.word	0x00036840
        /*0cdc*/ 	.short	0x010a
        /*0cde*/ 	.byte	0x3f
	.zero		1


	//   ....[52]....
        /*0ce0*/ 	.word	0x0001a170
        /*0ce4*/ 	.word	0x00000002
        /*0ce8*/ 	.word	0x00000060
        /*0cec*/ 	.short	0x010a
        /*0cee*/ 	.byte	0x3f
	.zero		1


	//   ....[53]....
        /*0cf0*/ 	.word	0x0001a7f0
        /*0cf4*/ 	.word	0x00000000
        /*0cf8*/ 	.word	0x00036860
        /*0cfc*/ 	.short	0x010a
        /*0cfe*/ 	.byte	0x3f
	.zero		1


	//   ....[54]....
        /*0d00*/ 	.word	0x0001bf50
        /*0d04*/ 	.word	0x00000000
        /*0d08*/ 	.word	0x00036820
        /*0d0c*/ 	.short	0x010a
        /*0d0e*/ 	.byte	0x3f
	.zero		1


	//   ....[55]....
        /*0d10*/ 	.word	0x0001c160
        /*0d14*/ 	.word	0x00000006
        /*0d18*/ 	.word	0x00000000
        /*0d1c*/ 	.short	0x010a
        /*0d1e*/ 	.byte	0x3f
	.zero		1


	//   ....[56]....
        /*0d20*/ 	.word	0x0001c190
        /*0d24*/ 	.word	0x00000007
        /*0d28*/ 	.word	0x00000000
        /*0d2c*/ 	.short	0x010a
        /*0d2e*/ 	.byte	0x3f
	.zero		1


	//   ....[57]....
        /*0d30*/ 	.word	0x0001c1f0
        /*0d34*/ 	.word	0x00000004
        /*0d38*/ 	.word	0x00000000
        /*0d3c*/ 	.short	0x010a
        /*0d3e*/ 	.byte	0x3f
	.zero		1


	//   ....[58]....
        /*0d40*/ 	.word	0x0001c220
        /*0d44*/ 	.word	0x00000003
        /*0d48*/ 	.word	0x00000000
        /*0d4c*/ 	.short	0x010a
        /*0d4e*/ 	.byte	0x3f
	.zero		1


	//   ....[59]....
        /*0d50*/ 	.word	0x0001c290
        /*0d54*/ 	.word	0x00000003
        /*0d58*/ 	.word	0x00036800
        /*0d5c*/ 	.short	0x010a
        /*0d5e*/ 	.byte	0x3f
	.zero		1


	//   ....[60]....
        /*0d60*/ 	.word	0x0001c2e0
        /*0d64*/ 	.word	0x00000000
        /*0d68*/ 	.word	0x00036830
        /*0d6c*/ 	.short	0x010a
        /*0d6e*/ 	.byte	0x3f
	.zero		1


	//   ....[61]....
        /*0d70*/ 	.word	0x0001c340
        /*0d74*/ 	.word	0x00000007
        /*0d78*/ 	.word	0x00036830
        /*0d7c*/ 	.short	0x010a
        /*0d7e*/ 	.byte	0x3f
	.zero		1


	//   ....[62]....
        /*0d80*/ 	.word	0x0001c3a0
        /*0d84*/ 	.word	0x00000002
        /*0d88*/ 	.word	0x00036850
        /*0d8c*/ 	.short	0x010a
        /*0d8e*/ 	.byte	0x3f
	.zero		1


	//   ....[63]....
        /*0d90*/ 	.word	0x0001c400
        /*0d94*/ 	.word	0x00000007
        /*0d98*/ 	.word	0x00036830
        /*0d9c*/ 	.short	0x010a
        /*0d9e*/ 	.byte	0x3f
	.zero		1


	//   ....[64]....
        /*0da0*/ 	.word	0x0001c460
        /*0da4*/ 	.word	0x00000002
        /*0da8*/ 	.word	0x00036850
        /*0dac*/ 	.short	0x010a
        /*0dae*/ 	.byte	0x3f
	.zero		1


	//   ....[65]....
        /*0db0*/ 	.word	0x0001c4c0
        /*0db4*/ 	.word	0x00000005
        /*0db8*/ 	.word	0x00036850
        /*0dbc*/ 	.short	0x010a
        /*0dbe*/ 	.byte	0x3f
	.zero		1


	//   ....[66]....
        /*0dc0*/ 	.word	0x0001c660
        /*0dc4*/ 	.word	0x00000000
        /*0dc8*/ 	.word	0x00036840
        /*0dcc*/ 	.short	0x010a
        /*0dce*/ 	.byte	0x3f
	.zero		1


	//   ....[67]....
        /*0dd0*/ 	.word	0x0001d290
        /*0dd4*/ 	.word	0x00000012
        /*0dd8*/ 	.word	0x00036820
        /*0ddc*/ 	.short	0x010a
        /*0dde*/ 	.byte	0x3f
	.zero		1


	//   ....[68]....
        /*0de0*/ 	.word	0x0001d2e0
        /*0de4*/ 	.word	0x00000003
        /*0de8*/ 	.word	0x00036840
        /*0dec*/ 	.short	0x010a
        /*0dee*/ 	.byte	0x3f
	.zero		1


	//   ....[69]....
        /*0df0*/ 	.word	0x0001d330
        /*0df4*/ 	.word	0x00000003
        /*0df8*/ 	.word	0x00000060
        /*0dfc*/ 	.short	0x010a
        /*0dfe*/ 	.byte	0x3f
	.zero		1


	//   ....[70]....
        /*0e00*/ 	.word	0x0001d380
        /*0e04*/ 	.word	0x00000003
        /*0e08*/ 	.word	0x00036840
        /*0e0c*/ 	.short	0x010a
        /*0e0e*/ 	.byte	0x3f
	.zero		1


	//   ....[71]....
        /*0e10*/ 	.word	0x0001d3d0
        /*0e14*/ 	.word	0x00000002
        /*0e18*/ 	.word	0x00000060
        /*0e1c*/ 	.short	0x010a
        /*0e1e*/ 	.byte	0x3f
	.zero		1


	//   ....[72]....
        /*0e20*/ 	.word	0x0001d420
        /*0e24*/ 	.word	0x00000002
        /*0e28*/ 	.word	0x00036840
        /*0e2c*/ 	.short	0x010a
        /*0e2e*/ 	.byte	0x3f
	.zero		1


	//   ....[73]....
        /*0e30*/ 	.word	0x0001d470
        /*0e34*/ 	.word	0x00000002
        /*0e38*/ 	.word	0x00000060
        /*0e3c*/ 	.short	0x010a
        /*0e3e*/ 	.byte	0x3f
	.zero		1


	//   ....[74]....
        /*0e40*/ 	.word	0x0001d4c0
        /*0e44*/ 	.word	0x00000000
        /*0e48*/ 	.word	0x00036860
        /*0e4c*/ 	.short	0x010a
        /*0e4e*/ 	.byte	0x3f
	.zero		1


	//   ....[75]....
        /*0e50*/ 	.word	0x0001e040
        /*0e54*/ 	.word	0x00000000
        /*0e58*/ 	.word	0x00036820
        /*0e5c*/ 	.short	0x010a
        /*0e5e*/ 	.byte	0x3f
	.zero		1


	//   ....[76]....
        /*0e60*/ 	.word	0x0001e1e0
        /*0e64*/ 	.word	0x00000006
        /*0e68*/ 	.word	0x00000000
        /*0e6c*/ 	.short	0x010a
        /*0e6e*/ 	.byte	0x3f
	.zero		1


	//   ....[77]....
        /*0e70*/ 	.word	0x0001e230
        /*0e74*/ 	.word	0x00000007
        /*0e78*/ 	.word	0x00000000
        /*0e7c*/ 	.short	0x010a
        /*0e7e*/ 	.byte	0x3f
	.zero		1


	//   ....[78]....
        /*0e80*/ 	.word	0x0001e280
        /*0e84*/ 	.word	0x00000004
        /*0e88*/ 	.word	0x00000000
        /*0e8c*/ 	.short	0x010a
        /*0e8e*/ 	.byte	0x3f
	.zero		1


	//----- nvinfo : EIATTR_NUM_MBARRIERS
	.align		4
.L_299:
        /*0e90*/ 	.byte	0x03, 0x38
        /*0e92*/ 	.short	0x0016


	//----- nvinfo : EIATTR_EXIT_INSTR_OFFSETS
	.align		4
        /*0e94*/ 	.byte	0x04, 0x1c
        /*0e96*/ 	.short	(.L_301 - .L_300)


	//   ....[0]....
.L_300:
        /*0e98*/ 	.word	0x00000a50


	//   ....[1]....
        /*0e9c*/ 	.word	0x00014ba0


	//   ....[2]....
        /*0ea0*/ 	.word	0x0001c270


	//----- nvinfo : EIATTR_MAX_THREADS
	.align		4
.L_301:
        /*0ea4*/ 	.byte	0x04, 0x05
        /*0ea6*/ 	.short	(.L_303 - .L_302)
.L_302:
        /*0ea8*/ 	.word	0x00000180
        /*0eac*/ 	.word	0x00000001
        /*0eb0*/ 	.word	0x00000001


	//----- nvinfo : EIATTR_CRS_STACK_SIZE
	.align		4
.L_303:
        /*0eb4*/ 	.byte	0x04, 0x1e
        /*0eb6*/ 	.short	(.L_305 - .L_304)
.L_304:
        /*0eb8*/ 	.word	0x00000000


	//----- nvinfo : EIATTR_CBANK_PARAM_SIZE
	.align		4
.L_305:
        /*0ebc*/ 	.byte	0x03, 0x19
        /*0ebe*/ 	.short	0x0af0


	//----- nvinfo : EIATTR_PARAM_CBANK
	.align		4
        /*0ec0*/ 	.byte	0x04, 0x0a
        /*0ec2*/ 	.short	(.L_307 - .L_306)
	.align		4
.L_306:
        /*0ec4*/ 	.word	index@(.nv.constant0._ZN7cutlass13device_kernelIN5flash11enable_sm90INS1_16FlashAttnFwdSm90INS1_25CollectiveMainloopFwdSm90ILi2EN4cute5tupleIJNS5_1CILi1EEES8_S8_EEENS6_IJNS7_ILi128EEENS7_ILi112EEENS7_ILi192EEEEEELi192ENS_6half_tEfNS_4arch4Sm90ELb1ELb0ELb1ELb1ELb0ELb0ELb0ELb1ELb1ELb1ELb1ELb0EEENS1_21CollectiveEpilogueFwdINS6_IJSA_SC_SB_EEES9_SE_SG_Li256ELb1ELb1ELb1ELb0EEENS1_36VarlenDynamicPersistentTileSchedulerILi128ELi112ELi256ELi128ELb1ELb1ELb1ELb1ELb1ELb1EEEEEEEEEvNT_6ParamsE)
        /*0ec8*/ 	.short	0x0210
        /*0eca*/ 	.short	0x0af0


	//----- nvinfo : EIATTR_SW_WAR
	.align		4
.L_307:
        /*0ecc*/ 	.byte	0x04, 0x36
        /*0ece*/ 	.short	(.L_309 - .L_308)
.L_308:
        /*0ed0*/ 	.word	0x00000008
.L_309:


//--------------------- .nv.info._ZN7cutlass13device_kernelIN5flash11enable_sm90INS1_16FlashAttnFwdSm90INS1_25CollectiveMainloopFwdSm90ILi2EN4cute5tupleIJNS5_1CILi1EEES8_S8_EEENS6_IJNS7_ILi128EEENS7_ILi112EEENS7_ILi192EEEEEELi192ENS_6half_tEfNS_4arch4Sm90ELb1ELb0ELb1ELb1ELb0ELb1ELb0ELb1ELb1ELb1ELb1ELb0EEENS1_21CollectiveEpilogueFwdINS6_IJSA_SC_SB_EEES9_SE_SG_Li256ELb1ELb1ELb1ELb0EEENS1_36VarlenDynamicPersistentTileSchedulerILi128ELi112ELi256ELi128ELb1ELb1ELb1ELb1ELb1ELb1EEEEEEEEEvNT_6ParamsE --------------------------
	.section	.nv.info._ZN7cutlass13device_kernelIN5flash11enable_sm90INS1_16FlashAttnFwdSm90INS1_25CollectiveMainloopFwdSm90ILi2EN4cute5tupleIJNS5_1CILi1EEES8_S8_EEENS6_IJNS7_ILi128EEENS7_ILi112EEENS7_ILi192EEEEEELi192ENS_6half_tEfNS_4arch4Sm90ELb1ELb0ELb1ELb1ELb0ELb1ELb0ELb1ELb1ELb1ELb1ELb0EEENS1_21CollectiveEpilogueFwdINS6_IJSA_SC_SB_EEES9_SE_SG_Li256ELb1ELb1ELb1ELb0EEENS1_36VarlenDynamicPersistentTileSchedulerILi128ELi112ELi256ELi128ELb1ELb1ELb1ELb1ELb1ELb1EEEEEEEEEvNT_6ParamsE,"",@"SHT_CUDA_INFO"
	.sectionflags	@""
	.align	4


	//----- nvinfo : EIATTR_CUDA_API_VERSION
	.align		4
        /*0000*/ 	.byte	0x04, 0x37
        /*0002*/ 	.short	(.L_311 - .L_310)
.L_310:
        /*0004*/ 	.word	0x00000082


	//----- nvinfo : EIATTR_KPARAM_INFO
	.align		4
.L_311:
        /*0008*/ 	.byte	0x04, 0x17
        /*000a*/ 	.short	(.L_313 - .L_312)
.L_312:
        /*000c*/ 	.word	0x00000000
        /*0010*/ 	.short	0x0000
        /*0012*/ 	.short	0x0070
        /*0014*/ 	.byte	0x00, 0xf0, 0x01, 0x2a


	//----- nvinfo : EIATTR_SPARSE_MMA_MASK
	.align		4
.L_313:
        /*0018*/ 	.byte	0x03, 0x50
        /*001a*/ 	.short	0x0000


	//----- nvinfo : EIATTR_MAXREG_COUNT
	.align		4
        /*001c*/ 	.byte	0x03, 0x1b
        /*001e*/ 	.short	0x00a8


	//----- nvinfo : EIATTR_NUM_BARRIERS
	.align		4
        /*0020*/ 	.byte	0x02, 0x4c
        /*0022*/ 	.byte	0x10
	.zero		1


	//----- nvinfo : EIATTR_EXTERNS
	.align		4
        /*0024*/ 	.byte	0x04, 0x0f
        /*0026*/ 	.short	(.L_315 - .L_314)


	//   ....[0]....
	.align		4
.L_314:
        /*0028*/ 	.word	index@(__assertfail)


	//----- nvinfo : EIATTR_ANNOTATIONS
	.align		4
.L_315:
        /*002c*/ 	.byte	0x04, 0x55
        /*002e*/ 	.short	(.L_317 - .L_316)


	//   ....[0]....
.L_316:
        /* <DEDUP_REMOVED lines=119> */


	//----- nvinfo : EIATTR_MERCURY_ISA_VERSION
	.align		4
.L_317:
        /*0788*/ 	.byte	0x03, 0x5f
        /*078a*/ 	.short	0x0101


	//----- nvinfo : EIATTR_UNUSED_LOAD_BYTE_OFFSET
	.align		4
        /*078c*/ 	.byte	0x04, 0x44
        /*078e*/ 	.short	(.L_319 - .L_318)


	//   ....[0]....
.L_318:
        /*0790*/ 	.word	0x00000ab0
        /*0794*/ 	.word	0x0000fff0


	//   ....[1]....
        /*0798*/ 	.word	0x00023f70
        /*079c*/ 	.word	0x0000fff0


	//----- nvinfo : EIATTR_INT_WARP_WIDE_INSTR_OFFSETS
	.align		4
.L_319:
        /*07a0*/ 	.byte	0x04, 0x31
        /*07a2*/ 	.short	(.L_321 - .L_320)


	//   ....[0]....
.L_320:
        /*07a4*/ 	.word	0x00000190


	//   ....[1]....
        /*07a8*/ 	.word	0x000001d0


	//   ....[2]....
        /*07ac*/ 	.word	0x00000240


	//   ....[3]....
        /*07b0*/ 	.word	0x0002b270


	//   ....[4]....
        /*07b4*/ 	.word	0x0002b300


	//   ....[5]....
        /*07b8*/ 	.word	0x0002f0c0


	//   ....[6]....
        /*07bc*/ 	.word	0x0002f120


	//----- nvinfo : EIATTR_COOP_GROUP_MASK_REGIDS
	.align		4
.L_321:
        /*07c0*/ 	.byte	0x04, 0x29
        /*07c2*/ 	.short	(.L_323 - .L_322)


	//   ....[0]....
.L_322:
        /*07c4*/ 	.word	0xffffffff


	//   ....[1]....
        /*07c8*/ 	.word	0xffffffff


	//   ....[2]....
        /*07cc*/ 	.word	0xffffffff


	//   ....[3]....
        /*07d0*/ 	.word	0xffffffff


	//   ....[4]....
        /*07d4*/ 	.word	0xffffffff


	//   ....[5]....
        /*07d8*/ 	.word	0xffffffff


	//   ....[6]....
        /*07dc*/ 	.word	0xffffffff


	//   ....[7]....
        /*07e0*/ 	.word	0xffffffff


	//   ....[8]....
        /*07e4*/ 	.word	0xffffffff


	//   ....[9]....
        /*07e8*/ 	.word	0xffffffff


	//   ....[10]....
        /*07ec*/ 	.word	0xffffffff


	//   ....[11]....
        /*07f0*/ 	.word	0xffffffff


	//   ....[12]....
        /*07f4*/ 	.word	0xffffffff


	//   ....[13]....
        /*07f8*/ 	.word	0xffffffff


	//   ....[14]....
        /*07fc*/ 	.word	0xffffffff


	//   ....[15]....
        /*0800*/ 	.word	0xffffffff


	//   ....[16]....
        /*0804*/ 	.word	0xffffffff


	//   ....[17]....
        /*0808*/ 	.word	0xffffffff


	//   ....[18]....
        /*080c*/ 	.word	0xffffffff


	//   ....[19]....
        /*0810*/ 	.word	0xffffffff


	//   ....[20]....
        /*0814*/ 	.word	0xffffffff


	//   ....[21]....
        /*0818*/ 	.word	0xffffffff


	//   ....[22]....
        /*081c*/ 	.word	0xffffffff


	//   ....[23]....
        /*0820*/ 	.word	0xffffffff


	//   ....[24]....
        /*0824*/ 	.word	0xffffffff


	//   ....[25]....
        /*0828*/ 	.word	0xffffffff


	//   ....[26]....
        /*082c*/ 	.word	0xffffffff


	//   ....[27]....
        /*0830*/ 	.word	0xffffffff


	//   ....[28]....
        /*0834*/ 	.word	0xffffffff


	//   ....[29]....
        /*0838*/ 	.word	0xffffffff


	//   ....[30]....
        /*083c*/ 	.word	0xffffffff


	//   ....[31]....
        /*0840*/ 	.word	0xffffffff


	//   ....[32]....
        /*0844*/ 	.word	0xffffffff


	//   ....[33]....
        /*0848*/ 	.word	0xffffffff


	//   ....[34]....
        /*084c*/ 	.word	0xffffffff


	//   ....[35]....
        /*0850*/ 	.word	0xffffffff


	//   ....[36]....
        /*0854*/ 	.word	0xffffffff


	//   ....[37]....
        /*0858*/ 	.word	0xffffffff


	//   ....[38]....
        /*085c*/ 	.word	0xffffffff


	//   ....[39]....
        /*0860*/ 	.word	0xffffffff


	//   ....[40]....
        /*0864*/ 	.word	0xffffffff


	//   ....[41]....
        /*0868*/ 	.word	0xffffffff


	//   ....[42]....
        /*086c*/ 	.word	0xffffffff


	//   ....[43]....
        /*0870*/ 	.word	0xffffffff


	//   ....[44]....
        /*0874*/ 	.word	0xffffffff


	//   ....[45]....
        /*0878*/ 	.word	0xffffffff


	//   ....[46]....
        /*087c*/ 	.word	0xffffffff


	//   ....[47]....
        /*0880*/ 	.word	0xffffffff


	//   ....[48]....
        /*0884*/ 	.word	0xffffffff


	//   ....[49]....
        /*0888*/ 	.word	0xffffffff


	//   ....[50]....
        /*088c*/ 	.word	0xffffffff


	//   ....[51]....
        /*0890*/ 	.word	0xffffffff


	//   ....[52]....
        /*0894*/ 	.word	0xffffffff


	//   ....[53]....
        /*0898*/ 	.word	0xffffffff


	//   ....[54]....
        /*089c*/ 	.word	0xffffffff


	//   ....[55]....
        /*08a0*/ 	.word	0xffffffff


	//   ....[56]....
        /*08a4*/ 	.word	0xffffffff


	//   ....[57]....
        /*08a8*/ 	.word	0xffffffff


	//   ....[58]....
        /*08ac*/ 	.word	0xffffffff


	//   ....[59]....
        /*08b0*/ 	.word	0xffffffff


	//   ....[60]....
        /*08b4*/ 	.word	0xffffffff


	//   ....[61]....
        /*08b8*/ 	.word	0xffffffff


	//   ....[62]....
        /*08bc*/ 	.word	0xffffffff


	//   ....[63]....
        /*08c0*/ 	.word	0xffffffff


	//   ....[64]....
        /*08c4*/ 	.word	0xffffffff


	//   ....[65]....
        /*08c8*/ 	.word	0xffffffff


	//   ....[66]....
        /*08cc*/ 	.word	0xffffffff


	//   ....[67]....
        /*08d0*/ 	.word	0xffffffff


	//   ....[68]....
        /*08d4*/ 	.word	0xffffffff


	//   ....[69]....
        /*08d8*/ 	.word	0xffffffff


	//   ....[70]....
        /*08dc*/ 	.word	0xffffffff


	//   ....[71]....
        /*08e0*/ 	.word	0xffffffff


	//   ....[72]....
        /*08e4*/ 	.word	0xffffffff


	//   ....[73]....
        /*08e8*/ 	.word	0xffffffff


	//   ....[74]....
        /*08ec*/ 	.word	0xffffffff


	//   ....[75]....
        /*08f0*/ 	.word	0xffffffff


	//   ....[76]....
        /*08f4*/ 	.word	0xffffffff


	//   ....[77]....
        /*08f8*/ 	.word	0xffffffff


	//   ....[78]....
        /*08fc*/ 	.word	0xffffffff


	//   ....[79]....
        /*0900*/ 	.word	0xffffffff


	//   ....[80]....
        /*0904*/ 	.word	0xffffffff


	//   ....[81]....
        /*0908*/ 	.word	0xffffffff


	//   ....[82]....
        /*090c*/ 	.word	0xffffffff


	//   ....[83]....
        /*0910*/ 	.word	0xffffffff


	//   ....[84]....
        /*0914*/ 	.word	0xffffffff


	//   ....[85]....
        /*0918*/ 	.word	0xffffffff


	//   ....[86]....
        /*091c*/ 	.word	0xffffffff


	//   ....[87]....
        /*0920*/ 	.word	0xffffffff


	//   ....[88]....
        /*0924*/ 	.word	0xffffffff


	//   ....[89]....
        /*0928*/ 	.word	0xffffffff


	//   ....[90]....
        /*092c*/ 	.word	0xffffffff


	//   ....[91]....
        /*0930*/ 	.word	0xffffffff


	//   ....[92]....
        /*0934*/ 	.word	0xffffffff


	//   ....[93]....
        /*0938*/ 	.word	0xffffffff


	//   ....[94]....
        /*093c*/ 	.word	0xffffffff


	//   ....[95]....
        /*0940*/ 	.word	0xffffffff


	//   ....[96]....
        /*0944*/ 	.word	0xffffffff


	//   ....[97]....
        /*0948*/ 	.word	0xffffffff


	//   ....[98]....
        /*094c*/ 	.word	0xffffffff


	//   ....[99]....
        /*0950*/ 	.word	0xffffffff


	//   ....[100]....
        /*0954*/ 	.word	0xffffffff


	//   ....[101]....
        /*0958*/ 	.word	0xffffffff


	//   ....[102]....
        /*095c*/ 	.word	0xffffffff


	//   ....[103]....
        /*0960*/ 	.word	0xffffffff


	//   ....[104]....
        /*0964*/ 	.word	0xffffffff


	//   ....[105]....
        /*0968*/ 	.word	0xffffffff


	//   ....[106]....
        /*096c*/ 	.word	0xffffffff


	//   ....[107]....
        /*0970*/ 	.word	0xffffffff


	//   ....[108]....
        /*0974*/ 	.word	0xffffffff


	//   ....[109]....
        /*0978*/ 	.word	0xffffffff


	//   ....[110]....
        /*097c*/ 	.word	0xffffffff


	//   ....[111]....
        /*0980*/ 	.word	0xffffffff


	//   ....[112]....
        /*0984*/ 	.word	0xffffffff


	//   ....[113]....
        /*0988*/ 	.word	0xffffffff


	//   ....[114]....
        /*098c*/ 	.word	0xffffffff


	//   ....[115]....
        /*0990*/ 	.word	0xffffffff


	//   ....[116]....
        /*0994*/ 	.word	0xffffffff


	//   ....[117]....
        /*0998*/ 	.word	0xffffffff


	//   ....[118]....
        /*099c*/ 	.word	0xffffffff


	//   ....[119]....
        /*09a0*/ 	.word	0xffffffff


	//   ....[120]....
        /*09a4*/ 	.word	0xffffffff


	//   ....[121]....
        /*09a8*/ 	.word	0xffffffff


	//   ....[122]....
        /*09ac*/ 	.word	0x0500000f


	//   ....[123]....
        /*09b0*/ 	.word	0x0500000f


	//   ....[124]....
        /*09b4*/ 	.word	0x0500000f


	//   ....[125]....
        /*09b8*/ 	.word	0x0500000f


	//   ....[126]....
        /*09bc*/ 	.word	0x0500000f


	//   ....[127]....
        /*09c0*/ 	.word	0x0500000f


	//   ....[128]....
        /*09c4*/ 	.word	0x0500000f


	//   ....[129]....
        /*09c8*/ 	.word	0x0500000f


	//   ....[130]....
        /*09cc*/ 	.word	0x0500000f


	//   ....[131]....
        /*09d0*/ 	.word	0x0500000f


	//   ....[132]....
        /*09d4*/ 	.word	0x0500000f


	//   ....[133]....
        /*09d8*/ 	.word	0x0500000f


	//   ....[134]....
        /*09dc*/ 	.word	0x0500000f


	//   ....[135]....
        /*09e0*/ 	.word	0x0500000f


	//   ....[136]....
        /*09e4*/ 	.word	0x0500000f


	//   ....[137]....
        /*09e8*/ 	.word	0x0500000f


	//   ....[138]....
        /*09ec*/ 	.word	0x0500000f


	//   ....[139]....
        /*09f0*/ 	.word	0x0500000f


	//   ....[140]....
        /*09f4*/ 	.word	0x0500000f


	//   ....[141]....
        /*09f8*/ 	.word	0x0500000f


	//   ....[142]....
        /*09fc*/ 	.word	0x0500000f


	//   ....[143]....
        /*0a00*/ 	.word	0x0500000f


	//   ....[144]....
        /*0a04*/ 	.word	0x0500000f


	//   ....[145]....
        /*0a08*/ 	.word	0x0500000f


	//   ....[146]....
        /*0a0c*/ 	.word	0x0500000f


	//   ....[147]....
        /*0a10*/ 	.word	0x0500000f


	//   ....[148]....
        /*0a14*/ 	.word	0x0500000f


	//   ....[149]....
        /*0a18*/ 	.word	0x0500000f


	//   ....[150]....
        /*0a1c*/ 	.word	0x0500000f


	//   ....[151]....
        /*0a20*/ 	.word	0x0500000f


	//   ....[152]....
        /*0a24*/ 	.word	0x0500000f


	//   ....[153]....
        /*0a28*/ 	.word	0x0500000f


	//   ....[154]....
        /*0a2c*/ 	.word	0x0500000f


	//   ....[155]....
        /*0a30*/ 	.word	0x0500000f


	//   ....[156]....
        /*0a34*/ 	.word	0x0500000f


	//   ....[157]....
        /*0a38*/ 	.word	0x0500000f


	//   ....[158]....
        /*0a3c*/ 	.word	0x0500000f


	//   ....[159]....
        /*0a40*/ 	.word	0x0500000f


	//   ....[160]....
        /*0a44*/ 	.word	0x0500000f


	//   ....[161]....
        /*0a48*/ 	.word	0x0500000f


	//   ....[162]....
        /*0a4c*/ 	.word	0x0500000f


	//   ....[163]....
        /*0a50*/ 	.word	0x0500000f


	//   ....[164]....
        /*0a54*/ 	.word	0x0500000f


	//   ....[165]....
        /*0a58*/ 	.word	0x0500000f


	//   ....[166]....
        /*0a5c*/ 	.word	0x0500000f


	//   ....[167]....
        /*0a60*/ 	.word	0x0500000f


	//   ....[168]....
        /*0a64*/ 	.word	0x0500000f


	//   ....[169]....
        /*0a68*/ 	.word	0x0500000f


	//   ....[170]....
        /*0a6c*/ 	.word	0x0500000f


	//   ....[171]....
        /*0a70*/ 	.word	0x0500000f


	//   ....[172]....
        /*0a74*/ 	.word	0x0500000f


	//   ....[173]....
        /*0a78*/ 	.word	0x0500000f


	//   ....[174]....
        /*0a7c*/ 	.word	0x0500000f


	//----- nvinfo : EIATTR_COOP_GROUP_INSTR_OFFSETS
	.align		4
.L_323:
        /*0a80*/ 	.byte	0x04, 0x28
        /*0a82*/ 	.short	(.L_325 - .L_324)


	//   ....[0]....
.L_324:
        /*0a84*/ 	.word	0x00000060


	//   ....[1]....
        /*0a88*/ 	.word	0x000001a0


	//   ....[2]....
        /*0a8c*/ 	.word	0x000001f0


	//   ....[3]....
        /*0a90*/ 	.word	0x00000420


	//   ....[4]....
        /*0a94*/ 	.word	0x00000580


	//   ....[5]....
        /*0a98*/ 	.word	0x000006a0


	//   ....[6]....
        /*0a9c*/ 	.word	0x00000800


	//   ....[7]....
        /*0aa0*/ 	.word	0x0000b0a0


	//   ....[8]....
        /*0aa4*/ 	.word	0x0000b810


	//   ....[9]....
        /*0aa8*/ 	.word	0x0000b820


	//   ....[10]....
        /*0aac*/ 	.word	0x0000b830


	//   ....[11]....
        /*0ab0*/ 	.word	0x0000b840


	//   ....[12]....
        /*0ab4*/ 	.word	0x0000c040


	//   ....[13]....
        /*0ab8*/ 	.word	0x0000c050


	//   ....[14]....
        /*0abc*/ 	.word	0x0000c060


	//   ....[15]....
        /*0ac0*/ 	.word	0x0000c070


	//   ....[16]....
        /*0ac4*/ 	.word	0x0000eec0


	//   ....[17]....
        /*0ac8*/ 	.word	0x0000eed0


	//   ....[18]....
        /*0acc*/ 	.word	0x0000eee0


	//   ....[19]....
        /*0ad0*/ 	.word	0x0000eef0


	//   ....[20]....
        /*0ad4*/ 	.word	0x0000f4f0


	//   ....[21]....
        /*0ad8*/ 	.word	0x0000f500


	//   ....[22]....
        /*0adc*/ 	.word	0x0000f510


	//   ....[23]....
        /*0ae0*/ 	.word	0x0000f520


	//   ....[24]....
        /*0ae4*/ 	.word	0x000158f0


	//   ....[25]....
        /*0ae8*/ 	.word	0x00015910


	//   ....[26]....
        /*0aec*/ 	.word	0x00016410


	//   ....[27]....
        /*0af0*/ 	.word	0x00016490


	//   ....[28]....
        /*0af4*/ 	.word	0x00016d60


	//   ....[29]....
        /*0af8*/ 	.word	0x00016dc0


	//   ....[30]....
        /*0afc*/ 	.word	0x0001bc30


	//   ....[31]....
        /*0b00*/ 	.word	0x0001bc40


	//   ....[32]....
        /*0b04*/ 	.word	0x0001c360


	//   ....[33]....
        /*0b08*/ 	.word	0x0001c410


	//   ....[34]....
        /*0b0c*/ 	.word	0x0001cbe0


	//   ....[35]....
        /*0b10*/ 	.word	0x0001cc80


	//   ....[36]....
        /*0b14*/ 	.word	0x00021c30


	//   ....[37]....
        /*0b18*/ 	.word	0x00021c50


	//   ....[38]....
        /*0b1c*/ 	.word	0x00022110


	//   ....[39]....
        /*0b20*/ 	.word	0x00022170


	//   ....[40]....
        /*0b24*/ 	.word	0x000236d0


	//   ....[41]....
        /*0b28*/ 	.word	0x00023750


	//   ....[42]....
        /*0b2c*/ 	.word	0x00023780


	//   ....[43]....
        /*0b30*/ 	.word	0x00023790


	//   ....[44]....
        /*0b34*/ 	.word	0x00024ce0


	//   ....[45]....
        /*0b38*/ 	.word	0x00024cf0


	//   ....[46]....
        /*0b3c*/ 	.word	0x00024d00


	//   ....[47]....
        /*0b40*/ 	.word	0x00024d10


	//   ....[48]....
        /*0b44*/ 	.word	0x00025620


	//   ....[49]....
        /*0b48*/ 	.word	0x00025640


	//   ....[50]....
        /*0b4c*/ 	.word	0x00025770


	//   ....[51]....
        /*0b50*/ 	.word	0x00025790


	//   ....[52]....
        /*0b54*/ 	.word	0x00025890


	//   ....[53]....
        /*0b58*/ 	.word	0x000258b0


	//   ....[54]....
        /*0b5c*/ 	.word	0x000259c0


	//   ....[55]....
        /*0b60*/ 	.word	0x000259e0


	//   ....[56]....
        /*0b64*/ 	.word	0x00025f00


	//   ....[57]....
        /*0b68*/ 	.word	0x00025f40


	//   ....[58]....
        /*0b6c*/ 	.word	0x000267f0


	//   ....[59]....
        /*0b70*/ 	.word	0x00026800


	//   ....[60]....
        /*0b74*/ 	.word	0x00027780


	//   ....[61]....
        /*0b78*/ 	.word	0x000277b0


	//   ....[62]....
        /*0b7c*/ 	.word	0x000278d0


	//   ....[63]....
        /*0b80*/ 	.word	0x000278f0


	//   ....[64]....
        /*0b84*/ 	.word	0x000279f0


	//   ....[65]....
        /*0b88*/ 	.word	0x00027a10


	//   ....[66]....
        /*0b8c*/ 	.word	0x00027b20


	//   ....[67]....
        /*0b90*/ 	.word	0x00027b40


	//   ....[68]....
        /*0b94*/ 	.word	0x00027cd0


	//   ....[69]....
        /*0b98*/ 	.word	0x00027f00


	//   ....[70]....
        /*0b9c*/ 	.word	0x00027f30


	//   ....[71]....
        /*0ba0*/ 	.word	0x00027f60


	//   ....[72]....
        /*0ba4*/ 	.word	0x00027f90


	//   ....[73]....
        /*0ba8*/ 	.word	0x00027fc0


	//   ....[74]....
        /*0bac*/ 	.word	0x00027ff0


	//   ....[75]....
        /*0bb0*/ 	.word	0x00028190


	//   ....[76]....
        /*0bb4*/ 	.word	0x000281c0


	//   ....[77]....
        /*0bb8*/ 	.word	0x000281f0


	//   ....[78]....
        /*0bbc*/ 	.word	0x00028220


	//   ....[79]....
        /*0bc0*/ 	.word	0x00028250


	//   ....[80]....
        /*0bc4*/ 	.word	0x00028280


	//   ....[81]....
        /*0bc8*/ 	.word	0x00028320


	//   ....[82]....
        /*0bcc*/ 	.word	0x00028350


	//   ....[83]....
        /*0bd0*/ 	.word	0x00028360


	//   ....[84]....
        /*0bd4*/ 	.word	0x00028390


	//   ....[85]....
        /*0bd8*/ 	.word	0x000299d0


	//   ....[86]....
        /*0bdc*/ 	.word	0x0002b850


	//   ....[87]....
        /*0be0*/ 	.word	0x0002c4b0


	//   ....[88]....
        /*0be4*/ 	.word	0x0002c4d0


	//   ....[89]....
        /*0be8*/ 	.word	0x0002c4e0


	//   ....[90]....
        /*0bec*/ 	.word	0x0002c510


	//   ....[91]....
        /*0bf0*/ 	.word	0x0002c630


	//   ....[92]....
        /*0bf4*/ 	.word	0x0002c640


	//   ....[93]....
        /*0bf8*/ 	.word	0x0002c6e0


	//   ....[94]....
        /*0bfc*/ 	.word	0x0002c6f0


	//   ....[95]....
        /*0c00*/ 	.word	0x0002c790


	//   ....[96]....
        /*0c04*/ 	.word	0x0002c7a0


	//   ....[97]....
        /*0c08*/ 	.word	0x0002c840


	//   ....[98]....
        /*0c0c*/ 	.word	0x0002c850


	//   ....[99]....
        /*0c10*/ 	.word	0x0002c8d0


	//   ....[100]....
        /*0c14*/ 	.word	0x0002c900


	//   ....[101]....
        /*0c18*/ 	.word	0x0002c950


	//   ....[102]....
        /*0c1c*/ 	.word	0x0002c990


	//   ....[103]....
        /*0c20*/ 	.word	0x0002f8f0


	//   ....[104]....
        /*0c24*/ 	.word	0x0002f920


	//   ....[105]....
        /*0c28*/ 	.word	0x0002f980


	//   ....[106]....
        /*0c2c*/ 	.word	0x0002f9b0


	//   ....[107]....
        /*0c30*/ 	.word	0x0002f9e0


	//   ....[108]....
        /*0c34*/ 	.word	0x0002fa10


	//   ....[109]....
        /*0c38*/ 	.word	0x0002fa40


	//   ....[110]....
        /*0c3c*/ 	.word	0x0002fa70


	//   ....[111]....
        /*0c40*/ 	.word	0x0002fc30


	//   ....[112]....
        /*0c44*/ 	.word	0x0002fc60


	//   ....[113]....
        /*0c48*/ 	.word	0x0002fc90


	//   ....[114]....
        /*0c4c*/ 	.word	0x0002fcc0


	//   ....[115]....
        /*0c50*/ 	.word	0x0002fcf0


	//   ....[116]....
        /*0c54*/ 	.word	0x0002fd20


	//   ....[117]....
        /*0c58*/ 	.word	0x0002fdf0


	//   ....[118]....
        /*0c5c*/ 	.word	0x0002fe10


	//   ....[119]....
        /*0c60*/ 	.word	0x0002fe20


	//   ....[120]....
        /*0c64*/ 	.word	0x0002fea0


	//   ....[121]....
        /*0c68*/ 	.word	0x000309e0


	//   ....[122]....
        /*0c6c*/ 	.word	0x00030e20


	//   ....[123]....
        /*0c70*/ 	.word	0x00030eb0


	//   ....[124]....
        /*0c74*/ 	.word	0x00030f00


	//   ....[125]....
        /*0c78*/ 	.word	0x00030f50


	//   ....[126]....
        /*0c7c*/ 	.word	0x00030fe0


	//   ....[127]....
        /*0c80*/ 	.word	0x00031070


	//   ....[128]....
        /*0c84*/ 	.word	0x000310c0


	//   ....[129]....
        /*0c88*/ 	.word	0x00031110


	//   ....[130]....
        /*0c8c*/ 	.word	0x00031200


	//   ....[131]....
        /*0c90*/ 	.word	0x00031290


	//   ....[132]....
        /*0c94*/ 	.word	0x000312f0


	//   ....[133]....
        /*0c98*/ 	.word	0x00031350


	//   ....[134]....
        /*0c9c*/ 	.word	0x000313e0


	//   ....[135]....
        /*0ca0*/ 	.word	0x00031470


	//   ....[136]....
        /*0ca4*/ 	.word	0x000314c0


	//   ....[137]....
        /*0ca8*/ 	.word	0x00031510


	//   ....[138]....
        /*0cac*/ 	.word	0x00031810


	//   ....[139]....
        /*0cb0*/ 	.word	0x00031af0


	//   ....[140]....
        /*0cb4*/ 	.word	0x00031cd0


	//   ....[141]....
        /*0cb8*/ 	.word	0x00031d20


	//   ....[142]....
        /*0cbc*/ 	.word	0x00031d80


	//   ....[143]....
        /*0cc0*/ 	.word	0x00031e60


	//   ....[144]....
        /*0cc4*/ 	.word	0x00031f20


	//   ....[145]....
        /*0cc8*/ 	.word	0x00032020


	//   ....[146]....
        /*0ccc*/ 	.word	0x000320f0


	//   ....[147]....
        /*0cd0*/ 	.word	0x00032200


	//   ....[148]....
        /*0cd4*/ 	.word	0x00032260


	//   ....[149]....
        /*0cd8*/ 	.word	0x00032370


	//   ....[150]....
        /*0cdc*/ 	.word	0x000323d0


	//   ....[151]....
        /*0ce0*/ 	.word	0x000324e0


	//   ....[152]....
        /*0ce4*/ 	.word	0x00032540


	//   ....[153]....
        /*0ce8*/ 	.word	0x00032630


	//   ....[154]....
        /*0cec*/ 	.word	0x000326b0


	//   ....[155]....
        /*0cf0*/ 	.word	0x00032790


	//   ....[156]....
        /*0cf4*/ 	.word	0x00032b00


	//   ....[157]....
        /*0cf8*/ 	.word	0x00032ba0


	//   ....[158]....
        /*0cfc*/ 	.word	0x00032d40


	//   ....[159]....
        /*0d00*/ 	.word	0x00032dc0


	//   ....[160]....
        /*0d04*/ 	.word	0x00032e40


	//   ....[161]....
        /*0d08*/ 	.word	0x00032ec0


	//   ....[162]....
        /*0d0c*/ 	.word	0x00032f40


	//   ....[163]....
        /*0d10*/ 	.word	0x00032fd0


	//   ....[164]....
        /*0d14*/ 	.word	0x00033070


	//   ....[165]....
        /*0d18*/ 	.word	0x00033120


	//   ....[166]....
        /*0d1c*/ 	.word	0x000331a0


	//   ....[167]....
        /*0d20*/ 	.word	0x00033220


	//   ....[168]....
        /*0d24*/ 	.word	0x000332a0


	//   ....[169]....
        /*0d28*/ 	.word	0x00033330


	//   ....[170]....
        /*0d2c*/ 	.word	0x000333b0


	//   ....[171]....
        /*0d30*/ 	.word	0x00033460


	//   ....[172]....
        /*0d34*/ 	.word	0x000334b0


	//   ....[173]....
        /*0d38*/ 	.word	0x00033570


	//   ....[174]....
        /*0d3c*/ 	.word	0x000336a0


	//----- nvinfo : EIATTR_REG_RECONFIG
	.align		4
.L_325:
        /*0d40*/ 	.byte	0x01, 0x54
	.zero		2


	//----- nvinfo : EIATTR_SYSCALL_OFFSETS
	.align		4
        /*0d44*/ 	.byte	0x04, 0x46
        /*0d46*/ 	.short	(.L_327 - .L_326)


	//   ....[0]....
.L_326:
        /*0d48*/ 	.word	0x00001dc0


	//   ....[1]....
        /*0d4c*/ 	.word	0x00001f10


	//   ....[2]....
        /*0d50*/ 	.word	0x0000b240


	//   ....[3]....
        /*0d54*/ 	.word	0x0000b560


	//   ....[4]....
        /*0d58*/ 	.word	0x0002b470


	//   ....[5]....
        /*0d5c*/ 	.word	0x0002b5c0


	//   ....[6]....
        /*0d60*/ 	.word	0x0002b6b0


	//   ....[7]....
        /*0d64*/ 	.word	0x0002c030


	//----- nvinfo : EIATTR_MBARRIER_INSTR_OFFSETS
	.align		4
.L_327:
        /*0d68*/ 	.byte	0x04, 0x39
        /*0d6a*/ 	.short	(.L_329 - .L_328)


	//   ....[0]....
.L_328:
        /*0d6c*/ 	.word	0x000002d0
        /*0d70*/ 	.word	0x000000ff
        /*0d74*/ 	.word	0x00036800
        /*0d78*/ 	.short	0x0100
        /*0d7a*/ 	.byte	0x08
	.zero		1


	//   ....[1]....
        /*0d7c*/ 	.word	0x000002e0
        /*0d80*/ 	.word	0x000000ff
        /*0d84*/ 	.word	0x00036820
        /*0d88*/ 	.short	0x0100
        /*0d8a*/ 	.byte	0x08
	.zero		1


	//   ....[2]....
        /*0d8c*/ 	.word	0x000003d0
        /*0d90*/ 	.word	0x000000ff
        /*0d94*/ 	.word	0x00036830
        /*0d98*/ 	.short	0x0100
        /*0d9a*/ 	.byte	0x08
	.zero		1


	//   ....[3]....
        /*0d9c*/ 	.word	0x000003e0
        /*0da0*/ 	.word	0x000000ff
        /*0da4*/ 	.word	0x00036840
        /*0da8*/ 	.short	0x0100
        /*0daa*/ 	.byte	0x08
	.zero		1


	//   ....[4]....
        /*0dac*/ 	.word	0x000003f0
        /*0db0*/ 	.word	0x000000ff
        /*0db4*/ 	.word	0x00036838
        /*0db8*/ 	.short	0x0100
        /*0dba*/ 	.byte	0x08
	.zero		1


	//   ....[5]....
        /*0dbc*/ 	.word	0x00000400
        /*0dc0*/ 	.word	0x000000ff
        /*0dc4*/ 	.word	0x00036848
        /*0dc8*/ 	.short	0x0100
        /*0dca*/ 	.byte	0x08
	.zero		1


	//   ....[6]....
        /*0dcc*/ 	.word	0x00000530
        /*0dd0*/ 	.word	0x000000ff
        /*0dd4*/ 	.word	0x00036850
        /*0dd8*/ 	.short	0x0100
        /*0dda*/ 	.byte	0x08
	.zero		1


	//   ....[7]....
        /*0ddc*/ 	.word	0x00000540
        /*0de0*/ 	.word	0x000000ff
        /*0de4*/ 	.word	0x00036860
        /*0de8*/ 	.short	0x0100
        /*0dea*/ 	.byte	0x08
	.zero		1


	//   ....[8]....
        /*0dec*/ 	.word	0x00000550
        /*0df0*/ 	.word	0x000000ff
        /*0df4*/ 	.word	0x00036858
        /*0df8*/ 	.short	0x0100
        /*0dfa*/ 	.byte	0x08
	.zero		1


	//   ....[9]....
        /*0dfc*/ 	.word	0x00000560
        /*0e00*/ 	.word	0x000000ff
        /*0e04*/ 	.word	0x00036868
        /*0e08*/ 	.short	0x0100
        /*0e0a*/ 	.byte	0x08
	.zero		1


	//   ....[10]....
        /*0e0c*/ 	.word	0x00000650
        /*0e10*/ 	.word	0x000000ff
        /*0e14*/ 	.word	0x00036870
        /*0e18*/ 	.short	0x0100
        /*0e1a*/ 	.byte	0x06
	.zero		1


	//   ....[11]....
        /*0e1c*/ 	.word	0x00000660
        /*0e20*/ 	.word	0x000000ff
        /*0e24*/ 	.word	0x00036880
        /*0e28*/ 	.short	0x0100
        /*0e2a*/ 	.byte	0x06
	.zero		1


	//   ....[12]....
        /*0e2c*/ 	.word	0x00000670
        /*0e30*/ 	.word	0x000000ff
        /*0e34*/ 	.word	0x00036878
        /*0e38*/ 	.short	0x0100
        /*0e3a*/ 	.byte	0x06
	.zero		1


	//   ....[13]....
        /*0e3c*/ 	.word	0x00000680
        /*0e40*/ 	.word	0x000000ff
        /*0e44*/ 	.word	0x00036888
        /*0e48*/ 	.short	0x0100
        /*0e4a*/ 	.byte	0x06
	.zero		1


	//   ....[14]....
        /*0e4c*/ 	.word	0x000007b0
        /*0e50*/ 	.word	0x000000ff
        /*0e54*/ 	.word	0x00036890
        /*0e58*/ 	.short	0x0100
        /*0e5a*/ 	.byte	0x08
	.zero		1


	//   ....[15]....
        /*0e5c*/ 	.word	0x000007c0
        /*0e60*/ 	.word	0x000000ff
        /*0e64*/ 	.word	0x000368a0
        /*0e68*/ 	.short	0x0100
        /*0e6a*/ 	.byte	0x08
	.zero		1


	//   ....[16]....
        /*0e6c*/ 	.word	0x000007d0
        /*0e70*/ 	.word	0x000000ff
        /*0e74*/ 	.word	0x00036898
        /*0e78*/ 	.short	0x0100
        /*0e7a*/ 	.byte	0x08
	.zero		1


	//   ....[17]....
        /*0e7c*/ 	.word	0x000007e0
        /*0e80*/ 	.word	0x000000ff
        /*0e84*/ 	.word	0x000368a8
        /*0e88*/ 	.short	0x0100
        /*0e8a*/ 	.byte	0x08
	.zero		1


	//   ....[18]....
        /*0e8c*/ 	.word	0x00000910
        /*0e90*/ 	.word	0x000000ff
        /*0e94*/ 	.word	0x000368b0
        /*0e98*/ 	.short	0x0100
        /*0e9a*/ 	.byte	0x08
	.zero		1


	//   ....[19]....
        /*0e9c*/ 	.word	0x00000920
        /*0ea0*/ 	.word	0x000000ff
        /*0ea4*/ 	.word	0x000368c0
        /*0ea8*/ 	.short	0x0100
        /*0eaa*/ 	.byte	0x08
	.zero		1


	//   ....[20]....
        /*0eac*/ 	.word	0x00000930
        /*0eb0*/ 	.word	0x000000ff
        /*0eb4*/ 	.word	0x000368b8
        /*0eb8*/ 	.short	0x0100
        /*0eba*/ 	.byte	0x08
	.zero		1


	//   ....[21]....
        /*0ebc*/ 	.word	0x00000940
        /*0ec0*/ 	.word	0x000000ff
        /*0ec4*/ 	.word	0x000368c8
        /*0ec8*/ 	.short	0x0100
        /*0eca*/ 	.byte	0x08
	.zero		1


	//   ....[22]....
        /*0ecc*/ 	.word	0x00003a70
        /*0ed0*/ 	.word	0x0000002b
        /*0ed4*/ 	.word	0x00036890
        /*0ed8*/ 	.short	0x010a
        /*0eda*/ 	.byte	0x3f
	.zero		1


	//   ....[23]....
        /*0edc*/ 	.word	0x00006df0
        /*0ee0*/ 	.word	0x0000002b
        /*0ee4*/ 	.word	0x00036890
        /*0ee8*/ 	.short	0x010a
        /*0eea*/ 	.byte	0x3f
	.zero		1


	//   ....[24]....
        /*0eec*/ 	.word	0x00009e80
        /*0ef0*/ 	.word	0x0000002b
        /*0ef4*/ 	.word	0x00036890
        /*0ef8*/ 	.short	0x010a
        /*0efa*/ 	.byte	0x3f
	.zero		1


	//   ....[25]....
        /*0efc*/ 	.word	0x0000a250
        /*0f00*/ 	.word	0x0000002c
        /*0f04*/ 	.word	0x00000000
        /*0f08*/ 	.short	0x0101
        /*0f0a*/ 	.byte	0x3f
	.zero		1


	//   ....[26]....
        /*0f0c*/ 	.word	0x0000a290
        /*0f10*/ 	.word	0x0000002b
        /*0f14*/ 	.word	0x000368b0
        /*0f18*/ 	.short	0x010a
        /*0f1a*/ 	.byte	0x3f
	.zero		1


	//   ....[27]....
        /*0f1c*/ 	.word	0x0000a900
        /*0f20*/ 	.word	0x0000002b
        /*0f24*/ 	.word	0x00000000
        /*0f28*/ 	.short	0x0101
        /*0f2a*/ 	.byte	0x3f
	.zero		1


	//   ....[28]....
        /*0f2c*/ 	.word	0x0000b2c0
        /*0f30*/ 	.word	0x00000010
        /*0f34*/ 	.word	0x00036800
        /*0f38*/ 	.short	0x010a
        /*0f3a*/ 	.byte	0x3f
	.zero		1


	//   ....[29]....
        /*0f3c*/ 	.word	0x0000b310
        /*0f40*/ 	.word	0x00000010
        /*0f44*/ 	.word	0x00036800
        /*0f48*/ 	.short	0x010a
        /*0f4a*/ 	.byte	0x3f
	.zero		1


	//   ....[30]....
        /*0f4c*/ 	.word	0x0000c770
        /*0f50*/ 	.word	0x00000010
        /*0f54*/ 	.word	0x00036800
        /*0f58*/ 	.short	0x010a
        /*0f5a*/ 	.byte	0x3f
	.zero		1


	//   ....[31]....
        /*0f5c*/ 	.word	0x0000f930
        /*0f60*/ 	.word	0x00000010
        /*0f64*/ 	.word	0x00036800
        /*0f68*/ 	.short	0x010a
        /*0f6a*/ 	.byte	0x3f
	.zero		1


	//   ....[32]....
        /*0f6c*/ 	.word	0x000123e0
        /*0f70*/ 	.word	0x00000000
        /*0f74*/ 	.word	0x00036830
        /*0f78*/ 	.short	0x010a
        /*0f7a*/ 	.byte	0x3f
	.zero		1


	//   ....[33]....
        /*0f7c*/ 	.word	0x00012450
        /*0f80*/ 	.word	0x00000000
        /*0f84*/ 	.word	0x00036830
        /*0f88*/ 	.short	0x010a
        /*0f8a*/ 	.byte	0x3f
	.zero		1


	//   ....[34]....
        /*0f8c*/ 	.word	0x000162b0
        /*0f90*/ 	.word	0x00000000
        /*0f94*/ 	.word	0x00000000
        /*0f98*/ 	.short	0x0101
        /*0f9a*/ 	.byte	0x3f
	.zero		1


	//   ....[35]....
        /*0f9c*/ 	.word	0x00017b40
        /*0fa0*/ 	.word	0x0000000d
        /*0fa4*/ 	.word	0x00036830
        /*0fa8*/ 	.short	0x010a
        /*0faa*/ 	.byte	0x3f
	.zero		1


	//   ....[36]....
        /*0fac*/ 	.word	0x00017bc0
        /*0fb0*/ 	.word	0x0000000d
        /*0fb4*/ 	.word	0x00036830
        /*0fb8*/ 	.short	0x010a
        /*0fba*/ 	.byte	0x3f
	.zero		1


	//   ....[37]....
        /*0fbc*/ 	.word	0x0001b2c0
        /*0fc0*/ 	.word	0x0000000b
        /*0fc4*/ 	.word	0x00036850
        /*0fc8*/ 	.short	0x010a
        /*0fca*/ 	.byte	0x3f
	.zero		1


	//   ....[38]....
        /*0fcc*/ 	.word	0x0001b310
        /*0fd0*/ 	.word	0x0000000b
        /*0fd4*/ 	.word	0x00036850
        /*0fd8*/ 	.short	0x010a
        /*0fda*/ 	.byte	0x3f
	.zero		1


	//   ....[39]....
        /*0fdc*/ 	.word	0x0001d1d0
        /*0fe0*/ 	.word	0x0000000d
        /*0fe4*/ 	.word	0x00000000
        /*0fe8*/ 	.short	0x0101
        /*0fea*/ 	.byte	0x3f
	.zero		1


	//   ....[40]....
        /*0fec*/ 	.word	0x0001d220
        /*0ff0*/ 	.word	0x0000000b
        /*0ff4*/ 	.word	0x00000000
        /*0ff8*/ 	.short	0x0101
        /*0ffa*/ 	.byte	0x3f
	.zero		1


	//   ....[41]....
        /*0ffc*/ 	.word	0x0001d8a0
        /*1000*/ 	.word	0x00000004
        /*1004*/ 	.word	0x00036830
        /*1008*/ 	.short	0x010a
        /*100a*/ 	.byte	0x3f
	.zero		1


	//   ....[42]....
        /*100c*/ 	.word	0x0001d920
        /*1010*/ 	.word	0x00000004
        /*1014*/ 	.word	0x00036830
        /*1018*/ 	.short	0x010a
        /*101a*/ 	.byte	0x3f
	.zero		1


	//   ....[43]....
        /*101c*/ 	.word	0x00021020
        /*1020*/ 	.word	0x0000000b
        /*1024*/ 	.word	0x00036850
        /*1028*/ 	.short	0x010a
        /*102a*/ 	.byte	0x3f
	.zero		1


	//   ....[44]....
        /*102c*/ 	.word	0x00021070
        /*1030*/ 	.word	0x0000000b
        /*1034*/ 	.word	0x00036850
        /*1038*/ 	.short	0x010a
        /*103a*/ 	.byte	0x3f
	.zero		1


	//   ....[45]....
        /*103c*/ 	.word	0x00022750
        /*1040*/ 	.word	0x0000000f
        /*1044*/ 	.word	0x00000000
        /*1048*/ 	.short	0x0101
        /*104a*/ 	.byte	0x3f
	.zero		1


	//   ....[46]....
        /*104c*/ 	.word	0x000227b0
        /*1050*/ 	.word	0x0000000b
        /*1054*/ 	.word	0x00000000
        /*1058*/ 	.short	0x0101
        /*105a*/ 	.byte	0x3f
	.zero		1


	//   ....[47]....
        /*105c*/ 	.word	0x00023310
        /*1060*/ 	.word	0x00000000
        /*1064*/ 	.word	0x00036850
        /*1068*/ 	.short	0x010a
        /*106a*/ 	.byte	0x3f
	.zero		1


	//   ....[48]....
        /*106c*/ 	.word	0x000233b0
        /*1070*/ 	.word	0x00000000
        /*1074*/ 	.word	0x00036850
        /*1078*/ 	.short	0x010a
        /*107a*/ 	.byte	0x3f
	.zero		1


	//   ....[49]....
        /*107c*/ 	.word	0x00023900
        /*1080*/ 	.word	0x0000000c
        /*1084*/ 	.word	0x00000000
        /*1088*/ 	.short	0x0101
        /*108a*/ 	.byte	0x3f
	.zero		1


	//   ....[50]....
        /*108c*/ 	.word	0x00025610
        /*1090*/ 	.word	0x00000003
        /*1094*/ 	.word	0x00000000
        /*1098*/ 	.short	0x0101
        /*109a*/ 	.byte	0x3f
	.zero		1


	//   ....[51]....
        /*109c*/ 	.word	0x00025ec0
        /*10a0*/ 	.word	0x00000006
        /*10a4*/ 	.word	0x00000000
        /*10a8*/ 	.short	0x0101
        /*10aa*/ 	.byte	0x3f
	.zero		1


	//   ....[52]....
        /*10ac*/ 	.word	0x00029ab0
        /*10b0*/ 	.word	0x00000012
        /*10b4*/ 	.word	0x00036820
        /*10b8*/ 	.short	0x010a
        /*10ba*/ 	.byte	0x3f
	.zero		1


	//   ....[53]....
        /*10bc*/ 	.word	0x00029b80
        /*10c0*/ 	.word	0x00000005
        /*10c4*/ 	.word	0x000368a0
        /*10c8*/ 	.short	0x010a
        /*10ca*/ 	.byte	0x3f
	.zero		1


	//   ....[54]....
        /*10cc*/ 	.word	0x00029fc0
        /*10d0*/ 	.word	0x00000005
        /*10d4*/ 	.word	0x000368c0
        /*10d8*/ 	.short	0x010a
        /*10da*/ 	.byte	0x3f
	.zero		1


	//   ....[55]....
        /*10dc*/ 	.word	0x0002a550
        /*10e0*/ 	.word	0x00000007
        /*10e4*/ 	.word	0x000368a0
        /*10e8*/ 	.short	0x010a
        /*10ea*/ 	.byte	0x3f
	.zero		1


	//   ....[56]....
        /*10ec*/ 	.word	0x0002a980
        /*10f0*/ 	.word	0x00000007
        /*10f4*/ 	.word	0x000368c0
        /*10f8*/ 	.short	0x010a
        /*10fa*/ 	.byte	0x3f
	.zero		1


	//   ....[57]....
        /*10fc*/ 	.word	0x0002bac0
        /*1100*/ 	.word	0x00000000
        /*1104*/ 	.word	0x00036840
        /*1108*/ 	.short	0x010a
        /*110a*/ 	.byte	0x3f
	.zero		1


	//   ....[58]....
        /*110c*/ 	.word	0x0002caa0
        /*1110*/ 	.word	0x00000012
        /*1114*/ 	.word	0x00036800
        /*1118*/ 	.short	0x0107
        /*111a*/ 	.byte	0x3f
	.zero		1


	//   ....[59]....
        /*111c*/ 	.word	0x0002cbb0
        /*1120*/ 	.word	0x00000012
        /*1124*/ 	.word	0x00036800
        /*1128*/ 	.short	0x0101
        /*112a*/ 	.byte	0x3f
	.zero		1


	//   ....[60]....
        /*112c*/ 	.word	0x0002cbd0
        /*1130*/ 	.word	0x00000012
        /*1134*/ 	.word	0x00036820
        /*1138*/ 	.short	0x010a
        /*113a*/ 	.byte	0x3f
	.zero		1


	//   ....[61]....
        /*113c*/ 	.word	0x0002cf90
        /*1140*/ 	.word	0x00000003
        /*1144*/ 	.word	0x00036840
        /*1148*/ 	.short	0x010a
        /*114a*/ 	.byte	0x3f
	.zero		1


	//   ....[62]....
        /*114c*/ 	.word	0x0002d430
        /*1150*/ 	.word	0x00000003
        /*1154*/ 	.word	0x00000060
        /*1158*/ 	.short	0x010a
        /*115a*/ 	.byte	0x3f
	.zero		1


	//   ....[63]....
        /*115c*/ 	.word	0x0002dbb0
        /*1160*/ 	.word	0x00000003
        /*1164*/ 	.word	0x00036840
        /*1168*/ 	.short	0x010a
        /*116a*/ 	.byte	0x3f
	.zero		1


	//   ....[64]....
        /*116c*/ 	.word	0x0002e050
        /*1170*/ 	.word	0x00000002
        /*1174*/ 	.word	0x00000060
        /*1178*/ 	.short	0x010a
        /*117a*/ 	.byte	0x3f
	.zero		1


	//   ....[65]....
        /*117c*/ 	.word	0x0002e710
        /*1180*/ 	.word	0x00000002
        /*1184*/ 	.word	0x00036840
        /*1188*/ 	.short	0x010a
        /*118a*/ 	.byte	0x3f
	.zero		1


	//   ....[66]....
        /*118c*/ 	.word	0x0002ebb0
        /*1190*/ 	.word	0x00000002
        /*1194*/ 	.word	0x00000060
        /*1198*/ 	.short	0x010a
        /*119a*/ 	.byte	0x3f
	.zero		1


	//   ....[67]....
        /*119c*/ 	.word	0x0002f220
        /*11a0*/ 	.word	0x00000000
        /*11a4*/ 	.word	0x00036860
        /*11a8*/ 	.short	0x010a
        /*11aa*/ 	.byte	0x3f
	.zero		1


	//   ....[68]....
        /*11ac*/ 	.word	0x00030960
        /*11b0*/ 	.word	0x00000000
        /*11b4*/ 	.word	0x00036820
        /*11b8*/ 	.short	0x010a
        /*11ba*/ 	.byte	0x3f
	.zero		1


	//   ....[69]....
        /*11bc*/ 	.word	0x00030b60
        /*11c0*/ 	.word	0x00000006
        /*11c4*/ 	.word	0x00000000
        /*11c8*/ 	.short	0x010a
        /*11ca*/ 	.byte	0x3f
	.zero		1


	//   ....[70]....
        /*11cc*/ 	.word	0x00030b90
        /*11d0*/ 	.word	0x00000007
        /*11d4*/ 	.word	0x00000000
        /*11d8*/ 	.short	0x010a
        /*11da*/ 	.byte	0x3f
	.zero		1


	//   ....[71]....
        /*11dc*/ 	.word	0x00030bf0
        /*11e0*/ 	.word	0x00000004
        /*11e4*/ 	.word	0x00000000
        /*11e8*/ 	.short	0x010a
        /*11ea*/ 	.byte	0x3f
	.zero		1


	//   ....[72]....
        /*11ec*/ 	.word	0x00030c20
        /*11f0*/ 	.word	0x00000003
        /*11f4*/ 	.word	0x00000000
        /*11f8*/ 	.short	0x010a
        /*11fa*/ 	.byte	0x3f
	.zero		1


	//   ....[73]....
        /*11fc*/ 	.word	0x00030c80
        /*1200*/ 	.word	0x0000002b
        /*1204*/ 	.word	0x00036890
        /*1208*/ 	.short	0x010a
        /*120a*/ 	.byte	0x3f
	.zero		1


	//   ....[74]....
        /*120c*/ 	.word	0x00030cd0
        /*1210*/ 	.word	0x0000002b
        /*1214*/ 	.word	0x00036890
        /*1218*/ 	.short	0x010a
        /*121a*/ 	.byte	0x3f
	.zero		1


	//   ....[75]....
        /*121c*/ 	.word	0x00030d20
        /*1220*/ 	.word	0x0000002b
        /*1224*/ 	.word	0x00036890
        /*1228*/ 	.short	0x010a
        /*122a*/ 	.byte	0x3f
	.zero		1


	//   ....[76]....
        /*122c*/ 	.word	0x00030d70
        /*1230*/ 	.word	0x0000002b
        /*1234*/ 	.word	0x000368b0
        /*1238*/ 	.short	0x010a
        /*123a*/ 	.byte	0x3f
	.zero		1


	//   ....[77]....
        /*123c*/ 	.word	0x00031150
        /*1240*/ 	.word	0x00000010
        /*1244*/ 	.word	0x00036800
        /*1248*/ 	.short	0x010a
        /*124a*/ 	.byte	0x3f
	.zero		1


	//   ....[78]....
        /*124c*/ 	.word	0x00031550
        /*1250*/ 	.word	0x00000010
        /*1254*/ 	.word	0x00036800
        /*1258*/ 	.short	0x010a
        /*125a*/ 	.byte	0x3f
	.zero		1


	//   ....[79]....
        /*125c*/ 	.word	0x000315a0
        /*1260*/ 	.word	0x00000000
        /*1264*/ 	.word	0x00036830
        /*1268*/ 	.short	0x010a
        /*126a*/ 	.byte	0x3f
	.zero		1


	//   ....[80]....
        /*126c*/ 	.word	0x000315f0
        /*1270*/ 	.word	0x0000000d
        /*1274*/ 	.word	0x00036830
        /*1278*/ 	.short	0x010a
        /*127a*/ 	.byte	0x3f
	.zero		1


	//   ....[81]....
        /*127c*/ 	.word	0x00031640
        /*1280*/ 	.word	0x0000000b
        /*1284*/ 	.word	0x00036850
        /*1288*/ 	.short	0x010a
        /*128a*/ 	.byte	0x3f
	.zero		1


	//   ....[82]....
        /*128c*/ 	.word	0x00031690
        /*1290*/ 	.word	0x00000004
        /*1294*/ 	.word	0x00036830
        /*1298*/ 	.short	0x010a
        /*129a*/ 	.byte	0x3f
	.zero		1


	//   ....[83]....
        /*129c*/ 	.word	0x000316e0
        /*12a0*/ 	.word	0x0000000b
        /*12a4*/ 	.word	0x00036850
        /*12a8*/ 	.short	0x010a
        /*12aa*/ 	.byte	0x3f
	.zero		1


	//   ....[84]....
        /*12ac*/ 	.word	0x00031730
        /*12b0*/ 	.word	0x00000000
        /*12b4*/ 	.word	0x00036850
        /*12b8*/ 	.short	0x010a
        /*12ba*/ 	.byte	0x3f
	.zero		1


	//   ....[85]....
        /*12bc*/ 	.word	0x000318d0
        /*12c0*/ 	.word	0x00000012
        /*12c4*/ 	.word	0x00036820
        /*12c8*/ 	.short	0x010a
        /*12ca*/ 	.byte	0x3f
	.zero		1


	//   ....[86]....
        /*12cc*/ 	.word	0x00031920
        /*12d0*/ 	.word	0x00000005
        /*12d4*/ 	.word	0x000368a0
        /*12d8*/ 	.short	0x010a
        /*12da*/ 	.byte	0x3f
	.zero		1


	//   ....[87]....
        /*12dc*/ 	.word	0x00031970
        /*12e0*/ 	.word	0x00000005
        /*12e4*/ 	.word	0x000368c0
        /*12e8*/ 	.short	0x010a
        /*12ea*/ 	.byte	0x3f
	.zero		1


	//   ....[88]....
        /*12ec*/ 	.word	0x000319c0
        /*12f0*/ 	.word	0x00000007
        /*12f4*/ 	.word	0x000368a0
        /*12f8*/ 	.short	0x010a
        /*12fa*/ 	.byte	0x3f
	.zero		1


	//   ....[89]....
        /*12fc*/ 	.word	0x00031a10
        /*1300*/ 	.word	0x00000007
        /*1304*/ 	.word	0x000368c0
        /*1308*/ 	.short	0x010a
        /*130a*/ 	.byte	0x3f
	.zero		1


	//   ....[90]....
        /*130c*/ 	.word	0x00031bb0
        /*1310*/ 	.word	0x00000000
        /*1314*/ 	.word	0x00036840
        /*1318*/ 	.short	0x010a
        /*131a*/ 	.byte	0x3f
	.zero		1


	//   ....[91]....
        /*131c*/ 	.word	0x00032810
        /*1320*/ 	.word	0x00000012
        /*1324*/ 	.word	0x00036820
        /*1328*/ 	.short	0x010a
        /*132a*/ 	.byte	0x3f
	.zero		1


	//   ....[92]....
        /*132c*/ 	.word	0x00032860
        /*1330*/ 	.word	0x00000003
        /*1334*/ 	.word	0x00036840
        /*1338*/ 	.short	0x010a
        /*133a*/ 	.byte	0x3f
	.zero		1


	//   ....[93]....
        /*133c*/ 	.word	0x000328b0
        /*1340*/ 	.word	0x00000003
        /*1344*/ 	.word	0x00000060
        /*1348*/ 	.short	0x010a
        /*134a*/ 	.byte	0x3f
	.zero		1


	//   ....[94]....
        /*134c*/ 	.word	0x00032900
        /*1350*/ 	.word	0x00000003
        /*1354*/ 	.word	0x00036840
        /*1358*/ 	.short	0x010a
        /*135a*/ 	.byte	0x3f
	.zero		1


	//   ....[95]....
        /*135c*/ 	.word	0x00032950
        /*1360*/ 	.word	0x00000002
        /*1364*/ 	.word	0x00000060
        /*1368*/ 	.short	0x010a
        /*136a*/ 	.byte	0x3f
	.zero		1


	//   ....[96]....
        /*136c*/ 	.word	0x000329a0
        /*1370*/ 	.word	0x00000002
        /*1374*/ 	.word	0x00036840
        /*1378*/ 	.short	0x010a
        /*137a*/ 	.byte	0x3f
	.zero		1


	//   ....[97]....
        /*137c*/ 	.word	0x000329f0
        /*1380*/ 	.word	0x00000002
        /*1384*/ 	.word	0x00000060
        /*1388*/ 	.short	0x010a
        /*138a*/ 	.byte	0x3f
	.zero		1


	//   ....[98]....
        /*138c*/ 	.word	0x00032a40
        /*1390*/ 	.word	0x00000000
        /*1394*/ 	.word	0x00036860
        /*1398*/ 	.short	0x010a
        /*139a*/ 	.byte	0x3f
	.zero		1


	//   ....[99]....
        /*139c*/ 	.word	0x000335c0
        /*13a0*/ 	.word	0x00000000
        /*13a4*/ 	.word	0x00036820
        /*13a8*/ 	.short	0x010a
        /*13aa*/ 	.byte	0x3f
	.zero		1


	//   ....[100]....
        /*13ac*/ 	.word	0x00033760
        /*13b0*/ 	.word	0x00000006
        /*13b4*/ 	.word	0x00000000
        /*13b8*/ 	.short	0x010a
        /*13ba*/ 	.byte	0x3f
	.zero		1


	//   ....[101]....
        /*13bc*/ 	.word	0x000337b0
        /*13c0*/ 	.word	0x00000007
        /*13c4*/ 	.word	0x00000000
        /*13c8*/ 	.short	0x010a
        /*13ca*/ 	.byte	0x3f
	.zero		1


	//   ....[102]....
        /*13cc*/ 	.word	0x00033800
        /*13d0*/ 	.word	0x00000004
        /*13d4*/ 	.word	0x00000000
        /*13d8*/ 	.short	0x010a
        /*13da*/ 	.byte	0x3f
	.zero		1


	//----- nvinfo : EIATTR_NUM_MBARRIERS
	.align		4
.L_329:
        /*13dc*/ 	.byte	0x03, 0x38
        /*13de*/ 	.short	0x0016


	//----- nvinfo : EIATTR_EXIT_INSTR_OFFSETS
	.align		4
        /*13e0*/ 	.byte	0x04, 0x1c
        /*13e2*/ 	.short	(.L_331 - .L_330)


	//   ....[0]....
.L_330:
        /*13e4*/ 	.word	0x00030c70


	//----- nvinfo : EIATTR_MAX_THREADS
	.align		4
.L_331:
        /*13e8*/ 	.byte	0x04, 0x05
        /*13ea*/ 	.short	(.L_333 - .L_332)
.L_332:
        /*13ec*/ 	.word	0x00000180
        /*13f0*/ 	.word	0x00000001
        /*13f4*/ 	.word	0x00000001


	//----- nvinfo : EIATTR_CRS_STACK_SIZE
	.align		4
.L_333:
        /*13f8*/ 	.byte	0x04, 0x1e
        /*13fa*/ 	.short	(.L_335 - .L_334)
.L_334:
        /*13fc*/ 	.word	0x00000000


	//----- nvinfo : EIATTR_CBANK_PARAM_SIZE
	.align		4
.L_335:
        /*1400*/ 	.byte	0x03, 0x19
        /*1402*/ 	.short	0x0af0


	//----- nvinfo : EIATTR_PARAM_CBANK
	.align		4
        /*1404*/ 	.byte	0x04, 0x0a
        /*1406*/ 	.short	(.L_337 - .L_336)
	.align		4
.L_336:
        /*1408*/ 	.word	index@(.nv.constant0._ZN7cutlass13device_kernelIN5flash11enable_sm90INS1_16FlashAttnFwdSm90INS1_25CollectiveMainloopFwdSm90ILi2EN4cute5tupleIJNS5_1CILi1EEES8_S8_EEENS6_IJNS7_ILi128EEENS7_ILi112EEENS7_ILi192EEEEEELi192ENS_6half_tEfNS_4arch4Sm90ELb1ELb0ELb1ELb1ELb0ELb1ELb0ELb1ELb1ELb1ELb1ELb0EEENS1_21CollectiveEpilogueFwdINS6_IJSA_SC_SB_EEES9_SE_SG_Li256ELb1ELb1ELb1ELb0EEENS1_36VarlenDynamicPersistentTileSchedulerILi128ELi112ELi256ELi128ELb1ELb1ELb1ELb1ELb1ELb1EEEEEEEEEvNT_6ParamsE)
        /*140c*/ 	.short	0x0210
        /*140e*/ 	.short	0x0af0


	//----- nvinfo : EIATTR_SW_WAR
	.align		4
.L_337:
        /*1410*/ 	.byte	0x04, 0x36
        /*1412*/ 	.short	(.L_339 - .L_338)
.L_338:
        /*1414*/ 	.word	0x00000008
.L_339:


//--------------------- .nv.callgraph             --------------------------
	.section	.nv.callgraph,"",@"SHT_CUDA_CALLGRAPH"
	.align	4
	.sectionentsize	8
	.align		4
        /*0000*/ 	.word	0x00000000
	.align		4
        /*0004*/ 	.word	0xffffffff
	.align		4
        /*0008*/ 	.word	index@(_ZN7cutlass13device_kernelIN5flash11enable_sm90INS1_16FlashAttnFwdSm90INS1_25CollectiveMainloopFwdSm90ILi2EN4cute5tupleIJNS5_1CILi1EEES8_S8_EEENS6_IJNS7_ILi128EEENS7_ILi112EEENS7_ILi192EEEEEELi192ENS_6half_tEfNS_4arch4Sm90ELb0ELb0ELb1ELb0ELb0ELb0ELb0ELb1ELb1ELb1ELb1ELb0EEENS1_21CollectiveEpilogueFwdINS6_IJSA_SC_SB_EEES9_SE_SG_Li256ELb0ELb1ELb1ELb0EEENS1_19SingleTileSchedulerILb0ELb1ELb1ELi128EEEEEEEEEvNT_6ParamsE)
	.align		4
        /*000c*/ 	.word	index@(__assertfail)
	.align		4
        /*0010*/ 	.word	index@(_ZN7cutlass13device_kernelIN5flash11enable_sm90INS1_16FlashAttnFwdSm90INS1_25CollectiveMainloopFwdSm90ILi2EN4cute5tupleIJNS5_1CILi1EEES8_S8_EEENS6_IJNS7_ILi128EEENS7_ILi112EEENS7_ILi192EEEEEELi192ENS_6half_tEfNS_4arch4Sm90ELb0ELb0ELb1ELb1ELb0ELb0ELb0ELb1ELb1ELb1ELb1ELb0EEENS1_21CollectiveEpilogueFwdINS6_IJSA_SC_SB_EEES9_SE_SG_Li256ELb1ELb1ELb1ELb0EEENS1_36VarlenDynamicPersistentTileSchedulerILi128ELi112ELi256ELi128ELb1ELb1ELb1ELb0ELb1ELb1EEEEEEEEEvNT_6ParamsE)
	.align		4
        /*0014*/ 	.word	index@(__assertfail)
	.align		4
        /*0018*/ 	.word	index@(_ZN7cutlass13device_kernelIN5flash11enable_sm90INS1_16FlashAttnFwdSm90INS1_25CollectiveMainloopFwdSm90ILi2EN4cute5tupleIJNS5_1CILi1EEES8_S8_EEENS6_IJNS7_ILi128EEENS7_ILi112EEENS7_ILi192EEEEEELi192ENS_6half_tEfNS_4arch4Sm90ELb0ELb0ELb1ELb1ELb0ELb1ELb0ELb1ELb1ELb1ELb1ELb0EEENS1_21CollectiveEpilogueFwdINS6_IJSA_SC_SB_EEES9_SE_SG_Li256ELb1ELb1ELb1ELb0EEENS1_36VarlenDynamicPersistentTileSchedulerILi128ELi112ELi256ELi128ELb1ELb1ELb1ELb0ELb1ELb1EEEEEEEEEvNT_6ParamsE)
	.align		4
        /*001c*/ 	.word	index@(__assertfail)
	.align		4
        /*0020*/ 	.word	index@(_ZN7cutlass13device_kernelIN5flash11enable_sm90INS1_16FlashAttnFwdSm90INS1_25CollectiveMainloopFwdSm90ILi2EN4cute5tupleIJNS5_1CILi1EEES8_S8_EEENS6_IJNS7_ILi128EEENS7_ILi96EEENS7_ILi192EEEEEELi192ENS_6half_tEfNS_4arch4Sm90ELb0ELb1ELb1ELb0ELb0ELb0ELb0ELb1ELb1ELb1ELb1ELb0EEENS1_21CollectiveEpilogueFwdINS6_IJSA_SC_SB_EEES9_SE_SG_Li256ELb0ELb1ELb1ELb0EEENS1_19SingleTileSchedulerILb0ELb1ELb1ELi128EEEEEEEEEvNT_6ParamsE)
	.align		4
        /*0024*/ 	.word	index@(__assertfail)
	.align		4
        /*0028*/ 	.word	index@(_ZN7cutlass13device_kernelIN5flash11enable_sm90INS1_16FlashAttnFwdSm90INS1_25CollectiveMainloopFwdSm90ILi2EN4cute5tupleIJNS5_1CILi1EEES8_S8_EEENS6_IJNS7_ILi128EEENS7_ILi96EEENS7_ILi192EEEEEELi192ENS_6half_tEfNS_4arch4Sm90ELb0ELb1ELb1ELb1ELb0ELb0ELb0ELb1ELb1ELb1ELb1ELb0EEENS1_21CollectiveEpilogueFwdINS6_IJSA_SC_SB_EEES9_SE_SG_Li256ELb1ELb1ELb1ELb0EEENS1_36VarlenDynamicPersistentTileSchedulerILi128ELi96ELi256ELi128ELb1ELb1ELb1ELb1ELb0ELb1EEEEEEEEEvNT_6ParamsE)
	.align		4
        /*002c*/ 	.word	index@(__assertfail)
	.align		4
        /*0030*/ 	.word	index@(_ZN7cutlass13device_kernelIN5flash11enable_sm90INS1_16FlashAttnFwdSm90INS1_25CollectiveMainloopFwdSm90ILi2EN4cute5tupleIJNS5_1CILi1EEES8_S8_EEENS6_IJNS7_ILi128EEENS7_ILi96EEENS7_ILi192EEEEEELi192ENS_6half_tEfNS_4arch4Sm90ELb0ELb1ELb1ELb1ELb0ELb1ELb0ELb1ELb1ELb1ELb1ELb0EEENS1_21CollectiveEpilogueFwdINS6_IJSA_SC_SB_EEES9_SE_SG_Li256ELb1ELb1ELb1ELb0EEENS1_36VarlenDynamicPersistentTileSchedulerILi128ELi96ELi256ELi128ELb1ELb1ELb1ELb1ELb0ELb1EEEEEEEEEvNT_6ParamsE)
	.align		4
        /*0034*/ 	.word	index@(__assertfail)
	.align		4
        /*0038*/ 	.word	index@(_ZN7cutlass13device_kernelIN5flash11enable_sm90INS1_16FlashAttnFwdSm90INS1_25CollectiveMainloopFwdSm90ILi2EN4cute5tupleIJNS5_1CILi1EEES8_S8_EEENS6_IJNS7_ILi128EEENS7_ILi112EEENS7_ILi192EEEEEELi192ENS_6half_tEfNS_4arch4Sm90ELb1ELb0ELb1ELb0ELb0ELb0ELb0ELb1ELb1ELb1ELb1ELb0EEENS1_21CollectiveEpilogueFwdINS6_IJSA_SC_SB_EEES9_SE_SG_Li256ELb0ELb1ELb1ELb0EEENS1_19SingleTileSchedulerILb0ELb1ELb1ELi128EEEEEEEEEvNT_6ParamsE)
	.align		4
        /*003c*/ 	.word	index@(__assertfail)
	.align		4
        /*0040*/ 	.word	index@(_ZN7cutlass13device_kernelIN5flash11enable_sm90INS1_16FlashAttnFwdSm90INS1_25CollectiveMainloopFwdSm90ILi2EN4cute5tupleIJNS5_1CILi1EEES8_S8_EEENS6_IJNS7_ILi128EEENS7_ILi112EEENS7_ILi192EEEEEELi192ENS_6half_tEfNS_4arch4Sm90ELb1ELb0ELb1ELb1ELb0ELb0ELb0ELb1ELb1ELb1ELb1ELb0EEENS1_21CollectiveEpilogueFwdINS6_IJSA_SC_SB_EEES9_SE_SG_Li256ELb1ELb1ELb1ELb0EEENS1_36VarlenDynamicPersistentTileSchedulerILi128ELi112ELi256ELi128ELb1ELb1ELb1ELb1ELb1ELb1EEEEEEEEEvNT_6ParamsE)
	.align		4
        /*0044*/ 	.word	index@(__assertfail)
	.align		4
        /*0048*/ 	.word	index@(_ZN7cutlass13device_kernelIN5flash11enable_sm90INS1_16FlashAttnFwdSm90INS1_25CollectiveMainloopFwdSm90ILi2EN4cute5tupleIJNS5_1CILi1EEES8_S8_EEENS6_IJNS7_ILi128EEENS7_ILi112EEENS7_ILi192EEEEEELi192ENS_6half_tEfNS_4arch4Sm90ELb1ELb0ELb1ELb1ELb0ELb1ELb0ELb1ELb1ELb1ELb1ELb0EEENS1_21CollectiveEpilogueFwdINS6_IJSA_SC_SB_EEES9_SE_SG_Li256ELb1ELb1ELb1ELb0EEENS1_36VarlenDynamicPersistentTileSchedulerILi128ELi112ELi256ELi128ELb1ELb1ELb1ELb1ELb1ELb1EEEEEEEEEvNT_6ParamsE)
	.align		4
        /*004c*/ 	.word	index@(__assertfail)
	.align		4
        /*0050*/ 	.word	0x00000000
	.align		4
        /*0054*/ 	.word	0xfffffffe
	.align		4
        /*0058*/ 	.word	0x00000000
	.align		4
        /*005c*/ 	.word	0xfffffffd
	.align		4
        /*0060*/ 	.word	0x00000000
	.align		4
        /*0064*/ 	.word	0xfffffffc


//--------------------- .nv.constant4             --------------------------
	.section	.nv.constant4,"a",@progbits
	.align	8
	.align		8
.nv.constant4:
        /*0000*/ 	.dword	__assertfail
	.align		8
        /*0008*/ 	.dword	__unnamed_1
	.align		8
        /*0010*/ 	.dword	__unnamed_2
	.align		8
        /*0018*/ 	.dword	__unnamed_3
	.align		8
        /*0020*/ 	.dword	__unnamed_4
	.align		8
        /*0028*/ 	.dword	__unnamed_5
	.align		8
        /*0030*/ 	.dword	__unnamed_6
	.align		8
        /*0038*/ 	.dword	__unnamed_7
	.align		8
        /*0040*/ 	.dword	__unnamed_8
	.align		8
        /*0048*/ 	.dword	__unnamed_9
	.align		8
        /*0050*/ 	.dword	_ZN80_INTERNAL_107ad84c_44_flash_fwd_hdim192_fp16_split_softcap_sm90_cu_8e232a79_37174cuda3std3__45__cpo5beginE
	.align		8
        /*0058*/ 	.dword	_ZN80_INTERNAL_107ad84c_44_flash_fwd_hdim192_fp16_split_softcap_sm90_cu_8e232a79_37174cuda3std3__45__cpo3endE
	.align		8
        /*0060*/ 	.dword	_ZN80_INTERNAL_107ad84c_44_flash_fwd_hdim192_fp16_split_softcap_sm90_cu_8e232a79_37174cuda3std3__45__cpo6cbeginE
	.align		8
        /*0068*/ 	.dword	_ZN80_INTERNAL_107ad84c_44_flash_fwd_hdim192_fp16_split_softcap_sm90_cu_8e232a79_37174cuda3std3__45__cpo4cendE
	.align		8
        /*0070*/ 	.dword	_ZN80_INTERNAL_107ad84c_44_flash_fwd_hdim192_fp16_split_softcap_sm90_cu_8e232a79_37174cuda3std3__482_GLOBAL__N__107ad84c_44_flash_fwd_hdim192_fp16_split_softcap_sm90_cu_8e232a79_37176ignoreE
	.align		8
        /*0078*/ 	.dword	_ZN80_INTERNAL_107ad84c_44_flash_fwd_hdim192_fp16_split_softcap_sm90_cu_8e232a79_37174cuda3std3__419piecewise_constructE
	.align		8
        /*0080*/ 	.dword	_ZN80_INTERNAL_107ad84c_44_flash_fwd_hdim192_fp16_split_softcap_sm90_cu_8e232a79_37174cuda3std3__48in_placeE
	.align		8
        /*0088*/ 	.dword	_ZN80_INTERNAL_107ad84c_44_flash_fwd_hdim192_fp16_split_softcap_sm90_cu_8e232a79_37174cuda3std6ranges3__45__cpo4swapE
	.align		8
        /*0090*/ 	.dword	_ZN80_INTERNAL_107ad84c_44_flash_fwd_hdim192_fp16_split_softcap_sm90_cu_8e232a79_37174cuda3std6ranges3__45__cpo9iter_moveE
	.align		8
        /*0098*/ 	.dword	_ZN80_INTERNAL_107ad84c_44_flash_fwd_hdim192_fp16_split_softcap_sm90_cu_8e232a79_37174cute7productE
	.align		8
        /*00a0*/ 	.dword	_ZN80_INTERNAL_107ad84c_44_flash_fwd_hdim192_fp16_split_softcap_sm90_cu_8e232a79_37174cute1_E
	.align		8
        /*00a8*/ 	.dword	$str$20
	.align		8
        /*00b0*/ 	.dword	$str$21


//--------------------- .text._ZN7cutlass13device_kernelIN5flash11enable_sm90INS1_16FlashAttnFwdSm90INS1_25CollectiveMainloopFwdSm90ILi2EN4cute5tupleIJNS5_1CILi1EEES8_S8_EEENS6_IJNS7_ILi128EEENS7_ILi112EEENS7_ILi192EEEEEELi192ENS_6half_tEfNS_4arch4Sm90ELb0ELb0ELb1ELb0ELb0ELb0ELb0ELb1ELb1ELb1ELb1ELb0EEENS1_21CollectiveEpilogueFwdINS6_IJSA_SC_SB_EEES9_SE_SG_Li256ELb0ELb1ELb1ELb0EEENS1_19SingleTileSchedulerILb0ELb1ELb1ELi128EEEEEEEEEvNT_6ParamsE --------------------------
	.section	.text._ZN7cutlass13device_kernelIN5flash11enable_sm90INS1_16FlashAttnFwdSm90INS1_25CollectiveMainloopFwdSm90ILi2EN4cute5tupleIJNS5_1CILi1EEES8_S8_EEENS6_IJNS7_ILi128EEENS7_ILi112EEENS7_ILi192EEEEEELi192ENS_6half_tEfNS_4arch4Sm90ELb0ELb0ELb1ELb0ELb0ELb0ELb0ELb1ELb1ELb1ELb1ELb0EEENS1_21CollectiveEpilogueFwdINS6_IJSA_SC_SB_EEES9_SE_SG_Li256ELb0ELb1ELb1ELb0EEENS1_19SingleTileSchedulerILb0ELb1ELb1ELi128EEEEEEEEEvNT_6ParamsE,"ax",@progbits
	.align	128
.text._ZN7cutlass13device_kernelIN5flash11enable_sm90INS1_16FlashAttnFwdSm90INS1_25CollectiveMainloopFwdSm90ILi2EN4cute5tupleIJNS5_1CILi1EEES8_S8_EEENS6_IJNS7_ILi128EEENS7_ILi112EEENS7_ILi192EEEEEELi192ENS_6half_tEfNS_4arch4Sm90ELb0ELb0ELb1ELb0ELb0ELb0ELb0ELb1ELb1ELb1ELb1ELb0EEENS1_21CollectiveEpilogueFwdINS6_IJSA_SC_SB_EEES9_SE_SG_Li256ELb0ELb1ELb1ELb0EEENS1_19SingleTileSchedulerILb0ELb1ELb1ELi128EEEEEEEEEvNT_6ParamsE:
        .type           _ZN7cutlass13device_kernelIN5flash11enable_sm90INS1_16FlashAttnFwdSm90INS1_25CollectiveMainloopFwdSm90ILi2EN4cute5tupleIJNS5_1CILi1EEES8_S8_EEENS6_IJNS7_ILi128EEENS7_ILi112EEENS7_ILi192EEEEEELi192ENS_6half_tEfNS_4arch4Sm90ELb0ELb0ELb1ELb0ELb0ELb0ELb0ELb1ELb1ELb1ELb1ELb0EEENS1_21CollectiveEpilogueFwdINS6_IJSA_SC_SB_EEES9_SE_SG_Li256ELb0ELb1ELb1ELb0EEENS1_19SingleTileSchedulerILb0ELb1ELb1ELi128EEEEEEEEEvNT_6ParamsE,@function
        .size           _ZN7cutlass13device_kernelIN5flash11enable_sm90INS1_16FlashAttnFwdSm90INS1_25CollectiveMainloopFwdSm90ILi2EN4cute5tupleIJNS5_1CILi1EEES8_S8_EEENS6_IJNS7_ILi128EEENS7_ILi112EEENS7_ILi192EEEEEELi192ENS_6half_tEfNS_4arch4Sm90ELb0ELb0ELb1ELb0ELb0ELb0ELb0ELb1ELb1ELb1ELb1ELb0EEENS1_21CollectiveEpilogueFwdINS6_IJSA_SC_SB_EEES9_SE_SG_Li256ELb0ELb1ELb1ELb0EEENS1_19SingleTileSchedulerILb0ELb1ELb1ELi128EEEEEEEEEvNT_6ParamsE,(.L_x_3023 - _ZN7cutlass13device_kernelIN5flash11enable_sm90INS1_16FlashAttnFwdSm90INS1_25CollectiveMainloopFwdSm90ILi2EN4cute5tupleIJNS5_1CILi1EEES8_S8_EEENS6_IJNS7_ILi128EEENS7_ILi112EEENS7_ILi192EEEEEELi192ENS_6half_tEfNS_4arch4Sm90ELb0ELb0ELb1ELb0ELb0ELb0ELb0ELb1ELb1ELb1ELb1ELb0EEENS1_21CollectiveEpilogueFwdINS6_IJSA_SC_SB_EEES9_SE_SG_Li256ELb0ELb1ELb1ELb0EEENS1_19SingleTileSchedulerILb0ELb1ELb1ELi128EEEEEEEEEvNT_6ParamsE)
        .other          _ZN7cutlass13device_kernelIN5flash11enable_sm90INS1_16FlashAttnFwdSm90INS1_25CollectiveMainloopFwdSm90ILi2EN4cute5tupleIJNS5_1CILi1EEES8_S8_EEENS6_IJNS7_ILi128EEENS7_ILi112EEENS7_ILi192EEEEEELi192ENS_6half_tEfNS_4arch4Sm90ELb0ELb0ELb1ELb0ELb0ELb0ELb0ELb1ELb1ELb1ELb1ELb0EEENS1_21CollectiveEpilogueFwdINS6_IJSA_SC_SB_EEES9_SE_SG_Li256ELb0ELb1ELb1ELb0EEENS1_19SingleTileSchedulerILb0ELb1ELb1ELi128EEEEEEEEEvNT_6ParamsE,@"STO_CUDA_ENTRY STV_DEFAULT"
_ZN7cutlass13device_kernelIN5flash11enable_sm90INS1_16FlashAttnFwdSm90INS1_25CollectiveMainloopFwdSm90ILi2EN4cute5tupleIJNS5_1CILi1EEES8_S8_EEENS6_IJNS7_ILi128EEENS7_ILi112EEENS7_ILi192EEEEEELi192ENS_6half_tEfNS_4arch4Sm90ELb0ELb0ELb1ELb0ELb0ELb0ELb0ELb1ELb1ELb1ELb1ELb0EEENS1_21CollectiveEpilogueFwdINS6_IJSA_SC_SB_EEES9_SE_SG_Li256ELb0ELb1ELb1ELb0EEENS1_19SingleTileSchedulerILb0ELb1ELb1ELi128EEEEEEEEEvNT_6ParamsE:
[----:B------:R-:W0:Y:S02]  /*0000*/  LDC R1, c[0x0][0x28] ;  /* 0x00000a00ff017b82 */ /* 0x000e240000000800 */
[----:B0-----:R-:W-:Y:S01]  /*0010*/  VIADD R1, R1, 0xfffffff0 ;  /* 0xfffffff001017836 */ /* 0x001fe20000000000 */
[----:B------:R-:W0:Y:S01]  /*0020*/  S2R R3, SR_TID.X ;  /* 0x0000000000037919 */ /* 0x000e220000002100 */
[----:B------:R-:W-:Y:S01]  /*0030*/  ELECT P0, URZ, PT ;  /* 0x00000000003f782f */ /* 0x000fe20003800000 */
[----:B------:R-:W-:Y:S01]  /*0040*/  BSSY B0, `(.L_x_0) ;  /* 0x000000e000007945 */ /* 0x000fe20003800000 */
[----:B0-----:R-:W-:-:S05]  /*0050*/  SHF.R.U32.HI R0, RZ, 0x5, R3 ;  /* 0x00000005ff007819 */ /* 0x001fca0000011603 */
[----:B------:R-:W0:Y:S02]  /*0060*/  SHFL.IDX PT, R2, R0, RZ, 0x1f ;  /* 0x00001fff00027589 */ /* 0x000e2400000e0000 */
[----:B0-----:R-:W-:Y:S02]  /*0070*/  ISETP.EQ.AND P0, PT, R2, RZ, P0 ;  /* 0x000000ff0200720c */ /* 0x001fe40000702270 */
[----:B------:R-:W-:-:S11]  /*0080*/  SHF.R.U32.HI R2, RZ, 0x7, R3 ;  /* 0x00000007ff027819 */ /* 0x000fd60000011603 */
[----:B------:R-:W-:Y:S05]  /*0090*/  @!P0 BRA `(.L_x_1) ;  /* 0x0000000000208947 */ /* 0x000fea0003800000 */
[----:B------:R-:W-:Y:S02]  /*00a0*/  ULDC.64 UR4, c[0x0][0x198] ;  /* 0x0000660000047ab9 */ /* 0x000fe40000000a00 */
[----:B------:R-:W-:Y:S02]  /*00b0*/  UIADD3 UR6, UP0, UR4, 0x370, URZ ;  /* 0x0000037004067890 */ /* 0x000fe4000ff1e03f */
[----:B------:R-:W-:Y:S02]  /*00c0*/  UIADD3 UR4, UP1, UR4, 0x470, URZ ;  /* 0x0000047004047890 */ /* 0x000fe4000ff3e03f */
[----:B------:R-:W-:Y:S02]  /*00d0*/  UIADD3.X UR7, URZ, UR5, URZ, UP0, !UPT ;  /* 0x000000053f077290 */ /* 0x000fe400087fe43f */
[----:B------:R-:W-:-:S07]  /*00e0*/  UIADD3.X UR5, URZ, UR5, URZ, UP1, !UPT ;  /* 0x000000053f057290 */ /* 0x000fce0008ffe43f */
[----:B------:R0:W-:Y:S02]  /*00f0*/  UTMACCTL.PF [UR6] ;  /* 0x00000000060079b9 */ /* 0x0001e40008040000 */
[----:B------:R0:W-:Y:S02]  /*0100*/  UTMACCTL.PF [UR4] ;  /* 0x00000000040079b9 */ /* 0x0001e40008040000 */
[----:B0-----:R-:W-:Y:S01]  /*0110*/  NOP ;  /* 0x0000000000007918 */ /* 0x001fe20000000000 */
.L_x_1:
[----:B------:R-:W-:Y:S05]  /*0120*/  BSYNC B0 ;  /* 0x0000000000007941 */ /* 0x000fea0003800000 */
.L_x_0:
[----:B------:R-:W-:Y:S01]  /*0130*/  VOTEU.ANY UP0, P0 ;  /* 0x00000000003f7886 */ /* 0x000fe20000000100 */
[----:B------:R-:W0:Y:S01]  /*0140*/  SHFL.IDX PT, R2, R2, RZ, 0x1f ;  /* 0x00001fff02027589 */ /* 0x000e2200000e0000 */
[----:B------:R-:W-:Y:S01]  /*0150*/  UMOV UR4, 0x80 ;  /* 0x0000008000047882 */ /* 0x000fe20000000000 */
[----:B------:R-:W-:Y:S01]  /*0160*/  UMOV UR7, 0x100 ;  /* 0x0000010000077882 */ /* 0x000fe20000000000 */
[----:B------:R-:W-:Y:S01]  /*0170*/  VOTEU.ANY UP1, P0 ;  /* 0x00000000003f7886 */ /* 0x000fe20000020100 */
[----:B------:R-:W1:Y:S01]  /*0180*/  @UP0 S2UR UR8, SR_CgaCtaId ;  /* 0x00000000000809c3 */ /* 0x000e620000008800 */
[----:B------:R-:W2:Y:S01]  /*0190*/  SHFL.IDX PT, R3, R0, RZ, 0x1f ;  /* 0x00001fff00037589 */ /* 0x000ea200000e0000 */
[----:B------:R-:W-:Y:S01]  /*01a0*/  @UP0 UMOV UR6, 0x400 ;  /* 0x0000040000060882 */ /* 0x000fe20000000000 */
[----:B------:R-:W-:-:S04]  /*01b0*/  @UP0 UIADD3 UR4, -UR4, 0x100000, URZ ;  /* 0x0010000004040890 */ /* 0x000fc8000fffe13f */
[----:B------:R-:W-:Y:S02]  /*01c0*/  @UP0 USHF.L.U32 UR5, UR4, 0xb, URZ ;  /* 0x0000000b04050899 */ /* 0x000fe4000800063f */
[----:B------:R-:W-:Y:S01]  /*01d0*/  @UP0 USHF.L.U32 UR4, UR4, 0x1, URZ ;  /* 0x0000000104040899 */ /* 0x000fe2000800063f */
[----:B------:R-:W-:Y:S01]  /*01e0*/  VOTEU.ANY UP2, P0 ;  /* 0x00000000003f7886 */ /* 0x000fe20000040100 */
[----:B0-----:R-:W-:Y:S01]  /*01f0*/  R2UR UR9, R2 ;  /* 0x00000000020972ca */ /* 0x001fe200000e0000 */
[----:B-1----:R-:W-:Y:S01]  /*0200*/  @UP0 ULEA UR8, UR8, UR6, 0x18 ;  /* 0x0000000608080291 */ /* 0x002fe2000f8ec03f */
[----:B--2---:R-:W-:Y:S01]  /*0210*/  ISETP.NE.AND P1, PT, R3, RZ, PT ;  /* 0x000000ff0300720c */ /* 0x004fe20003f25270 */
[----:B------:R-:W-:-:S04]  /*0220*/  @UP0 UIADD3 UR6, -UR7, 0x100000, URZ ;  /* 0x0010000007060890 */ /* 0x000fc8000fffe13f */
[----:B------:R-:W-:Y:S02]  /*0230*/  @UP0 USHF.L.U32 UR7, UR6, 0xb, URZ ;  /* 0x0000000b06070899 */ /* 0x000fe4000800063f */
[----:B------:R-:W-:-:S04]  /*0240*/  @UP0 USHF.L.U32 UR6, UR6, 0x1, URZ ;  /* 0x0000000106060899 */ /* 0x000fc8000800063f */
[----:B------:R-:W-:Y:S01]  /*0250*/  UISETP.NE.AND UP0, UPT, UR9, URZ, UPT ;  /* 0x0000003f0900728c */ /* 0x000fe2000bf05270 */
[----:B------:R-:W0:Y:S02]  /*0260*/  FENCE.VIEW.ASYNC.S ;  /* 0x00000000000073c6 */ /* 0x000e240000000000 */
[----:B0-----:R0:W1:Y:S05]  /*0270*/  @UP1 SYNCS.EXCH.64 URZ, [UR8+0x36800], UR4 ;  /* 0x03680004083f15b2 */ /* 0x00106a0008000100 */
[----:B------:R0:W2:Y:S01]  /*0280*/  @UP2 SYNCS.EXCH.64 URZ, [UR8+0x36820], UR6 ;  /* 0x03682006083f25b2 */ /* 0x0000a20008000100 */
[----:B------:R-:W-:Y:S05]  /*0290*/  @P1 BRA `(.L_x_2) ;  /* 0x0000000000481947 */ /* 0x000fea0003800000 */
[----:B0-----:R-:W0:Y:S01]  /*02a0*/  S2UR UR5, SR_CgaCtaId ;  /* 0x00000000000579c3 */ /* 0x001e220000008800 */
[----:B------:R-:W-:Y:S01]  /*02b0*/  UMOV UR4, 0x400 ;  /* 0x0000040000047882 */ /* 0x000fe20000000000 */
[----:B------:R-:W-:Y:S01]  /*02c0*/  UMOV UR6, 0x1 ;  /* 0x0000000100067882 */ /* 0x000fe20000000000 */
[----:B------:R-:W-:Y:S01]  /*02d0*/  UMOV UR7, 0x2 ;  /* 0x0000000200077882 */ /* 0x000fe20000000000 */
[----:B------:R-:W-:Y:S01]  /*02e0*/  ELECT P0, URZ, PT ;  /* 0x00000000003f782f */ /* 0x000fe20003800000 */
[----:B0-----:R-:W-:Y:S02]  /*02f0*/  ULEA UR8, UR5, UR4, 0x18 ;  /* 0x0000000405087291 */ /* 0x001fe4000f8ec03f */
[----:B------:R-:W-:-:S04]  /*0300*/  UIADD3 UR4, -UR6, 0x100000, URZ ;  /* 0x0010000006047890 */ /* 0x000fc8000fffe13f */
[----:B------:R-:W-:Y:S02]  /*0310*/  USHF.L.U32 UR5, UR4, 0xb, URZ ;  /* 0x0000000b04057899 */ /* 0x000fe4000800063f */
[----:B------:R-:W-:Y:S02]  /*0320*/  USHF.L.U32 UR4, UR4, 0x1, URZ ;  /* 0x0000000104047899 */ /* 0x000fe4000800063f */
[----:B------:R-:W-:-:S04]  /*0330*/  UIADD3 UR6, -UR7, 0x100000, URZ ;  /* 0x0010000007067890 */ /* 0x000fc8000fffe13f */
[----:B------:R-:W-:Y:S02]  /*0340*/  USHF.L.U32 UR7, UR6, 0xb, URZ ;  /* 0x0000000b06077899 */ /* 0x000fe4000800063f */
[----:B------:R-:W-:Y:S01]  /*0350*/  USHF.L.U32 UR6, UR6, 0x1, URZ ;  /* 0x0000000106067899 */ /* 0x000fe2000800063f */
[----:B------:R-:W0:Y:S03]  /*0360*/  FENCE.VIEW.ASYNC.S ;  /* 0x00000000000073c6 */ /* 0x000e260000000000 */
[----:B0-----:R3:W4:Y:S08]  /*0370*/  SYNCS.EXCH.64 URZ, [UR8+0x36830], UR4 ;  /* 0x03683004083f75b2 */ /* 0x0017300008000100 */
[----:B------:R3:W0:Y:S01]  /*0380*/  SYNCS.EXCH.64 URZ, [UR8+0x36840], UR6 ;  /* 0x03684006083f75b2 */ /* 0x0006220008000100 */
[----:B------:R3:W0:Y:S01]  /*0390*/  SYNCS.EXCH.64 URZ, [UR8+0x36838], UR4 ;  /* 0x03683804083f75b2 */ /* 0x0006220008000100 */
[----:B------:R3:W0:Y:S02]  /*03a0*/  SYNCS.EXCH.64 URZ, [UR8+0x36848], UR6 ;  /* 0x03684806083f75b2 */ /* 0x0006240008000100 */
[----:B---3--:R-:W-:Y:S01]  /*03b0*/  NOP ;  /* 0x0000000000007918 */ /* 0x008fe20000000000 */
.L_x_2:
[----:B------:R-:W3:Y:S01]  /*03c0*/  SHFL.IDX PT, R2, R0, RZ, 0x1f ;  /* 0x00001fff00027589 */ /* 0x000ee200000e0000 */
[----:B------:R-:W-:Y:S01]  /*03d0*/  NOP ;  /* 0x0000000000007918 */ /* 0x000fe20000000000 */
[----:B---3--:R-:W-:-:S13]  /*03e0*/  ISETP.NE.AND P0, PT, R2, RZ, PT ;  /* 0x000000ff0200720c */ /* 0x008fda0003f05270 */
        /* <DEDUP_REMOVED lines=14> */
[----:B0-----:R3:W0:Y:S08]  /*04d0*/  SYNCS.EXCH.64 URZ, [UR8+0x36850], UR4 ;  /* 0x03685004083f75b2 */ /* 0x0016300008000100 */
[----:B------:R3:W0:Y:S01]  /*04e0*/  SYNCS.EXCH.64 URZ, [UR8+0x36860], UR6 ;  /* 0x03686006083f75b2 */ /* 0x0006220008000100 */
[----:B------:R3:W0:Y:S01]  /*04f0*/  SYNCS.EXCH.64 URZ, [UR8+0x36858], UR4 ;  /* 0x03685804083f75b2 */ /* 0x0006220008000100 */
[----:B------:R3:W0:Y:S02]  /*0500*/  SYNCS.EXCH.64 URZ, [UR8+0x36868], UR6 ;  /* 0x03686806083f75b2 */ /* 0x0006240008000100 */
[----:B---3--:R-:W-:Y:S01]  /*0510*/  NOP ;  /* 0x0000000000007918 */ /* 0x008fe20000000000 */
.L_x_3:
[----:B------:R-:W3:Y:S01]  /*0520*/  SHFL.IDX PT, R2, R0, RZ, 0x1f ;  /* 0x00001fff00027589 */ /* 0x000ee200000e0000 */
[----:B------:R-:W-:Y:S01]  /*0530*/  NOP ;  /* 0x0000000000007918 */ /* 0x000fe20000000000 */
[----:B---3--:R-:W-:-:S13]  /*0540*/  ISETP.NE.AND P0, PT, R2, RZ, PT ;  /* 0x000000ff0200720c */ /* 0x008fda0003f05270 */
[----:B------:R-:W-:Y:S05]  /*0550*/  @P0 BRA `(.L_x_4) ;  /* 0x0000000000380947 */ /* 0x000fea0003800000 */
[----:B0-----:R-:W0:Y:S01]  /*0560*/  S2UR UR5, SR_CgaCtaId ;  /* 0x00000000000579c3 */ /* 0x001e220000008800 */
[----:B------:R-:W-:Y:S01]  /*0570*/  UMOV UR4, 0x400 ;  /* 0x0000040000047882 */ /* 0x000fe20000000000 */
[----:B------:R-:W-:Y:S01]  /*0580*/  UMOV UR7, 0x1 ;  /* 0x0000000100077882 */ /* 0x000fe20000000000 */
[----:B------:R-:W-:Y:S01]  /*0590*/  ELECT P0, URZ, PT ;  /* 0x00000000003f782f */ /* 0x000fe20003800000 */
[----:B0-----:R-:W-:Y:S02]  /*05a0*/  ULEA UR6, UR5, UR4, 0x18 ;  /* 0x0000000405067291 */ /* 0x001fe4000f8ec03f */
[----:B------:R-:W-:-:S04]  /*05b0*/  UIADD3 UR4, -UR7, 0x100000, URZ ;  /* 0x0010000007047890 */ /* 0x000fc8000fffe13f */
[----:B------:R-:W-:Y:S02]  /*05c0*/  USHF.L.U32 UR5, UR4, 0xb, URZ ;  /* 0x0000000b04057899 */ /* 0x000fe4000800063f */
[----:B------:R-:W-:Y:S01]  /*05d0*/  USHF.L.U32 UR4, UR4, 0x1, URZ ;  /* 0x0000000104047899 */ /* 0x000fe2000800063f */
[----:B------:R-:W0:Y:S11]  /*05e0*/  FENCE.VIEW.ASYNC.S ;  /* 0x00000000000073c6 */ /* 0x000e360000000000 */
[----:B0-----:R3:W0:Y:S01]  /*05f0*/  SYNCS.EXCH.64 URZ, [UR6+0x36870], UR4 ;  /* 0x03687004063f75b2 */ /* 0x0016220008000100 */
[----:B------:R3:W0:Y:S01]  /*0600*/  SYNCS.EXCH.64 URZ, [UR6+0x36880], UR4 ;  /* 0x03688004063f75b2 */ /* 0x0006220008000100 */
[----:B------:R3:W0:Y:S01]  /*0610*/  SYNCS.EXCH.64 URZ, [UR6+0x36878], UR4 ;  /* 0x03687804063f75b2 */ /* 0x0006220008000100 */
[----:B------:R3:W0:Y:S02]  /*0620*/  SYNCS.EXCH.64 URZ, [UR6+0x36888], UR4 ;  /* 0x03688804063f75b2 */ /* 0x0006240008000100 */
[----:B---3--:R-:W-:Y:S01]  /*0630*/  NOP ;  /* 0x0000000000007918 */ /* 0x008fe20000000000 */
.L_x_4:
        /* <DEDUP_REMOVED lines=22> */
.L_x_5:
        /* <DEDUP_REMOVED lines=22> */
.L_x_6:
[----:B0-----:R-:W-:Y:S01]  /*0900*/  UMOV UR4, 0x1 ;  /* 0x0000000100047882 */ /* 0x001fe20000000000 */
[----:B------:R-:W-:Y:S01]  /*0910*/  PLOP3.LUT P0, PT, PT, PT, UP0, 0x80, 0x0 ;  /* 0x000000000000781c */ /* 0x000fe20003f0f008 */
[----:B------:R-:W-:Y:S01]  /*0920*/  USEL UR4, UR4, 0x2, !UP0 ;  /* 0x0000000204047887 */ /* 0x000fe2000c000000 */
[----:B------:R-:W-:Y:S01]  /*0930*/  NOP ;  /* 0x0000000000007918 */ /* 0x000fe20000000000 */
[----:B------:R-:W-:Y:S04]  /*0940*/  BSSY B6, `(.L_x_7) ;  /* 0x0001190000067945 */ /* 0x000fe80003800000 */
[----:B------:R-:W-:-:S05]  /*0950*/  IMAD.U32 R2, RZ, RZ, UR4 ;  /* 0x00000004ff027e24 */ /* 0x000fca000f8e00ff */
[----:B------:R0:W-:Y:S01]  /*0960*/  STL [R1+0xc], R2 ;  /* 0x00000c0201007387 */ /* 0x0001e20000100800 */
[----:B-12-4-:R-:W-:Y:S06]  /*0970*/  BAR.SYNC.DEFER_BLOCKING 0x0 ;  /* 0x0000000000007b1d */ /* 0x016fec0000010000 */
[----:B------:R-:W-:Y:S05]  /*0980*/  @!P0 BRA `(.L_x_8) ;  /* 0x000000d400a08947 */ /* 0x000fea0003800000 */
.L_x_9:
[----:B------:R-:W-:-:S08]  /*0990*/  NOP ;  /* 0x0000000000007918 */ /* 0x000fd00000000000 */
[----:B------:R-:W1:Y:S02]  /*09a0*/  USETMAXREG.TRY_ALLOC.CTAPOOL UP0, 0xf0 ;  /* 0x000000f0000079c8 */ /* 0x000e640008000600 */
[----:B-1----:R-:W-:-:S13]  /*09b0*/  PLOP3.LUT P0, PT, PT, PT, UP0, 0x80, 0x0 ;  /* 0x000000000000781c */ /* 0x002fda0003f0f008 */
[----:B------:R-:W-:Y:S05]  /*09c0*/  @!P0 BRA `(.L_x_9) ;  /* 0xfffffffc00f08947 */ /* 0x000fea000383ffff */
[----:B------:R-:W1:Y:S01]  /*09d0*/  S2UR UR6, SR_CTAID.Y ;  /* 0x00000000000679c3 */ /* 0x000e620000002600 */
[----:B------:R-:W-:Y:S02]  /*09e0*/  ULDC UR7, c[0x0][0xc50] ;  /* 0x0003140000077ab9 */ /* 0x000fe40000000800 */
[----:B------:R-:W-:-:S05]  /*09f0*/  UISETP.NE.AND UP0, UPT, UR7, 0x1, UPT ;  /* 0x000000010700788c */ /* 0x000fca000bf05270 */
[----:B------:R-:W2:Y:S06]  /*0a00*/  S2UR UR8, SR_CTAID.Z ;  /* 0x00000000000879c3 */ /* 0x000eac0000002700 */
[----:B------:R-:W-:Y:S01]  /*0a10*/  @UP0 ULDC UR4, c[0x0][0xc54] ;  /* 0x0003150000040ab9 */ /* 0x000fe20000000800 */
[----:B------:R-:W-:Y:S01]  /*0a20*/  @UP0 ULDC UR9, c[0x0][0xc58] ;  /* 0x0003160000090ab9 */ /* 0x000fe20000000800 */
[----:B-1----:R-:W-:Y:S02]  /*0a30*/  UIMAD.WIDE.U32 UR4, UR6, UR4, URZ ;  /* 0x00000004060472a5 */ /* 0x002fe4000f8e003f */
[----:B------:R-:W-:-:S02]  /*0a40*/  UMOV UR10, UR6 ;  /* 0x00000006000a7c82 */ /* 0x000fc40008000000 */
[----:B------:R-:W-:Y:S01]  /*0a50*/  @UP0 USHF.R.U32.HI UR10, URZ, UR9, UR5 ;  /* 0x000000093f0a0299 */ /* 0x000fe20008011605 */
[----:B------:R-:W-:Y:S06]  /*0a60*/  BAR.ARV 0x8, 0x180 ;  /* 0x0206000000007b1d */ /* 0x000fec0000002000 */
[----:B--2---:R-:W-:Y:S01]  /*0a70*/  ISETP.LE.AND P0, PT, RZ, UR8, PT ;  /* 0x00000008ff007c0c */ /* 0x004fe2000bf03270 */
[----:B------:R-:W-:Y:S02]  /*0a80*/  UIADD3 UR4, -UR10, URZ, URZ ;  /* 0x0000003f0a047290 */ /* 0x000fe4000fffe13f */
[----:B------:R-:W-:-:S02]  /*0a90*/  IMAD.U32 R18, RZ, RZ, UR10 ;  /* 0x0000000aff127e24 */ /* 0x000fc4000f8e00ff */
[----:B------:R-:W-:-:S08]  /*0aa0*/  UIMAD UR7, UR7, UR4, UR6 ;  /* 0x00000004070772a4 */ /* 0x000fd0000f8e0206 */
[----:B------:R-:W-:Y:S05]  /*0ab0*/  @!P0 BRA `(.L_x_10) ;  /* 0x0000011400e08947 */ /* 0x000fea0003800000 */
[----:B------:R-:W-:Y:S01]  /*0ac0*/  ULDC.64 UR4, c[0x0][0x418] ;  /* 0x0001060000047ab9 */ /* 0x000fe20000000a00 */
[----:B------:R-:W-:Y:S01]  /*0ad0*/  ULDC UR39, c[0x0][0x424] ;  /* 0x0001090000277ab9 */ /* 0x000fe20000000800 */
[----:B------:R-:W-:Y:S02]  /*0ae0*/  UISETP.NE.U32.AND UP0, UPT, UR4, URZ, UPT ;  /* 0x0000003f0400728c */ /* 0x000fe4000bf05070 */
[----:B------:R-:W-:Y:S02]  /*0af0*/  ULOP3.LUT UR9, UR7, 0xffff, URZ, 0xc0, !UPT ;  /* 0x0000ffff07097892 */ /* 0x000fe4000f8ec03f */
[----:B------:R-:W-:Y:S01]  /*0b00*/  UISETP.NE.AND.EX UP0, UPT, UR5, URZ, UPT, UP0 ;  /* 0x0000003f0500728c */ /* 0x000fe2000bf05300 */
[----:B------:R-:W-:-:S03]  /*0b10*/  ULDC UR4, c[0x0][0x2f0] ;  /* 0x0000bc0000047ab9 */ /* 0x000fc60000000800 */
[----:B------:R-:W-:-:S04]  /*0b20*/  USEL UR39, UR39, 0x1, UP0 ;  /* 0x0000000127277887 */ /* 0x000fc80008000000 */
[----:B------:R-:W-:-:S03]  /*0b30*/  UIMAD UR39, UR39, UR4, URZ ;  /* 0x00000004272772a4 */ /* 0x000fc6000f8e023f */
[----:B------:R-:W-:Y:S01]  /*0b40*/  UMOV UR4, URZ ;  /* 0x0000003f00047c82 */ /* 0x000fe20008000000 */
[----:B------:R-:W-:Y:S02]  /*0b50*/  UISETP.GE.AND UP0, UPT, UR39, 0x1, UPT ;  /* 0x000000012700788c */ /* 0x000fe4000bf06270 */
[----:B------:R-:W-:-:S04]  /*0b60*/  UIADD3 UR5, UR39, 0x6f, URZ ;  /* 0x0000006f27057890 */ /* 0x000fc8000fffe03f */
[----:B------:R-:W-:Y:S01]  /*0b70*/  PLOP3.LUT P0, PT, PT, PT, UP0, 0x80, 0x0 ;  /* 0x000000000000781c */ /* 0x000fe20003f0f008 */
[----:B------:R-:W-:-:S04]  /*0b80*/  UIMAD.WIDE UR4, UR5, -0x6db6db6d, UR4 ;  /* 0x92492493050478a5 */ /* 0x000fc8000f8e0204 */
[----:B------:R-:W-:-:S03]  /*0b90*/  USHF.R.U32.HI UR6, URZ, 0x1f, UR5 ;  /* 0x0000001f3f067899 */ /* 0x000fc60008011605 */
[----:B------:R-:W-:Y:S01]  /*0ba0*/  UMOV UR4, URZ ;  /* 0x0000003f00047c82 */ /* 0x000fe20008000000 */
[----:B------:R-:W-:-:S04]  /*0bb0*/  ULEA.HI.SX32 UR6, UR5, UR6, 0x1a ;  /* 0x0000000605067291 */ /* 0x000fc8000f8fd23f */
[----:B------:R-:W-:Y:S08]  /*0bc0*/  @!P0 BRA `(.L_x_11) ;  /* 0x0000000000908947 */ /* 0x000ff00003800000 */
[----:B------:R-:W-:Y:S01]  /*0bd0*/  USHF.R.U32.HI UR7, URZ, 0x10, UR7 ;  /* 0x000000103f077899 */ /* 0x000fe20008011607 */
[----:B------:R-:W-:-:S03]  /*0be0*/  UMOV UR4, URZ ;  /* 0x0000003f00047c82 */ /* 0x000fc60008000000 */
[----:B------:R-:W-:-:S11]  /*0bf0*/  UISETP.NE.AND UP0, UPT, UR7, URZ, UPT ;  /* 0x0000003f0700728c */ /* 0x000fd6000bf05270 */
[----:B------:R-:W-:Y:S02]  /*0c00*/  @!UP0 ULDC UR7, c[0x0][0x9f0] ;  /* 0x00027c0000078ab9 */ /* 0x000fe40000000800 */
[----:B------:R-:W-:Y:S01]  /*0c10*/  MOV R3, UR7 ;  /* 0x0000000700037c02 */ /* 0x000fe20008000f00 */
[----:B------:R-:W-:-:S03]  /*0c20*/  UIADD3 UR8, UR6, -0x1, UR7 ;  /* 0xffffffff06087890 */ /* 0x000fc6000fffe007 */
[-C--:B------:R-:W-:Y:S02]  /*0c30*/  IABS R0, R3.reuse ;  /* 0x0000000300007213 */ /* 0x080fe40000000000 */
[----:B------:R-:W-:Y:S01]  /*0c40*/  IABS R5, R3 ;  /* 0x0000000300057213 */ /* 0x000fe20000000000 */
[----:B------:R-:W-:Y:S01]  /*0c50*/  IMAD.U32 R4, RZ, RZ, UR8 ;  /* 0x00000008ff047e24 */ /* 0x000fe2000f8e00ff */
[----:B------:R-:W-:Y:S01]  /*0c60*/  R2UR UR12, R0 ;  /* 0x00000000000c72ca */ /* 0x000fe200000e0000 */
[----:B------:R-:W-:-:S03]  /*0c70*/  ULOP3.LUT UR8, UR8, UR7, URZ, 0x3c, !UPT ;  /* 0x0000000708087292 */ /* 0x000fc6000f8e3c3f */
[----:B------:R-:W-:-:S05]  /*0c80*/  IABS R4, R4 ;  /* 0x0000000400047213 */ /* 0x000fca0000000000 */
[----:B------:R-:W-:-:S04]  /*0c90*/  IMAD.MOV.U32 R3, RZ, RZ, R4 ;  /* 0x000000ffff037224 */ /* 0x000fc800078e0004 */
[----:B------:R-:W1:Y:S01]  /*0ca0*/  I2F.RP R0, UR12 ;  /* 0x0000000c00007d06 */ /* 0x000e620008209400 */
[----:B------:R-:W-:-:S07]  /*0cb0*/  R2UR UR11, R3 ;  /* 0x00000000030b72ca */ /* 0x000fce00000e0000 */
[----:B-1----:R-:W0:Y:S02]  /*0cc0*/  MUFU.RCP R0, R0 ;  /* 0x0000000000007308 */ /* 0x002e240000001000 */
[----:B0-----:R-:W-:Y:S01]  /*0cd0*/  VIADD R2, R0, 0xffffffe ;  /* 0x0ffffffe00027836 */ /* 0x001fe20000000000 */
[----:B------:R-:W-:-:S05]  /*0ce0*/  IADD3 R0, RZ, -R5, RZ ;  /* 0x80000005ff007210 */ /* 0x000fca0007ffe0ff */
[----:B------:R-:W0:Y:S02]  /*0cf0*/  F2I.FTZ.U32.TRUNC.NTZ R2, R2 ;  /* 0x0000000200027305 */ /* 0x000e24000021f000 */
[----:B0-----:R-:W-:-:S13]  /*0d00*/  R2UR UR5, R2 ;  /* 0x00000000020572ca */ /* 0x001fda00000e0000 */
[----:B------:R-:W-:-:S04]  /*0d10*/  UIADD3 UR10, URZ, -UR5, URZ ;  /* 0x800000053f0a7290 */ /* 0x000fc8000fffe03f */
[----:B------:R-:W-:-:S04]  /*0d20*/  UIMAD UR10, UR10, UR12, URZ ;  /* 0x0000000c0a0a72a4 */ /* 0x000fc8000f8e023f */
[----:B------:R-:W-:-:S03]  /*0d30*/  UIMAD.WIDE.U32 UR4, UR5, UR10, UR4 ;  /* 0x0000000a050472a5 */ /* 0x000fc6000f8e0004 */
[----:B------:R-:W-:Y:S01]  /*0d40*/  R2UR UR10, R0 ;  /* 0x00000000000a72ca */ /* 0x000fe200000e0000 */
[----:B------:R-:W-:-:S12]  /*0d50*/  UIMAD.WIDE.U32 UR4, UR5, UR11, URZ ;  /* 0x0000000b050472a5 */ /* 0x000fd8000f8e003f */
[----:B------:R-:W-:-:S04]  /*0d60*/  UIMAD UR4, UR5, UR10, UR11 ;  /* 0x0000000a050472a4 */ /* 0x000fc8000f8e020b */
[----:B------:R-:W-:-:S11]  /*0d70*/  UISETP.GT.U32.AND UP1, UPT, UR12, UR4, UPT ;  /* 0x000000040c00728c */ /* 0x000fd6000bf24070 */
[----:B------:R-:W-:Y:S02]  /*0d80*/  @!UP1 UIADD3 UR4, UR4, -UR12, URZ ;  /* 0x8000000c04049290 */ /* 0x000fe4000fffe03f */
[----:B------:R-:W-:Y:S02]  /*0d90*/  @!UP1 UIADD3 UR5, UR5, 0x1, URZ ;  /* 0x0000000105059890 */ /* 0x000fe4000fffe03f */
[----:B------:R-:W-:Y:S02]  /*0da0*/  UISETP.GE.U32.AND UP0, UPT, UR4, UR12, UPT ;  /* 0x0000000c0400728c */ /* 0x000fe4000bf06070 */
[----:B------:R-:W-:-:S09]  /*0db0*/  UISETP.GE.AND UP1, UPT, UR8, URZ, UPT ;  /* 0x0000003f0800728c */ /* 0x000fd2000bf26270 */
[----:B------:R-:W-:Y:S02]  /*0dc0*/  @UP0 UIADD3 UR5, UR5, 0x1, URZ ;  /* 0x0000000105050890 */ /* 0x000fe4000fffe03f */
[----:B------:R-:W-:-:S05]  /*0dd0*/  UISETP.NE.AND UP0, UPT, UR7, URZ, UPT ;  /* 0x0000003f0700728c */ /* 0x000fca000bf05270 */
[----:B------:R-:W-:Y:S02]  /*0de0*/  UMOV UR4, UR5 ;  /* 0x0000000500047c82 */ /* 0x000fe40008000000 */
[----:B------:R-:W-:-:S04]  /*0df0*/  @!UP1 UIADD3 UR4, -UR4, URZ, URZ ;  /* 0x0000003f04049290 */ /* 0x000fc8000fffe13f */
[----:B------:R-:W-:-:S12]  /*0e00*/  @!UP0 ULOP3.LUT UR4, URZ, UR7, URZ, 0x33, !UPT ;  /* 0x000000073f048292 */ /* 0x000fd8000f8e333f */
.L_x_11:
[----:B------:R-:W-:Y:S01]  /*0e10*/  UIMAD UR5, UR9, UR4, URZ ;  /* 0x00000004090572a4 */ /* 0x000fe2000f8e023f */
[----:B------:R-:W-:Y:S01]  /*0e20*/  IMAD.U32 R0, RZ, RZ, UR6 ;  /* 0x00000006ff007e24 */ /* 0x000fe2000f8e00ff */
[----:B0-----:R-:W0:Y:S01]  /*0e30*/  S2R R2, SR_TID.X ;  /* 0x0000000000027919 */ /* 0x001e220000002100 */
[----:B------:R-:W-:Y:S01]  /*0e40*/  IMAD.U32 R3, RZ, RZ, UR4 ;  /* 0x00000004ff037e24 */ /* 0x000fe2000f8e00ff */
[----:B------:R-:W-:Y:S02]  /*0e50*/  PLOP3.LUT P0, PT, PT, PT, PT, 0x80, 0x0 ;  /* 0x000000000000781c */ /* 0x000fe40003f0f070 */
[----:B------:R-:W-:Y:S01]  /*0e60*/  CS2R R118, SRZ ;  /* 0x0000000000767805 */ /* 0x000fe2000001ff00 */
[----:B------:R-:W-:Y:S01]  /*0e70*/  IMAD.U32 R17, RZ, RZ, UR5 ;  /* 0x00000005ff117e24 */ /* 0x000fe2000f8e00ff */
[----:B------:R-:W-:Y:S02]  /*0e80*/  CS2R R116, SRZ ;  /* 0x0000000000747805 */ /* 0x000fe4000001ff00 */
[----:B------:R-:W-:-:S02]  /*0e90*/  VIADDMNMX R0, R3, UR5, R0, PT ;  /* 0x0000000503007c46 */ /* 0x000fc4000b800100 */
[----:B------:R-:W-:Y:S02]  /*0ea0*/  CS2R R114, SRZ ;  /* 0x0000000000727805 */ /* 0x000fe4000001ff00 */
[----:B------:R-:W-:Y:S02]  /*0eb0*/  CS2R R112, SRZ ;  /* 0x0000000000707805 */ /* 0x000fe4000001ff00 */
[----:B------:R-:W-:Y:S02]  /*0ec0*/  CS2R R110, SRZ ;  /* 0x00000000006e7805 */ /* 0x000fe4000001ff00 */
[----:B------:R-:W-:Y:S01]  /*0ed0*/  R2UR UR38, R0 ;  /* 0x00000000002672ca */ /* 0x000fe200000e0000 */
[----:B------:R-:W-:Y:S01]  /*0ee0*/  IMAD.MOV.U32 R0, RZ, RZ, RZ ;  /* 0x000000ffff007224 */ /* 0x000fe200078e00ff */
[----:B------:R-:W-:Y:S02]  /*0ef0*/  CS2R R108, SRZ ;  /* 0x00000000006c7805 */ /* 0x000fe4000001ff00 */
[----:B------:R-:W-:-:S02]  /*0f00*/  CS2R R106, SRZ ;  /* 0x00000000006a7805 */ /* 0x000fc4000001ff00 */
[----:B------:R-:W-:Y:S02]  /*0f10*/  CS2R R104, SRZ ;  /* 0x0000000000687805 */ /* 0x000fe4000001ff00 */
[----:B------:R-:W-:Y:S02]  /*0f20*/  CS2R R102, SRZ ;  /* 0x0000000000667805 */ /* 0x000fe4000001ff00 */
[----:B------:R-:W-:Y:S02]  /*0f30*/  CS2R R100, SRZ ;  /* 0x0000000000647805 */ /* 0x000fe4000001ff00 */
[----:B------:R-:W-:Y:S02]  /*0f40*/  CS2R R98, SRZ ;  /* 0x0000000000627805 */ /* 0x000fe4000001ff00 */
[----:B------:R-:W-:Y:S02]  /*0f50*/  CS2R R96, SRZ ;  /* 0x0000000000607805 */ /* 0x000fe4000001ff00 */
[----:B------:R-:W-:-:S02]  /*0f60*/  CS2R R94, SRZ ;  /* 0x00000000005e7805 */ /* 0x000fc4000001ff00 */
[----:B------:R-:W-:Y:S02]  /*0f70*/  CS2R R92, SRZ ;  /* 0x00000000005c7805 */ /* 0x000fe4000001ff00 */
[----:B------:R-:W-:Y:S02]  /*0f80*/  CS2R R90, SRZ ;  /* 0x00000000005a7805 */ /* 0x000fe4000001ff00 */
[----:B------:R-:W-:Y:S01]  /*0f90*/  CS2R R88, SRZ ;  /* 0x0000000000587805 */ /* 0x000fe2000001ff00 */
[----:B------:R-:W-:Y:S01]  /*0fa0*/  UISETP.GT.AND UP0, UPT, UR38, UR5, UPT ;  /* 0x000000052600728c */ /* 0x000fe2000bf04270 */
[----:B------:R-:W-:Y:S02]  /*0fb0*/  CS2R R86, SRZ ;  /* 0x0000000000567805 */ /* 0x000fe4000001ff00 */
[----:B------:R-:W-:Y:S02]  /*0fc0*/  CS2R R84, SRZ ;  /* 0x0000000000547805 */ /* 0x000fe4000001ff00 */
[----:B------:R-:W-:-:S02]  /*0fd0*/  CS2R R82, SRZ ;  /* 0x0000000000527805 */ /* 0x000fc4000001ff00 */
[----:B------:R-:W-:Y:S02]  /*0fe0*/  CS2R R80, SRZ ;  /* 0x0000000000507805 */ /* 0x000fe4000001ff00 */
[----:B------:R-:W-:Y:S02]  /*0ff0*/  CS2R R78, SRZ ;  /* 0x00000000004e7805 */ /* 0x000fe4000001ff00 */
[----:B------:R-:W-:Y:S02]  /*1000*/  PLOP3.LUT P1, PT, PT, PT, UP0, 0x80, 0x0 ;  /* 0x000000000000781c */ /* 0x000fe40003f2f008 */
[----:B------:R-:W-:Y:S02]  /*1010*/  CS2R R76, SRZ ;  /* 0x00000000004c7805 */ /* 0x000fe4000001ff00 */
[----:B------:R-:W-:Y:S02]  /*1020*/  CS2R R74, SRZ ;  /* 0x00000000004a7805 */ /* 0x000fe4000001ff00 */
[----:B0-----:R-:W-:Y:S01]  /*1030*/  IADD3 R19, R2, -0x80, RZ ;  /* 0xffffff8002137810 */ /* 0x001fe20007ffe0ff */
[----:B------:R-:W-:Y:S01]  /*1040*/  IMAD.MOV.U32 R2, RZ, RZ, RZ ;  /* 0x000000ffff027224 */ /* 0x000fe200078e00ff */
        /* <DEDUP_REMOVED lines=24> */
[----:B------:R-:W-:Y:S01]  /*11d0*/  CS2R R24, SRZ ;  /* 0x0000000000187805 */ /* 0x000fe2000001ff00 */
[----:B------:R-:W-:Y:S06]  /*11e0*/  @!P1 BRA `(.L_x_12) ;  /* 0x000000ac00ac9947 */ /* 0x000fec0003800000 */
[----:B------:R-:W-:Y:S01]  /*11f0*/  SHF.R.S32.HI R0, RZ, 0x1f, R19 ;  /* 0x0000001fff007819 */ /* 0x000fe20000011413 */
[----:B------:R-:W0:Y:S01]  /*1200*/  S2UR UR7, SR_CgaCtaId ;  /* 0x00000000000779c3 */ /* 0x000e220000008800 */
[----:B------:R-:W-:Y:S02]  /*1210*/  UMOV UR6, 0x400 ;  /* 0x0000040000067882 */ /* 0x000fe40000000000 */
[----:B------:R-:W-:-:S04]  /*1220*/  LEA.HI R22, R0, R19, RZ, 0x7 ;  /* 0x0000001300167211 */ /* 0x000fc800078f38ff */
[----:B------:R-:W-:-:S06]  /*1230*/  SHF.R.S32.HI R0, RZ, 0x7, R22 ;  /* 0x00000007ff007819 */ /* 0x000fcc0000011416 */
[----:B------:R-:W1:Y:S01]  /*1240*/  SHFL.IDX PT, R0, R0, RZ, 0x1f ;  /* 0x00001fff00007589 */ /* 0x000e6200000e0000 */
[----:B0-----:R-:W-:-:S04]  /*1250*/  ULEA UR8, UR7, UR6, 0x18 ;  /* 0x0000000607087291 */ /* 0x001fc8000f8ec03f */
[----:B------:R-:W-:Y:S02]  /*1260*/  UIADD3 UR6, UR8, 0x15400, URZ ;  /* 0x0001540008067890 */ /* 0x000fe4000fffe03f */
[----:B------:R-:W-:Y:S02]  /*1270*/  IMAD.U32 R16, RZ, RZ, UR8 ;  /* 0x00000008ff107e24 */ /* 0x000fe4000f8e00ff */
[----:B------:R-:W-:Y:S01]  /*1280*/  ULOP3.LUT UP0, URZ, UR6, 0x9f, URZ, 0xc0, !UPT ;  /* 0x0000009f063f7892 */ /* 0x000fe2000f80c03f */
[----:B-1----:R-:W-:-:S05]  /*1290*/  R2UR UR4, R0 ;  /* 0x00000000000472ca */ /* 0x002fca00000e0000 */
[----:B------:R-:W-:-:S08]  /*12a0*/  PLOP3.LUT P0, PT, PT, PT, UP0, 0x80, 0x0 ;  /* 0x000000000000781c */ /* 0x000fd00003f0f008 */
[----:B------:R-:W-:-:S04]  /*12b0*/  ULEA.HI UR5, UR4, UR4, URZ, 0x1 ;  /* 0x0000000404057291 */ /* 0x000fc8000f8f083f */
[----:B------:R-:W-:-:S04]  /*12c0*/  ULOP3.LUT UR5, UR5, 0x1e, URZ, 0xc0, !UPT ;  /* 0x0000001e05057892 */ /* 0x000fc8000f8ec03f */
[----:B------:R-:W-:-:S04]  /*12d0*/  UIADD3 UR5, UR4, -UR5, URZ ;  /* 0x8000000504057290 */ /* 0x000fc8000fffe03f */
[----:B------:R-:W-:-:S04]  /*12e0*/  ULEA UR5, UR5, UR6, 0xd ;  /* 0x0000000605057291 */ /* 0x000fc8000f8e683f */
[----:B------:R-:W-:-:S04]  /*12f0*/  USHF.R.U32.HI UR5, URZ, 0x4, UR5 ;  /* 0x000000043f057899 */ /* 0x000fc80008011605 */
[----:B------:R-:W-:Y:S01]  /*1300*/  ULOP3.LUT UR36, UR5, 0x3fff, URZ, 0xc0, !UPT ;  /* 0x00003fff05247892 */ /* 0x000fe2000f8ec03f */
[----:B------:R-:W-:Y:S11]  /*1310*/  @!P0 BRA `(.L_x_13) ;  /* 0x0000000000408947 */ /* 0x000ff60003800000 */
[----:B------:R-:W-:Y:S01]  /*1320*/  MOV R0, 0x0 ;  /* 0x0000000000007802 */ /* 0x000fe20000000f00 */
[----:B------:R-:W-:Y:S01]  /*1330*/  ULDC.64 UR4, c[0x4][0xa8] ;  /* 0x01002a0000047ab9 */ /* 0x000fe20000000a00 */
[----:B------:R-:W-:Y:S01]  /*1340*/  ULDC.64 UR6, c[0x4][0x28] ;  /* 0x01000a0000067ab9 */ /* 0x000fe20000000a00 */
[----:B------:R-:W-:Y:S01]  /*1350*/  MOV R4, UR4 ;  /* 0x0000000400047c02 */ /* 0x000fe20008000f00 */
[----:B------:R0:W1:Y:S01]  /*1360*/  LDC.64 R2, c[0x4][R0] ;  /* 0x0100000000027b82 */ /* 0x0000620000000a00 */
[----:B------:R-:W-:Y:S01]  /*1370*/  IMAD.U32 R5, RZ, RZ, UR5 ;  /* 0x00000005ff057e24 */ /* 0x000fe2000f8e00ff */
[----:B------:R-:W-:Y:S01]  /*1380*/  ULDC.64 UR4, c[0x4][0xb0] ;  /* 0x01002c0000047ab9 */ /* 0x000fe20000000a00 */
[----:B------:R-:W-:Y:S01]  /*1390*/  MOV R10, UR6 ;  /* 0x00000006000a7c02 */ /* 0x000fe20008000f00 */
[----:B------:R-:W-:Y:S01]  /*13a0*/  IMAD.U32 R6, RZ, RZ, UR4 ;  /* 0x00000004ff067e24 */ /* 0x000fe2000f8e00ff */
[----:B------:R-:W-:Y:S01]  /*13b0*/  MOV R13, RZ ;  /* 0x000000ff000d7202 */ /* 0x000fe20000000f00 */
[----:B------:R-:W-:-:S02]  /*13c0*/  IMAD.U32 R7, RZ, RZ, UR5 ;  /* 0x00000005ff077e24 */ /* 0x000fc4000f8e00ff */
[----:B------:R-:W-:Y:S02]  /*13d0*/  IMAD.U32 R11, RZ, RZ, UR7 ;  /* 0x00000007ff0b7e24 */ /* 0x000fe4000f8e00ff */
[----:B------:R-:W-:Y:S02]  /*13e0*/  IMAD.MOV.U32 R8, RZ, RZ, 0x70 ;  /* 0x00000070ff087424 */ /* 0x000fe400078e00ff */
[----:B0-----:R-:W-:-:S07]  /*13f0*/  IMAD.MOV.U32 R12, RZ, RZ, 0x1 ;  /* 0x00000001ff0c7424 */ /* 0x001fce00078e00ff */
[----:B------:R-:W-:-:S07]  /*1400*/  LEPC R20, `(.L_x_13) ;  /* 0x000000001014794e */ /* 0x000fce0000000000 */
[----:B-1----:R-:W-:Y:S05]  /*1410*/  CALL.ABS.NOINC R2 ;  /* 0x0000000002007343 */ /* 0x002fea0003c00000 */
.L_x_13:
[----:B------:R-:W-:Y:S02]  /*1420*/  R2UR UR4, R16 ;  /* 0x00000000100472ca */ /* 0x000fe400000e0000 */
[----:B------:R-:W-:-:S11]  /*1430*/  SHF.L.U32 R0, RZ, 0x1f, RZ ;  /* 0x0000001fff007819 */ /* 0x000fd600000006ff */
[----:B------:R-:W0:Y:S02]  /*1440*/  SYNCS.PHASECHK.TRANS64.TRYWAIT P0, [UR4+0x36800], R0 ;  /* 0x03680000ff0075a7 */ /* 0x000e240008000144 */
[----:B0-----:R-:W-:Y:S05]  /*1450*/  @!P0 BRA `(.L_x_14) ;  /* 0x0000010c00808947 */ /* 0x001fea0003800000 */
.L_x_125:
[----:B------:R-:W2:Y:S02]  /*1460*/  LDL R2, [R1+0xc] ;  /* 0x00000c0001027983 */ /* 0x000ea40000100800 */
[----:B--2---:R-:W-:-:S13]  /*1470*/  R2UR UR4, R2 ;  /* 0x00000000020472ca */ /* 0x004fda00000e0000 */
[----:B------:R-:W-:-:S06]  /*1480*/  ULOP3.LUT UR4, UR4, 0x1, URZ, 0xfc, !UPT ;  /* 0x0000000104047892 */ /* 0x000fcc000f8efc3f */
[----:B------:R-:W-:-:S05]  /*1490*/  IMAD.U32 R2, RZ, RZ, UR4 ;  /* 0x00000004ff027e24 */ /* 0x000fca000f8e00ff */
[----:B------:R-:W-:-:S13]  /*14a0*/  ISETP.NE.AND P0, PT, R2, 0x3, PT ;  /* 0x000000030200780c */ /* 0x000fda0003f05270 */
[----:B------:R-:W-:Y:S05]  /*14b0*/  @!P0 BRA `(.L_x_15) ;  /* 0x0000000000048947 */ /* 0x000fea0003800000 */
[----:B------:R-:W-:Y:S01]  /*14c0*/  BPT.TRAP 0x1 ;  /* 0x000000040000795c */ /* 0x000fe20000300000 */
.L_x_15:
[----:B------:R-:W-:-:S13]  /*14d0*/  R2UR UR4, R16 ;  /* 0x00000000100472ca */ /* 0x000fda00000e0000 */
[----:B------:R1:W2:Y:S01]  /*14e0*/  SYNCS.PHASECHK.TRANS64.TRYWAIT P2, [UR4+0x36830], R0 ;  /* 0x03683000ff0075a7 */ /* 0x0002a20008040144 */
[----:B------:R-:W-:Y:S05]  /*14f0*/  @!P0 BRA `(.L_x_16) ;  /* 0x0000000000048947 */ /* 0x000fea0003800000 */
[----:B------:R-:W-:Y:S01]  /*1500*/  BPT.TRAP 0x1 ;  /* 0x000000040000795c */ /* 0x000fe20000300000 */
.L_x_16:
[----:B------:R-:W3:Y:S02]  /*1510*/  S2R R2, SR_TID.X ;  /* 0x0000000000027919 */ /* 0x000ee40000002100 */
[----:B---3--:R-:W-:-:S04]  /*1520*/  LOP3.LUT R2, R2, 0x7f, RZ, 0xc0, !PT ;  /* 0x0000007f02027812 */ /* 0x008fc800078ec0ff */
[----:B------:R-:W-:Y:S01]  /*1530*/  ISETP.NE.AND P1, PT, R2, RZ, PT ;  /* 0x000000ff0200720c */ /* 0x000fe20003f25270 */
[----:B------:R-:W-:Y:S01]  /*1540*/  IMAD.U32 R2, RZ, RZ, UR36 ;  /* 0x00000024ff027e24 */ /* 0x000fe2000f8e00ff */
[----:B--2---:R-:W-:Y:S11]  /*1550*/  @P2 BRA `(.L_x_17) ;  /* 0x00000000000c2947 */ /* 0x004ff60003800000 */
[----:B------:R-:W-:-:S13]  /*1560*/  R2UR UR4, R16 ;  /* 0x00000000100472ca */ /* 0x000fda00000e0000 */
[----:B------:R-:W2:Y:S02]  /*1570*/  SYNCS.PHASECHK.TRANS64.TRYWAIT P2, [UR4+0x36830], R0 ;  /* 0x03683000ff0075a7 */ /* 0x000ea40008040144 */
[----:B--2---:R-:W-:Y:S05]  /*1580*/  @!P2 BRA `(.L_x_18) ;  /* 0x0000010c0050a947 */ /* 0x004fea0003800000 */
.L_x_17:
[----:B------:R-:W-:Y:S05]  /*1590*/  WARPSYNC.ALL ;  /* 0x0000000000007948 */ /* 0x000fea0003800000 */
[----:B------:R-:W-:Y:S01]  /*15a0*/  IMAD.MOV.U32 R5, RZ, RZ, RZ ;  /* 0x000000ffff057224 */ /* 0x000fe200078e00ff */
[----:B------:R-:W-:Y:S01]  /*15b0*/  MOV R119, RZ ;  /* 0x000000ff00777202 */ /* 0x000fe20000000f00 */
[----:B0-----:R-:W-:Y:S01]  /*15c0*/  IMAD.MOV.U32 R3, RZ, RZ, 0x40000040 ;  /* 0x40000040ff037424 */ /* 0x001fe200078e00ff */
[----:B------:R-:W-:Y:S02]  /*15d0*/  LOP3.LUT R2, R2, 0x10000, RZ, 0xfc, !PT ;  /* 0x0001000002027812 */ /* 0x000fe400078efcff */
[----:B------:R-:W-:Y:S01]  /*15e0*/  R2UR UR42, R16 ;  /* 0x00000000102a72ca */ /* 0x000fe200000e0000 */
[----:B------:R-:W-:Y:S01]  /*15f0*/  WARPGROUP.ARRIVE ;  /* 0x00000000000079c5 */ /* 0x000fe20000000000 */
[C---:B------:R-:W-:Y:S01]  /*1600*/  R2UR UR8, R2.reuse ;  /* 0x00000000020872ca */ /* 0x040fe200000e0000 */
[----:B------:R-:W-:Y:S01]  /*1610*/  UMOV UR11, 0x40000040 ;  /* 0x40000040000b7882 */ /* 0x000fe20000000000 */
        /* <DEDUP_REMOVED lines=9> */
[----:B------:R-:W-:Y:S01]  /*16b0*/  UIADD3 UR4, UR42, 0x21400, URZ ;  /* 0x000214002a047890 */ /* 0x000fe2000fffe03f */
[C---:B------:R-:W-:Y:S01]  /*16c0*/  R2UR UR12, R2.reuse ;  /* 0x00000000020c72ca */ /* 0x040fe200000e0000 */
[----:B------:R-:W-:Y:S01]  /*16d0*/  UMOV UR7, 0x40000040 ;  /* 0x4000004000077882 */ /* 0x000fe20000000000 */
[C---:B------:R-:W-:Y:S01]  /*16e0*/  R2UR UR13, R3.reuse ;  /* 0x00000000030d72ca */ /* 0x040fe200000e0000 */
[----:B------:R-:W-:Y:S01]  /*16f0*/  USHF.R.U32.HI UR4, URZ, 0x4, UR4 ;  /* 0x000000043f047899 */ /* 0x000fe20008011604 */
[----:B------:R-:W-:Y:S01]  /*1700*/  R2UR UR20, R2 ;  /* 0x00000000021472ca */ /* 0x000fe200000e0000 */
[----:B------:R-:W-:Y:S01]  /*1710*/  UMOV UR29, 0x40000040 ;  /* 0x40000040001d7882 */ /* 0x000fe20000000000 */
[C---:B------:R-:W-:Y:S01]  /*1720*/  R2UR UR21, R3.reuse ;  /* 0x00000000031572ca */ /* 0x040fe200000e0000 */
[----:B------:R-:W-:Y:S01]  /*1730*/  ULOP3.LUT UR4, UR4, 0x3fff, URZ, 0xc0, !UPT ;  /* 0x00003fff04047892 */ /* 0x000fe2000f8ec03f */
[----:B------:R-:W-:Y:S01]  /*1740*/  R2UR UR5, R3 ;  /* 0x00000000030572ca */ /* 0x000fe200000e0000 */
[----:B------:R-:W-:Y:S01]  /*1750*/  UMOV UR31, 0x40000040 ;  /* 0x40000040001f7882 */ /* 0x000fe20000000000 */
[----:B------:R-:W-:Y:S01]  /*1760*/  UMOV UR33, 0x40000040 ;  /* 0x4000004000217882 */ /* 0x000fe20000000000 */
[----:B------:R-:W-:Y:S01]  /*1770*/  ULOP3.LUT UR43, UR4, 0x10000, URZ, 0xfc, !UPT ;  /* 0x00010000042b7892 */ /* 0x000fe2000f8efc3f */
[----:B------:R-:W-:Y:S01]  /*1780*/  LOP3.LUT R22, R22, 0xffffff80, RZ, 0xc0, !PT ;  /* 0xffffff8016167812 */ /* 0x000fe200078ec0ff */
[----:B------:R-:W-:Y:S01]  /*1790*/  UMOV UR35, 0x40000040 ;  /* 0x4000004000237882 */ /* 0x000fe20000000000 */
[----:B------:R-:W-:Y:S01]  /*17a0*/  UMOV UR37, 0x40000040 ;  /* 0x4000004000257882 */ /* 0x000fe20000000000 */
[----:B------:R-:W-:Y:S01]  /*17b0*/  UIADD3 UR4, UR43, 0x80, URZ ;  /* 0x000000802b047890 */ /* 0x000fe2000fffe03f */
[----:B------:R-:W-:Y:S01]  /*17c0*/  IMAD.MOV.U32 R4, RZ, RZ, -0x2 ;  /* 0xfffffffeff047424 */ /* 0x000fe200078e00ff */
[----:B------:R-:W-:Y:S01]  /*17d0*/  UIADD3 UR18, UR43, 0x100, URZ ;  /* 0x000001002b127890 */ /* 0x000fe2000fffe03f */
[----:B------:R-:W-:Y:S01]  /*17e0*/  IMAD.IADD R22, R19, 0x1, -R22 ;  /* 0x0000000113167824 */ /* 0x000fe200078e0a16 */
[----:B------:R-:W-:Y:S01]  /*17f0*/  UMOV UR10, UR43 ;  /* 0x0000002b000a7c82 */ /* 0x000fe20008000000 */
[----:B------:R-:W-:Y:S01]  /*1800*/  UIADD3 UR14, UR43, 0x180, URZ ;  /* 0x000001802b0e7890 */ /* 0x000fe2000fffe03f */
[----:B------:R-:W-:Y:S01]  /*1810*/  HGMMA.64x16x16.F32 R72, gdesc[UR8], RZ, !UPT, gsb0 ;  /* 0x00200000084879f0 */ /* 0x000fe2000c0008ff */
[----:B------:R-:W-:Y:S01]  /*1820*/  UMOV UR26, UR4 ;  /* 0x00000004001a7c82 */ /* 0x000fe20008000000 */
[----:B------:R-:W-:Y:S01]  /*1830*/  UIADD3 UR22, UR43, 0x200, URZ ;  /* 0x000002002b167890 */ /* 0x000fe2000fffe03f */
[C---:B------:R-:W-:Y:S01]  /*1840*/  R2UR UR4, R2.reuse ;  /* 0x00000000020472ca */ /* 0x040fe200000e0000 */
[----:B------:R-:W-:Y:S01]  /*1850*/  UIADD3 UR6, UR43, 0x280, URZ ;  /* 0x000002802b067890 */ /* 0x000fe2000fffe03f */
[----:B------:R-:W-:Y:S01]  /*1860*/  R2UR UR8, R2 ;  /* 0x00000000020872ca */ /* 0x000fe200000e0000 */
[----:B------:R-:W-:Y:S01]  /*1870*/  UIADD3 UR30, UR43, 0x380, URZ ;  /* 0x000003802b1e7890 */ /* 0x000fe2000fffe03f */
[----:B------:R-:W-:Y:S01]  /*1880*/  SHF.R.S32.HI R13, RZ, 0x1f, R22 ;  /* 0x0000001fff0d7819 */ /* 0x000fe20000011416 */
[----:B------:R-:W-:Y:S01]  /*1890*/  UIADD3 UR34, UR43, 0x382, URZ ;  /* 0x000003822b227890 */ /* 0x000fe2000fffe03f */
[----:B------:R-:W-:Y:S01]  /*18a0*/  IMAD.U32 R20, RZ, RZ, UR38 ;  /* 0x00000026ff147e24 */ /* 0x000fe2000f8e00ff */
[----:B------:R-:W-:Y:S01]  /*18b0*/  UIADD3 UR10, UR43, 0x504, URZ ;  /* 0x000005042b0a7890 */ /* 0x000fe2000fffe03f */
[----:B------:R-:W-:Y:S01]  /*18c0*/  LEA.HI R13, R13, R22, RZ, 0x2 ;  /* 0x000000160d0d7211 */ /* 0x000fe200078f10ff */
[----:B------:R-:W-:Y:S01]  /*18d0*/  UMOV UR41, 0x40000040 ;  /* 0x4000004000297882 */ /* 0x000fe20000000000 */
[----:B------:R-:W-:Y:S01]  /*18e0*/  UMOV UR45, 0x40000040 ;  /* 0x40000040002d7882 */ /* 0x000fe20000000000 */
[----:B------:R-:W-:Y:S01]  /*18f0*/  UMOV UR49, 0x40000040 ;  /* 0x4000004000317882 */ /* 0x000fe20000000000 */
[----:B------:R-:W-:Y:S01]  /*1900*/  UMOV UR53, 0x40000040 ;  /* 0x4000004000357882 */ /* 0x000fe20000000000 */
[----:B------:R-:W-:Y:S01]  /*1910*/  UMOV UR57, 0x40000040 ;  /* 0x4000004000397882 */ /* 0x000fe20000000000 */
[----:B------:R-:W-:Y:S01]  /*1920*/  LOP3.LUT R13, R13, 0x7ffffffc, RZ, 0xc0, !PT ;  /* 0x7ffffffc0d0d7812 */ /* 0x000fe200078ec0ff */
[----:B------:R-:W-:Y:S01]  /*1930*/  UIADD3 UR9, UR8, 0x2, URZ ;  /* 0x0000000208097890 */ /* 0x000fe2000fffe03f */
[----:B------:R-:W-:Y:S01]  /*1940*/  P2R R80, PR, RZ, 0x1 ;  /* 0x00000001ff507803 */ /* 0x000fe20000000000 */
[----:B------:R-:W-:Y:S01]  /*1950*/  UIADD3 UR28, UR8, 0x400, URZ ;  /* 0x00000400081c7890 */ /* 0x000fe2000fffe03f */
[----:B------:R-:W-:Y:S01]  /*1960*/  IADD3 R13, R22, -R13, RZ ;  /* 0x8000000d160d7210 */ /* 0x000fe20007ffe0ff */
[----:B------:R-:W-:Y:S01]  /*1970*/  UIADD3 UR32, UR8, 0x402, URZ ;  /* 0x0000040208207890 */ /* 0x000fe2000fffe03f */
[----:B------:R-:W-:Y:S01]  /*1980*/  IMAD.U32 R11, RZ, RZ, UR43 ;  /* 0x0000002bff0b7e24 */ /* 0x000fe2000f8e00ff */
[----:B------:R-:W-:Y:S01]  /*1990*/  UIADD3 UR36, UR8, 0x404, URZ ;  /* 0x0000040408247890 */ /* 0x000fe2000fffe03f */
[--C-:B------:R-:W-:Y:S01]  /*19a0*/  IMAD.MOV.U32 R118, RZ, RZ, R119.reuse ;  /* 0x000000ffff767224 */ /* 0x100fe200078e0077 */
[----:B------:R-:W-:Y:S01]  /*19b0*/  UIADD3 UR40, UR8, 0x406, URZ ;  /* 0x0000040608287890 */ /* 0x000fe2000fffe03f */
[----:B------:R-:W-:Y:S01]  /*19c0*/  IMAD R13, R13, R4, 0x70 ;  /* 0x000000700d0d7424 */ /* 0x000fe200078e0204 */
[----:B------:R-:W-:Y:S01]  /*19d0*/  UIADD3 UR44, UR8, 0x800, URZ ;  /* 0x00000800082c7890 */ /* 0x000fe2000fffe03f */
[--C-:B------:R-:W-:Y:S01]  /*19e0*/  IMAD.MOV.U32 R116, RZ, RZ, R119.reuse ;  /* 0x000000ffff747224 */ /* 0x100fe200078e0077 */
[----:B------:R-:W-:Y:S01]  /*19f0*/  UIADD3 UR48, UR8, 0x802, URZ ;  /* 0x0000080208307890 */ /* 0x000fe2000fffe03f */
[----:B------:R-:W-:Y:S01]  /*1a00*/  VIADD R13, R13, UR39 ;  /* 0x000000270d0d7c36 */ /* 0x000fe20008000000 */
[----:B------:R-:W-:Y:S01]  /*1a10*/  UIADD3 UR52, UR8, 0x804, URZ ;  /* 0x0000080408347890 */ /* 0x000fe2000fffe03f */
[----:B------:R-:W-:Y:S01]  /*1a20*/  IMAD.MOV.U32 R114, RZ, RZ, R119 ;  /* 0x000000ffff727224 */ /* 0x000fe200078e0077 */
[----:B------:R-:W-:Y:S01]  /*1a30*/  UIADD3 UR56, UR8, 0x806, URZ ;  /* 0x0000080608387890 */ /* 0x000fe2000fffe03f */
[----:B------:R-:W-:Y:S01]  /*1a40*/  IMAD R20, R20, -0x70, R13 ;  /* 0xffffff9014147824 */ /* 0x000fe200078e020d */
[----:B------:R-:W-:Y:S01]  /*1a50*/  UIADD3 UR38, UR38, -0x2, URZ ;  /* 0xfffffffe26267890 */ /* 0x000fe2000fffe03f */
[----:B------:R-:W-:-:S02]  /*1a60*/  IMAD.MOV.U32 R112, RZ, RZ, R119 ;  /* 0x000000ffff707224 */ /* 0x000fc400078e0077 */
[--C-:B------:R-:W-:Y:S01]  /*1a70*/  IMAD.MOV.U32 R110, RZ, RZ, R119.reuse ;  /* 0x000000ffff6e7224 */ /* 0x100fe200078e0077 */
[C---:B------:R-:W-:Y:S01]  /*1a80*/  ISETP.GT.AND P4, PT, R20.reuse, RZ, PT ;  /* 0x000000ff1400720c */ /* 0x040fe20003f84270 */
[--C-:B------:R-:W-:Y:S01]  /*1a90*/  IMAD.MOV.U32 R108, RZ, RZ, R119.reuse ;  /* 0x000000ffff6c7224 */ /* 0x100fe200078e0077 */
[C---:B------:R-:W-:Y:S01]  /*1aa0*/  ISETP.GT.AND P2, PT, R20.reuse, 0x1, PT ;  /* 0x000000011400780c */ /* 0x040fe20003f44270 */
[--C-:B------:R-:W-:Y:S01]  /*1ab0*/  IMAD.MOV.U32 R106, RZ, RZ, R119.reuse ;  /* 0x000000ffff6a7224 */ /* 0x100fe200078e0077 */
[C---:B------:R-:W-:Y:S01]  /*1ac0*/  ISETP.GT.AND P3, PT, R20.reuse, 0x8, PT ;  /* 0x000000081400780c */ /* 0x040fe20003f64270 */
[--C-:B------:R-:W-:Y:S01]  /*1ad0*/  IMAD.MOV.U32 R104, RZ, RZ, R119.reuse ;  /* 0x000000ffff687224 */ /* 0x100fe200078e0077 */
[C---:B------:R-:W-:Y:S01]  /*1ae0*/  ISETP.GT.AND P6, PT, R20.reuse, 0x9, PT ;  /* 0x000000091400780c */ /* 0x040fe20003fc4270 */
[--C-:B------:R-:W-:Y:S01]  /*1af0*/  IMAD.MOV.U32 R102, RZ, RZ, R119.reuse ;  /* 0x000000ffff667224 */ /* 0x100fe200078e0077 */
[----:B------:R-:W-:Y:S01]  /*1b00*/  ISETP.GT.AND P5, PT, R20, 0x10, PT ;  /* 0x000000101400780c */ /* 0x000fe20003fa4270 */
[----:B------:R-:W-:-:S02]  /*1b10*/  IMAD.MOV.U32 R100, RZ, RZ, R119 ;  /* 0x000000ffff647224 */ /* 0x000fc400078e0077 */
[--C-:B------:R-:W-:Y:S01]  /*1b20*/  IMAD.MOV.U32 R98, RZ, RZ, R119.reuse ;  /* 0x000000ffff627224 */ /* 0x100fe200078e0077 */
[----:B------:R-:W-:Y:S02]  /*1b30*/  WARPGROUP.DEPBAR.LE gsb0, 0x0 ;  /* 0x00008000000079c5 */ /* 0x000fe40000010000 */
[----:B------:R-:W-:Y:S01]  /*1b40*/  WARPGROUP.ARRIVE ;  /* 0x00000000000079c5 */ /* 0x000fe20000000000 */
[--C-:B------:R-:W-:Y:S02]  /*1b50*/  IMAD.MOV.U32 R96, RZ, RZ, R119.reuse ;  /* 0x000000ffff607224 */ /* 0x100fe400078e0077 */
[--C-:B------:R-:W-:Y:S02]  /*1b60*/  IMAD.MOV.U32 R94, RZ, RZ, R119.reuse ;  /* 0x000000ffff5e7224 */ /* 0x100fe400078e0077 */
[--C-:B------:R-:W-:Y:S01]  /*1b70*/  IMAD.MOV.U32 R92, RZ, RZ, R119.reuse ;  /* 0x000000ffff5c7224 */ /* 0x100fe200078e0077 */
[----:B------:R-:W-:Y:S01]  /*1b80*/  HGMMA.64x16x16.F32 R64, gdesc[UR24], RZ, !UPT, gsb0 ;  /* 0x00200000184079f0 */ /* 0x000fe2000c0008ff */
[----:B------:R-:W-:Y:S01]  /*1b90*/  UIADD3 UR24, UR8, 0x6, URZ ;  /* 0x0000000608187890 */ /* 0x000fe2000fffe03f */
[--C-:B------:R-:W-:Y:S01]  /*1ba0*/  IMAD.MOV.U32 R90, RZ, RZ, R119.reuse ;  /* 0x000000ffff5a7224 */ /* 0x100fe200078e0077 */
[----:B------:R-:W-:Y:S01]  /*1bb0*/  UIADD3 UR26, UR43, 0x6, URZ ;  /* 0x000000062b1a7890 */ /* 0x000fe2000fffe03f */
[--C-:B------:R-:W-:Y:S01]  /*1bc0*/  IMAD.MOV.U32 R88, RZ, RZ, R119.reuse ;  /* 0x000000ffff587224 */ /* 0x100fe200078e0077 */
[----:B------:R-:W-:Y:S01]  /*1bd0*/  UMOV UR25, 0x40000040 ;  /* 0x4000004000197882 */ /* 0x000fe20000000000 */
[----:B------:R-:W-:Y:S01]  /*1be0*/  UMOV UR27, 0x40000040 ;  /* 0x40000040001b7882 */ /* 0x000fe20000000000 */
[----:B------:R-:W-:-:S02]  /*1bf0*/  IMAD.MOV.U32 R86, RZ, RZ, R119 ;  /* 0x000000ffff567224 */ /* 0x000fc400078e0077 */
[--C-:B------:R-:W-:Y:S02]  /*1c00*/  IMAD.MOV.U32 R84, RZ, RZ, R119.reuse ;  /* 0x000000ffff547224 */ /* 0x100fe400078e0077 */
[----:B------:R-:W-:Y:S01]  /*1c10*/  IMAD.MOV.U32 R82, RZ, RZ, R119 ;  /* 0x000000ffff527224 */ /* 0x000fe200078e0077 */
[----:B------:R-:W-:Y:S02]  /*1c20*/  WARPGROUP.DEPBAR.LE gsb0, 0x0 ;  /* 0x00008000000079c5 */ /* 0x000fe40000010000 */
[----:B------:R-:W-:-:S06]  /*1c30*/  WARPGROUP.ARRIVE ;  /* 0x00000000000079c5 */ /* 0x000fcc0000000000 */
[----:B------:R-:W-:Y:S01]  /*1c40*/  HGMMA.64x16x16.F32 R56, gdesc[UR16], RZ, !UPT, gsb0 ;  /* 0x00200000103879f0 */ /* 0x000fe2000c0008ff */
[----:B------:R-:W-:Y:S01]  /*1c50*/  R2UR UR16, R2 ;  /* 0x00000000021072ca */ /* 0x000fe200000e0000 */
[----:B------:R-:W-:Y:S01]  /*1c60*/  UIADD3 UR18, UR43, 0x300, URZ ;  /* 0x000003002b127890 */ /* 0x000fe2000fffe03f */
[----:B------:R-:W-:Y:S01]  /*1c70*/  R2UR UR17, R3 ;  /* 0x00000000031172ca */ /* 0x000fe200000e0000 */
[----:B------:R-:W-:Y:S01]  /*1c80*/  UMOV UR19, 0x40000040 ;  /* 0x4000004000137882 */ /* 0x000fe20000000000 */
[----:B------:R-:W-:Y:S02]  /*1c90*/  WARPGROUP.DEPBAR.LE gsb0, 0x0 ;  /* 0x00008000000079c5 */ /* 0x000fe40000010000 */
[----:B------:R-:W-:-:S06]  /*1ca0*/  WARPGROUP.ARRIVE ;  /* 0x00000000000079c5 */ /* 0x000fcc0000000000 */
[----:B------:R-:W-:Y:S03]  /*1cb0*/  HGMMA.64x16x16.F32 R48, gdesc[UR12], RZ, !UPT, gsb0 ;  /* 0x002000000c3079f0 */ /* 0x000fe6000c0008ff */
[----:B------:R-:W-:Y:S02]  /*1cc0*/  WARPGROUP.DEPBAR.LE gsb0, 0x0 ;  /* 0x00008000000079c5 */ /* 0x000fe40000010000 */
[----:B------:R-:W-:-:S06]  /*1cd0*/  WARPGROUP.ARRIVE ;  /* 0x00000000000079c5 */ /* 0x000fcc0000000000 */
[----:B------:R-:W-:Y:S01]  /*1ce0*/  HGMMA.64x16x16.F32 R40, gdesc[UR20], RZ, !UPT, gsb0 ;  /* 0x00200000142879f0 */ /* 0x000fe2000c0008ff */
[----:B------:R-:W-:Y:S02]  /*1cf0*/  UIADD3 UR20, UR8, 0x4, URZ ;  /* 0x0000000408147890 */ /* 0x000fe4000fffe03f */
[----:B------:R-:W-:Y:S01]  /*1d00*/  UIADD3 UR22, UR43, 0x4, URZ ;  /* 0x000000042b167890 */ /* 0x000fe2000fffe03f */
[----:B------:R-:W-:Y:S01]  /*1d10*/  UMOV UR21, 0x40000040 ;  /* 0x4000004000157882 */ /* 0x000fe20000000000 */
[----:B------:R-:W-:Y:S01]  /*1d20*/  UMOV UR23, 0x40000040 ;  /* 0x4000004000177882 */ /* 0x000fe20000000000 */
[----:B------:R-:W-:Y:S01]  /*1d30*/  UIADD3 UR8, UR43, 0x804, URZ ;  /* 0x000008042b087890 */ /* 0x000fe2000fffe03f */
[----:B------:R-:W-:Y:S02]  /*1d40*/  WARPGROUP.DEPBAR.LE gsb0, 0x0 ;  /* 0x00008000000079c5 */ /* 0x000fe40000010000 */
[----:B------:R-:W-:-:S06]  /*1d50*/  WARPGROUP.ARRIVE ;  /* 0x00000000000079c5 */ /* 0x000fcc0000000000 */
[----:B------:R-:W-:Y:S01]  /*1d60*/  HGMMA.64x16x16.F32 R32, gdesc[UR4], RZ, !UPT, gsb0 ;  /* 0x00200000042079f0 */ /* 0x000fe2000c0008ff */
[----:B------:R-:W-:Y:S02]  /*1d70*/  UIADD3 UR4, UR43, 0x2, URZ ;  /* 0x000000022b047890 */ /* 0x000fe4000fffe03f */
[----:B------:R-:W-:Y:S02]  /*1d80*/  UIADD3 UR5, UR43, 0x182, URZ ;  /* 0x000001822b057890 */ /* 0x000fe4000fffe03f */
[----:B------:R-:W-:Y:S01]  /*1d90*/  UIADD3 UR6, UR43, 0x384, URZ ;  /* 0x000003842b067890 */ /* 0x000fe2000fffe03f */
[----:B------:R-:W-:Y:S01]  /*1da0*/  UMOV UR7, 0x40000040 ;  /* 0x4000004000077882 */ /* 0x000fe20000000000 */
[----:B------:R-:W-:Y:S02]  /*1db0*/  WARPGROUP.DEPBAR.LE gsb0, 0x0 ;  /* 0x00008000000079c5 */ /* 0x000fe40000010000 */
[----:B------:R-:W-:-:S06]  /*1dc0*/  WARPGROUP.ARRIVE ;  /* 0x00000000000079c5 */ /* 0x000fcc0000000000 */
[----:B------:R-:W-:Y:S01]  /*1dd0*/  HGMMA.64x16x16.F32 R24, gdesc[UR16], RZ, !UPT, gsb0 ;  /* 0x00200000101879f0 */ /* 0x000fe2000c0008ff */
[----:B------:R-:W-:Y:S01]  /*1de0*/  UMOV UR16, UR9 ;  /* 0x0000000900107c82 */ /* 0x000fe20008000000 */
[----:B------:R-:W-:Y:S01]  /*1df0*/  UMOV UR17, 0x40000040 ;  /* 0x4000004000117882 */ /* 0x000fe20000000000 */
[----:B------:R-:W-:Y:S01]  /*1e00*/  UMOV UR18, UR4 ;  /* 0x0000000400127c82 */ /* 0x000fe20008000000 */
[----:B------:R-:W-:Y:S01]  /*1e10*/  UMOV UR19, 0x40000040 ;  /* 0x4000004000137882 */ /* 0x000fe20000000000 */
[----:B------:R-:W-:Y:S02]  /*1e20*/  UIADD3 UR4, UR43, 0x102, URZ ;  /* 0x000001022b047890 */ /* 0x000fe4000fffe03f */
[----:B------:R-:W-:Y:S01]  /*1e30*/  UIADD3 UR9, UR43, 0x484, URZ ;  /* 0x000004842b097890 */ /* 0x000fe2000fffe03f */
[----:B------:R-:W-:Y:S02]  /*1e40*/  WARPGROUP.DEPBAR.LE gsb0, 0x0 ;  /* 0x00008000000079c5 */ /* 0x000fe40000010000 */
[----:B------:R-:W-:-:S06]  /*1e50*/  WARPGROUP.ARRIVE ;  /* 0x00000000000079c5 */ /* 0x000fcc0000000000 */
[----:B------:R-:W-:Y:S01]  /*1e60*/  HGMMA.64x16x16.F32 R72, gdesc[UR16], R72, gsb0 ;  /* 0x00200000104879f0 */ /* 0x000fe20008000848 */
[----:B------:R-:W-:Y:S01]  /*1e70*/  UIADD3 UR18, UR43, 0x82, URZ ;  /* 0x000000822b127890 */ /* 0x000fe2000fffe03f */
[----:B------:R-:W-:Y:S01]  /*1e80*/  UMOV UR19, 0x40000040 ;  /* 0x4000004000137882 */ /* 0x000fe20000000000 */
[----:B------:R-:W-:Y:S02]  /*1e90*/  WARPGROUP.DEPBAR.LE gsb0, 0x0 ;  /* 0x00008000000079c5 */ /* 0x000fe40000010000 */
[----:B------:R-:W-:-:S06]  /*1ea0*/  WARPGROUP.ARRIVE ;  /* 0x00000000000079c5 */ /* 0x000fcc0000000000 */
[----:B------:R-:W-:Y:S01]  /*1eb0*/  HGMMA.64x16x16.F32 R64, gdesc[UR16], R64, gsb0 ;  /* 0x00200000104079f0 */ /* 0x000fe20008000840 */
[----:B------:R-:W-:Y:S01]  /*1ec0*/  UMOV UR18, UR4 ;  /* 0x0000000400127c82 */ /* 0x000fe20008000000 */
[----:B------:R-:W-:Y:S01]  /*1ed0*/  UMOV UR19, 0x40000040 ;  /* 0x4000004000137882 */ /* 0x000fe20000000000 */
[----:B------:R-:W-:Y:S01]  /*1ee0*/  UIADD3 UR4, UR43, 0x202, URZ ;  /* 0x000002022b047890 */ /* 0x000fe2000fffe03f */
        /* <DEDUP_REMOVED lines=26> */
[----:B------:R-:W-:Y:S03]  /*2090*/  HGMMA.64x16x16.F32 R24, gdesc[UR16], R24, gsb0 ;  /* 0x00200000101879f0 */ /* 0x000fe60008000818 */
        /* <DEDUP_REMOVED lines=142> */
[----:B------:R-:W-:Y:S01]  /*2980*/  UMOV UR5, UR37 ;  /* 0x0000002500057c82 */ /* 0x000fe20008000000 */
        /* <DEDUP_REMOVED lines=8> */
[----:B------:R-:W-:Y:S03]  /*2a10*/  HGMMA.64x16x16.F32 R24, gdesc[UR32], R24, gsb0 ;  /* 0x00200000201879f0 */ /* 0x000fe60008000818 */
[----:B------:R-:W-:Y:S02]  /*2a20*/  WARPGROUP.DEPBAR.LE gsb0, 0x0 ;  /* 0x00008000000079c5 */ /* 0x000fe40000010000 */
[----:B------:R-:W-:-:S06]  /*2a30*/  WARPGROUP.ARRIVE ;  /* 0x00000000000079c5 */ /* 0x000fcc0000000000 */
[----:B------:R-:W-:Y:S01]  /*2a40*/  HGMMA.64x16x16.F32 R72, gdesc[UR4], R72, gsb0 ;  /* 0x00200000044879f0 */ /* 0x000fe20008000848 */
[----:B------:R-:W-:Y:S01]  /*2a50*/  UIADD3 UR6, UR43, 0x404, URZ ;  /* 0x000004042b067890 */ /* 0x000fe2000fffe03f */
[----:B------:R-:W-:Y:S01]  /*2a60*/  UMOV UR4, UR36 ;  /* 0x0000002400047c82 */ /* 0x000fe20008000000 */
[----:B------:R-:W-:Y:S01]  /*2a70*/  UMOV UR5, UR37 ;  /* 0x0000002500057c82 */ /* 0x000fe20008000000 */
[----:B------:R-:W-:Y:S01]  /*2a80*/  UMOV UR7, 0x40000040 ;  /* 0x4000004000077882 */ /* 0x000fe20000000000 */
[----:B------:R-:W-:Y:S02]  /*2a90*/  WARPGROUP.DEPBAR.LE gsb0, 0x0 ;  /* 0x00008000000079c5 */ /* 0x000fe40000010000 */
[----:B------:R-:W-:-:S06]  /*2aa0*/  WARPGROUP.ARRIVE ;  /* 0x00000000000079c5 */ /* 0x000fcc0000000000 */
[----:B------:R-:W-:Y:S01]  /*2ab0*/  HGMMA.64x16x16.F32 R64, gdesc[UR4], R64, gsb0 ;  /* 0x00200000044079f0 */ /* 0x000fe20008000840 */
[----:B------:R-:W-:Y:S01]  /*2ac0*/  UMOV UR4, UR36 ;  /* 0x0000002400047c82 */ /* 0x000fe20008000000 */
[----:B------:R-:W-:Y:S01]  /*2ad0*/  UMOV UR5, UR37 ;  /* 0x0000002500057c82 */ /* 0x000fe20008000000 */
[----:B------:R-:W-:Y:S01]  /*2ae0*/  UMOV UR6, UR9 ;  /* 0x0000000900067c82 */ /* 0x000fe20008000000 */
[----:B------:R-:W-:Y:S01]  /*2af0*/  UMOV UR7, 0x40000040 ;  /* 0x4000004000077882 */ /* 0x000fe20000000000 */
[----:B------:R-:W-:Y:S01]  /*2b00*/  UIADD3 UR9, UR43, 0x584, URZ ;  /* 0x000005842b097890 */ /* 0x000fe2000fffe03f */
        /* <DEDUP_REMOVED lines=250> */
[----:B------:R-:W-:Y:S01]  /*3ab0*/  ULDC UR8, c[0x0][0x9d8] ;  /* 0x0002760000087ab9 */ /* 0x000fe20000000800 */
        /* <DEDUP_REMOVED lines=15> */
[----:B------:R-:W-:Y:S01]  /*3bb0*/  WARPGROUP.ARRIVE ;  /* 0x00000000000079c5 */ /* 0x000fe20000000000 */
[----:B------:R-:W-:Y:S01]  /*3bc0*/  FMUL.FTZ R74, R74, UR8 ;  /* 0x000000084a4a7c20 */ /* 0x000fe20008410000 */
[----:B------:R-:W-:Y:S01]  /*3bd0*/  FMUL.FTZ R75, R75, UR8 ;  /* 0x000000084b4b7c20 */ /* 0x000fe20008410000 */
[----:B------:R-:W-:Y:S01]  /*3be0*/  FMUL.FTZ R78, R78, UR8 ;  /* 0x000000084e4e7c20 */ /* 0x000fe20008410000 */
[----:B------:R-:W-:Y:S01]  /*3bf0*/  FMUL.FTZ R79, R79, UR8 ;  /* 0x000000084f4f7c20 */ /* 0x000fe20008410000 */
[----:B------:R-:W-:Y:S01]  /*3c00*/  FMUL.FTZ R72, R72, UR8 ;  /* 0x0000000848487c20 */ /* 0x000fe20008410000 */
[----:B------:R-:W-:Y:S01]  /*3c10*/  HGMMA.64x16x16.F32 R64, gdesc[UR4], R64, gsb0 ;  /* 0x00200000044079f0 */ /* 0x000fe20008000840 */
[----:B------:R-:W-:Y:S01]  /*3c20*/  UIADD3 UR6, UR43, 0x806, URZ ;  /* 0x000008062b067890 */ /* 0x000fe2000fffe03f */
[----:B------:R-:W-:Y:S01]  /*3c30*/  MUFU.TANH R74, R74 ;  /* 0x0000004a004a7308 */ /* 0x000fe20000002400 */
[----:B------:R-:W-:Y:S01]  /*3c40*/  UMOV UR4, UR56 ;  /* 0x0000003800047c82 */ /* 0x000fe20008000000 */
[----:B------:R-:W-:Y:S01]  /*3c50*/  UMOV UR5, UR57 ;  /* 0x0000003900057c82 */ /* 0x000fe20008000000 */
[----:B------:R-:W-:Y:S01]  /*3c60*/  UMOV UR7, 0x40000040 ;  /* 0x4000004000077882 */ /* 0x000fe20000000000 */
[----:B------:R-:W-:Y:S01]  /*3c70*/  FMUL.FTZ R73, R73, UR8 ;  /* 0x0000000849497c20 */ /* 0x000fe20008410000 */
[----:B------:R-:W-:Y:S01]  /*3c80*/  FMUL.FTZ R76, R76, UR8 ;  /* 0x000000084c4c7c20 */ /* 0x000fe20008410000 */
[----:B------:R-:W-:-:S02]  /*3c90*/  FMUL.FTZ R77, R77, UR8 ;  /* 0x000000084d4d7c20 */ /* 0x000fc40008410000 */
[----:B------:R-:W0:Y:S08]  /*3ca0*/  MUFU.TANH R75, R75 ;  /* 0x0000004b004b7308 */ /* 0x000e300000002400 */
[----:B------:R-:W-:Y:S08]  /*3cb0*/  MUFU.TANH R78, R78 ;  /* 0x0000004e004e7308 */ /* 0x000ff00000002400 */
[----:B------:R-:W2:Y:S01]  /*3cc0*/  MUFU.TANH R79, R79 ;  /* 0x0000004f004f7308 */ /* 0x000ea20000002400 */
[----:B0-----:R-:W-:-:S07]  /*3cd0*/  FSEL R75, R75, -INF , P2 ;  /* 0xff8000004b4b7808 */ /* 0x001fce0001000000 */
[----:B------:R0:W3:Y:S08]  /*3ce0*/  MUFU.TANH R7, R72 ;  /* 0x0000004800077308 */ /* 0x0000f00000002400 */
[----:B-1----:R1:W4:Y:S01]  /*3cf0*/  MUFU.TANH R0, R73 ;  /* 0x0000004900007308 */ /* 0x0023220000002400 */
[----:B--2---:R-:W-:Y:S01]  /*3d00*/  FSEL R79, R79, -INF , P6 ;  /* 0xff8000004f4f7808 */ /* 0x004fe20003000000 */
[----:B0-----:R-:W-:-:S06]  /*3d10*/  IMAD.MOV.U32 R72, RZ, RZ, R119 ;  /* 0x000000ffff487224 */ /* 0x001fcc00078e0077 */
[----:B------:R0:W2:Y:S01]  /*3d20*/  MUFU.TANH R9, R76 ;  /* 0x0000004c00097308 */ /* 0x0000a20000002400 */
[----:B-1----:R-:W-:Y:S01]  /*3d30*/  FSEL R73, R74, -INF , P4 ;  /* 0xff8000004a497808 */ /* 0x002fe20002000000 */
        /* <DEDUP_REMOVED lines=9> */
[----:B------:R-:W1:Y:S01]  /*3dd0*/  MUFU.TANH R66, R66 ;  /* 0x0000004200427308 */ /* 0x000e620000002400 */
[----:B------:R-:W-:Y:S01]  /*3de0*/  UMOV UR4, UR56 ;  /* 0x0000003800047c82 */ /* 0x000fe20008000000 */
[----:B------:R-:W-:Y:S01]  /*3df0*/  UMOV UR5, UR57 ;  /* 0x0000003900057c82 */ /* 0x000fe20008000000 */
[----:B------:R-:W-:Y:S01]  /*3e00*/  UMOV UR7, 0x40000040 ;  /* 0x4000004000077882 */ /* 0x000fe20000000000 */
[----:B------:R-:W-:Y:S01]  /*3e10*/  FMUL.FTZ R69, R69, UR8 ;  /* 0x0000000845457c20 */ /* 0x000fe20008410000 */
[----:B------:R-:W-:Y:S01]  /*3e20*/  FMNMX.FTZ R12, R73, R75, !PT ;  /* 0x0000004b490c7209 */ /* 0x000fe20007810000 */
[----:B------:R-:W-:Y:S01]  /*3e30*/  FMUL.FTZ R64, R64, UR8 ;  /* 0x0000000840407c20 */ /* 0x000fe20008410000 */
[----:B---3--:R-:W-:Y:S01]  /*3e40*/  FSEL R7, R7, -INF , P4 ;  /* 0xff80000007077808 */ /* 0x008fe20002000000 */
[----:B------:R-:W3:Y:S01]  /*3e50*/  MUFU.TANH R67, R67 ;  /* 0x0000004300437308 */ /* 0x000ee20000002400 */
[----:B------:R-:W-:Y:S01]  /*3e60*/  ISETP.GT.AND P4, PT, R20, 0x11, PT ;  /* 0x000000111400780c */ /* 0x000fe20003f84270 */
[----:B------:R-:W-:Y:S01]  /*3e70*/  FMUL.FTZ R68, R68, UR8 ;  /* 0x0000000844447c20 */ /* 0x000fe20008410000 */
[----:B----4-:R-:W-:Y:S01]  /*3e80*/  FSEL R0, R0, -INF , P2 ;  /* 0xff80000000007808 */ /* 0x010fe20001000000 */
[--C-:B0-----:R-:W-:Y:S01]  /*3e90*/  IMAD.MOV.U32 R76, RZ, RZ, R119.reuse ;  /* 0x000000ffff4c7224 */ /* 0x101fe200078e0077 */
[----:B------:R-:W-:Y:S01]  /*3ea0*/  ISETP.GT.AND P2, PT, R20, 0x18, PT ;  /* 0x000000181400780c */ /* 0x000fe20003f44270 */
[--C-:B------:R-:W-:Y:S01]  /*3eb0*/  IMAD.MOV.U32 R74, RZ, RZ, R119.reuse ;  /* 0x000000ffff4a7224 */ /* 0x100fe200078e0077 */
[----:B--2---:R-:W-:Y:S01]  /*3ec0*/  FSEL R9, R9, -INF , P3 ;  /* 0xff80000009097808 */ /* 0x004fe20001800000 */
[----:B------:R-:W0:Y:S01]  /*3ed0*/  MUFU.TANH R65, R65 ;  /* 0x0000004100417308 */ /* 0x000e220000002400 */
[----:B-1----:R-:W-:Y:S01]  /*3ee0*/  FSEL R81, R66, -INF , P5 ;  /* 0xff80000042517808 */ /* 0x002fe20002800000 */
[----:B------:R-:W-:-:S06]  /*3ef0*/  IMAD.MOV.U32 R66, RZ, RZ, R119 ;  /* 0x000000ffff427224 */ /* 0x000fcc00078e0077 */
[----:B------:R1:W2:Y:S01]  /*3f00*/  MUFU.TANH R21, R77 ;  /* 0x0000004d00157308 */ /* 0x0002a20000002400 */
[----:B---3--:R-:W-:-:S07]  /*3f10*/  FSEL R67, R67, -INF , P4 ;  /* 0xff80000043437808 */ /* 0x008fce0002000000 */
[----:B------:R-:W3:Y:S01]  /*3f20*/  MUFU.TANH R70, R70 ;  /* 0x0000004600467308 */ /* 0x000ee20000002400 */
[----:B-1----:R-:W-:Y:S01]  /*3f30*/  FSEL R77, R78, -INF , P3 ;  /* 0xff8000004e4d7808 */ /* 0x002fe20001800000 */
[----:B------:R-:W-:Y:S01]  /*3f40*/  IMAD.MOV.U32 R78, RZ, RZ, R119 ;  /* 0x000000ffff4e7224 */ /* 0x000fe200078e0077 */
[----:B0-----:R-:W-:Y:S02]  /*3f50*/  FSEL R19, R65, -INF , P4 ;  /* 0xff80000041137808 */ /* 0x001fe40002000000 */
[----:B------:R-:W-:Y:S02]  /*3f60*/  FMNMX.FTZ R14, R77, R12, !PT ;  /* 0x0000000c4d0e7209 */ /* 0x000fe40007810000 */
[----:B------:R-:W-:Y:S01]  /*3f70*/  ISETP.GT.AND P3, PT, R20, 0x19, PT ;  /* 0x000000191400780c */ /* 0x000fe20003f64270 */
[----:B------:R-:W0:Y:S01]  /*3f80*/  MUFU.TANH R71, R71 ;  /* 0x0000004700477308 */ /* 0x000e220000002400 */
[----:B------:R-:W-:Y:S02]  /*3f90*/  FMNMX.FTZ R14, R79, R14, !PT ;  /* 0x0000000e4f0e7209 */ /* 0x000fe40007810000 */
[----:B--2---:R-:W-:-:S02]  /*3fa0*/  FSEL R21, R21, -INF , P6 ;  /* 0xff80000015157808 */ /* 0x004fc40003000000 */
[----:B------:R-:W-:Y:S02]  /*3fb0*/  FMNMX.FTZ R14, R81, R14, !PT ;  /* 0x0000000e510e7209 */ /* 0x000fe40007810000 */
[----:B------:R-:W-:Y:S01]  /*3fc0*/  ISETP.GT.AND P6, PT, R20, 0x20, PT ;  /* 0x000000201400780c */ /* 0x000fe20003fc4270 */
[----:B------:R-:W1:Y:S01]  /*3fd0*/  MUFU.TANH R23, R64 ;  /* 0x0000004000177308 */ /* 0x000e620000002400 */
[----:B---3--:R-:W-:Y:S01]  /*3fe0*/  FSEL R65, R70, -INF , P2 ;  /* 0xff80000046417808 */ /* 0x008fe20001000000 */
[----:B------:R-:W-:Y:S02]  /*3ff0*/  WARPGROUP.DEPBAR.LE gsb0, 0x0 ;  /* 0x00008000000079c5 */ /* 0x000fe40000010000 */
[----:B------:R-:W-:Y:S01]  /*4000*/  WARPGROUP.ARRIVE ;  /* 0x00000000000079c5 */ /* 0x000fe20000000000 */
[----:B------:R-:W-:Y:S01]  /*4010*/  FMUL.FTZ R58, R58, UR8 ;  /* 0x000000083a3a7c20 */ /* 0x000fe20008410000 */
[----:B------:R-:W-:Y:S01]  /*4020*/  FMUL.FTZ R59, R59, UR8 ;  /* 0x000000083b3b7c20 */ /* 0x000fe20008410000 */
[----:B------:R-:W-:Y:S01]  /*4030*/  FMUL.FTZ R62, R62, UR8 ;  /* 0x000000083e3e7c20 */ /* 0x000fe20008410000 */
[----:B------:R-:W-:Y:S01]  /*4040*/  MUFU.TANH R69, R69 ;  /* 0x0000004500457308 */ /* 0x000fe20000002400 */
[----:B------:R-:W-:Y:S01]  /*4050*/  FMUL.FTZ R63, R63, UR8 ;  /* 0x000000083f3f7c20 */ /* 0x000fe20008410000 */
[----:B------:R-:W-:Y:S01]  /*4060*/  HGMMA.64x16x16.F32 R48, gdesc[UR4], R48, gsb0 ;  /* 0x00200000043079f0 */ /* 0x000fe20008000830 */
[----:B------:R-:W-:Y:S01]  /*4070*/  UIADD3 UR6, UR43, 0x906, URZ ;  /* 0x000009062b067890 */ /* 0x000fe2000fffe03f */
[----:B------:R-:W-:Y:S01]  /*4080*/  FMUL.FTZ R56, R56, UR8 ;  /* 0x0000000838387c20 */ /* 0x000fe20008410000 */
[----:B------:R-:W-:Y:S01]  /*4090*/  UMOV UR4, UR56 ;  /* 0x0000003800047c82 */ /* 0x000fe20008000000 */
[----:B------:R-:W-:Y:S01]  /*40a0*/  UMOV UR5, UR57 ;  /* 0x0000003900057c82 */ /* 0x000fe20008000000 */
[----:B------:R-:W-:Y:S01]  /*40b0*/  UMOV UR7, 0x40000040 ;  /* 0x4000004000077882 */ /* 0x000fe20000000000 */
[----:B------:R-:W-:Y:S01]  /*40c0*/  MUFU.TANH R58, R58 ;  /* 0x0000003a003a7308 */ /* 0x000fe20000002400 */
[----:B------:R-:W-:Y:S01]  /*40d0*/  FMNMX.FTZ R14, R67, R14, !PT ;  /* 0x0000000e430e7209 */ /* 0x000fe20007810000 */
[----:B------:R-:W-:Y:S01]  /*40e0*/  FMUL.FTZ R57, R57, UR8 ;  /* 0x0000000839397c20 */ /* 0x000fe20008410000 */
[----:B0-----:R-:W-:Y:S01]  /*40f0*/  FSEL R71, R71, -INF , P3 ;  /* 0xff80000047477808 */ /* 0x001fe20001800000 */
[----:B------:R-:W-:Y:S01]  /*4100*/  FMUL.FTZ R60, R60, UR8 ;  /* 0x000000083c3c7c20 */ /* 0x000fe20008410000 */
[----:B------:R-:W-:Y:S01]  /*4110*/  FMNMX.FTZ R14, R65, R14, !PT ;  /* 0x0000000e410e7209 */ /* 0x000fe20007810000 */
[----:B------:R-:W-:Y:S01]  /*4120*/  FMUL.FTZ R61, R61, UR8 ;  /* 0x000000083d3d7c20 */ /* 0x000fe20008410000 */
[----:B-1----:R-:W-:Y:S01]  /*4130*/  FSEL R23, R23, -INF , P5 ;  /* 0xff80000017177808 */ /* 0x002fe20002800000 */
[----:B------:R-:W0:Y:S01]  /*4140*/  MUFU.TANH R59, R59 ;  /* 0x0000003b003b7308 */ /* 0x000e220000002400 */
[C---:B------:R-:W-:Y:S01]  /*4150*/  ISETP.GT.AND P5, PT, R20.reuse, 0x21, PT ;  /* 0x000000211400780c */ /* 0x040fe20003fa4270 */
[--C-:B------:R-:W-:Y:S01]  /*4160*/  IMAD.MOV.U32 R70, RZ, RZ, R119.reuse ;  /* 0x000000ffff467224 */ /* 0x100fe200078e0077 */
[----:B------:R-:W-:Y:S01]  /*4170*/  FMNMX.FTZ R14, R71, R14, !PT ;  /* 0x0000000e470e7209 */ /* 0x000fe20007810000 */
[----:B------:R-:W-:Y:S01]  /*4180*/  IMAD.MOV.U32 R64, RZ, RZ, R119 ;  /* 0x000000ffff407224 */ /* 0x000fe200078e0077 */
[----:B------:R-:W-:-:S03]  /*4190*/  ISETP.GT.AND P4, PT, R20, 0x28, PT ;  /* 0x000000281400780c */ /* 0x000fc60003f84270 */
[----:B------:R1:W2:Y:S08]  /*41a0*/  MUFU.TANH R15, R68 ;  /* 0x00000044000f7308 */ /* 0x0002b00000002400 */
[----:B------:R-:W3:Y:S01]  /*41b0*/  MUFU.TANH R62, R62 ;  /* 0x0000003e003e7308 */ /* 0x000ee20000002400 */
[----:B0-----:R-:W-:Y:S01]  /*41c0*/  FSEL R83, R59, -INF , P5 ;  /* 0xff8000003b537808 */ /* 0x001fe20002800000 */
[----:B-1----:R-:W-:-:S06]  /*41d0*/  IMAD.MOV.U32 R68, RZ, RZ, R119 ;  /* 0x000000ffff447224 */ /* 0x002fcc00078e0077 */
[----:B------:R-:W0:Y:S01]  /*41e0*/  MUFU.TANH R63, R63 ;  /* 0x0000003f003f7308 */ /* 0x000e220000002400 */
[----:B--2---:R-:W-:Y:S02]  /*41f0*/  FSEL R15, R15, -INF , P2 ;  /* 0xff8000000f0f7808 */ /* 0x004fe40001000000 */
[----:B------:R-:W-:-:S05]  /*4200*/  ISETP.GT.AND P2, PT, R20, 0x29, PT ;  /* 0x000000291400780c */ /* 0x000fca0003f44270 */
[----:B------:R-:W1:Y:S01]  /*4210*/  MUFU.TANH R56, R56 ;  /* 0x0000003800387308 */ /* 0x000e620000002400 */
[----:B---3--:R-:W-:Y:S01]  /*4220*/  FSEL R85, R62, -INF , P4 ;  /* 0xff8000003e557808 */ /* 0x008fe20002000000 */
[----:B------:R-:W-:Y:S01]  /*4230*/  IMAD.MOV.U32 R62, RZ, RZ, R119 ;  /* 0x000000ffff3e7224 */ /* 0x000fe200078e0077 */
        /* <DEDUP_REMOVED lines=13> */
[----:B------:R-:W2:Y:S01]  /*4310*/  MUFU.TANH R50, R50 ;  /* 0x0000003200327308 */ /* 0x000ea20000002400 */
[----:B------:R-:W-:Y:S01]  /*4320*/  FMUL.FTZ R49, R49, UR8 ;  /* 0x0000000831317c20 */ /* 0x000fe20008410000 */
[----:B0-----:R-:W-:Y:S01]  /*4330*/  FSEL R63, R63, -INF , P2 ;  /* 0xff8000003f3f7808 */ /* 0x001fe20001000000 */
[----:B------:R-:W-:Y:S01]  /*4340*/  FMUL.FTZ R52, R52, UR8 ;  /* 0x0000000834347c20 */ /* 0x000fe20008410000 */
[----:B------:R-:W-:-:S04]  /*4350*/  FMUL.FTZ R53, R53, UR8 ;  /* 0x0000000835357c20 */ /* 0x000fc80008410000 */
[----:B------:R-:W0:Y:S08]  /*4360*/  MUFU.TANH R51, R51 ;  /* 0x0000003300337308 */ /* 0x000e300000002400 */
[----:B------:R-:W-:Y:S08]  /*4370*/  MUFU.TANH R60, R60 ;  /* 0x0000003c003c7308 */ /* 0x000ff00000002400 */
[----:B------:R-:W-:Y:S08]  /*4380*/  MUFU.TANH R54, R54 ;  /* 0x0000003600367308 */ /* 0x000ff00000002400 */
[----:B------:R-:W-:Y:S08]  /*4390*/  MUFU.TANH R61, R61 ;  /* 0x0000003d003d7308 */ /* 0x000ff00000002400 */
[----:B------:R-:W-:Y:S01]  /*43a0*/  MUFU.TANH R55, R55 ;  /* 0x0000003700377308 */ /* 0x000fe20000002400 */
[----:B------:R-:W-:-:S02]  /*43b0*/  WARPGROUP.DEPBAR.LE gsb0, 0x0 ;  /* 0x00008000000079c5 */ /* 0x000fc40000010000 */
[----:B------:R-:W-:Y:S01]  /*43c0*/  WARPGROUP.ARRIVE ;  /* 0x00000000000079c5 */ /* 0x000fe20000000000 */
[----:B------:R-:W-:Y:S01]  /*43d0*/  FMUL.FTZ R41, R41, UR8 ;  /* 0x0000000829297c20 */ /* 0x000fe20008410000 */
[----:B------:R-:W-:Y:S01]  /*43e0*/  FMUL.FTZ R42, R42, UR8 ;  /* 0x000000082a2a7c20 */ /* 0x000fe20008410000 */
[----:B------:R-:W-:Y:S02]  /*43f0*/  FMUL.FTZ R43, R43, UR8 ;  /* 0x000000082b2b7c20 */ /* 0x000fe40008410000 */
        /* <DEDUP_REMOVED lines=8> */
[----:B------:R3:W-:Y:S01]  /*4480*/  MUFU.TANH R4, R41 ;  /* 0x0000002900047308 */ /* 0x0007e20000002400 */
[----:B------:R-:W-:Y:S01]  /*4490*/  FMUL.FTZ R47, R47, UR8 ;  /* 0x000000082f2f7c20 */ /* 0x000fe20008410000 */
[----:B------:R-:W-:Y:S01]  /*44a0*/  FMUL.FTZ R40, R40, UR8 ;  /* 0x0000000828287c20 */ /* 0x000fe20008410000 */
[----:B------:R-:W-:-:S05]  /*44b0*/  FMUL.FTZ R44, R44, UR8 ;  /* 0x000000082c2c7c20 */ /* 0x000fca0008410000 */
[----:B------:R1:W-:Y:S01]  /*44c0*/  MUFU.TANH R6, R43 ;  /* 0x0000002b00067308 */ /* 0x0003e20000002400 */
[----:B---3--:R-:W-:Y:S02]  /*44d0*/  FSEL R41, R69, -INF , P3 ;  /* 0xff80000045297808 */ /* 0x008fe40001800000 */
[----:B------:R-:W-:Y:S01]  /*44e0*/  FSEL R69, R58, -INF , P6 ;  /* 0xff8000003a457808 */ /* 0x000fe20003000000 */
[--C-:B------:R-:W-:Y:S01]  /*44f0*/  IMAD.MOV.U32 R58, RZ, RZ, R119.reuse ;  /* 0x000000ffff3a7224 */ /* 0x100fe200078e0077 */
[----:B------:R-:W-:Y:S02]  /*4500*/  ISETP.GT.AND P3, PT, R20, 0x30, PT ;  /* 0x000000301400780c */ /* 0x000fe40003f64270 */
[----:B------:R-:W-:Y:S01]  /*4510*/  FMNMX.FTZ R14, R69, R14, !PT ;  /* 0x0000000e450e7209 */ /* 0x000fe20007810000 */
[----:B------:R-:W-:Y:S01]  /*4520*/  MUFU.TANH R42, R42 ;  /* 0x0000002a002a7308 */ /* 0x000fe20000002400 */
[----:B-1----:R-:W-:Y:S01]  /*4530*/  FSEL R43, R56, -INF , P6 ;  /* 0xff800000382b7808 */ /* 0x002fe20003000000 */
[----:B------:R-:W-:Y:S01]  /*4540*/  IMAD.MOV.U32 R56, RZ, RZ, R119 ;  /* 0x000000ffff387224 */ /* 0x000fe200078e0077 */
[----:B------:R-:W-:-:S02]  /*4550*/  FMNMX.FTZ R14, R83, R14, !PT ;  /* 0x0000000e530e7209 */ /* 0x000fc40007810000 */
[----:B------:R-:W-:Y:S02]  /*4560*/  ISETP.GT.AND P6, PT, R20, 0x31, PT ;  /* 0x000000311400780c */ /* 0x000fe40003fc4270 */
[----:B------:R-:W-:Y:S01]  /*4570*/  FMNMX.FTZ R14, R85, R14, !PT ;  /* 0x0000000e550e7209 */ /* 0x000fe20007810000 */
[----:B------:R-:W1:Y:S01]  /*4580*/  MUFU.TANH R49, R49 ;  /* 0x0000003100317308 */ /* 0x000e620000002400 */
[----:B--2---:R-:W-:Y:S01]  /*4590*/  FSEL R87, R50, -INF , P3 ;  /* 0xff80000032577808 */ /* 0x004fe20001800000 */
[----:B------:R-:W-:Y:S01]  /*45a0*/  IMAD.MOV.U32 R50, RZ, RZ, R119 ;  /* 0x000000ffff327224 */ /* 0x000fe200078e0077 */
[----:B------:R-:W-:Y:S02]  /*45b0*/  FMNMX.FTZ R14, R63, R14, !PT ;  /* 0x0000000e3f0e7209 */ /* 0x000fe40007810000 */
[----:B0-----:R-:W-:Y:S02]  /*45c0*/  FSEL R89, R51, -INF , P6 ;  /* 0xff80000033597808 */ /* 0x001fe40003000000 */
[----:B------:R-:W-:Y:S01]  /*45d0*/  FMNMX.FTZ R22, R87, R14, !PT ;  /* 0x0000000e57167209 */ /* 0x000fe20007810000 */
[----:B------:R-:W0:Y:S03]  /*45e0*/  MUFU.TANH R52, R52 ;  /* 0x0000003400347308 */ /* 0x000e260000002400 */
[----:B------:R-:W-:-:S05]  /*45f0*/  FMNMX.FTZ R22, R89, R22, !PT ;  /* 0x0000001659167209 */ /* 0x000fca0007810000 */
[----:B------:R2:W-:Y:S01]  /*4600*/  MUFU.TANH R8, R45 ;  /* 0x0000002d00087308 */ /* 0x0005e20000002400 */
[----:B-1----:R-:W-:Y:S02]  /*4610*/  FSEL R49, R49, -INF , P6 ;  /* 0xff80000031317808 */ /* 0x002fe40003000000 */
[C---:B------:R-:W-:Y:S01]  /*4620*/  ISETP.GT.AND P6, PT, R20.reuse, 0x48, PT ;  /* 0x000000481400780c */ /* 0x040fe20003fc4270 */
[----:B------:R-:W-:Y:S02]  /*4630*/  WARPGROUP.DEPBAR.LE gsb0, 0x0 ;  /* 0x00008000000079c5 */ /* 0x000fe40000010000 */
[----:B------:R-:W-:Y:S01]  /*4640*/  WARPGROUP.ARRIVE ;  /* 0x00000000000079c5 */ /* 0x000fe20000000000 */
[----:B------:R-:W-:Y:S01]  /*4650*/  FMUL.FTZ R12, R33, UR8 ;  /* 0x00000008210c7c20 */ /* 0x000fe20008410000 */
[----:B------:R-:W-:Y:S01]  /*4660*/  FSEL R33, R57, -INF , P5 ;  /* 0xff80000039217808 */ /* 0x000fe20002800000 */
[----:B------:R-:W1:Y:S01]  /*4670*/  MUFU.TANH R46, R46 ;  /* 0x0000002e002e7308 */ /* 0x000e620000002400 */
[----:B------:R-:W-:Y:S01]  /*4680*/  ISETP.GT.AND P5, PT, R20, 0x38, PT ;  /* 0x000000381400780c */ /* 0x000fe20003fa4270 */
[----:B------:R-:W-:Y:S01]  /*4690*/  FMUL.FTZ R34, R34, UR8 ;  /* 0x0000000822227c20 */ /* 0x000fe20008410000 */
[----:B------:R-:W-:Y:S01]  /*46a0*/  HGMMA.64x16x16.F32 R24, gdesc[UR4], R24, gsb0 ;  /* 0x00200000041879f0 */ /* 0x000fe20008000818 */
[----:B--2---:R-:W-:Y:S01]  /*46b0*/  FSEL R45, R60, -INF , P4 ;  /* 0xff8000003c2d7808 */ /* 0x004fe20002000000 */
[----:B------:R-:W-:Y:S01]  /*46c0*/  FMUL.FTZ R13, R35, UR8 ;  /* 0x00000008230d7c20 */ /* 0x000fe20008410000 */
[----:B------:R-:W-:Y:S01]  /*46d0*/  ISETP.GT.AND P4, PT, R20, 0x39, PT ;  /* 0x000000391400780c */ /* 0x000fe20003f84270 */
[----:B------:R-:W-:Y:S01]  /*46e0*/  FMUL.FTZ R38, R38, UR8 ;  /* 0x0000000826267c20 */ /* 0x000fe20008410000 */
[----:B------:R-:W-:Y:S01]  /*46f0*/  FSEL R91, R54, -INF , P5 ;  /* 0xff800000365b7808 */ /* 0x000fe20002800000 */
[----:B------:R-:W2:Y:S01]  /*4700*/  MUFU.TANH R53, R53 ;  /* 0x0000003500357308 */ /* 0x000ea20000002400 */
[----:B------:R-:W-:Y:S01]  /*4710*/  FSEL R35, R61, -INF , P2 ;  /* 0xff8000003d237808 */ /* 0x000fe20001000000 */
[----:B------:R-:W-:Y:S01]  /*4720*/  FMUL.FTZ R36, R36, UR8 ;  /* 0x0000000824247c20 */ /* 0x000fe20008410000 */
[----:B------:R-:W-:Y:S01]  /*4730*/  ISETP.GT.AND P2, PT, R20, 0x40, PT ;  /* 0x000000401400780c */ /* 0x000fe20003f44270 */
[----:B------:R-:W-:Y:S01]  /*4740*/  FMUL.FTZ R14, R39, UR8 ;  /* 0x00000008270e7c20 */ /* 0x000fe20008410000 */
[----:B------:R-:W-:Y:S01]  /*4750*/  FSEL R93, R55, -INF , P4 ;  /* 0xff800000375d7808 */ /* 0x000fe20002000000 */
[----:B------:R-:W-:Y:S01]  /*4760*/  FMUL.FTZ R32, R32, UR8 ;  /* 0x0000000820207c20 */ /* 0x000fe20008410000 */
[----:B------:R-:W-:Y:S01]  /*4770*/  FMNMX.FTZ R22, R91, R22, !PT ;  /* 0x000000165b167209 */ /* 0x000fe20007810000 */
[----:B------:R3:W4:Y:S01]  /*4780*/  MUFU.TANH R10, R47 ;  /* 0x0000002f000a7308 */ /* 0x0007220000002400 */
[----:B------:R-:W-:Y:S01]  /*4790*/  FSEL R95, R42, -INF , P2 ;  /* 0xff8000002a5f7808 */ /* 0x000fe20001000000 */
[----:B------:R-:W-:Y:S01]  /*47a0*/  FMUL.FTZ R37, R37, UR8 ;  /* 0x0000000825257c20 */ /* 0x000fe20008410000 */
[----:B------:R-:W-:Y:S01]  /*47b0*/  FMNMX.FTZ R22, R93, R22, !PT ;  /* 0x000000165d167209 */ /* 0x000fe20007810000 */
[----:B------:R-:W-:Y:S01]  /*47c0*/  ULDC UR4, c[0x0][0x988] ;  /* 0x0002620000047ab9 */ /* 0x000fe20000000800 */
[----:B0-----:R-:W-:Y:S01]  /*47d0*/  FSEL R51, R52, -INF , P5 ;  /* 0xff80000034337808 */ /* 0x001fe20002800000 */
[--C-:B------:R-:W-:Y:S01]  /*47e0*/  IMAD.MOV.U32 R60, RZ, RZ, R119.reuse ;  /* 0x000000ffff3c7224 */ /* 0x100fe200078e0077 */
[----:B------:R-:W-:Y:S01]  /*47f0*/  FMNMX.FTZ R22, R95, R22, !PT ;  /* 0x000000165f167209 */ /* 0x000fe20007810000 */
[----:B------:R-:W0:Y:S01]  /*4800*/  MUFU.TANH R34, R34 ;  /* 0x0000002200227308 */ /* 0x000e220000002400 */
[----:B---3--:R-:W-:Y:S01]  /*4810*/  FSEL R47, R48, -INF , P3 ;  /* 0xff800000302f7808 */ /* 0x008fe20001800000 */
[--C-:B------:R-:W-:Y:S01]  /*4820*/  IMAD.MOV.U32 R54, RZ, RZ, R119.reuse ;  /* 0x000000ffff367224 */ /* 0x100fe200078e0077 */
[C---:B------:R-:W-:Y:S01]  /*4830*/  ISETP.GT.AND P3, PT, R20.reuse, 0x41, PT ;  /* 0x000000411400780c */ /* 0x040fe20003f64270 */
[--C-:B------:R-:W-:Y:S01]  /*4840*/  IMAD.MOV.U32 R52, RZ, RZ, R119.reuse ;  /* 0x000000ffff347224 */ /* 0x100fe200078e0077 */
[----:B------:R-:W-:Y:S01]  /*4850*/  ISETP.GT.AND P5, PT, R20, 0x49, PT ;  /* 0x000000491400780c */ /* 0x000fe20003fa4270 */
[--C-:B------:R-:W-:Y:S01]  /*4860*/  IMAD.MOV.U32 R48, RZ, RZ, R119.reuse ;  /* 0x000000ffff307224 */ /* 0x100fe200078e0077 */
[----:B------:R-:W-:Y:S01]  /*4870*/  FSEL R97, R6, -INF , P3 ;  /* 0xff80000006617808 */ /* 0x000fe20001800000 */
[----:B------:R-:W3:Y:S01]  /*4880*/  MUFU.TANH R40, R40 ;  /* 0x0000002800287308 */ /* 0x000ee20000002400 */
[----:B-1----:R-:W-:Y:S01]  /*4890*/  FSEL R99, R46, -INF , P6 ;  /* 0xff8000002e637808 */ /* 0x002fe20003000000 */
[----:B------:R-:W-:Y:S01]  /*48a0*/  IMAD.MOV.U32 R46, RZ, RZ, R119 ;  /* 0x000000ffff2e7224 */ /* 0x000fe200078e0077 */
[----:B------:R-:W-:-:S02]  /*48b0*/  FMNMX.FTZ R22, R97, R22, !PT ;  /* 0x0000001661167209 */ /* 0x000fc40007810000 */
[----:B--2---:R-:W-:Y:S02]  /*48c0*/  FSEL R39, R53, -INF , P4 ;  /* 0xff80000035277808 */ /* 0x004fe40002000000 */
[----:B------:R-:W-:Y:S01]  /*48d0*/  ISETP.GT.AND P4, PT, R20, 0x50, PT ;  /* 0x000000501400780c */ /* 0x000fe20003f84270 */
[----:B------:R-:W1:Y:S01]  /*48e0*/  MUFU.TANH R13, R13 ;  /* 0x0000000d000d7308 */ /* 0x000e620000002400 */
[----:B------:R-:W-:Y:S02]  /*48f0*/  FSEL R55, R4, -INF , P3 ;  /* 0xff80000004377808 */ /* 0x000fe40001800000 */
[----:B----4-:R-:W-:Y:S02]  /*4900*/  FSEL R101, R10, -INF , P5 ;  /* 0xff8000000a657808 */ /* 0x010fe40002800000 */
[----:B------:R-:W-:Y:S02]  /*4910*/  FMNMX.FTZ R22, R99, R22, !PT ;  /* 0x0000001663167209 */ /* 0x000fe40007810000 */
[----:B------:R-:W-:Y:S01]  /*4920*/  ISETP.GT.AND P3, PT, R20, 0x51, PT ;  /* 0x000000511400780c */ /* 0x000fe20003f64270 */
[----:B------:R-:W2:Y:S01]  /*4930*/  MUFU.TANH R44, R44 ;  /* 0x0000002c002c7308 */ /* 0x000ea20000002400 */
[----:B0-----:R-:W-:-:S02]  /*4940*/  FSEL R103, R34, -INF , P4 ;  /* 0xff80000022677808 */ /* 0x001fc40002000000 */
[----:B------:R-:W-:Y:S02]  /*4950*/  FMNMX.FTZ R22, R101, R22, !PT ;  /* 0x0000001665167209 */ /* 0x000fe40007810000 */
[----:B---3--:R-:W-:Y:S01]  /*4960*/  FSEL R53, R40, -INF , P2 ;  /* 0xff80000028357808 */ /* 0x008fe20001000000 */
[----:B------:R-:W-:Y:S02]  /*4970*/  WARPGROUP.DEPBAR.LE gsb0, 0x0 ;  /* 0x00008000000079c5 */ /* 0x000fe40000010000 */
[----:B------:R-:W0:Y:S01]  /*4980*/  MUFU.TANH R38, R38 ;  /* 0x0000002600267308 */ /* 0x000e220000002400 */
[----:B------:R-:W-:Y:S01]  /*4990*/  FMUL.FTZ R26, R26, UR8 ;  /* 0x000000081a1a7c20 */ /* 0x000fe20008410000 */
[----:B------:R-:W-:Y:S01]  /*49a0*/  FMUL.FTZ R6, R31, UR8 ;  /* 0x000000081f067c20 */ /* 0x000fe20008410000 */
[----:B------:R-:W-:Y:S01]  /*49b0*/  FMUL.FTZ R4, R27, UR8 ;  /* 0x000000081b047c20 */ /* 0x000fe20008410000 */
[----:B------:R-:W-:Y:S01]  /*49c0*/  FMUL.FTZ R30, R30, UR8 ;  /* 0x000000081e1e7c20 */ /* 0x000fe20008410000 */
[----:B------:R-:W-:Y:S01]  /*49d0*/  ISETP.GT.AND P2, PT, R20, 0x58, PT ;  /* 0x000000581400780c */ /* 0x000fe20003f44270 */
[----:B------:R-:W-:Y:S01]  /*49e0*/  FMUL.FTZ R24, R24, UR8 ;  /* 0x0000000818187c20 */ /* 0x000fe20008410000 */
[----:B-1----:R-:W-:Y:S01]  /*49f0*/  FSEL R13, R13, -INF , P3 ;  /* 0xff8000000d0d7808 */ /* 0x002fe20001800000 */
[----:B------:R-:W1:Y:S01]  /*4a00*/  MUFU.TANH R36, R36 ;  /* 0x0000002400247308 */ /* 0x000e620000002400 */
[----:B------:R-:W-:Y:S01]  /*4a10*/  FMNMX.FTZ R22, R103, R22, !PT ;  /* 0x0000001667167209 */ /* 0x000fe20007810000 */
[----:B------:R-:W-:Y:S01]  /*4a20*/  FMUL.FTZ R25, R25, UR8 ;  /* 0x0000000819197c20 */ /* 0x000fe20008410000 */
[----:B--2---:R-:W-:Y:S01]  /*4a30*/  FSEL R27, R44, -INF , P6 ;  /* 0xff8000002c1b7808 */ /* 0x004fe20003000000 */
[----:B------:R-:W-:Y:S01]  /*4a40*/  FMUL.FTZ R28, R28, UR8 ;  /* 0x000000081c1c7c20 */ /* 0x000fe20008410000 */
[----:B------:R-:W-:Y:S01]  /*4a50*/  ISETP.GT.AND P6, PT, R20, 0x59, PT ;  /* 0x000000591400780c */ /* 0x000fe20003fc4270 */
[----:B------:R-:W-:Y:S01]  /*4a60*/  FMUL.FTZ R29, R29, UR8 ;  /* 0x000000081d1d7c20 */ /* 0x000fe20008410000 */
[----:B------:R-:W-:Y:S01]  /*4a70*/  FMNMX.FTZ R22, R13, R22, !PT ;  /* 0x000000160d167209 */ /* 0x000fe20007810000 */
[----:B------:R-:W2:Y:S01]  /*4a80*/  MUFU.TANH R14, R14 ;  /* 0x0000000e000e7308 */ /* 0x000ea20000002400 */
[----:B0-----:R-:W-:-:S02]  /*4a90*/  FSEL R105, R38, -INF , P2 ;  /* 0xff80000026697808 */ /* 0x001fc40001000000 */
[----:B------:R-:W-:Y:S02]  /*4aa0*/  FSEL R31, R8, -INF , P5 ;  /* 0xff800000081f7808 */ /* 0x000fe40002800000 */
[----:B------:R-:W-:Y:S02]  /*4ab0*/  ISETP.GT.AND P5, PT, R20, 0x60, PT ;  /* 0x000000601400780c */ /* 0x000fe40003fa4270 */
[----:B------:R-:W-:Y:S01]  /*4ac0*/  FMNMX.FTZ R22, R105, R22, !PT ;  /* 0x0000001669167209 */ /* 0x000fe20007810000 */
[----:B------:R-:W0:Y:S01]  /*4ad0*/  MUFU.TANH R32, R32 ;  /* 0x0000002000207308 */ /* 0x000e220000002400 */
[----:B-1----:R-:W-:Y:S02]  /*4ae0*/  FSEL R61, R36, -INF , P2 ;  /* 0xff800000243d7808 */ /* 0x002fe40001000000 */
[----:B------:R-:W-:Y:S02]  /*4af0*/  ISETP.GT.AND P2, PT, R20, 0x69, PT ;  /* 0x000000691400780c */ /* 0x000fe40003f44270 */
[----:B------:R-:W-:-:S02]  /*4b00*/  MOV R8, UR4 ;  /* 0x0000000400087c02 */ /* 0x000fc40008000f00 */
[----:B------:R-:W-:Y:S01]  /*4b10*/  R2UR UR4, R17 ;  /* 0x00000000110472ca */ /* 0x000fe200000e0000 */
[----:B------:R-:W1:Y:S01]  /*4b20*/  MUFU.TANH R26, R26 ;  /* 0x0000001a001a7308 */ /* 0x000e620000002400 */
[----:B--2---:R-:W-:-:S04]  /*4b30*/  FSEL R107, R14, -INF , P6 ;  /* 0xff8000000e6b7808 */ /* 0x004fc80003000000 */
[----:B------:R-:W-:-:S03]  /*4b40*/  FMNMX.FTZ R22, R107, R22, !PT ;  /* 0x000000166b167209 */ /* 0x000fc60007810000 */
[----:B------:R-:W2:Y:S01]  /*4b50*/  MUFU.TANH R6, R6 ;  /* 0x0000000600067308 */ /* 0x000ea20000002400 */
[----:B0-----:R-:W-:Y:S02]  /*4b60*/  FSEL R57, R32, -INF , P4 ;  /* 0xff80000020397808 */ /* 0x001fe40002000000 */
[----:B------:R-:W-:Y:S01]  /*4b70*/  ISETP.GT.AND P4, PT, R20, 0x61, PT ;  /* 0x000000611400780c */ /* 0x000fe20003f84270 */
[----:B------:R-:W-:-:S03]  /*4b80*/  UISETP.GE.AND UP0, UPT, UR38, UR4, UPT ;  /* 0x000000042600728c */ /* 0x000fc6000bf06270 */
[----:B------:R-:W-:Y:S01]  /*4b90*/  UMOV UR4, URZ ;  /* 0x0000003f00047c82 */ /* 0x000fe20008000000 */
[----:B------:R-:W0:Y:S01]  /*4ba0*/  MUFU.TANH R12, R12 ;  /* 0x0000000c000c7308 */ /* 0x000e220000002400 */
[----:B-1----:R-:W-:-:S04]  /*4bb0*/  FSEL R109, R26, -INF , P5 ;  /* 0xff8000001a6d7808 */ /* 0x002fc80002800000 */
[----:B------:R-:W-:-:S03]  /*4bc0*/  FMNMX.FTZ R22, R109, R22, !PT ;  /* 0x000000166d167209 */ /* 0x000fc60007810000 */
[----:B------:R-:W1:Y:S01]  /*4bd0*/  MUFU.TANH R4, R4 ;  /* 0x0000000400047308 */ /* 0x000e620000002400 */
[----:B--2---:R-:W-:Y:S02]  /*4be0*/  FSEL R115, R6, -INF , P2 ;  /* 0xff80000006737808 */ /* 0x004fe40001000000 */
[----:B------:R-:W-:-:S04]  /*4bf0*/  FMNMX.FTZ R6, R7, R0, !PT ;  /* 0x0000000007067209 */ /* 0x000fc80007810000 */
[----:B------:R-:W-:Y:S01]  /*4c00*/  FMNMX.FTZ R6, R9, R6, !PT ;  /* 0x0000000609067209 */ /* 0x000fe20007810000 */
[----:B------:R-:W2:Y:S01]  /*4c10*/  MUFU.TANH R30, R30 ;  /* 0x0000001e001e7308 */ /* 0x000ea20000002400 */
[----:B0-----:R-:W-:Y:S02]  /*4c20*/  FSEL R59, R12, -INF , P3 ;  /* 0xff8000000c3b7808 */ /* 0x001fe40001800000 */
[----:B------:R-:W-:Y:S02]  /*4c30*/  ISETP.GT.AND P3, PT, R20, 0x68, PT ;  /* 0x000000681400780c */ /* 0x000fe40003f64270 */
[----:B------:R-:W-:-:S03]  /*4c40*/  FMNMX.FTZ R6, R21, R6, !PT ;  /* 0x0000000615067209 */ /* 0x000fc60007810000 */
[----:B------:R-:W0:Y:S01]  /*4c50*/  MUFU.TANH R37, R37 ;  /* 0x0000002500257308 */ /* 0x000e220000002400 */
[----:B-1----:R-:W-:Y:S02]  /*4c60*/  FSEL R111, R4, -INF , P4 ;  /* 0xff800000046f7808 */ /* 0x002fe40002000000 */
[----:B------:R-:W-:Y:S02]  /*4c70*/  FMNMX.FTZ R6, R23, R6, !PT ;  /* 0x0000000617067209 */ /* 0x000fe40007810000 */
[----:B------:R-:W-:Y:S02]  /*4c80*/  FMNMX.FTZ R22, R111, R22, !PT ;  /* 0x000000166f167209 */ /* 0x000fe40007810000 */
[----:B------:R-:W-:Y:S01]  /*4c90*/  FMNMX.FTZ R12, R19, R6, !PT ;  /* 0x00000006130c7209 */ /* 0x000fe20007810000 */
[----:B------:R-:W-:Y:S01]  /*4ca0*/  MUFU.TANH R24, R24 ;  /* 0x0000001800187308 */ /* 0x000fe20000002400 */
[----:B--2---:R-:W-:Y:S02]  /*4cb0*/  FSEL R113, R30, -INF , P3 ;  /* 0xff8000001e717808 */ /* 0x004fe40001800000 */
[----:B------:R-:W-:-:S02]  /*4cc0*/  FMNMX.FTZ R12, R15, R12, !PT ;  /* 0x0000000c0f0c7209 */ /* 0x000fc40007810000 */
[----:B------:R-:W-:Y:S02]  /*4cd0*/  FMNMX.FTZ R22, R113, R22, !PT ;  /* 0x0000001671167209 */ /* 0x000fe40007810000 */
[----:B------:R-:W-:Y:S01]  /*4ce0*/  FMNMX.FTZ R12, R41, R12, !PT ;  /* 0x0000000c290c7209 */ /* 0x000fe20007810000 */
[----:B------:R-:W1:Y:S01]  /*4cf0*/  MUFU.TANH R25, R25 ;  /* 0x0000001900197308 */ /* 0x000e620000002400 */
[----:B------:R-:W-:Y:S02]  /*4d00*/  FMNMX.FTZ R22, R115, R22, !PT ;  /* 0x0000001673167209 */ /* 0x000fe40007810000 */
[----:B------:R-:W-:Y:S02]  /*4d10*/  FMNMX.FTZ R12, R43, R12, !PT ;  /* 0x0000000c2b0c7209 */ /* 0x000fe40007810000 */
[----:B0-----:R-:W-:Y:S01]  /*4d20*/  FSEL R37, R37, -INF , P6 ;  /* 0xff80000025257808 */ /* 0x001fe20003000000 */
[----:B------:R-:W0:Y:S01]  /*4d30*/  SHFL.BFLY PT, R117, R22, 0x2, 0x1f ;  /* 0x0c401f0016757f89 */ /* 0x000e2200000e0000 */
[----:B------:R-:W-:Y:S01]  /*4d40*/  FMNMX.FTZ R12, R33, R12, !PT ;  /* 0x0000000c210c7209 */ /* 0x000fe20007810000 */
[----:B------:R-:W-:Y:S03]  /*4d50*/  MUFU.TANH R28, R28 ;  /* 0x0000001c001c7308 */ /* 0x000fe60000002400 */
[----:B------:R-:W-:-:S04]  /*4d60*/  FMNMX.FTZ R12, R45, R12, !PT ;  /* 0x0000000c2d0c7209 */ /* 0x000fc80007810000 */
[----:B------:R-:W-:Y:S01]  /*4d70*/  FMNMX.FTZ R12, R35, R12, !PT ;  /* 0x0000000c230c7209 */ /* 0x000fe20007810000 */
[----:B------:R-:W2:Y:S01]  /*4d80*/  MUFU.TANH R29, R29 ;  /* 0x0000001d001d7308 */ /* 0x000ea20000002400 */
[----:B-1----:R-:W-:Y:S02]  /*4d90*/  FSEL R25, R25, -INF , P4 ;  /* 0xff80000019197808 */ /* 0x002fe40002000000 */
[----:B------:R-:W-:-:S04]  /*4da0*/  FMNMX.FTZ R12, R47, R12, !PT ;  /* 0x0000000c2f0c7209 */ /* 0x000fc80007810000 */
[----:B------:R-:W-:-:S04]  /*4db0*/  FMNMX.FTZ R12, R49, R12, !PT ;  /* 0x0000000c310c7209 */ /* 0x000fc80007810000 */
[----:B------:R-:W-:Y:S02]  /*4dc0*/  FMNMX.FTZ R12, R51, R12, !PT ;  /* 0x0000000c330c7209 */ /* 0x000fe40007810000 */
[----:B0-----:R-:W-:Y:S02]  /*4dd0*/  FMNMX.FTZ R117, R22, R117, !PT ;  /* 0x0000007516757209 */ /* 0x001fe40007810000 */
[----:B------:R-:W-:Y:S02]  /*4de0*/  FMNMX.FTZ R12, R39, R12, !PT ;  /* 0x0000000c270c7209 */ /* 0x000fe40007810000 */
[----:B--2---:R-:W-:Y:S01]  /*4df0*/  FSEL R29, R29, -INF , P2 ;  /* 0xff8000001d1d7808 */ /* 0x004fe20001000000 */
[----:B------:R-:W0:Y:S01]  /*4e00*/  SHFL.BFLY PT, R10, R117, 0x1, 0x1f ;  /* 0x0c201f00750a7f89 */ /* 0x000e2200000e0000 */
[----:B------:R-:W-:-:S04]  /*4e10*/  FMNMX.FTZ R12, R53, R12, !PT ;  /* 0x0000000c350c7209 */ /* 0x000fc80007810000 */
[----:B------:R-:W-:-:S04]  /*4e20*/  FMNMX.FTZ R12, R55, R12, !PT ;  /* 0x0000000c370c7209 */ /* 0x000fc80007810000 */
[----:B------:R-:W-:-:S04]  /*4e30*/  FMNMX.FTZ R12, R27, R12, !PT ;  /* 0x0000000c1b0c7209 */ /* 0x000fc80007810000 */
[----:B------:R-:W-:-:S04]  /*4e40*/  FMNMX.FTZ R12, R31, R12, !PT ;  /* 0x0000000c1f0c7209 */ /* 0x000fc80007810000 */
[----:B------:R-:W-:-:S04]  /*4e50*/  FMNMX.FTZ R12, R57, R12, !PT ;  /* 0x0000000c390c7209 */ /* 0x000fc80007810000 */
[----:B------:R-:W-:Y:S02]  /*4e60*/  FMNMX.FTZ R12, R59, R12, !PT ;  /* 0x0000000c3b0c7209 */ /* 0x000fe40007810000 */
[----:B0-----:R-:W-:Y:S01]  /*4e70*/  FMNMX.FTZ R10, R117, R10, !PT ;  /* 0x0000000a750a7209 */ /* 0x001fe20007810000 */
[----:B------:R-:W-:Y:S01]  /*4e80*/  IMAD.MOV.U32 R117, RZ, RZ, R119 ;  /* 0x000000ffff757224 */ /* 0x000fe200078e0077 */
[----:B------:R-:W-:Y:S02]  /*4e90*/  FMNMX.FTZ R12, R61, R12, !PT ;  /* 0x0000000c3d0c7209 */ /* 0x000fe40007810000 */
[C---:B------:R-:W-:Y:S01]  /*4ea0*/  FSETP.NEU.FTZ.AND P0, PT, R10.reuse, -INF , PT ;  /* 0xff8000000a00780b */ /* 0x040fe20003f1d000 */
[----:B------:R-:W-:Y:S01]  /*4eb0*/  FMUL.FTZ R4, R10, R8 ;  /* 0x000000080a047220 */ /* 0x000fe20000410000 */
[----:B------:R-:W-:-:S04]  /*4ec0*/  FMNMX.FTZ R12, R37, R12, !PT ;  /* 0x0000000c250c7209 */ /* 0x000fc80007810000 */
[----:B------:R-:W-:Y:S02]  /*4ed0*/  FSEL R14, R4, RZ, P0 ;  /* 0x000000ff040e7208 */ /* 0x000fe40000000000 */
[----:B------:R-:W-:Y:S01]  /*4ee0*/  ISETP.NE.AND P0, PT, R80, RZ, PT ;  /* 0x000000ff5000720c */ /* 0x000fe20003f05270 */
[--C-:B------:R-:W-:Y:S02]  /*4ef0*/  IMAD.MOV.U32 R80, RZ, RZ, R119.reuse ;  /* 0x000000ffff507224 */ /* 0x100fe400078e0077 */
[-CC-:B------:R-:W-:Y:S01]  /*4f00*/  FFMA.FTZ R30, R63, R8.reuse, -R14.reuse ;  /* 0x000000083f1e7223 */ /* 0x180fe2000001080e */
[----:B------:R-:W-:Y:S01]  /*4f10*/  FSEL R63, R24, -INF , P5 ;  /* 0xff800000183f7808 */ /* 0x000fe20002800000 */
[-CC-:B------:R-:W-:Y:S01]  /*4f20*/  FFMA.FTZ R65, R65, R8.reuse, -R14.reuse ;  /* 0x0000000841417223 */ /* 0x180fe2000001080e */
[-CC-:B------:R-:W-:Y:S01]  /*4f30*/  FFMA.FTZ R67, R67, R8.reuse, -R14.reuse ;  /* 0x0000000843437223 */ /* 0x180fe2000001080e */
[--C-:B------:R-:W-:Y:S01]  /*4f40*/  FFMA.FTZ R36, R13, R8, -R14.reuse ;  /* 0x000000080d247223 */ /* 0x100fe2000001080e */
[----:B------:R-:W-:Y:S01]  /*4f50*/  FMNMX.FTZ R12, R63, R12, !PT ;  /* 0x0000000c3f0c7209 */ /* 0x000fe20007810000 */
[----:B------:R0:W-:Y:S01]  /*4f60*/  MUFU.EX2 R199, R65 ;  /* 0x0000004100c77308 */ /* 0x0001e20000000800 */
[-CC-:B------:R-:W-:Y:S01]  /*4f70*/  FFMA.FTZ R201, R73, R8.reuse, -R14.reuse ;  /* 0x0000000849c97223 */ /* 0x180fe2000001080e */
[--C-:B------:R-:W-:Y:S01]  /*4f80*/  FFMA.FTZ R4, R75, R8, -R14.reuse ;  /* 0x000000084b047223 */ /* 0x100fe2000001080e */
[----:B------:R-:W-:Y:S01]  /*4f90*/  FMNMX.FTZ R12, R25, R12, !PT ;  /* 0x0000000c190c7209 */ /* 0x000fe20007810000 */
[-CC-:B------:R-:W-:Y:S01]  /*4fa0*/  FFMA.FTZ R203, R77, R8.reuse, -R14.reuse ;  /* 0x000000084dcb7223 */ /* 0x180fe2000001080e */
[-CC-:B------:R-:W-:Y:S01]  /*4fb0*/  FFMA.FTZ R79, R79, R8.reuse, -R14.reuse ;  /* 0x000000084f4f7223 */ /* 0x180fe2000001080e */
[-CC-:B------:R-:W-:Y:S01]  /*4fc0*/  FFMA.FTZ R197, R81, R8.reuse, -R14.reuse ;  /* 0x0000000851c57223 */ /* 0x180fe2000001080e */
[-CC-:B------:R-:W-:Y:S01]  /*4fd0*/  FFMA.FTZ R71, R71, R8.reuse, -R14.reuse ;  /* 0x0000000847477223 */ /* 0x180fe2000001080e */
[----:B------:R1:W-:Y:S01]  /*4fe0*/  MUFU.EX2 R20, R67 ;  /* 0x0000004300147308 */ /* 0x0003e20000000800 */
[----:B0-----:R-:W-:Y:S01]  /*4ff0*/  FSEL R65, R28, -INF , P3 ;  /* 0xff8000001c417808 */ /* 0x001fe20001800000 */
[-CC-:B------:R-:W-:Y:S01]  /*5000*/  FFMA.FTZ R69, R69, R8.reuse, -R14.reuse ;  /* 0x0000000845457223 */ /* 0x180fe2000001080e */
[-CC-:B------:R-:W-:Y:S01]  /*5010*/  FFMA.FTZ R83, R83, R8.reuse, -R14.reuse ;  /* 0x0000000853537223 */ /* 0x180fe2000001080e */
[--C-:B------:R-:W-:Y:S01]  /*5020*/  FFMA.FTZ R85, R85, R8, -R14.reuse ;  /* 0x0000000855557223 */ /* 0x100fe2000001080e */
[----:B------:R-:W-:Y:S01]  /*5030*/  FMNMX.FTZ R12, R65, R12, !PT ;  /* 0x0000000c410c7209 */ /* 0x000fe20007810000 */
[-CC-:B------:R-:W-:Y:S01]  /*5040*/  FFMA.FTZ R87, R87, R8.reuse, -R14.reuse ;  /* 0x0000000857577223 */ /* 0x180fe2000001080e */
[--C-:B------:R-:W-:Y:S01]  /*5050*/  FFMA.FTZ R89, R89, R8, -R14.reuse ;  /* 0x0000000859597223 */ /* 0x100fe2000001080e */
[----:B------:R-:W-:Y:S01]  /*5060*/  MUFU.EX2 R201, R201 ;  /* 0x000000c900c97308 */ /* 0x000fe20000000800 */
[----:B------:R-:W-:Y:S01]  /*5070*/  FMNMX.FTZ R12, R29, R12, !PT ;  /* 0x0000000c1d0c7209 */ /* 0x000fe20007810000 */
[-CC-:B------:R-:W-:Y:S01]  /*5080*/  FFMA.FTZ R91, R91, R8.reuse, -R14.reuse ;  /* 0x000000085b5b7223 */ /* 0x180fe2000001080e */
[-CC-:B------:R-:W-:Y:S01]  /*5090*/  FFMA.FTZ R93, R93, R8.reuse, -R14.reuse ;  /* 0x000000085d5d7223 */ /* 0x180fe2000001080e */
[-CC-:B------:R-:W-:Y:S01]  /*50a0*/  FFMA.FTZ R95, R95, R8.reuse, -R14.reuse ;  /* 0x000000085f5f7223 */ /* 0x180fe2000001080e */
[-CC-:B------:R-:W-:Y:S01]  /*50b0*/  FFMA.FTZ R97, R97, R8.reuse, -R14.reuse ;  /* 0x0000000861617223 */ /* 0x180fe2000001080e */
[----:B-1----:R-:W0:Y:S01]  /*50c0*/  SHFL.BFLY PT, R67, R12, 0x2, 0x1f ;  /* 0x0c401f000c437f89 */ /* 0x002e2200000e0000 */
[-CC-:B------:R-:W-:Y:S01]  /*50d0*/  FFMA.FTZ R99, R99, R8.reuse, -R14.reuse ;  /* 0x0000000863637223 */ /* 0x180fe2000001080e */
[----:B------:R-:W1:Y:S01]  /*50e0*/  MUFU.EX2 R4, R4 ;  /* 0x0000000400047308 */ /* 0x000e620000000800 */
[-CC-:B------:R-:W-:Y:S01]  /*50f0*/  FFMA.FTZ R101, R101, R8.reuse, -R14.reuse ;  /* 0x0000000865657223 */ /* 0x180fe2000001080e */
[-CC-:B------:R-:W-:Y:S01]  /*5100*/  FFMA.FTZ R103, R103, R8.reuse, -R14.reuse ;  /* 0x0000000867677223 */ /* 0x180fe2000001080e */
[-CC-:B------:R-:W-:Y:S01]  /*5110*/  FFMA.FTZ R105, R105, R8.reuse, -R14.reuse ;  /* 0x0000000869697223 */ /* 0x180fe2000001080e */
[-CC-:B------:R-:W-:Y:S01]  /*5120*/  FFMA.FTZ R107, R107, R8.reuse, -R14.reuse ;  /* 0x000000086b6b7223 */ /* 0x180fe2000001080e */
[-CC-:B------:R-:W-:Y:S01]  /*5130*/  FFMA.FTZ R109, R109, R8.reuse, -R14.reuse ;  /* 0x000000086d6d7223 */ /* 0x180fe2000001080e */
[-CC-:B------:R-:W-:Y:S01]  /*5140*/  FFMA.FTZ R111, R111, R8.reuse, -R14.reuse ;  /* 0x000000086f6f7223 */ /* 0x180fe2000001080e */
[-CC-:B------:R-:W-:Y:S01]  /*5150*/  FFMA.FTZ R113, R113, R8.reuse, -R14.reuse ;  /* 0x0000000871717223 */ /* 0x180fe2000001080e */
[----:B------:R-:W-:Y:S01]  /*5160*/  MUFU.EX2 R203, R203 ;  /* 0x000000cb00cb7308 */ /* 0x000fe20000000800 */
[----:B------:R-:W-:Y:S01]  /*5170*/  FFMA.FTZ R14, R115, R8, -R14 ;  /* 0x00000008730e7223 */ /* 0x000fe2000001080e */
[-C--:B------:R-:W-:Y:S01]  /*5180*/  MOV R115, R119.reuse ;  /* 0x0000007700737202 */ /* 0x080fe20000000f00 */
[--C-:B------:R-:W-:Y:S01]  /*5190*/  IMAD.MOV.U32 R81, RZ, RZ, R119.reuse ;  /* 0x000000ffff517224 */ /* 0x100fe200078e0077 */
[----:B------:R-:W-:Y:S01]  /*51a0*/  MOV R75, R119 ;  /* 0x00000077004b7202 */ /* 0x000fe20000000f00 */
[----:B------:R-:W-:-:S02]  /*51b0*/  IMAD.MOV.U32 R77, RZ, RZ, R119 ;  /* 0x000000ffff4d7224 */ /* 0x000fc400078e0077 */
[----:B------:R-:W-:Y:S01]  /*51c0*/  IMAD.MOV.U32 R73, RZ, RZ, R119 ;  /* 0x000000ffff497224 */ /* 0x000fe200078e0077 */
[----:B------:R2:W-:Y:S01]  /*51d0*/  MUFU.EX2 R6, R79 ;  /* 0x0000004f00067308 */ /* 0x0005e20000000800 */
[----:B0-----:R-:W-:-:S07]  /*51e0*/  FMNMX.FTZ R67, R12, R67, !PT ;  /* 0x000000430c437209 */ /* 0x001fce0007810000 */
[----:B------:R-:W-:Y:S01]  /*51f0*/  MUFU.EX2 R197, R197 ;  /* 0x000000c500c57308 */ /* 0x000fe20000000800 */
[-C--:B--2---:R-:W-:Y:S01]  /*5200*/  MOV R79, R119.reuse ;  /* 0x00000077004f7202 */ /* 0x084fe20000000f00 */
[----:B------:R-:W0:Y:S06]  /*5210*/  SHFL.BFLY PT, R12, R67, 0x1, 0x1f ;  /* 0x0c201f00430c7f89 */ /* 0x000e2c00000e0000 */
[----:B------:R2:W-:Y:S08]  /*5220*/  MUFU.EX2 R22, R71 ;  /* 0x0000004700167308 */ /* 0x0005f00000000800 */
[----:B------:R-:W-:Y:S01]  /*5230*/  MUFU.EX2 R69, R69 ;  /* 0x0000004500457308 */ /* 0x000fe20000000800 */
[----:B--2---:R-:W-:-:S07]  /*5240*/  MOV R71, R119 ;  /* 0x0000007700477202 */ /* 0x004fce0000000f00 */
[----:B------:R2:W3:Y:S01]  /*5250*/  MUFU.EX2 R26, R83 ;  /* 0x00000053001a7308 */ /* 0x0004e20000000800 */
[----:B0-----:R-:W-:Y:S02]  /*5260*/  FMNMX.FTZ R13, R67, R12, !PT ;  /* 0x0000000c430d7209 */ /* 0x001fe40007810000 */
[-C--:B------:R-:W-:Y:S02]  /*5270*/  MOV R67, R119.reuse ;  /* 0x0000007700437202 */ /* 0x080fe40000000f00 */
[C---:B------:R-:W-:Y:S01]  /*5280*/  FSETP.NEU.FTZ.AND P2, PT, R13.reuse, -INF , PT ;  /* 0xff8000000d00780b */ /* 0x040fe20003f5d000 */
[----:B------:R-:W-:Y:S02]  /*5290*/  FMUL.FTZ R12, R13, R8 ;  /* 0x000000080d0c7220 */ /* 0x000fe40000410000 */
[----:B------:R-:W-:Y:S01]  /*52a0*/  MUFU.EX2 R85, R85 ;  /* 0x0000005500557308 */ /* 0x000fe20000000800 */
[----:B--2---:R-:W-:Y:S02]  /*52b0*/  MOV R83, R119 ;  /* 0x0000007700537202 */ /* 0x004fe40000000f00 */
[----:B------:R-:W-:-:S02]  /*52c0*/  FSEL R12, R12, RZ, P2 ;  /* 0x000000ff0c0c7208 */ /* 0x000fc40001000000 */
[----:B------:R-:W-:-:S03]  /*52d0*/  PLOP3.LUT P2, PT, PT, PT, UP0, 0x80, 0x0 ;  /* 0x000000000000781c */ /* 0x000fc60003f4f008 */
[----:B------:R-:W0:Y:S01]  /*52e0*/  MUFU.EX2 R30, R30 ;  /* 0x0000001e001e7308 */ /* 0x000e220000000800 */
        /* <DEDUP_REMOVED lines=8> */
[-CC-:B------:R-:W-:Y:S01]  /*5370*/  FFMA.FTZ R41, R41, R8.reuse, -R12.reuse ;  /* 0x0000000829297223 */ /* 0x180fe2000001080c */
[-CC-:B------:R-:W-:Y:S01]  /*5380*/  FFMA.FTZ R43, R43, R8.reuse, -R12.reuse ;  /* 0x000000082b2b7223 */ /* 0x180fe2000001080c */
[-CC-:B------:R-:W-:Y:S01]  /*5390*/  FFMA.FTZ R33, R33, R8.reuse, -R12.reuse ;  /* 0x0000000821217223 */ /* 0x180fe2000001080c */
[-CC-:B------:R-:W-:Y:S01]  /*53a0*/  FFMA.FTZ R45, R45, R8.reuse, -R12.reuse ;  /* 0x000000082d2d7223 */ /* 0x180fe2000001080c */
[-CC-:B------:R-:W-:Y:S01]  /*53b0*/  FFMA.FTZ R35, R35, R8.reuse, -R12.reuse ;  /* 0x0000000823237223 */ /* 0x180fe2000001080c */
[-CC-:B------:R-:W-:Y:S01]  /*53c0*/  FFMA.FTZ R47, R47, R8.reuse, -R12.reuse ;  /* 0x000000082f2f7223 */ /* 0x180fe2000001080c */
[-CC-:B------:R-:W-:Y:S01]  /*53d0*/  FFMA.FTZ R49, R49, R8.reuse, -R12.reuse ;  /* 0x0000000831317223 */ /* 0x180fe2000001080c */
[----:B------:R1:W2:Y:S01]  /*53e0*/  MUFU.EX2 R200, R0 ;  /* 0x0000000000c87308 */ /* 0x0002a20000000800 */
[-CC-:B------:R-:W-:Y:S01]  /*53f0*/  FFMA.FTZ R51, R51, R8.reuse, -R12.reuse ;  /* 0x0000000833337223 */ /* 0x180fe2000001080c */
[-CC-:B------:R-:W-:Y:S01]  /*5400*/  FFMA.FTZ R39, R39, R8.reuse, -R12.reuse ;  /* 0x0000000827277223 */ /* 0x180fe2000001080c */
[-CC-:B------:R-:W-:Y:S01]  /*5410*/  FFMA.FTZ R53, R53, R8.reuse, -R12.reuse ;  /* 0x0000000835357223 */ /* 0x180fe2000001080c */
[-CC-:B------:R-:W-:Y:S01]  /*5420*/  FFMA.FTZ R55, R55, R8.reuse, -R12.reuse ;  /* 0x0000000837377223 */ /* 0x180fe2000001080c */
[-CC-:B------:R-:W-:Y:S01]  /*5430*/  FFMA.FTZ R27, R27, R8.reuse, -R12.reuse ;  /* 0x000000081b1b7223 */ /* 0x180fe2000001080c */
[-CC-:B------:R-:W-:Y:S01]  /*5440*/  FFMA.FTZ R31, R31, R8.reuse, -R12.reuse ;  /* 0x000000081f1f7223 */ /* 0x180fe2000001080c */
[-C--:B------:R-:W-:Y:S01]  /*5450*/  FFMA.FTZ R57, R57, R8.reuse, -R12 ;  /* 0x0000000839397223 */ /* 0x080fe2000001080c */
[----:B------:R-:W4:Y:S01]  /*5460*/  MUFU.EX2 R9, R9 ;  /* 0x0000000900097308 */ /* 0x000f220000000800 */
[----:B-1----:R-:W-:Y:S01]  /*5470*/  FADD.FTZ R0, R201, R4 ;  /* 0x00000004c9007221 */ /* 0x002fe20000010000 */
[-CC-:B------:R-:W-:Y:S01]  /*5480*/  FFMA.FTZ R59, R59, R8.reuse, -R12.reuse ;  /* 0x000000083b3b7223 */ /* 0x180fe2000001080c */
[-CC-:B------:R-:W-:Y:S01]  /*5490*/  FFMA.FTZ R61, R61, R8.reuse, -R12.reuse ;  /* 0x000000083d3d7223 */ /* 0x180fe2000001080c */
[-CC-:B------:R-:W-:Y:S01]  /*54a0*/  FFMA.FTZ R37, R37, R8.reuse, -R12.reuse ;  /* 0x0000000825257223 */ /* 0x180fe2000001080c */
[-CC-:B------:R-:W-:Y:S01]  /*54b0*/  FFMA.FTZ R63, R63, R8.reuse, -R12.reuse ;  /* 0x000000083f3f7223 */ /* 0x180fe2000001080c */
[----:B------:R-:W-:Y:S01]  /*54c0*/  F2FP.F16.F32.PACK_AB R201, R4, R201 ;  /* 0x000000c904c9723e */ /* 0x000fe200000000ff */
[-CC-:B------:R-:W-:Y:S01]  /*54d0*/  FFMA.FTZ R25, R25, R8.reuse, -R12.reuse ;  /* 0x0000000819197223 */ /* 0x180fe2000001080c */
[----:B------:R1:W-:Y:S01]  /*54e0*/  MUFU.EX2 R196, R19 ;  /* 0x0000001300c47308 */ /* 0x0003e20000000800 */
[-CC-:B------:R-:W-:Y:S01]  /*54f0*/  FFMA.FTZ R65, R65, R8.reuse, -R12.reuse ;  /* 0x0000000841417223 */ /* 0x180fe2000001080c */
[----:B------:R-:W-:Y:S01]  /*5500*/  FFMA.FTZ R12, R29, R8, -R12 ;  /* 0x000000081d0c7223 */ /* 0x000fe2000001080c */
[----:B---3--:R-:W-:Y:S01]  /*5510*/  F2FP.F16.F32.PACK_AB R193, R26, R69 ;  /* 0x000000451ac1723e */ /* 0x008fe200000000ff */
[----:B------:R-:W-:Y:S01]  /*5520*/  IMAD.MOV.U32 R29, RZ, RZ, R119 ;  /* 0x000000ffff1d7224 */ /* 0x000fe200078e0077 */
[----:B0-----:R-:W-:-:S03]  /*5530*/  F2FP.F16.F32.PACK_AB R195, R30, R85 ;  /* 0x000000551ec3723e */ /* 0x001fc600000000ff */
[----:B------:R0:W3:Y:S01]  /*5540*/  MUFU.EX2 R202, R21 ;  /* 0x0000001500ca7308 */ /* 0x0000e20000000800 */
[----:B-1----:R-:W-:Y:S01]  /*5550*/  FADD.FTZ R19, R203, R0 ;  /* 0x00000000cb137221 */ /* 0x002fe20000010000 */
[----:B------:R-:W-:-:S03]  /*5560*/  F2FP.F16.F32.PACK_AB R203, R6, R203 ;  /* 0x000000cb06cb723e */ /* 0x000fc600000000ff */
[----:B------:R-:W-:-:S03]  /*5570*/  FADD.FTZ R0, R6, R19 ;  /* 0x0000001306007221 */ /* 0x000fc60000010000 */
[----:B------:R-:W1:Y:S01]  /*5580*/  MUFU.EX2 R23, R23 ;  /* 0x0000001700177308 */ /* 0x000e620000000800 */
[----:B------:R-:W-:Y:S01]  /*5590*/  FADD.FTZ R19, R197, R0 ;  /* 0x00000000c5137221 */ /* 0x000fe20000010000 */
[----:B--2---:R-:W-:Y:S01]  /*55a0*/  FADD.FTZ R0, R7, R200 ;  /* 0x000000c807007221 */ /* 0x004fe20000010000 */
[----:B------:R-:W-:Y:S02]  /*55b0*/  F2FP.F16.F32.PACK_AB R200, R200, R7 ;  /* 0x00000007c8c8723e */ /* 0x000fe400000000ff */
[C---:B------:R-:W-:Y:S01]  /*55c0*/  FADD.FTZ R42, R20.reuse, R19 ;  /* 0x00000013142a7221 */ /* 0x040fe20000010000 */
[----:B----4-:R-:W-:Y:S01]  /*55d0*/  FADD.FTZ R19, R9, R0 ;  /* 0x0000000009137221 */ /* 0x010fe20000010000 */
[----:B------:R-:W-:Y:S01]  /*55e0*/  F2FP.F16.F32.PACK_AB R197, R20, R197 ;  /* 0x000000c514c5723e */ /* 0x000fe200000000ff */
[----:B------:R-:W2:Y:S01]  /*55f0*/  MUFU.EX2 R15, R15 ;  /* 0x0000000f000f7308 */ /* 0x000ea20000000800 */
[----:B0-----:R-:W-:Y:S01]  /*5600*/  FADD.FTZ R21, R199, R42 ;  /* 0x0000002ac7157221 */ /* 0x001fe20000010000 */
[C---:B---3--:R-:W-:Y:S01]  /*5610*/  FADD.FTZ R0, R202.reuse, R19 ;  /* 0x00000013ca007221 */ /* 0x048fe20000010000 */
[----:B------:R-:W-:-:S02]  /*5620*/  F2FP.F16.F32.PACK_AB R202, R202, R9 ;  /* 0x00000009caca723e */ /* 0x000fc400000000ff */
[C---:B------:R-:W-:Y:S01]  /*5630*/  FADD.FTZ R42, R22.reuse, R21 ;  /* 0x00000015162a7221 */ /* 0x040fe20000010000 */
[----:B------:R-:W-:Y:S02]  /*5640*/  F2FP.F16.F32.PACK_AB R199, R22, R199 ;  /* 0x000000c716c7723e */ /* 0x000fe400000000ff */
[----:B------:R0:W3:Y:S01]  /*5650*/  MUFU.EX2 R198, R41 ;  /* 0x0000002900c67308 */ /* 0x0000e20000000800 */
[----:B-1----:R-:W-:Y:S01]  /*5660*/  FADD.FTZ R19, R23, R0 ;  /* 0x0000000017137221 */ /* 0x002fe20000010000 */
[----:B------:R-:W-:Y:S01]  /*5670*/  FADD.FTZ R21, R69, R42 ;  /* 0x0000002a45157221 */ /* 0x000fe20000010000 */
[----:B------:R-:W-:Y:S01]  /*5680*/  MOV R9, 0x3f800000 ;  /* 0x3f80000000097802 */ /* 0x000fe20000000f00 */
[----:B------:R-:W-:Y:S02]  /*5690*/  IMAD.MOV.U32 R69, RZ, RZ, R119 ;  /* 0x000000ffff457224 */ /* 0x000fe400078e0077 */
[----:B------:R-:W-:Y:S01]  /*56a0*/  FADD.FTZ R0, R196, R19 ;  /* 0x00000013c4007221 */ /* 0x000fe20000010000 */
[----:B------:R-:W-:Y:S01]  /*56b0*/  FADD.FTZ R42, R26, R21 ;  /* 0x000000151a2a7221 */ /* 0x000fe20000010000 */
[----:B------:R-:W-:Y:S01]  /*56c0*/  F2FP.F16.F32.PACK_AB R196, R196, R23 ;  /* 0x00000017c4c4723e */ /* 0x000fe200000000ff */
[----:B------:R-:W1:Y:S01]  /*56d0*/  MUFU.EX2 R43, R43 ;  /* 0x0000002b002b7308 */ /* 0x000e620000000800 */
[----:B--2---:R-:W-:Y:S01]  /*56e0*/  FADD.FTZ R19, R15, R0 ;  /* 0x000000000f137221 */ /* 0x004fe20000010000 */
[----:B------:R-:W-:Y:S01]  /*56f0*/  FADD.FTZ R21, R85, R42 ;  /* 0x0000002a55157221 */ /* 0x000fe20000010000 */
[----:B------:R-:W-:-:S02]  /*5700*/  IMAD.MOV.U32 R85, RZ, RZ, R119 ;  /* 0x000000ffff557224 */ /* 0x000fc400078e0077 */
[----:B0-----:R-:W-:Y:S02]  /*5710*/  IMAD.MOV.U32 R41, RZ, RZ, R119 ;  /* 0x000000ffff297224 */ /* 0x001fe400078e0077 */
[----:B------:R-:W-:Y:S01]  /*5720*/  FADD.FTZ R44, R30, R21 ;  /* 0x000000151e2c7221 */ /* 0x000fe20000010000 */
[----:B------:R-:W-:Y:S01]  /*5730*/  IMAD.MOV.U32 R30, RZ, RZ, R119 ;  /* 0x000000ffff1e7224 */ /* 0x000fe200078e0077 */
[----:B------:R0:W2:Y:S01]  /*5740*/  MUFU.EX2 R192, R33 ;  /* 0x0000002100c07308 */ /* 0x0000a20000000800 */
[C---:B---3--:R-:W-:Y:S01]  /*5750*/  FADD.FTZ R42, R198.reuse, R19 ;  /* 0x00000013c62a7221 */ /* 0x048fe20000010000 */
[----:B------:R-:W-:Y:S01]  /*5760*/  F2FP.F16.F32.PACK_AB R198, R198, R15 ;  /* 0x0000000fc6c6723e */ /* 0x000fe200000000ff */
[----:B------:R-:W-:-:S05]  /*5770*/  IMAD.MOV.U32 R26, RZ, RZ, R119 ;  /* 0x000000ffff1a7224 */ /* 0x000fca00078e0077 */
[----:B------:R-:W3:Y:S01]  /*5780*/  MUFU.EX2 R45, R45 ;  /* 0x0000002d002d7308 */ /* 0x000ee20000000800 */
[----:B0-----:R-:W-:Y:S02]  /*5790*/  IMAD.U32 R33, RZ, RZ, UR42 ;  /* 0x0000002aff217e24 */ /* 0x001fe4000f8e00ff */
[----:B-1----:R-:W-:Y:S02]  /*57a0*/  FADD.FTZ R19, R43, R42 ;  /* 0x0000002a2b137221 */ /* 0x002fe40000010000 */
[----:B------:R-:W-:Y:S02]  /*57b0*/  @!P1 VIADD R0, R33, 0x36840 ;  /* 0x0003684021009836 */ /* 0x000fe40000000000 */
[----:B------:R-:W-:Y:S01]  /*57c0*/  IMAD.MOV.U32 R33, RZ, RZ, R119 ;  /* 0x000000ffff217224 */ /* 0x000fe200078e0077 */
[----:B------:R0:W1:Y:S02]  /*57d0*/  MUFU.EX2 R194, R35 ;  /* 0x0000002300c27308 */ /* 0x0000640000000800 */
[----:B------:R-:W-:-:S04]  /*57e0*/  @!P1 PRMT R0, RZ, 0x654, R0 ;  /* 0x00000654ff009816 */ /* 0x000fc80000000000 */
[----:B------:R2:W-:Y:S02]  /*57f0*/  @!P1 SYNCS.ARRIVE.TRANS64.RED.A1T0 RZ, [R0+URZ], RZ ;  /* 0x000000ff00ff99a7 */ /* 0x0005e4000810043f */
[----:B------:R-:W4:Y:S01]  /*5800*/  MUFU.EX2 R87, R87 ;  /* 0x0000005700577308 */ /* 0x000f220000000800 */
[----:B0-----:R-:W-:Y:S01]  /*5810*/  MOV R35, R119 ;  /* 0x0000007700237202 */ /* 0x001fe20000000f00 */
[C---:B--2---:R-:W-:Y:S01]  /*5820*/  FADD.FTZ R0, R192.reuse, R19 ;  /* 0x00000013c0007221 */ /* 0x044fe20000010000 */
[----:B------:R-:W-:-:S05]  /*5830*/  F2FP.F16.F32.PACK_AB R192, R192, R43 ;  /* 0x0000002bc0c0723e */ /* 0x000fca00000000ff */
[----:B------:R-:W0:Y:S01]  /*5840*/  MUFU.EX2 R47, R47 ;  /* 0x0000002f002f7308 */ /* 0x000e220000000800 */
[----:B------:R-:W-:Y:S01]  /*5850*/  MOV R43, R119 ;  /* 0x00000077002b7202 */ /* 0x000fe20000000f00 */
[----:B---3--:R-:W-:-:S04]  /*5860*/  FADD.FTZ R19, R45, R0 ;  /* 0x000000002d137221 */ /* 0x008fc80000010000 */
[C---:B-1----:R-:W-:Y:S01]  /*5870*/  FADD.FTZ R0, R194.reuse, R19 ;  /* 0x00000013c2007221 */ /* 0x042fe20000010000 */
[----:B------:R-:W-:Y:S01]  /*5880*/  F2FP.F16.F32.PACK_AB R194, R194, R45 ;  /* 0x0000002dc2c2723e */ /* 0x000fe200000000ff */
[----:B------:R1:W2:Y:S01]  /*5890*/  MUFU.EX2 R24, R89 ;  /* 0x0000005900187308 */ /* 0x0002a20000000800 */
[----:B----4-:R-:W-:Y:S01]  /*58a0*/  FADD.FTZ R21, R87, R44 ;  /* 0x0000002c57157221 */ /* 0x010fe20000010000 */
[--C-:B------:R-:W-:Y:S02]  /*58b0*/  IMAD.MOV.U32 R45, RZ, RZ, R119.reuse ;  /* 0x000000ffff2d7224 */ /* 0x100fe400078e0077 */
[----:B------:R-:W-:-:S04]  /*58c0*/  IMAD.MOV.U32 R44, RZ, RZ, R119 ;  /* 0x000000ffff2c7224 */ /* 0x000fc800078e0077 */
[----:B------:R3:W4:Y:S01]  /*58d0*/  MUFU.EX2 R188, R49 ;  /* 0x0000003100bc7308 */ /* 0x0007220000000800 */
[----:B0-----:R-:W-:Y:S01]  /*58e0*/  FADD.FTZ R19, R47, R0 ;  /* 0x000000002f137221 */ /* 0x001fe20000010000 */
[----:B-1----:R-:W-:-:S06]  /*58f0*/  IMAD.MOV.U32 R89, RZ, RZ, R119 ;  /* 0x000000ffff597224 */ /* 0x002fcc00078e0077 */
[----:B------:R-:W0:Y:S01]  /*5900*/  MUFU.EX2 R91, R91 ;  /* 0x0000005b005b7308 */ /* 0x000e220000000800 */
[C---:B--2---:R-:W-:Y:S01]  /*5910*/  FADD.FTZ R42, R24.reuse, R21 ;  /* 0x00000015182a7221 */ /* 0x044fe20000010000 */
[----:B------:R-:W-:Y:S01]  /*5920*/  F2FP.F16.F32.PACK_AB R189, R24, R87 ;  /* 0x0000005718bd723e */ /* 0x000fe200000000ff */
[--C-:B---3--:R-:W-:Y:S01]  /*5930*/  IMAD.MOV.U32 R49, RZ, RZ, R119.reuse ;  /* 0x000000ffff317224 */ /* 0x108fe200078e0077 */
[----:B------:R-:W-:Y:S01]  /*5940*/  MOV R87, R119 ;  /* 0x0000007700577202 */ /* 0x000fe20000000f00 */
[----:B------:R-:W-:-:S03]  /*5950*/  IMAD.MOV.U32 R24, RZ, RZ, R119 ;  /* 0x000000ffff187224 */ /* 0x000fc600078e0077 */
[----:B------:R-:W1:Y:S01]  /*5960*/  MUFU.EX2 R51, R51 ;  /* 0x0000003300337308 */ /* 0x000e620000000800 */
[C---:B----4-:R-:W-:Y:S01]  /*5970*/  FADD.FTZ R0, R188.reuse, R19 ;  /* 0x00000013bc007221 */ /* 0x050fe20000010000 */
[----:B------:R-:W-:Y:S02]  /*5980*/  F2FP.F16.F32.PACK_AB R188, R188, R47 ;  /* 0x0000002fbcbc723e */ /* 0x000fe400000000ff */
[----:B------:R-:W-:-:S04]  /*5990*/  MOV R47, R119 ;  /* 0x00000077002f7202 */ /* 0x000fc80000000f00 */
[----:B------:R2:W3:Y:S01]  /*59a0*/  MUFU.EX2 R28, R93 ;  /* 0x0000005d001c7308 */ /* 0x0004e20000000800 */
[----:B0-----:R-:W-:-:S07]  /*59b0*/  FADD.FTZ R21, R91, R42 ;  /* 0x0000002a5b157221 */ /* 0x001fce0000010000 */
[----:B------:R0:W4:Y:S01]  /*59c0*/  MUFU.EX2 R190, R39 ;  /* 0x0000002700be7308 */ /* 0x0001220000000800 */
[----:B-1----:R-:W-:Y:S01]  /*59d0*/  FADD.FTZ R19, R51, R0 ;  /* 0x0000000033137221 */ /* 0x002fe20000010000 */
[----:B--2---:R-:W-:-:S06]  /*59e0*/  IMAD.MOV.U32 R93, RZ, RZ, R119 ;  /* 0x000000ffff5d7224 */ /* 0x004fcc00078e0077 */
[----:B------:R-:W1:Y:S01]  /*59f0*/  MUFU.EX2 R95, R95 ;  /* 0x0000005f005f7308 */ /* 0x000e620000000800 */
[C---:B---3--:R-:W-:Y:S01]  /*5a00*/  FADD.FTZ R42, R28.reuse, R21 ;  /* 0x000000151c2a7221 */ /* 0x048fe20000010000 */
[----:B------:R-:W-:Y:S01]  /*5a10*/  F2FP.F16.F32.PACK_AB R191, R28, R91 ;  /* 0x0000005b1cbf723e */ /* 0x000fe200000000ff */
[----:B------:R-:W-:Y:S01]  /*5a20*/  IMAD.MOV.U32 R28, RZ, RZ, R119 ;  /* 0x000000ffff1c7224 */ /* 0x000fe200078e0077 */
[-C--:B------:R-:W-:Y:S02]  /*5a30*/  MOV R91, R119.reuse ;  /* 0x00000077005b7202 */ /* 0x080fe40000000f00 */
[----:B0-----:R-:W-:Y:S02]  /*5a40*/  MOV R39, R119 ;  /* 0x0000007700277202 */ /* 0x001fe40000000f00 */
[----:B------:R-:W0:Y:S01]  /*5a50*/  MUFU.EX2 R53, R53 ;  /* 0x0000003500357308 */ /* 0x000e220000000800 */
[C---:B----4-:R-:W-:Y:S01]  /*5a60*/  FADD.FTZ R0, R190.reuse, R19 ;  /* 0x00000013be007221 */ /* 0x050fe20000010000 */
[----:B------:R-:W-:-:S02]  /*5a70*/  F2FP.F16.F32.PACK_AB R190, R190, R51 ;  /* 0x00000033bebe723e */ /* 0x000fc400000000ff */
[----:B------:R-:W-:-:S04]  /*5a80*/  MOV R51, R119 ;  /* 0x0000007700337202 */ /* 0x000fc80000000f00 */
[----:B------:R2:W3:Y:S01]  /*5a90*/  MUFU.EX2 R32, R97 ;  /* 0x0000006100207308 */ /* 0x0004e20000000800 */
[----:B-1----:R-:W-:-:S07]  /*5aa0*/  FADD.FTZ R21, R95, R42 ;  /* 0x0000002a5f157221 */ /* 0x002fce0000010000 */
[----:B------:R1:W4:Y:S01]  /*5ab0*/  MUFU.EX2 R184, R55 ;  /* 0x0000003700b87308 */ /* 0x0003220000000800 */
[----:B0-----:R-:W-:Y:S01]  /*5ac0*/  FADD.FTZ R19, R53, R0 ;  /* 0x0000000035137221 */ /* 0x001fe20000010000 */
[----:B--2---:R-:W-:-:S06]  /*5ad0*/  IMAD.MOV.U32 R97, RZ, RZ, R119 ;  /* 0x000000ffff617224 */ /* 0x004fcc00078e0077 */
[----:B------:R-:W0:Y:S01]  /*5ae0*/  MUFU.EX2 R99, R99 ;  /* 0x0000006300637308 */ /* 0x000e220000000800 */
[C---:B---3--:R-:W-:Y:S01]  /*5af0*/  FADD.FTZ R42, R32.reuse, R21 ;  /* 0x00000015202a7221 */ /* 0x048fe20000010000 */
[----:B------:R-:W-:Y:S01]  /*5b00*/  F2FP.F16.F32.PACK_AB R185, R32, R95 ;  /* 0x0000005f20b9723e */ /* 0x000fe200000000ff */
[----:B------:R-:W-:Y:S01]  /*5b10*/  IMAD.MOV.U32 R32, RZ, RZ, R119 ;  /* 0x000000ffff207224 */ /* 0x000fe200078e0077 */
[-C--:B------:R-:W-:Y:S02]  /*5b20*/  MOV R95, R119.reuse ;  /* 0x00000077005f7202 */ /* 0x080fe40000000f00 */
[----:B-1----:R-:W-:Y:S02]  /*5b30*/  MOV R55, R119 ;  /* 0x0000007700377202 */ /* 0x002fe40000000f00 */
[----:B------:R-:W1:Y:S01]  /*5b40*/  MUFU.EX2 R27, R27 ;  /* 0x0000001b001b7308 */ /* 0x000e620000000800 */
[C---:B----4-:R-:W-:Y:S01]  /*5b50*/  FADD.FTZ R0, R184.reuse, R19 ;  /* 0x00000013b8007221 */ /* 0x050fe20000010000 */
[----:B------:R-:W-:Y:S01]  /*5b60*/  F2FP.F16.F32.PACK_AB R184, R184, R53 ;  /* 0x00000035b8b8723e */ /* 0x000fe200000000ff */
[----:B------:R-:W-:-:S05]  /*5b70*/  IMAD.MOV.U32 R53, RZ, RZ, R119 ;  /* 0x000000ffff357224 */ /* 0x000fca00078e0077 */
[----:B------:R2:W3:Y:S01]  /*5b80*/  MUFU.EX2 R34, R101 ;  /* 0x0000006500227308 */ /* 0x0004e20000000800 */
[----:B0-----:R-:W-:Y:S01]  /*5b90*/  FADD.FTZ R21, R99, R42 ;  /* 0x0000002a63157221 */ /* 0x001fe20000010000 */
[----:B------:R-:W-:-:S06]  /*5ba0*/  IMAD.MOV.U32 R42, RZ, RZ, R119 ;  /* 0x000000ffff2a7224 */ /* 0x000fcc00078e0077 */
        /* <DEDUP_REMOVED lines=13> */
[----:B------:R-:W2:Y:S01]  /*5c80*/  MUFU.EX2 R36, R36 ;  /* 0x0000002400247308 */ /* 0x000ea20000000800 */
[----:B-1----:R-:W-:-:S07]  /*5c90*/  FADD.FTZ R21, R103, R4 ;  /* 0x0000000467157221 */ /* 0x002fce0000010000 */
[----:B------:R1:W3:Y:S01]  /*5ca0*/  MUFU.EX2 R180, R59 ;  /* 0x0000003b00b47308 */ /* 0x0002e20000000800 */
[----:B0-----:R-:W-:-:S07]  /*5cb0*/  FADD.FTZ R19, R57, R0 ;  /* 0x0000000039137221 */ /* 0x001fce0000010000 */
[----:B------:R-:W0:Y:S01]  /*5cc0*/  MUFU.EX2 R105, R105 ;  /* 0x0000006900697308 */ /* 0x000e220000000800 */
[C---:B--2---:R-:W-:Y:S01]  /*5cd0*/  FADD.FTZ R4, R36.reuse, R21 ;  /* 0x0000001524047221 */ /* 0x044fe20000010000 */
[----:B------:R-:W-:Y:S01]  /*5ce0*/  F2FP.F16.F32.PACK_AB R181, R36, R103 ;  /* 0x0000006724b5723e */ /* 0x000fe200000000ff */
[----:B------:R-:W-:Y:S01]  /*5cf0*/  IMAD.MOV.U32 R36, RZ, RZ, R119 ;  /* 0x000000ffff247224 */ /* 0x000fe200078e0077 */
[-C--:B------:R-:W-:Y:S02]  /*5d00*/  MOV R103, R119.reuse ;  /* 0x0000007700677202 */ /* 0x080fe40000000f00 */
[----:B-1----:R-:W-:Y:S02]  /*5d10*/  MOV R59, R119 ;  /* 0x00000077003b7202 */ /* 0x002fe40000000f00 */
[----:B------:R-:W1:Y:S01]  /*5d20*/  MUFU.EX2 R61, R61 ;  /* 0x0000003d003d7308 */ /* 0x000e620000000800 */
[C---:B---3--:R-:W-:Y:S01]  /*5d30*/  FADD.FTZ R0, R180.reuse, R19 ;  /* 0x00000013b4007221 */ /* 0x048fe20000010000 */
[----:B------:R-:W-:Y:S01]  /*5d40*/  F2FP.F16.F32.PACK_AB R180, R180, R57 ;  /* 0x00000039b4b4723e */ /* 0x000fe200000000ff */
[----:B------:R-:W-:-:S05]  /*5d50*/  IMAD.MOV.U32 R57, RZ, RZ, R119 ;  /* 0x000000ffff397224 */ /* 0x000fca00078e0077 */
[----:B------:R2:W3:Y:S01]  /*5d60*/  MUFU.EX2 R38, R107 ;  /* 0x0000006b00267308 */ /* 0x0004e20000000800 */
[----:B0-----:R-:W-:-:S07]  /*5d70*/  FADD.FTZ R21, R105, R4 ;  /* 0x0000000469157221 */ /* 0x001fce0000010000 */
[----:B------:R0:W4:Y:S01]  /*5d80*/  MUFU.EX2 R182, R37 ;  /* 0x0000002500b67308 */ /* 0x0001220000000800 */
[----:B-1----:R-:W-:Y:S01]  /*5d90*/  FADD.FTZ R19, R61, R0 ;  /* 0x000000003d137221 */ /* 0x002fe20000010000 */
[----:B--2---:R-:W-:-:S06]  /*5da0*/  MOV R107, R119 ;  /* 0x00000077006b7202 */ /* 0x004fcc0000000f00 */
[----:B------:R-:W1:Y:S01]  /*5db0*/  MUFU.EX2 R109, R109 ;  /* 0x0000006d006d7308 */ /* 0x000e620000000800 */
[C---:B---3--:R-:W-:Y:S01]  /*5dc0*/  FADD.FTZ R4, R38.reuse, R21 ;  /* 0x0000001526047221 */ /* 0x048fe20000010000 */
[----:B------:R-:W-:Y:S01]  /*5dd0*/  F2FP.F16.F32.PACK_AB R183, R38, R105 ;  /* 0x0000006926b7723e */ /* 0x000fe200000000ff */
[--C-:B------:R-:W-:Y:S02]  /*5de0*/  IMAD.MOV.U32 R105, RZ, RZ, R119.reuse ;  /* 0x000000ffff697224 */ /* 0x100fe400078e0077 */
[--C-:B------:R-:W-:Y:S02]  /*5df0*/  IMAD.MOV.U32 R38, RZ, RZ, R119.reuse ;  /* 0x000000ffff267224 */ /* 0x100fe400078e0077 */
[----:B0-----:R-:W-:Y:S01]  /*5e00*/  IMAD.MOV.U32 R37, RZ, RZ, R119 ;  /* 0x000000ffff257224 */ /* 0x001fe200078e0077 */
[----:B------:R-:W0:Y:S01]  /*5e10*/  MUFU.EX2 R63, R63 ;  /* 0x0000003f003f7308 */ /* 0x000e220000000800 */
[C---:B----4-:R-:W-:Y:S01]  /*5e20*/  FADD.FTZ R0, R182.reuse, R19 ;  /* 0x00000013b6007221 */ /* 0x050fe20000010000 */
[----:B------:R-:W-:Y:S01]  /*5e30*/  F2FP.F16.F32.PACK_AB R182, R182, R61 ;  /* 0x0000003db6b6723e */ /* 0x000fe200000000ff */
[----:B------:R-:W-:-:S05]  /*5e40*/  IMAD.MOV.U32 R61, RZ, RZ, R119 ;  /* 0x000000ffff3d7224 */ /* 0x000fca00078e0077 */
[----:B------:R2:W3:Y:S01]  /*5e50*/  MUFU.EX2 R40, R111 ;  /* 0x0000006f00287308 */ /* 0x0004e20000000800 */
[----:B-1----:R-:W-:-:S07]  /*5e60*/  FADD.FTZ R21, R109, R4 ;  /* 0x000000046d157221 */ /* 0x002fce0000010000 */
[----:B------:R1:W4:Y:S01]  /*5e70*/  MUFU.EX2 R176, R25 ;  /* 0x0000001900b07308 */ /* 0x0003220000000800 */
[----:B0-----:R-:W-:Y:S01]  /*5e80*/  FADD.FTZ R7, R63, R0 ;  /* 0x000000003f077221 */ /* 0x001fe20000010000 */
[----:B--2---:R-:W-:-:S06]  /*5e90*/  MOV R111, R119 ;  /* 0x00000077006f7202 */ /* 0x004fcc0000000f00 */
[----:B------:R-:W0:Y:S01]  /*5ea0*/  MUFU.EX2 R113, R113 ;  /* 0x0000007100717308 */ /* 0x000e220000000800 */
[C---:B---3--:R-:W-:Y:S01]  /*5eb0*/  FADD.FTZ R4, R40.reuse, R21 ;  /* 0x0000001528047221 */ /* 0x048fe20000010000 */
[----:B------:R-:W-:Y:S01]  /*5ec0*/  F2FP.F16.F32.PACK_AB R177, R40, R109 ;  /* 0x0000006d28b1723e */ /* 0x000fe200000000ff */
[--C-:B------:R-:W-:Y:S02]  /*5ed0*/  IMAD.MOV.U32 R109, RZ, RZ, R119.reuse ;  /* 0x000000ffff6d7224 */ /* 0x100fe400078e0077 */
[--C-:B------:R-:W-:Y:S02]  /*5ee0*/  IMAD.MOV.U32 R40, RZ, RZ, R119.reuse ;  /* 0x000000ffff287224 */ /* 0x100fe400078e0077 */
[----:B-1----:R-:W-:Y:S01]  /*5ef0*/  IMAD.MOV.U32 R25, RZ, RZ, R119 ;  /* 0x000000ffff197224 */ /* 0x002fe200078e0077 */
[----:B------:R-:W1:Y:S01]  /*5f00*/  MUFU.EX2 R65, R65 ;  /* 0x0000004100417308 */ /* 0x000e620000000800 */
[C---:B----4-:R-:W-:Y:S01]  /*5f10*/  FADD.FTZ R0, R176.reuse, R7 ;  /* 0x00000007b0007221 */ /* 0x050fe20000010000 */
[----:B------:R-:W-:-:S02]  /*5f20*/  F2FP.F16.F32.PACK_AB R176, R176, R63 ;  /* 0x0000003fb0b0723e */ /* 0x000fc400000000ff */
[----:B------:R-:W-:-:S04]  /*5f30*/  MOV R63, R119 ;  /* 0x00000077003f7202 */ /* 0x000fc80000000f00 */
[----:B------:R-:W2:Y:S01]  /*5f40*/  MUFU.EX2 R14, R14 ;  /* 0x0000000e000e7308 */ /* 0x000ea20000000800 */
[----:B0-----:R-:W-:Y:S01]  /*5f50*/  FADD.FTZ R21, R113, R4 ;  /* 0x0000000471157221 */ /* 0x001fe20000010000 */
[----:B------:R-:W-:-:S06]  /*5f60*/  MOV R4, UR4 ;  /* 0x0000000400047c02 */ /* 0x000fcc0008000f00 */
[----:B------:R-:W0:Y:S01]  /*5f70*/  MUFU.EX2 R12, R12 ;  /* 0x0000000c000c7308 */ /* 0x000e220000000800 */
[----:B-1----:R-:W-:Y:S01]  /*5f80*/  FADD.FTZ R7, R65, R0 ;  /* 0x0000000041077221 */ /* 0x002fe20000010000 */
[----:B------:R-:W-:Y:S01]  /*5f90*/  IMAD.MOV.U32 R0, RZ, RZ, 0x3f800000 ;  /* 0x3f800000ff007424 */ /* 0x000fe200078e00ff */
[C---:B--2---:R-:W-:Y:S01]  /*5fa0*/  F2FP.F16.F32.PACK_AB R179, R14.reuse, R113 ;  /* 0x000000710eb3723e */ /* 0x044fe200000000ff */
[----:B------:R-:W-:Y:S01]  /*5fb0*/  FADD.FTZ R6, R14, R21 ;  /* 0x000000150e067221 */ /* 0x000fe20000010000 */
[----:B------:R-:W-:Y:S01]  /*5fc0*/  IMAD.MOV.U32 R113, RZ, RZ, R119 ;  /* 0x000000ffff717224 */ /* 0x000fe200078e0077 */
[C---:B0-----:R-:W-:Y:S01]  /*5fd0*/  F2FP.F16.F32.PACK_AB R178, R12.reuse, R65 ;  /* 0x000000410cb2723e */ /* 0x041fe200000000ff */
[----:B------:R-:W-:Y:S01]  /*5fe0*/  FADD.FTZ R7, R12, R7 ;  /* 0x000000070c077221 */ /* 0x000fe20000010000 */
[----:B------:R-:W-:Y:S01]  /*5ff0*/  IMAD.MOV.U32 R65, RZ, RZ, R119 ;  /* 0x000000ffff417224 */ /* 0x000fe200078e0077 */
[----:B------:R-:W-:Y:S06]  /*6000*/  @!P2 BRA `(.L_x_19) ;  /* 0x0000004c00d0a947 */ /* 0x000fec0003800000 */
[----:B------:R-:W-:Y:S01]  /*6010*/  UMOV UR4, URZ ;  /* 0x0000003f00047c82 */ /* 0x000fe20008000000 */
[----:B------:R-:W-:Y:S01]  /*6020*/  IMAD.U32 R20, RZ, RZ, UR38 ;  /* 0x00000026ff147e24 */ /* 0x000fe2000f8e00ff */
[----:B------:R-:W-:Y:S01]  /*6030*/  MOV R14, UR4 ;  /* 0x00000004000e7c02 */ /* 0x000fe20008000f00 */
[----:B------:R-:W-:Y:S01]  /*6040*/  IMAD.MOV.U32 R15, RZ, RZ, R10 ;  /* 0x000000ffff0f7224 */ /* 0x000fe200078e000a */
[----:B------:R-:W-:Y:S01]  /*6050*/  CS2R R118, SRZ ;  /* 0x0000000000767805 */ /* 0x000fe2000001ff00 */
[----:B------:R-:W-:Y:S01]  /*6060*/  IMAD.MOV.U32 R12, RZ, RZ, R13 ;  /* 0x000000ffff0c7224 */ /* 0x000fe200078e000d */
[----:B------:R-:W-:Y:S01]  /*6070*/  CS2R R114, SRZ ;  /* 0x0000000000727805 */ /* 0x000fe2000001ff00 */
[----:B------:R-:W-:Y:S01]  /*6080*/  IMAD.MOV.U32 R0, RZ, RZ, 0x3f800000 ;  /* 0x3f800000ff007424 */ /* 0x000fe200078e00ff */
        /* <DEDUP_REMOVED lines=45> */
[----:B------:R-:W-:Y:S01]  /*6360*/  CS2R R24, SRZ ;  /* 0x0000000000187805 */ /* 0x000fe2000001ff00 */
[----:B------:R-:W-:Y:S01]  /*6370*/  IMAD.U32 R19, RZ, RZ, UR4 ;  /* 0x00000004ff137e24 */ /* 0x000fe2000f8e00ff */
[----:B------:R-:W-:-:S06]  /*6380*/  ULDC UR61, c[0x0][0x9d8] ;  /* 0x00027600003d7ab9 */ /* 0x000fcc0000000800 */
.L_x_28:
[----:B------:R-:W-:Y:S02]  /*6390*/  R2UR UR4, R19 ;  /* 0x00000000130472ca */ /* 0x000fe400000e0000 */
[----:B------:R-:W-:-:S11]  /*63a0*/  R2UR UR6, R14 ;  /* 0x000000000e0672ca */ /* 0x000fd600000e0000 */
[----:B------:R-:W-:-:S04]  /*63b0*/  UIADD3 UR4, UR4, 0x1, URZ ;  /* 0x0000000104047890 */ /* 0x000fc8000fffe03f */
[----:B------:R-:W-:-:S04]  /*63c0*/  UISETP.NE.AND UP0, UPT, UR4, 0x2, UPT ;  /* 0x000000020400788c */ /* 0x000fc8000bf05270 */
[----:B------:R-:W-:Y:S02]  /*63d0*/  USEL UR5, URZ, 0x1, UP0 ;  /* 0x000000013f057887 */ /* 0x000fe40008000000 */
[----:B------:R-:W-:Y:S02]  /*63e0*/  USEL UR4, UR4, URZ, UP0 ;  /* 0x0000003f04047287 */ /* 0x000fe40008000000 */
[----:B------:R-:W-:-:S04]  /*63f0*/  ULOP3.LUT UR5, UR6, UR5, URZ, 0x3c, !UPT ;  /* 0x0000000506057292 */ /* 0x000fc8000f8e3c3f */
[----:B------:R-:W-:Y:S02]  /*6400*/  IMAD.U32 R5, RZ, RZ, UR4 ;  /* 0x00000004ff057e24 */ /* 0x000fe4000f8e00ff */
[----:B------:R-:W-:Y:S01]  /*6410*/  MOV R4, UR5 ;  /* 0x0000000500047c02 */ /* 0x000fe20008000f00 */
[----:B------:R-:W-:Y:S06]  /*6420*/  @!P0 BRA `(.L_x_20) ;  /* 0x0000000000048947 */ /* 0x000fec0003800000 */
[----:B------:R-:W-:Y:S01]  /*6430*/  BPT.TRAP 0x1 ;  /* 0x000000040000795c */ /* 0x000fe20000300000 */
.L_x_20:
[----:B------:R-:W-:Y:S02]  /*6440*/  R2UR UR6, R16 ;  /* 0x00000000100672ca */ /* 0x000fe400000e0000 */
[----:B------:R-:W-:-:S11]  /*6450*/  R2UR UR5, R4 ;  /* 0x00000000040572ca */ /* 0x000fd600000e0000 */
[----:B------:R-:W-:Y:S02]  /*6460*/  ULEA UR4, UR4, UR6, 0x3 ;  /* 0x0000000604047291 */ /* 0x000fe4000f8e183f */
[----:B------:R-:W-:-:S04]  /*6470*/  IMAD.U32 R8, RZ, RZ, UR5 ;  /* 0x00000005ff087e24 */ /* 0x000fc8000f8e00ff */
[----:B------:R-:W-:Y:S01]  /*6480*/  IMAD.U32 R21, RZ, RZ, UR4 ;  /* 0x00000004ff157e24 */ /* 0x000fe2000f8e00ff */
[----:B------:R-:W-:-:S04]  /*6490*/  SHF.L.U32 R8, R8, 0x1f, RZ ;  /* 0x0000001f08087819 */ /* 0x000fc800000006ff */
[----:B------:R0:W1:Y:S01]  /*64a0*/  SYNCS.PHASECHK.TRANS64.TRYWAIT P2, [UR4+0x36830], R8 ;  /* 0x03683008ff0075a7 */ /* 0x0000620008040144 */
[----:B------:R-:W-:Y:S05]  /*64b0*/  @!P0 BRA `(.L_x_21) ;  /* 0x0000000000048947 */ /* 0x000fea0003800000 */
[----:B------:R-:W-:Y:S01]  /*64c0*/  BPT.TRAP 0x1 ;  /* 0x000000040000795c */ /* 0x000fe20000300000 */
.L_x_21:
[----:B-1----:R-:W-:Y:S05]  /*64d0*/  @P2 BRA `(.L_x_22) ;  /* 0x00000000000c2947 */ /* 0x002fea0003800000 */
[----:B------:R-:W-:-:S13]  /*64e0*/  R2UR UR4, R21 ;  /* 0x00000000150472ca */ /* 0x000fda00000e0000 */
[----:B------:R-:W1:Y:S02]  /*64f0*/  SYNCS.PHASECHK.TRANS64.TRYWAIT P2, [UR4+0x36830], R8 ;  /* 0x03683008ff0075a7 */ /* 0x000e640008040144 */
[----:B-1----:R-:W-:Y:S05]  /*6500*/  @!P2 BRA `(.L_x_23) ;  /* 0x000000bc008ca947 */ /* 0x002fea0003800000 */
.L_x_22:
[----:B------:R-:W-:Y:S01]  /*6510*/  R2UR UR6, R11 ;  /* 0x000000000b0672ca */ /* 0x000fe200000e0000 */
[----:B------:R-:W-:Y:S01]  /*6520*/  WARPGROUP.ARRIVE ;  /* 0x00000000000079c5 */ /* 0x000fe20000000000 */
[----:B------:R-:W-:Y:S01]  /*6530*/  R2UR UR60, R5 ;  /* 0x00000000053c72ca */ /* 0x000fe200000e0000 */
        /* <DEDUP_REMOVED lines=12> */
[----:B------:R-:W-:Y:S01]  /*6600*/  UIMAD UR60, UR60, 0xa80, UR6 ;  /* 0x00000a803c3c78a4 */ /* 0x000fe2000f8e0206 */
[----:B01----:R-:W-:Y:S01]  /*6610*/  MOV R8, UR57 ;  /* 0x0000003900087c02 */ /* 0x003fe20008000f00 */
[----:B------:R-:W-:Y:S01]  /*6620*/  UMOV UR27, 0x40000040 ;  /* 0x40000040001b7882 */ /* 0x000fe20000000000 */
[----:B------:R-:W-:Y:S01]  /*6630*/  MOV R10, UR56 ;  /* 0x00000038000a7c02 */ /* 0x000fe20008000f00 */
[----:B------:R-:W-:Y:S01]  /*6640*/  UIADD3 UR10, UR60, 0x80, URZ ;  /* 0x000000803c0a7890 */ /* 0x000fe2000fffe03f */
[C---:B------:R-:W-:Y:S01]  /*6650*/  R2UR UR56, R2.reuse ;  /* 0x00000000023872ca */ /* 0x040fe200000e0000 */
[----:B------:R-:W-:Y:S01]  /*6660*/  UIADD3 UR14, UR60, 0x100, URZ ;  /* 0x000001003c0e7890 */ /* 0x000fe2000fffe03f */
[C---:B------:R-:W-:Y:S01]  /*6670*/  R2UR UR57, R3.reuse ;  /* 0x00000000033972ca */ /* 0x040fe200000e0000 */
[----:B------:R-:W-:Y:S01]  /*6680*/  UMOV UR6, UR60 ;  /* 0x0000003c00067c82 */ /* 0x000fe20008000000 */
[----:B------:R-:W-:Y:S01]  /*6690*/  UIADD3 UR18, UR60, 0x2, URZ ;  /* 0x000000023c127890 */ /* 0x000fe2000fffe03f */
[----:B------:R-:W-:Y:S01]  /*66a0*/  HGMMA.64x16x16.F32 R168, gdesc[UR4], RZ, !UPT, gsb0 ;  /* 0x0020000004a879f0 */ /* 0x000fe2000c0008ff */
[----:B------:R-:W-:Y:S01]  /*66b0*/  UIADD3 UR6, UR60, 0x180, URZ ;  /* 0x000001803c067890 */ /* 0x000fe2000fffe03f */
[----:B------:R-:W-:Y:S01]  /*66c0*/  R2UR UR4, R2 ;  /* 0x00000000020472ca */ /* 0x000fe200000e0000 */
[----:B------:R-:W-:Y:S01]  /*66d0*/  UMOV UR7, 0x40000040 ;  /* 0x4000004000077882 */ /* 0x000fe20000000000 */
[----:B------:R-:W-:Y:S01]  /*66e0*/  R2UR UR5, R3 ;  /* 0x00000000030572ca */ /* 0x000fe200000e0000 */
[----:B------:R-:W-:Y:S01]  /*66f0*/  UIADD3 UR22, UR60, 0x4, URZ ;  /* 0x000000043c167890 */ /* 0x000fe2000fffe03f */
[-C--:B------:R-:W-:Y:S01]  /*6700*/  FMUL.FTZ R24, R24, R9.reuse ;  /* 0x0000000918187220 */ /* 0x080fe20000410000 */
[----:B------:R-:W-:Y:S01]  /*6710*/  UIADD3 UR26, UR60, 0x6, URZ ;  /* 0x000000063c1a7890 */ /* 0x000fe2000fffe03f */
[-C--:B------:R-:W-:Y:S01]  /*6720*/  FMUL.FTZ R25, R25, R9.reuse ;  /* 0x0000000919197220 */ /* 0x080fe20000410000 */
[----:B------:R-:W-:Y:S01]  /*6730*/  UMOV UR58, UR6 ;  /* 0x00000006003a7c82 */ /* 0x000fe20008000000 */
[----:B------:R-:W-:Y:S01]  /*6740*/  UIADD3 UR30, UR60, 0x380, URZ ;  /* 0x000003803c1e7890 */ /* 0x000fe2000fffe03f */
[-C--:B------:R-:W-:Y:S01]  /*6750*/  FMUL.FTZ R28, R28, R9.reuse ;  /* 0x000000091c1c7220 */ /* 0x080fe20000410000 */
[----:B------:R-:W-:Y:S01]  /*6760*/  UMOV UR31, 0x40000040 ;  /* 0x40000040001f7882 */ /* 0x000fe20000000000 */
        /* <DEDUP_REMOVED lines=18> */
[-C--:B------:R-:W-:Y:S01]  /*6890*/  FMUL.FTZ R41, R41, R9.reuse ;  /* 0x0000000929297220 */ /* 0x080fe20000410000 */
        /* <DEDUP_REMOVED lines=19> */
[----:B------:R-:W-:Y:S01]  /*69d0*/  FMUL.FTZ R81, R81, R9 ;  /* 0x0000000951517220 */ /* 0x000fe20000410000 */
[----:B------:R-:W-:-:S02]  /*69e0*/  WARPGROUP.DEPBAR.LE gsb0, 0x0 ;  /* 0x00008000000079c5 */ /* 0x000fc40000010000 */
[----:B------:R-:W-:Y:S01]  /*69f0*/  WARPGROUP.ARRIVE ;  /* 0x00000000000079c5 */ /* 0x000fe20000000000 */
[-C--:B------:R-:W-:Y:S01]  /*6a00*/  FMUL.FTZ R84, R84, R9.reuse ;  /* 0x0000000954547220 */ /* 0x080fe20000410000 */
[-C--:B------:R-:W-:Y:S01]  /*6a10*/  FMUL.FTZ R85, R85, R9.reuse ;  /* 0x0000000955557220 */ /* 0x080fe20000410000 */
[-C--:B------:R-:W-:Y:S01]  /*6a20*/  FMUL.FTZ R88, R88, R9.reuse ;  /* 0x0000000958587220 */ /* 0x080fe20000410000 */
[-C--:B------:R-:W-:Y:S01]  /*6a30*/  FMUL.FTZ R89, R89, R9.reuse ;  /* 0x0000000959597220 */ /* 0x080fe20000410000 */
[-C--:B------:R-:W-:Y:S01]  /*6a40*/  FMUL.FTZ R92, R92, R9.reuse ;  /* 0x000000095c5c7220 */ /* 0x080fe20000410000 */
[----:B------:R-:W-:Y:S01]  /*6a50*/  HGMMA.64x16x16.F32 R160, gdesc[UR8], RZ, !UPT, gsb0 ;  /* 0x0020000008a079f0 */ /* 0x000fe2000c0008ff */
[----:B------:R-:W-:Y:S01]  /*6a60*/  UIADD3 UR10, UR60, 0x200, URZ ;  /* 0x000002003c0a7890 */ /* 0x000fe2000fffe03f */
[----:B------:R-:W-:Y:S01]  /*6a70*/  R2UR UR8, R2 ;  /* 0x00000000020872ca */ /* 0x000fe200000e0000 */
[----:B------:R-:W-:Y:S01]  /*6a80*/  UMOV UR11, 0x40000040 ;  /* 0x40000040000b7882 */ /* 0x000fe20000000000 */
[----:B------:R-:W-:Y:S01]  /*6a90*/  R2UR UR9, R3 ;  /* 0x00000000030972ca */ /* 0x000fe200000e0000 */
[-C--:B------:R-:W-:Y:S01]  /*6aa0*/  FMUL.FTZ R93, R93, R9.reuse ;  /* 0x000000095d5d7220 */ /* 0x080fe20000410000 */
[-C--:B------:R-:W-:Y:S01]  /*6ab0*/  FMUL.FTZ R96, R96, R9.reuse ;  /* 0x0000000960607220 */ /* 0x080fe20000410000 */
[-C--:B------:R-:W-:Y:S01]  /*6ac0*/  FMUL.FTZ R97, R97, R9.reuse ;  /* 0x0000000961617220 */ /* 0x080fe20000410000 */
[----:B------:R-:W-:Y:S01]  /*6ad0*/  UMOV UR6, UR10 ;  /* 0x0000000a00067c82 */ /* 0x000fe20008000000 */
        /* <DEDUP_REMOVED lines=75> */
[----:B------:R-:W-:Y:S01]  /*6f90*/  HGMMA.64x16x16.F32 R136, gdesc[UR4], RZ, !UPT, gsb0 ;  /* 0x00200000048879f0 */ /* 0x000fe2000c0008ff */
[----:B------:R-:W-:Y:S02]  /*6fa0*/  UIADD3 UR4, UR60, 0x300, URZ ;  /* 0x000003003c047890 */ /* 0x000fe4000fffe03f */
[----:B------:R-:W-:Y:S01]  /*6fb0*/  UIADD3 UR6, UR60, 0x82, URZ ;  /* 0x000000823c067890 */ /* 0x000fe2000fffe03f */
[----:B------:R-:W-:Y:S01]  /*6fc0*/  UMOV UR5, UR17 ;  /* 0x0000001100057c82 */ /* 0x000fe20008000000 */
[----:B------:R-:W-:-:S03]  /*6fd0*/  UMOV UR7, 0x40000040 ;  /* 0x4000004000077882 */ /* 0x000fc60000000000 */
[----:B------:R-:W-:Y:S01]  /*6fe0*/  UMOV UR14, UR4 ;  /* 0x00000004000e7c82 */ /* 0x000fe20008000000 */
[----:B------:R-:W-:Y:S01]  /*6ff0*/  UMOV UR4, UR16 ;  /* 0x0000001000047c82 */ /* 0x000fe20008000000 */
[----:B------:R-:W-:Y:S02]  /*7000*/  WARPGROUP.DEPBAR.LE gsb0, 0x0 ;  /* 0x00008000000079c5 */ /* 0x000fe40000010000 */
[----:B------:R-:W-:-:S06]  /*7010*/  WARPGROUP.ARRIVE ;  /* 0x00000000000079c5 */ /* 0x000fcc0000000000 */
[----:B------:R-:W-:Y:S01]  /*7020*/  HGMMA.64x16x16.F32 R128, gdesc[UR8], RZ, !UPT, gsb0 ;  /* 0x00200000088079f0 */ /* 0x000fe2000c0008ff */
[----:B------:R-:W-:Y:S02]  /*7030*/  UIADD3 UR8, UR60, 0x102, URZ ;  /* 0x000001023c087890 */ /* 0x000fe4000fffe03f */
[----:B------:R-:W-:Y:S01]  /*7040*/  UIADD3 UR9, UR60, 0x182, URZ ;  /* 0x000001823c097890 */ /* 0x000fe2000fffe03f */
[----:B------:R-:W-:Y:S02]  /*7050*/  WARPGROUP.DEPBAR.LE gsb0, 0x0 ;  /* 0x00008000000079c5 */ /* 0x000fe40000010000 */
[----:B------:R-:W-:-:S06]  /*7060*/  WARPGROUP.ARRIVE ;  /* 0x00000000000079c5 */ /* 0x000fcc0000000000 */
[----:B------:R-:W-:Y:S03]  /*7070*/  HGMMA.64x16x16.F32 R120, gdesc[UR12], RZ, !UPT, gsb0 ;  /* 0x002000000c7879f0 */ /* 0x000fe6000c0008ff */
[----:B------:R-:W-:Y:S02]  /*7080*/  WARPGROUP.DEPBAR.LE gsb0, 0x0 ;  /* 0x00008000000079c5 */ /* 0x000fe40000010000 */
[----:B------:R-:W-:-:S06]  /*7090*/  WARPGROUP.ARRIVE ;  /* 0x00000000000079c5 */ /* 0x000fcc0000000000 */
[----:B------:R-:W-:Y:S03]  /*70a0*/  HGMMA.64x16x16.F32 R168, gdesc[UR16], R168, gsb0 ;  /* 0x0020000010a879f0 */ /* 0x000fe600080008a8 */
        /* <DEDUP_REMOVED lines=515> */
[----:B------:R-:W-:Y:S02]  /*90e0*/  UIADD3 UR9, UR60, 0x986, URZ ;  /* 0x000009863c097890 */ /* 0x000fe4000fffe03f */
        /* <DEDUP_REMOVED lines=24> */
[----:B------:R-:W-:Y:S03]  /*9270*/  HGMMA.64x16x16.F32 R120, gdesc[UR4], R120, gsb0 ;  /* 0x00200000047879f0 */ /* 0x000fe60008000878 */
[----:B------:R-:W-:Y:S02]  /*9280*/  WARPGROUP.DEPBAR.LE gsb0, 0x0 ;  /* 0x00008000000079c5 */ /* 0x000fe40000010000 */
[----:B------:R-:W-:Y:S05]  /*9290*/  @!P0 BRA `(.L_x_24) ;  /* 0x0000000000048947 */ /* 0x000fea0003800000 */
[----:B------:R-:W-:Y:S01]  /*92a0*/  BPT.TRAP 0x1 ;  /* 0x000000040000795c */ /* 0x000fe20000300000 */
.L_x_24:
[----:B------:R-:W-:Y:S02]  /*92b0*/  R2UR UR6, R16 ;  /* 0x00000000100672ca */ /* 0x000fe400000e0000 */
[----:B------:R-:W-:Y:S02]  /*92c0*/  R2UR UR5, R19 ;  /* 0x00000000130572ca */ /* 0x000fe400000e0000 */
[----:B------:R-:W-:-:S11]  /*92d0*/  R2UR UR4, R14 ;  /* 0x000000000e0472ca */ /* 0x000fd600000e0000 */
[----:B------:R-:W-:Y:S02]  /*92e0*/  ULEA UR5, UR5, UR6, 0x3 ;  /* 0x0000000605057291 */ /* 0x000fe4000f8e183f */
[----:B------:R-:W-:-:S05]  /*92f0*/  IMAD.U32 R0, RZ, RZ, UR4 ;  /* 0x00000004ff007e24 */ /* 0x000fca000f8e00ff */
[----:B------:R-:W-:-:S04]  /*9300*/  SHF.L.U32 R0, R0, 0x1f, RZ ;  /* 0x0000001f00007819 */ /* 0x000fc800000006ff */
[----:B------:R0:W1:Y:S01]  /*9310*/  SYNCS.PHASECHK.TRANS64.TRYWAIT P2, [UR5+0x36850], R0 ;  /* 0x03685000ff0075a7 */ /* 0x0000620008040145 */
[----:B------:R-:W-:Y:S05]  /*9320*/  @!P0 BRA `(.L_x_25) ;  /* 0x0000000000048947 */ /* 0x000fea0003800000 */
[----:B------:R-:W-:Y:S01]  /*9330*/  BPT.TRAP 0x1 ;  /* 0x000000040000795c */ /* 0x000fe20000300000 */
.L_x_25:
[----:B-1----:R-:W-:Y:S05]  /*9340*/  @P2 BRA `(.L_x_26) ;  /* 0x0000000000082947 */ /* 0x002fea0003800000 */
[----:B------:R-:W1:Y:S02]  /*9350*/  SYNCS.PHASECHK.TRANS64.TRYWAIT P2, [UR5+0x36850], R0 ;  /* 0x03685000ff0075a7 */ /* 0x000e640008040145 */
[----:B-1----:R-:W-:Y:S05]  /*9360*/  @!P2 BRA `(.L_x_27) ;  /* 0x000000900010a947 */ /* 0x002fea0003800000 */
.L_x_26:
[----:B------:R-:W-:Y:S01]  /*9370*/  R2UR UR4, R16 ;  /* 0x00000000100472ca */ /* 0x000fe200000e0000 */
[----:B------:R-:W-:Y:S01]  /*9380*/  WARPGROUP.ARRIVE ;  /* 0x00000000000079c5 */ /* 0x000fe20000000000 */
[----:B------:R-:W-:Y:S01]  /*9390*/  R2UR UR6, R19 ;  /* 0x00000000130672ca */ /* 0x000fe200000e0000 */
[----:B------:R-:W-:Y:S01]  /*93a0*/  UMOV UR7, 0x40000040 ;  /* 0x4000004000077882 */ /* 0x000fe20000000000 */
[----:B------:R-:W-:Y:S01]  /*93b0*/  FMUL.FTZ R19, R168, UR61 ;  /* 0x0000003da8137c20 */ /* 0x000fe20008410000 */
[----:B------:R-:W-:Y:S01]  /*93c0*/  FMUL.FTZ R23, R169, UR61 ;  /* 0x0000003da9177c20 */ /* 0x000fe20008410000 */
[----:B------:R-:W-:Y:S01]  /*93d0*/  R2UR UR8, R21 ;  /* 0x00000000150872ca */ /* 0x000fe200000e0000 */
[----:B------:R-:W-:Y:S01]  /*93e0*/  FMUL.FTZ R21, R171, UR61 ;  /* 0x0000003dab157c20 */ /* 0x000fe20008410000 */
[----:B------:R-:W-:Y:S01]  /*93f0*/  FMUL.FTZ R171, R172, UR61 ;  /* 0x0000003dacab7c20 */ /* 0x000fe20008410000 */
[----:B------:R-:W-:Y:S01]  /*9400*/  FMUL.FTZ R173, R173, UR61 ;  /* 0x0000003dadad7c20 */ /* 0x000fe20008410000 */
[----:B------:R-:W0:Y:S01]  /*9410*/  MUFU.TANH R19, R19 ;  /* 0x0000001300137308 */ /* 0x000e220000002400 */
[----:B------:R-:W-:Y:S01]  /*9420*/  FMUL.FTZ R205, R152, UR61 ;  /* 0x0000003d98cd7c20 */ /* 0x000fe20008410000 */
[----:B------:R-:W-:Y:S01]  /*9430*/  FMUL.FTZ R207, R153, UR61 ;  /* 0x0000003d99cf7c20 */ /* 0x000fe20008410000 */
[----:B------:R-:W-:Y:S01]  /*9440*/  UIADD3 UR4, UR4, 0x400, URZ ;  /* 0x0000040004047890 */ /* 0x000fe2000fffe03f */
[----:B------:R-:W-:Y:S01]  /*9450*/  FMUL.FTZ R209, R144, UR61 ;  /* 0x0000003d90d17c20 */ /* 0x000fe20008410000 */
[----:B------:R-:W-:Y:S01]  /*9460*/  FMUL.FTZ R211, R145, UR61 ;  /* 0x0000003d91d37c20 */ /* 0x000fe20008410000 */
[----:B------:R-:W-:Y:S01]  /*9470*/  FMUL.FTZ R213, R148, UR61 ;  /* 0x0000003d94d57c20 */ /* 0x000fe20008410000 */
[----:B------:R-:W-:Y:S01]  /*9480*/  USHF.R.U32.HI UR4, URZ, 0x4, UR4 ;  /* 0x000000043f047899 */ /* 0x000fe20008011604 */
[----:B------:R-:W2:Y:S01]  /*9490*/  MUFU.TANH R23, R23 ;  /* 0x0000001700177308 */ /* 0x000ea20000002400 */
[----:B------:R-:W-:Y:S01]  /*94a0*/  FMUL.FTZ R215, R149, UR61 ;  /* 0x0000003d95d77c20 */ /* 0x000fe20008410000 */
[----:B------:R-:W-:Y:S01]  /*94b0*/  FMUL.FTZ R14, R170, UR61 ;  /* 0x0000003daa0e7c20 */ /* 0x000fe20008410000 */
[----:B------:R-:W-:Y:S01]  /*94c0*/  ULOP3.LUT UR4, UR4, 0x3fff, URZ, 0xc0, !UPT ;  /* 0x00003fff04047892 */ /* 0x000fe2000f8ec03f */
[----:B------:R-:W-:Y:S01]  /*94d0*/  FMUL.FTZ R217, R136, UR61 ;  /* 0x0000003d88d97c20 */ /* 0x000fe20008410000 */
[----:B------:R-:W-:Y:S01]  /*94e0*/  FMUL.FTZ R219, R137, UR61 ;  /* 0x0000003d89db7c20 */ /* 0x000fe20008410000 */
[----:B------:R-:W-:Y:S01]  /*94f0*/  FMUL.FTZ R169, R174, UR61 ;  /* 0x0000003daea97c20 */ /* 0x000fe20008410000 */
[----:B------:R-:W-:Y:S01]  /*9500*/  ULOP3.LUT UR4, UR4, 0x3800000, URZ, 0xfc, !UPT ;  /* 0x0380000004047892 */ /* 0x000fe2000f8efc3f */
[----:B------:R-:W3:Y:S01]  /*9510*/  MUFU.TANH R171, R171 ;  /* 0x000000ab00ab7308 */ /* 0x000ee20000002400 */
[----:B01----:R-:W-:Y:S01]  /*9520*/  FMNMX.FTZ R0, R19, R12, !PT ;  /* 0x0000000c13007209 */ /* 0x003fe20007810000 */
[----:B------:R-:W-:Y:S01]  /*9530*/  FMUL.FTZ R221, R140, UR61 ;  /* 0x0000003d8cdd7c20 */ /* 0x000fe20008410000 */
[----:B------:R-:W-:Y:S01]  /*9540*/  UIMAD UR4, UR6, 0xa80, UR4 ;  /* 0x00000a80060478a4 */ /* 0x000fe2000f8e0204 */
[----:B------:R-:W-:Y:S01]  /*9550*/  FMUL.FTZ R175, R175, UR61 ;  /* 0x0000003dafaf7c20 */ /* 0x000fe20008410000 */
[----:B------:R-:W-:Y:S01]  /*9560*/  FMUL.FTZ R141, R141, UR61 ;  /* 0x0000003d8d8d7c20 */ /* 0x000fe20008410000 */
[----:B------:R-:W-:Y:S01]  /*9570*/  FMUL.FTZ R223, R128, UR61 ;  /* 0x0000003d80df7c20 */ /* 0x000fe20008410000 */
[----:B------:R-:W-:Y:S01]  /*9580*/  FMUL.FTZ R163, R163, UR61 ;  /* 0x0000003da3a37c20 */ /* 0x000fe20008410000 */
[----:B------:R-:W0:Y:S01]  /*9590*/  MUFU.TANH R173, R173 ;  /* 0x000000ad00ad7308 */ /* 0x000e220000002400 */
[----:B--2---:R-:W-:Y:S01]  /*95a0*/  FMNMX.FTZ R0, R23, R0, !PT ;  /* 0x0000000017007209 */ /* 0x004fe20007810000 */
[----:B------:R-:W-:Y:S01]  /*95b0*/  UMOV UR6, UR4 ;  /* 0x0000000400067c82 */ /* 0x000fe20008000000 */
[----:B------:R-:W-:Y:S01]  /*95c0*/  FMUL.FTZ R225, R129, UR61 ;  /* 0x0000003d81e17c20 */ /* 0x000fe20008410000 */
[----:B------:R-:W-:Y:S01]  /*95d0*/  HGMMA.64x192x16.F32 R24, R200, gdesc[UR4].tnspB, R24, gsb0 ;  /* 0x42e00004c8187df0 */ /* 0x000fe20008000818 */
[----:B------:R-:W-:Y:S01]  /*95e0*/  UIADD3 UR6, UR4, 0x80, URZ ;  /* 0x0000008004067890 */ /* 0x000fe2000fffe03f */
[----:B------:R-:W-:Y:S01]  /*95f0*/  FMUL.FTZ R227, R132, UR61 ;  /* 0x0000003d84e37c20 */ /* 0x000fe20008410000 */
[----:B------:R-:W-:Y:S01]  /*9600*/  UMOV UR7, 0x40000040 ;  /* 0x4000004000077882 */ /* 0x000fe20000000000 */
[----:B------:R-:W-:Y:S01]  /*9610*/  MUFU.TANH R205, R205 ;  /* 0x000000cd00cd7308 */ /* 0x000fe20000002400 */
[----:B---3--:R-:W-:Y:S01]  /*9620*/  FMNMX.FTZ R0, R171, R0, !PT ;  /* 0x00000000ab007209 */ /* 0x008fe20007810000 */
[----:B------:R-:W-:Y:S01]  /*9630*/  FMUL.FTZ R167, R167, UR61 ;  /* 0x0000003da7a77c20 */ /* 0x000fe20008410000 */
[----:B------:R-:W-:Y:S01]  /*9640*/  FMUL.FTZ R229, R133, UR61 ;  /* 0x0000003d85e57c20 */ /* 0x000fe20008410000 */
[----:B------:R-:W-:Y:S01]  /*9650*/  FMUL.FTZ R153, R154, UR61 ;  /* 0x0000003d9a997c20 */ /* 0x000fe20008410000 */
[----:B------:R-:W-:Y:S01]  /*9660*/  FMUL.FTZ R231, R120, UR61 ;  /* 0x0000003d78e77c20 */ /* 0x000fe20008410000 */
[----:B------:R-:W-:Y:S01]  /*9670*/  FMUL.FTZ R155, R155, UR61 ;  /* 0x0000003d9b9b7c20 */ /* 0x000fe20008410000 */
[----:B------:R-:W-:Y:S01]  /*9680*/  FMUL.FTZ R159, R159, UR61 ;  /* 0x0000003d9f9f7c20 */ /* 0x000fe20008410000 */
[----:B------:R-:W-:Y:S01]  /*9690*/  MUFU.TANH R207, R207 ;  /* 0x000000cf00cf7308 */ /* 0x000fe20000002400 */
[----:B0-----:R-:W-:Y:S01]  /*96a0*/  FMNMX.FTZ R0, R173, R0, !PT ;  /* 0x00000000ad007209 */ /* 0x001fe20007810000 */
[----:B------:R-:W-:Y:S01]  /*96b0*/  FMUL.FTZ R233, R125, UR61 ;  /* 0x0000003d7de97c20 */ /* 0x000fe20008410000 */
[----:B------:R-:W-:Y:S01]  /*96c0*/  FMUL.FTZ R145, R146, UR61 ;  /* 0x0000003d92917c20 */ /* 0x000fe20008410000 */
[----:B------:R-:W-:Y:S01]  /*96d0*/  FMUL.FTZ R147, R147, UR61 ;  /* 0x0000003d93937c20 */ /* 0x000fe20008410000 */
[----:B------:R-:W-:Y:S01]  /*96e0*/  FMUL.FTZ R149, R150, UR61 ;  /* 0x0000003d96957c20 */ /* 0x000fe20008410000 */
[----:B------:R-:W-:Y:S01]  /*96f0*/  FMUL.FTZ R125, R138, UR61 ;  /* 0x0000003d8a7d7c20 */ /* 0x000fe20008410000 */
[----:B------:R-:W-:Y:S01]  /*9700*/  FMUL.FTZ R129, R139, UR61 ;  /* 0x0000003d8b817c20 */ /* 0x000fe20008410000 */
[----:B------:R-:W-:Y:S01]  /*9710*/  MUFU.TANH R209, R209 ;  /* 0x000000d100d17308 */ /* 0x000fe20000002400 */
[----:B------:R-:W-:Y:S01]  /*9720*/  FMUL.FTZ R133, R142, UR61 ;  /* 0x0000003d8e857c20 */ /* 0x000fe20008410000 */
        /* <DEDUP_REMOVED lines=8> */
[----:B------:R-:W0:Y:S01]  /*97b0*/  LDC R8, c[0x0][0x988] ;  /* 0x00026200ff087b82 */ /* 0x000e220000000800 */
[----:B------:R-:W-:Y:S01]  /*97c0*/  FMUL.FTZ R127, R127, UR61 ;  /* 0x0000003d7f7f7c20 */ /* 0x000fe20008410000 */
[----:B------:R-:W-:Y:S01]  /*97d0*/  IMAD.U32 R136, RZ, RZ, UR5 ;  /* 0x00000005ff887e24 */ /* 0x000fe2000f8e00ff */
[----:B------:R-:W-:-:S02]  /*97e0*/  R2UR UR9, R17 ;  /* 0x00000000110972ca */ /* 0x000fc400000e0000 */
[----:B------:R-:W-:Y:S01]  /*97f0*/  R2UR UR5, R5 ;  /* 0x00000000050572ca */ /* 0x000fe200000e0000 */
[----:B------:R-:W-:Y:S01]  /*9800*/  MUFU.TANH R213, R213 ;  /* 0x000000d500d57308 */ /* 0x000fe20000002400 */
[----:B------:R-:W-:-:S05]  /*9810*/  @!P1 VIADD R136, R136, 0x36860 ;  /* 0x0003686088889836 */ /* 0x000fca0000000000 */
[----:B------:R-:W-:Y:S02]  /*9820*/  @!P1 PRMT R136, RZ, 0x654, R136 ;  /* 0x00000654ff889816 */ /* 0x000fe40000000088 */
[----:B------:R-:W-:Y:S08]  /*9830*/  MUFU.TANH R215, R215 ;  /* 0x000000d700d77308 */ /* 0x000ff00000002400 */
[----:B------:R-:W1:Y:S08]  /*9840*/  MUFU.TANH R14, R14 ;  /* 0x0000000e000e7308 */ /* 0x000e700000002400 */
[----:B------:R-:W-:Y:S08]  /*9850*/  MUFU.TANH R217, R217 ;  /* 0x000000d900d97308 */ /* 0x000ff00000002400 */
[----:B------:R-:W2:Y:S01]  /*9860*/  MUFU.TANH R21, R21 ;  /* 0x0000001500157308 */ /* 0x000ea20000002400 */
[----:B-1----:R-:W-:-:S07]  /*9870*/  FMNMX.FTZ R10, R14, R15, !PT ;  /* 0x0000000f0e0a7209 */ /* 0x002fce0007810000 */
[----:B------:R-:W-:Y:S08]  /*9880*/  MUFU.TANH R219, R219 ;  /* 0x000000db00db7308 */ /* 0x000ff00000002400 */
[----:B------:R-:W1:Y:S01]  /*9890*/  MUFU.TANH R169, R169 ;  /* 0x000000a900a97308 */ /* 0x000e620000002400 */
[----:B--2---:R-:W-:-:S07]  /*98a0*/  FMNMX.FTZ R10, R21, R10, !PT ;  /* 0x0000000a150a7209 */ /* 0x004fce0007810000 */
[----:B------:R-:W-:Y:S08]  /*98b0*/  MUFU.TANH R221, R221 ;  /* 0x000000dd00dd7308 */ /* 0x000ff00000002400 */
[----:B------:R-:W2:Y:S01]  /*98c0*/  MUFU.TANH R175, R175 ;  /* 0x000000af00af7308 */ /* 0x000ea20000002400 */
[----:B-1----:R-:W-:-:S07]  /*98d0*/  FMNMX.FTZ R10, R169, R10, !PT ;  /* 0x0000000aa90a7209 */ /* 0x002fce0007810000 */
[----:B------:R-:W-:Y:S08]  /*98e0*/  MUFU.TANH R141, R141 ;  /* 0x0000008d008d7308 */ /* 0x000ff00000002400 */
[----:B------:R-:W-:Y:S01]  /*98f0*/  MUFU.TANH R223, R223 ;  /* 0x000000df00df7308 */ /* 0x000fe20000002400 */
[----:B--2---:R-:W-:-:S07]  /*9900*/  FMNMX.FTZ R10, R175, R10, !PT ;  /* 0x0000000aaf0a7209 */ /* 0x004fce0007810000 */
[----:B------:R-:W-:Y:S08]  /*9910*/  MUFU.TANH R163, R163 ;  /* 0x000000a300a37308 */ /* 0x000ff00000002400 */
        /* <DEDUP_REMOVED lines=16> */
[----:B------:R-:W-:Y:S01]  /*9a20*/  HGMMA.64x192x16.F32 R24, R196, gdesc[UR4].tnspB, R24, gsb0 ;  /* 0x42e00004c4187df0 */ /* 0x000fe20008000818 */
[----:B------:R-:W-:Y:S01]  /*9a30*/  UIADD3 UR6, UR4, 0x100, URZ ;  /* 0x0000010004067890 */ /* 0x000fe2000fffe03f */
[----:B------:R-:W-:-:S05]  /*9a40*/  UMOV UR7, 0x40000040 ;  /* 0x4000004000077882 */ /* 0x000fca0000000000 */
        /* <DEDUP_REMOVED lines=19> */
[----:B------:R-:W-:-:S03]  /*9b80*/  FMUL.FTZ R161, R162, UR61 ;  /* 0x0000003da2a17c20 */ /* 0x000fc60008410000 */
[----:B------:R-:W-:Y:S01]  /*9b90*/  HGMMA.64x192x16.F32 R24, R192, gdesc[UR4].tnspB, R24, gsb0 ;  /* 0x42e00004c0187df0 */ /* 0x000fe20008000818 */
[----:B------:R-:W-:Y:S01]  /*9ba0*/  UIADD3 UR6, UR4, 0x180, URZ ;  /* 0x0000018004067890 */ /* 0x000fe2000fffe03f */
[----:B------:R-:W1:Y:S01]  /*9bb0*/  MUFU.TANH R197, R197 ;  /* 0x000000c500c57308 */ /* 0x000e620000002400 */
[----:B------:R-:W-:-:S07]  /*9bc0*/  UMOV UR7, 0x40000040 ;  /* 0x4000004000077882 */ /* 0x000fce0000000000 */
[----:B------:R-:W2:Y:S08]  /*9bd0*/  MUFU.TANH R199, R199 ;  /* 0x000000c700c77308 */ /* 0x000eb00000002400 */
[----:B------:R-:W3:Y:S01]  /*9be0*/  MUFU.TANH R161, R161 ;  /* 0x000000a100a17308 */ /* 0x000ee20000002400 */
[----:B-1----:R-:W-:-:S04]  /*9bf0*/  FMNMX.FTZ R0, R197, R0, !PT ;  /* 0x00000000c5007209 */ /* 0x002fc80007810000 */
[----:B--2---:R-:W-:-:S04]  /*9c00*/  FMNMX.FTZ R0, R199, R0, !PT ;  /* 0x00000000c7007209 */ /* 0x004fc80007810000 */
[----:B------:R-:W-:-:S04]  /*9c10*/  FMNMX.FTZ R0, R203, R0, !PT ;  /* 0x00000000cb007209 */ /* 0x000fc80007810000 */
[----:B------:R-:W-:Y:S02]  /*9c20*/  FMNMX.FTZ R0, R201, R0, !PT ;  /* 0x00000000c9007209 */ /* 0x000fe40007810000 */
[----:B---3--:R-:W-:Y:S02]  /*9c30*/  FMNMX.FTZ R10, R161, R10, !PT ;  /* 0x0000000aa10a7209 */ /* 0x008fe40007810000 */
[----:B------:R-:W-:Y:S02]  /*9c40*/  FMNMX.FTZ R0, R205, R0, !PT ;  /* 0x00000000cd007209 */ /* 0x000fe40007810000 */
[----:B------:R-:W-:Y:S02]  /*9c50*/  FMNMX.FTZ R10, R163, R10, !PT ;  /* 0x0000000aa30a7209 */ /* 0x000fe40007810000 */
[----:B------:R-:W-:Y:S02]  /*9c60*/  FMNMX.FTZ R0, R207, R0, !PT ;  /* 0x00000000cf007209 */ /* 0x000fe40007810000 */
[----:B------:R-:W-:-:S04]  /*9c70*/  FMNMX.FTZ R10, R165, R10, !PT ;  /* 0x0000000aa50a7209 */ /* 0x000fc80007810000 */
[----:B------:R-:W-:-:S04]  /*9c80*/  FMNMX.FTZ R10, R167, R10, !PT ;  /* 0x0000000aa70a7209 */ /* 0x000fc80007810000 */
[----:B------:R-:W-:-:S04]  /*9c90*/  FMNMX.FTZ R10, R153, R10, !PT ;  /* 0x0000000a990a7209 */ /* 0x000fc80007810000 */
[----:B------:R-:W-:Y:S01]  /*9ca0*/  FMNMX.FTZ R10, R155, R10, !PT ;  /* 0x0000000a9b0a7209 */ /* 0x000fe20007810000 */
[----:B------:R-:W-:Y:S02]  /*9cb0*/  WARPGROUP.DEPBAR.LE gsb0, 0x0 ;  /* 0x00008000000079c5 */ /* 0x000fe40000010000 */
        /* <DEDUP_REMOVED lines=18> */
[----:B------:R-:W-:-:S02]  /*9de0*/  FMNMX.FTZ R10, R145, R10, !PT ;  /* 0x0000000a910a7209 */ /* 0x000fc40007810000 */
[----:B------:R-:W-:Y:S02]  /*9df0*/  FMNMX.FTZ R0, R217, R0, !PT ;  /* 0x00000000d9007209 */ /* 0x000fe40007810000 */
[----:B------:R-:W-:Y:S02]  /*9e00*/  FMNMX.FTZ R10, R147, R10, !PT ;  /* 0x0000000a930a7209 */ /* 0x000fe40007810000 */
[----:B------:R-:W-:Y:S02]  /*9e10*/  FMNMX.FTZ R0, R219, R0, !PT ;  /* 0x00000000db007209 */ /* 0x000fe40007810000 */
[----:B------:R-:W-:Y:S02]  /*9e20*/  FMNMX.FTZ R10, R149, R10, !PT ;  /* 0x0000000a950a7209 */ /* 0x000fe40007810000 */
[----:B------:R-:W-:-:S04]  /*9e30*/  FMNMX.FTZ R0, R221, R0, !PT ;  /* 0x00000000dd007209 */ /* 0x000fc80007810000 */
[----:B------:R-:W-:-:S04]  /*9e40*/  FMNMX.FTZ R0, R141, R0, !PT ;  /* 0x000000008d007209 */ /* 0x000fc80007810000 */
[----:B------:R-:W-:-:S04]  /*9e50*/  FMNMX.FTZ R0, R223, R0, !PT ;  /* 0x00000000df007209 */ /* 0x000fc80007810000 */
        /* <DEDUP_REMOVED lines=8> */
[----:B------:R-:W-:Y:S01]  /*9ee0*/  FMUL.FTZ R121, R151, UR61 ;  /* 0x0000003d97797c20 */ /* 0x000fe20008410000 */
[----:B------:R-:W-:Y:S02]  /*9ef0*/  FMUL.FTZ R151, R122, UR61 ;  /* 0x0000003d7a977c20 */ /* 0x000fe40008410000 */
[----:B------:R-:W-:Y:S01]  /*9f00*/  HGMMA.64x192x16.F32 R24, R184, gdesc[UR4].tnspB, R24, gsb0 ;  /* 0x42e00004b8187df0 */ /* 0x000fe20008000818 */
[----:B------:R-:W-:Y:S01]  /*9f10*/  UIADD3 UR6, UR4, 0x280, URZ ;  /* 0x0000028004067890 */ /* 0x000fe2000fffe03f */
[----:B------:R-:W1:Y:S01]  /*9f20*/  MUFU.TANH R189, R189 ;  /* 0x000000bd00bd7308 */ /* 0x000e620000002400 */
[----:B------:R-:W-:Y:S01]  /*9f30*/  UMOV UR7, 0x40000040 ;  /* 0x4000004000077882 */ /* 0x000fe20000000000 */
[----:B------:R-:W-:-:S06]  /*9f40*/  UIADD3 UR4, UR4, 0x300, URZ ;  /* 0x0000030004047890 */ /* 0x000fcc000fffe03f */
[----:B------:R-:W2:Y:S08]  /*9f50*/  MUFU.TANH R191, R191 ;  /* 0x000000bf00bf7308 */ /* 0x000eb00000002400 */
[----:B------:R-:W3:Y:S01]  /*9f60*/  MUFU.TANH R121, R121 ;  /* 0x0000007900797308 */ /* 0x000ee20000002400 */
[----:B-1----:R-:W-:-:S07]  /*9f70*/  FMNMX.FTZ R0, R189, R0, !PT ;  /* 0x00000000bd007209 */ /* 0x002fce0007810000 */
[----:B------:R-:W1:Y:S01]  /*9f80*/  MUFU.TANH R151, R151 ;  /* 0x0000009700977308 */ /* 0x000e620000002400 */
[----:B--2---:R-:W-:-:S04]  /*9f90*/  FMNMX.FTZ R0, R191, R0, !PT ;  /* 0x00000000bf007209 */ /* 0x004fc80007810000 */
[----:B------:R-:W-:Y:S02]  /*9fa0*/  FMNMX.FTZ R0, R233, R0, !PT ;  /* 0x00000000e9007209 */ /* 0x000fe40007810000 */
[----:B---3--:R-:W-:-:S03]  /*9fb0*/  FMNMX.FTZ R10, R121, R10, !PT ;  /* 0x0000000a790a7209 */ /* 0x008fc60007810000 */
[----:B------:R-:W2:Y:S01]  /*9fc0*/  SHFL.BFLY PT, R9, R0, 0x2, 0x1f ;  /* 0x0c401f0000097f89 */ /* 0x000ea200000e0000 */
[----:B------:R-:W-:-:S04]  /*9fd0*/  FMNMX.FTZ R10, R125, R10, !PT ;  /* 0x0000000a7d0a7209 */ /* 0x000fc80007810000 */
[----:B------:R-:W-:-:S04]  /*9fe0*/  FMNMX.FTZ R10, R129, R10, !PT ;  /* 0x0000000a810a7209 */ /* 0x000fc80007810000 */
[----:B------:R-:W-:-:S04]  /*9ff0*/  FMNMX.FTZ R10, R133, R10, !PT ;  /* 0x0000000a850a7209 */ /* 0x000fc80007810000 */
[----:B------:R-:W-:-:S04]  /*a000*/  FMNMX.FTZ R10, R137, R10, !PT ;  /* 0x0000000a890a7209 */ /* 0x000fc80007810000 */
[----:B------:R-:W-:-:S04]  /*a010*/  FMNMX.FTZ R10, R139, R10, !PT ;  /* 0x0000000a8b0a7209 */ /* 0x000fc80007810000 */
[----:B------:R-:W-:Y:S02]  /*a020*/  FMNMX.FTZ R10, R131, R10, !PT ;  /* 0x0000000a830a7209 */ /* 0x000fe40007810000 */
[----:B--2---:R-:W-:Y:S02]  /*a030*/  FMNMX.FTZ R9, R0, R9, !PT ;  /* 0x0000000900097209 */ /* 0x004fe40007810000 */
[----:B------:R-:W-:-:S03]  /*a040*/  FMNMX.FTZ R10, R143, R10, !PT ;  /* 0x0000000a8f0a7209 */ /* 0x000fc60007810000 */
[----:B------:R-:W2:Y:S01]  /*a050*/  SHFL.BFLY PT, R0, R9, 0x1, 0x1f ;  /* 0x0c201f0009007f89 */ /* 0x000ea200000e0000 */
[----:B------:R-:W-:-:S04]  /*a060*/  FMNMX.FTZ R10, R135, R10, !PT ;  /* 0x0000000a870a7209 */ /* 0x000fc80007810000 */
[----:B-1----:R-:W-:-:S04]  /*a070*/  FMNMX.FTZ R10, R151, R10, !PT ;  /* 0x0000000a970a7209 */ /* 0x002fc80007810000 */
[----:B------:R-:W-:-:S04]  /*a080*/  FMNMX.FTZ R10, R123, R10, !PT ;  /* 0x0000000a7b0a7209 */ /* 0x000fc80007810000 */
[----:B------:R-:W-:-:S04]  /*a090*/  FMNMX.FTZ R10, R235, R10, !PT ;  /* 0x0000000aeb0a7209 */ /* 0x000fc80007810000 */
[----:B------:R-:W-:Y:S02]  /*a0a0*/  FMNMX.FTZ R10, R127, R10, !PT ;  /* 0x0000000a7f0a7209 */ /* 0x000fe40007810000 */
[----:B--2---:R-:W-:-:S05]  /*a0b0*/  FMNMX.FTZ R13, R9, R0, !PT ;  /* 0x00000000090d7209 */ /* 0x004fca0007810000 */
[C---:B0-----:R-:W-:Y:S01]  /*a0c0*/  FMUL.FTZ R0, R13.reuse, R8 ;  /* 0x000000080d007220 */ /* 0x041fe20000410000 */
[----:B------:R-:W-:-:S03]  /*a0d0*/  FADD.FTZ R9, -R13, R12 ;  /* 0x0000000c0d097221 */ /* 0x000fc60000010100 */
[-CC-:B------:R-:W-:Y:S01]  /*a0e0*/  FFMA.FTZ R194, R193, R8.reuse, -R0.reuse ;  /* 0x00000008c1c27223 */ /* 0x180fe20000010800 */
[-C--:B------:R-:W-:Y:S01]  /*a0f0*/  FMUL.FTZ R9, R9, R8.reuse ;  /* 0x0000000809097220 */ /* 0x080fe20000410000 */
[----:B------:R-:W0:Y:S01]  /*a100*/  SHFL.BFLY PT, R193, R10, 0x2, 0x1f ;  /* 0x0c401f000ac17f89 */ /* 0x000e2200000e0000 */
        /* <DEDUP_REMOVED lines=14> */
[----:B------:R-:W1:Y:S01]  /*a1f0*/  MUFU.EX2 R200, R200 ;  /* 0x000000c800c87308 */ /* 0x000e620000000800 */
[-CC-:B------:R-:W-:Y:S01]  /*a200*/  FFMA.FTZ R209, R219, R8.reuse, -R0.reuse ;  /* 0x00000008dbd17223 */ /* 0x180fe20000010800 */
[-CC-:B------:R-:W-:Y:S01]  /*a210*/  FFMA.FTZ R141, R141, R8.reuse, -R0.reuse ;  /* 0x000000088d8d7223 */ /* 0x180fe20000010800 */
[-CC-:B------:R-:W-:Y:S01]  /*a220*/  FFMA.FTZ R12, R231, R8.reuse, -R0.reuse ;  /* 0x00000008e70c7223 */ /* 0x180fe20000010800 */
[-CC-:B------:R-:W-:Y:S01]  /*a230*/  FFMA.FTZ R22, R191, R8.reuse, -R0.reuse ;  /* 0x00000008bf167223 */ /* 0x180fe20000010800 */
[----:B------:R-:W-:-:S03]  /*a240*/  FFMA.FTZ R233, R233, R8, -R0 ;  /* 0x00000008e9e97223 */ /* 0x000fc60000010800 */
[----:B------:R-:W2:Y:S01]  /*a250*/  MUFU.EX2 R19, R19 ;  /* 0x0000001300137308 */ /* 0x000ea20000000800 */
[----:B0-----:R-:W-:-:S05]  /*a260*/  FMNMX.FTZ R193, R10, R193, !PT ;  /* 0x000000c10ac17209 */ /* 0x001fca0007810000 */
[----:B------:R-:W0:Y:S02]  /*a270*/  SHFL.BFLY PT, R10, R193, 0x1, 0x1f ;  /* 0x0c201f00c10a7f89 */ /* 0x000e2400000e0000 */
[----:B------:R-:W-:Y:S01]  /*a280*/  MUFU.EX2 R202, R202 ;  /* 0x000000ca00ca7308 */ /* 0x000fe20000000800 */
[----:B-1----:R-:W-:-:S07]  /*a290*/  FFMA.FTZ R134, R9, R7, R200 ;  /* 0x0000000709867223 */ /* 0x002fce00000100c8 */
[----:B------:R-:W-:Y:S01]  /*a2a0*/  MUFU.EX2 R23, R23 ;  /* 0x0000001700177308 */ /* 0x000fe20000000800 */
[----:B--2---:R-:W-:-:S07]  /*a2b0*/  F2FP.F16.F32.PACK_AB R200, R19, R200 ;  /* 0x000000c813c8723e */ /* 0x004fce00000000ff */
[----:B------:R-:W-:Y:S01]  /*a2c0*/  MUFU.EX2 R196, R196 ;  /* 0x000000c400c47308 */ /* 0x000fe20000000800 */
[----:B0-----:R-:W-:-:S07]  /*a2d0*/  FMNMX.FTZ R10, R193, R10, !PT ;  /* 0x0000000ac10a7209 */ /* 0x001fce0007810000 */
[----:B------:R-:W-:Y:S01]  /*a2e0*/  MUFU.EX2 R171, R171 ;  /* 0x000000ab00ab7308 */ /* 0x000fe20000000800 */
[C---:B------:R-:W-:Y:S01]  /*a2f0*/  FMUL.FTZ R120, R10.reuse, R8 ;  /* 0x000000080a787220 */ /* 0x040fe20000410000 */
[----:B------:R-:W-:-:S03]  /*a300*/  FADD.FTZ R189, -R10, R15 ;  /* 0x0000000f0abd7221 */ /* 0x000fc60000010100 */
[-CC-:B------:R-:W-:Y:S01]  /*a310*/  FFMA.FTZ R201, R14, R8.reuse, -R120.reuse ;  /* 0x000000080ec97223 */ /* 0x180fe20000010878 */
[-C--:B------:R-:W-:Y:S01]  /*a320*/  FMUL.FTZ R189, R189, R8.reuse ;  /* 0x00000008bdbd7220 */ /* 0x080fe20000410000 */
[-CC-:B------:R-:W-:Y:S01]  /*a330*/  FFMA.FTZ R14, R21, R8.reuse, -R120.reuse ;  /* 0x00000008150e7223 */ /* 0x180fe20000010878 */
[----:B------:R-:W-:Y:S01]  /*a340*/  MOV R21, UR8 ;  /* 0x0000000800157c02 */ /* 0x000fe20008000f00 */
[-CC-:B------:R-:W-:Y:S01]  /*a350*/  FFMA.FTZ R203, R169, R8.reuse, -R120.reuse ;  /* 0x00000008a9cb7223 */ /* 0x180fe20000010878 */
[----:B------:R-:W-:Y:S01]  /*a360*/  R2UR UR8, R20 ;  /* 0x00000000140872ca */ /* 0x000fe200000e0000 */
[----:B------:R-:W-:Y:S01]  /*a370*/  MUFU.EX2 R201, R201 ;  /* 0x000000c900c97308 */ /* 0x000fe20000000800 */
[-CC-:B------:R-:W-:Y:S01]  /*a380*/  FFMA.FTZ R122, R175, R8.reuse, -R120.reuse ;  /* 0x00000008af7a7223 */ /* 0x180fe20000010878 */
[----:B------:R-:W-:Y:S02]  /*a390*/  @!P1 VIADD R20, R21, 0x36840 ;  /* 0x0003684015149836 */ /* 0x000fe40000000000 */
[-CC-:B------:R-:W-:Y:S01]  /*a3a0*/  FFMA.FTZ R197, R161, R8.reuse, -R120.reuse ;  /* 0x00000008a1c57223 */ /* 0x180fe20000010878 */
[-CC-:B------:R-:W-:Y:S01]  /*a3b0*/  FFMA.FTZ R124, R163, R8.reuse, -R120.reuse ;  /* 0x00000008a37c7223 */ /* 0x180fe20000010878 */
[-CC-:B------:R-:W-:Y:S01]  /*a3c0*/  FFMA.FTZ R199, R165, R8.reuse, -R120.reuse ;  /* 0x00000008a5c77223 */ /* 0x180fe20000010878 */
[-C--:B------:R-:W-:Y:S01]  /*a3d0*/  FFMA.FTZ R126, R167, R8.reuse, -R120 ;  /* 0x00000008a77e7223 */ /* 0x080fe20000010878 */
[----:B------:R-:W-:Y:S01]  /*a3e0*/  @!P1 PRMT R21, RZ, 0x654, R20 ;  /* 0x00000654ff159816 */ /* 0x000fe20000000014 */
        /* <DEDUP_REMOVED lines=19> */
[----:B------:R-:W-:Y:S01]  /*a520*/  FFMA.FTZ R235, R235, R8, -R120 ;  /* 0x00000008ebeb7223 */ /* 0x000fe20000010878 */
[----:B------:R-:W-:-:S04]  /*a530*/  UISETP.GT.AND UP0, UPT, UR8, UR9, UPT ;  /* 0x000000090800728c */ /* 0x000fc8000bf04270 */
[----:B------:R-:W-:Y:S02]  /*a540*/  MUFU.EX2 R197, R197 ;  /* 0x000000c500c57308 */ /* 0x000fe40000000800 */
[----:B------:R-:W-:Y:S01]  /*a550*/  PLOP3.LUT P2, PT, PT, PT, UP0, 0x80, 0x0 ;  /* 0x000000000000781c */ /* 0x000fe20003f4f008 */
[----:B------:R-:W-:Y:S02]  /*a560*/  WARPGROUP.DEPBAR.LE gsb0, 0x0 ;  /* 0x00008000000079c5 */ /* 0x000fe40000010000 */
[----:B------:R-:W-:Y:S01]  /*a570*/  WARPGROUP.ARRIVE ;  /* 0x00000000000079c5 */ /* 0x000fe20000000000 */
[-CC-:B------:R-:W-:Y:S01]  /*a580*/  FFMA.FTZ R185, R207, R8.reuse, -R0.reuse ;  /* 0x00000008cfb97223 */ /* 0x180fe20000010800 */
[-CC-:B------:R-:W-:Y:S01]  /*a590*/  FFMA.FTZ R187, R195, R8.reuse, -R0.reuse ;  /* 0x00000008c3bb7223 */ /* 0x180fe20000010800 */
[-CC-:B------:R-:W-:Y:S01]  /*a5a0*/  FFMA.FTZ R207, R215, R8.reuse, -R0.reuse ;  /* 0x00000008d7cf7223 */ /* 0x180fe20000010800 */
[-CC-:B------:R-:W-:Y:S01]  /*a5b0*/  FFMA.FTZ R184, R217, R8.reuse, -R0.reuse ;  /* 0x00000008d9b87223 */ /* 0x180fe20000010800 */
[-C--:B------:R-:W-:Y:S01]  /*a5c0*/  FFMA.FTZ R186, R221, R8.reuse, -R0 ;  /* 0x00000008ddba7223 */ /* 0x080fe20000010800 */
[----:B------:R-:W-:Y:S01]  /*a5d0*/  HGMMA.64x192x16.F32 R24, R180, gdesc[UR4].tnspB, R24, gsb0 ;  /* 0x42e00004b4187df0 */ /* 0x000fe20008000818 */
[----:B------:R-:W-:Y:S01]  /*a5e0*/  UMOV UR6, UR4 ;  /* 0x0000000400067c82 */ /* 0x000fe20008000000 */
[----:B------:R-:W-:Y:S01]  /*a5f0*/  UMOV UR7, 0x40000040 ;  /* 0x4000004000077882 */ /* 0x000fe20000000000 */
[----:B------:R-:W-:Y:S01]  /*a600*/  MUFU.EX2 R198, R198 ;  /* 0x000000c600c67308 */ /* 0x000fe20000000800 */
[----:B------:R-:W-:Y:S01]  /*a610*/  FFMA.FTZ R195, R157, R8, -R120 ;  /* 0x000000089dc37223 */ /* 0x000fe20000010878 */
[----:B------:R-:W-:-:S06]  /*a620*/  UIADD3 UR4, UR8, -0x1, URZ ;  /* 0xffffffff08047890 */ /* 0x000fcc000fffe03f */
[----:B------:R-:W-:Y:S08]  /*a630*/  MUFU.EX2 R124, R124 ;  /* 0x0000007c007c7308 */ /* 0x000ff00000000800 */
        /* <DEDUP_REMOVED lines=23> */
[----:B------:R-:W-:Y:S01]  /*a7b0*/  MUFU.EX2 R138, R133 ;  /* 0x00000085008a7308 */ /* 0x000fe20000000800 */
[----:B------:R-:W-:-:S02]  /*a7c0*/  WARPGROUP.DEPBAR.LE gsb0, 0x0 ;  /* 0x00008000000079c5 */ /* 0x000fc40000010000 */
[----:B------:R-:W-:Y:S01]  /*a7d0*/  WARPGROUP.ARRIVE ;  /* 0x00000000000079c5 */ /* 0x000fe20000000000 */
[-CC-:B------:R-:W-:Y:S01]  /*a7e0*/  FFMA.FTZ R180, R223, R8.reuse, -R0.reuse ;  /* 0x00000008dfb47223 */ /* 0x180fe20000010800 */
[-CC-:B------:R-:W-:Y:S01]  /*a7f0*/  FFMA.FTZ R181, R225, R8.reuse, -R0.reuse ;  /* 0x00000008e1b57223 */ /* 0x180fe20000010800 */
[-CC-:B------:R-:W-:Y:S01]  /*a800*/  FFMA.FTZ R182, R227, R8.reuse, -R0.reuse ;  /* 0x00000008e3b67223 */ /* 0x180fe20000010800 */
[-C--:B------:R-:W-:Y:S01]  /*a810*/  FFMA.FTZ R183, R229, R8.reuse, -R0 ;  /* 0x00000008e5b77223 */ /* 0x080fe20000010800 */
[----:B------:R-:W-:Y:S01]  /*a820*/  MUFU.EX2 R137, R137 ;  /* 0x0000008900897308 */ /* 0x000fe20000000800 */
[----:B------:R-:W-:Y:S07]  /*a830*/  HGMMA.64x192x16.F32 R24, R176, gdesc[UR4].tnspB, R24, gsb0 ;  /* 0x42e00004b0187df0 */ /* 0x000fee0008000818 */
[----:B------:R0:W1:Y:S08]  /*a840*/  MUFU.EX2 R0, R189 ;  /* 0x000000bd00007308 */ /* 0x0000700000000800 */
[----:B------:R-:W-:Y:S01]  /*a850*/  MUFU.EX2 R180, R180 ;  /* 0x000000b400b47308 */ /* 0x000fe20000000800 */
[-CC-:B0-----:R-:W-:Y:S01]  /*a860*/  FFMA.FTZ R189, R145, R8.reuse, -R120.reuse ;  /* 0x0000000891bd7223 */ /* 0x181fe20000010878 */
[----:B------:R-:W-:-:S06]  /*a870*/  FFMA.FTZ R120, R127, R8, -R120 ;  /* 0x000000087f787223 */ /* 0x000fcc0000010878 */
[----:B------:R-:W-:Y:S01]  /*a880*/  MUFU.EX2 R189, R189 ;  /* 0x000000bd00bd7308 */ /* 0x000fe20000000800 */
[----:B-1----:R-:W-:Y:S01]  /*a890*/  FFMA.FTZ R7, R0, R6, R201 ;  /* 0x0000000600077223 */ /* 0x002fe200000100c9 */
[----:B------:R-:W-:-:S06]  /*a8a0*/  F2FP.F16.F32.PACK_AB R201, R14, R201 ;  /* 0x000000c90ec9723e */ /* 0x000fcc00000000ff */
[----:B------:R-:W-:Y:S08]  /*a8b0*/  MUFU.EX2 R6, R125 ;  /* 0x0000007d00067308 */ /* 0x000ff00000000800 */
[----:B------:R-:W-:Y:S08]  /*a8c0*/  MUFU.EX2 R181, R181 ;  /* 0x000000b500b57308 */ /* 0x000ff00000000800 */
[----:B------:R-:W-:Y:S08]  /*a8d0*/  MUFU.EX2 R182, R182 ;  /* 0x000000b600b67308 */ /* 0x000ff00000000800 */
[----:B------:R-:W-:Y:S08]  /*a8e0*/  MUFU.EX2 R140, R139 ;  /* 0x0000008b008c7308 */ /* 0x000ff00000000800 */
[----:B------:R-:W-:Y:S08]  /*a8f0*/  MUFU.EX2 R183, R183 ;  /* 0x000000b700b77308 */ /* 0x000ff00000000800 */
[----:B------:R-:W-:Y:S08]  /*a900*/  MUFU.EX2 R131, R131 ;  /* 0x0000008300837308 */ /* 0x000ff00000000800 */
[----:B------:R-:W-:Y:S08]  /*a910*/  MUFU.EX2 R12, R12 ;  /* 0x0000000c000c7308 */ /* 0x000ff00000000800 */
[----:B------:R-:W0:Y:S08]  /*a920*/  MUFU.EX2 R211, R211 ;  /* 0x000000d300d37308 */ /* 0x000e300000000800 */
[----:B------:R-:W-:Y:S08]  /*a930*/  MUFU.EX2 R135, R135 ;  /* 0x0000008700877308 */ /* 0x000ff00000000800 */
[----:B------:R-:W-:Y:S08]  /*a940*/  MUFU.EX2 R22, R22 ;  /* 0x0000001600167308 */ /* 0x000ff00000000800 */
[----:B------:R-:W-:Y:S08]  /*a950*/  MUFU.EX2 R123, R123 ;  /* 0x0000007b007b7308 */ /* 0x000ff00000000800 */
[----:B------:R-:W1:Y:S01]  /*a960*/  MUFU.EX2 R15, R233 ;  /* 0x000000e9000f7308 */ /* 0x000e620000000800 */
[----:B------:R-:W-:-:S02]  /*a970*/  WARPGROUP.DEPBAR.LE gsb0, 0x0 ;  /* 0x00008000000079c5 */ /* 0x000fc40000010000 */
[----:B------:R2:W-:Y:S05]  /*a980*/  @!P1 SYNCS.ARRIVE.TRANS64.RED.A1T0 RZ, [R21+URZ], RZ ;  /* 0x000000ff15ff99a7 */ /* 0x0005ea000810043f */
[----:B------:R-:W-:Y:S01]  /*a990*/  MUFU.EX2 R179, R120 ;  /* 0x0000007800b37308 */ /* 0x000fe20000000800 */
[----:B0-----:R-:W-:Y:S02]  /*a9a0*/  F2FP.F16.F32.PACK_AB R176, R211, R12 ;  /* 0x0000000cd3b0723e */ /* 0x001fe400000000ff */
[----:B-1----:R-:W-:Y:S01]  /*a9b0*/  F2FP.F16.F32.PACK_AB R178, R15, R22 ;  /* 0x000000160fb2723e */ /* 0x002fe200000000ff */
[----:B--2---:R-:W-:Y:S01]  /*a9c0*/  FADD.FTZ R21, R19, R134 ;  /* 0x0000008613157221 */ /* 0x004fe20000010000 */
[----:B------:R0:W-:Y:S01]  /*a9d0*/  @!P1 SYNCS.ARRIVE.TRANS64.RED.A1T0 RZ, [R136+URZ], RZ ;  /* 0x000000ff88ff99a7 */ /* 0x0001e2000810043f */
[----:B------:R-:W-:-:S04]  /*a9e0*/  FADD.FTZ R134, R14, R7 ;  /* 0x000000070e867221 */ /* 0x000fc80000010000 */
[----:B------:R-:W-:Y:S01]  /*a9f0*/  FADD.FTZ R7, R203, R134 ;  /* 0x00000086cb077221 */ /* 0x000fe20000010000 */
[----:B------:R-:W-:Y:S01]  /*aa00*/  F2FP.F16.F32.PACK_AB R203, R122, R203 ;  /* 0x000000cb7acb723e */ /* 0x000fe200000000ff */
[----:B0-----:R-:W-:Y:S02]  /*aa10*/  FADD.FTZ R136, R202, R21 ;  /* 0x00000015ca887221 */ /* 0x001fe40000010000 */
[----:B------:R-:W-:Y:S01]  /*aa20*/  FADD.FTZ R134, R122, R7 ;  /* 0x000000077a867221 */ /* 0x000fe20000010000 */
[C---:B------:R-:W-:Y:S01]  /*aa30*/  F2FP.F16.F32.PACK_AB R202, R23.reuse, R202 ;  /* 0x000000ca17ca723e */ /* 0x040fe200000000ff */
[----:B------:R-:W-:Y:S02]  /*aa40*/  FADD.FTZ R21, R23, R136 ;  /* 0x0000008817157221 */ /* 0x000fe40000010000 */
[----:B------:R-:W-:Y:S01]  /*aa50*/  FADD.FTZ R7, R197, R134 ;  /* 0x00000086c5077221 */ /* 0x000fe20000010000 */
[----:B------:R-:W-:Y:S01]  /*aa60*/  F2FP.F16.F32.PACK_AB R197, R124, R197 ;  /* 0x000000c57cc5723e */ /* 0x000fe200000000ff */
[----:B------:R-:W-:-:S02]  /*aa70*/  FADD.FTZ R136, R196, R21 ;  /* 0x00000015c4887221 */ /* 0x000fc40000010000 */
[----:B------:R-:W-:Y:S01]  /*aa80*/  FADD.FTZ R134, R124, R7 ;  /* 0x000000077c867221 */ /* 0x000fe20000010000 */
[C---:B------:R-:W-:Y:S01]  /*aa90*/  F2FP.F16.F32.PACK_AB R196, R171.reuse, R196 ;  /* 0x000000c4abc4723e */ /* 0x040fe200000000ff */
[----:B------:R-:W-:Y:S01]  /*aaa0*/  MUFU.EX2 R124, R143 ;  /* 0x0000008f007c7308 */ /* 0x000fe20000000800 */
[----:B------:R-:W-:Y:S01]  /*aab0*/  FADD.FTZ R21, R171, R136 ;  /* 0x00000088ab157221 */ /* 0x000fe20000010000 */
[----:B------:R-:W-:Y:S01]  /*aac0*/  FADD.FTZ R7, R199, R134 ;  /* 0x00000086c7077221 */ /* 0x000fe20000010000 */
[----:B------:R-:W-:Y:S02]  /*aad0*/  F2FP.F16.F32.PACK_AB R199, R126, R199 ;  /* 0x000000c77ec7723e */ /* 0x000fe400000000ff */
[----:B------:R-:W-:Y:S01]  /*aae0*/  FADD.FTZ R136, R198, R21 ;  /* 0x00000015c6887221 */ /* 0x000fe20000010000 */
[----:B------:R-:W-:Y:S01]  /*aaf0*/  FADD.FTZ R134, R126, R7 ;  /* 0x000000077e867221 */ /* 0x000fe20000010000 */
[C---:B------:R-:W-:Y:S02]  /*ab00*/  F2FP.F16.F32.PACK_AB R198, R173.reuse, R198 ;  /* 0x000000c6adc6723e */ /* 0x040fe400000000ff */
[----:B------:R-:W-:Y:S01]  /*ab10*/  FADD.FTZ R21, R173, R136 ;  /* 0x00000088ad157221 */ /* 0x000fe20000010000 */
[----:B------:R-:W-:Y:S01]  /*ab20*/  FADD.FTZ R7, R193, R134 ;  /* 0x00000086c1077221 */ /* 0x000fe20000010000 */
[----:B------:R-:W-:-:S02]  /*ab30*/  F2FP.F16.F32.PACK_AB R193, R128, R193 ;  /* 0x000000c180c1723e */ /* 0x000fc400000000ff */
[----:B------:R-:W-:Y:S01]  /*ab40*/  FADD.FTZ R136, R192, R21 ;  /* 0x00000015c0887221 */ /* 0x000fe20000010000 */
[----:B------:R-:W-:Y:S01]  /*ab50*/  FADD.FTZ R134, R128, R7 ;  /* 0x0000000780867221 */ /* 0x000fe20000010000 */
[C---:B------:R-:W-:Y:S02]  /*ab60*/  F2FP.F16.F32.PACK_AB R192, R185.reuse, R192 ;  /* 0x000000c0b9c0723e */ /* 0x040fe400000000ff */
[----:B------:R-:W-:Y:S01]  /*ab70*/  FADD.FTZ R21, R185, R136 ;  /* 0x00000088b9157221 */ /* 0x000fe20000010000 */
[----:B------:R-:W-:Y:S01]  /*ab80*/  FADD.FTZ R7, R195, R134 ;  /* 0x00000086c3077221 */ /* 0x000fe20000010000 */
[----:B------:R-:W-:Y:S02]  /*ab90*/  F2FP.F16.F32.PACK_AB R185, R129, R6 ;  /* 0x0000000681b9723e */ /* 0x000fe400000000ff */
[----:B------:R-:W-:Y:S01]  /*aba0*/  FADD.FTZ R136, R194, R21 ;  /* 0x00000015c2887221 */ /* 0x000fe20000010000 */
[----:B------:R-:W-:Y:S01]  /*abb0*/  FADD.FTZ R14, R130, R7 ;  /* 0x00000007820e7221 */ /* 0x000fe20000010000 */
[----:B------:R-:W-:-:S02]  /*abc0*/  F2FP.F16.F32.PACK_AB R194, R187, R194 ;  /* 0x000000c2bbc2723e */ /* 0x000fc400000000ff */
        /* <DEDUP_REMOVED lines=11> */
[----:B------:R-:W-:Y:S01]  /*ac80*/  IMAD.U32 R20, RZ, RZ, UR4 ;  /* 0x00000004ff147e24 */ /* 0x000fe2000f8e00ff */
[----:B------:R-:W-:Y:S01]  /*ac90*/  F2FP.F16.F32.PACK_AB R189, R132, R189 ;  /* 0x000000bd84bd723e */ /* 0x000fe200000000ff */
[C---:B------:R-:W-:Y:S01]  /*aca0*/  FADD.FTZ R19, R207.reuse, R122 ;  /* 0x0000007acf137221 */ /* 0x040fe20000010000 */
[----:B------:R-:W-:Y:S01]  /*acb0*/  FADD.FTZ R7, R6, R7 ;  /* 0x0000000706077221 */ /* 0x000fe20000010000 */
[----:B------:R-:W0:Y:S01]  /*acc0*/  MUFU.EX2 R122, R151 ;  /* 0x00000097007a7308 */ /* 0x000e220000000800 */
[----:B------:R-:W-:Y:S01]  /*acd0*/  F2FP.F16.F32.PACK_AB R190, R207, R190 ;  /* 0x000000becfbe723e */ /* 0x000fe200000000ff */
        /* <DEDUP_REMOVED lines=8> */
[C---:B------:R-:W-:Y:S02]  /*ad60*/  F2FP.F16.F32.PACK_AB R186, R141.reuse, R186 ;  /* 0x000000ba8dba723e */ /* 0x040fe400000000ff */
[----:B------:R-:W-:Y:S01]  /*ad70*/  FADD.FTZ R19, R141, R14 ;  /* 0x0000000e8d137221 */ /* 0x000fe20000010000 */
[----:B------:R-:W-:Y:S01]  /*ad80*/  FADD.FTZ R7, R140, R7 ;  /* 0x000000078c077221 */ /* 0x000fe20000010000 */
[----:B0-----:R-:W-:-:S02]  /*ad90*/  F2FP.F16.F32.PACK_AB R177, R123, R122 ;  /* 0x0000007a7bb1723e */ /* 0x001fc400000000ff */
[----:B------:R-:W-:Y:S01]  /*ada0*/  FADD.FTZ R14, R180, R19 ;  /* 0x00000013b40e7221 */ /* 0x000fe20000010000 */
[----:B------:R-:W-:Y:S01]  /*adb0*/  FADD.FTZ R7, R131, R7 ;  /* 0x0000000783077221 */ /* 0x000fe20000010000 */
[C---:B------:R-:W-:Y:S02]  /*adc0*/  F2FP.F16.F32.PACK_AB R180, R181.reuse, R180 ;  /* 0x000000b4b5b4723e */ /* 0x040fe400000000ff */
[----:B------:R-:W-:Y:S01]  /*add0*/  FADD.FTZ R19, R181, R14 ;  /* 0x0000000eb5137221 */ /* 0x000fe20000010000 */
        /* <DEDUP_REMOVED lines=8> */
[----:B------:R-:W-:Y:S02]  /*ae60*/  F2FP.F16.F32.PACK_AB R183, R135, R124 ;  /* 0x0000007c87b7723e */ /* 0x000fe400000000ff */
[----:B------:R-:W-:Y:S01]  /*ae70*/  FADD.FTZ R6, R12, R19 ;  /* 0x000000130c067221 */ /* 0x000fe20000010000 */
[----:B------:R-:W-:-:S03]  /*ae80*/  FADD.FTZ R7, R123, R7 ;  /* 0x000000077b077221 */ /* 0x000fc60000010000 */
[----:B------:R-:W-:Y:S01]  /*ae90*/  FADD.FTZ R19, R211, R6 ;  /* 0x00000006d3137221 */ /* 0x000fe20000010000 */
[----:B0-----:R-:W-:-:S03]  /*aea0*/  FADD.FTZ R12, R14, R7 ;  /* 0x000000070e0c7221 */ /* 0x001fc60000010000 */
[----:B------:R-:W-:Y:S01]  /*aeb0*/  FADD.FTZ R6, R22, R19 ;  /* 0x0000001316067221 */ /* 0x000fe20000010000 */
[----:B------:R-:W-:Y:S02]  /*aec0*/  MOV R19, UR5 ;  /* 0x0000000500137c02 */ /* 0x000fe40008000f00 */
[----:B------:R-:W-:Y:S01]  /*aed0*/  R2UR UR5, R4 ;  /* 0x00000000040572ca */ /* 0x000fe200000e0000 */
[----:B------:R-:W-:Y:S01]  /*aee0*/  FADD.FTZ R7, R15, R6 ;  /* 0x000000060f077221 */ /* 0x000fe20000010000 */
[C---:B------:R-:W-:Y:S01]  /*aef0*/  FADD.FTZ R6, R179.reuse, R12 ;  /* 0x0000000cb3067221 */ /* 0x040fe20000010000 */
[----:B------:R-:W-:Y:S01]  /*af00*/  F2FP.F16.F32.PACK_AB R179, R179, R14 ;  /* 0x0000000eb3b3723e */ /* 0x000fe200000000ff */
[----:B------:R-:W-:Y:S02]  /*af10*/  IMAD.MOV.U32 R15, RZ, RZ, R10 ;  /* 0x000000ffff0f7224 */ /* 0x000fe400078e000a */
[----:B------:R-:W-:-:S07]  /*af20*/  IMAD.MOV.U32 R12, RZ, RZ, R13 ;  /* 0x000000ffff0c7224 */ /* 0x000fce00078e000d */
[----:B------:R-:W-:Y:S01]  /*af30*/  MOV R14, UR5 ;  /* 0x00000005000e7c02 */ /* 0x000fe20008000f00 */
[----:B------:R-:W-:Y:S06]  /*af40*/  @P2 BRA `(.L_x_28) ;  /* 0xffffffb400102947 */ /* 0x000fec000383ffff */
.L_x_19:
[----:B------:R-:W-:Y:S06]  /*af50*/  BAR.ARV 0x8, 0x180 ;  /* 0x0206000000007b1d */ /* 0x000fec0000002000 */
        /* <DEDUP_REMOVED lines=96> */
[----:B------:R-:W-:Y:S06]  /*b560*/  @!P0 BRA `(.L_x_29) ;  /* 0x0000000000048947 */ /* 0x000fec0003800000 */
[----:B------:R-:W-:Y:S01]  /*b570*/  BPT.TRAP 0x1 ;  /* 0x000000040000795c */ /* 0x000fe20000300000 */
.L_x_29:
[----:B------:R-:W-:Y:S02]  /*b580*/  R2UR UR5, R4 ;  /* 0x00000000040572ca */ /* 0x000fe400000e0000 */
[----:B------:R-:W-:-:S11]  /*b590*/  R2UR UR4, R16 ;  /* 0x00000000100472ca */ /* 0x000fd600000e0000 */
[----:B------:R-:W-:Y:S02]  /*b5a0*/  IMAD.U32 R0, RZ, RZ, UR5 ;  /* 0x00000005ff007e24 */ /* 0x000fe4000f8e00ff */
[----:B------:R-:W-:-:S03]  /*b5b0*/  LEA R9, R5, UR4, 0x3 ;  /* 0x0000000405097c11 */ /* 0x000fc6000f8e18ff */
[----:B------:R-:W-:-:S04]  /*b5c0*/  SHF.L.U32 R0, R0, 0x1f, RZ ;  /* 0x0000001f00007819 */ /* 0x000fc800000006ff */
[----:B------:R0:W1:Y:S01]  /*b5d0*/  SYNCS.PHASECHK.TRANS64.TRYWAIT P2, [R9+URZ+0x36850], R0 ;  /* 0x03685000090075a7 */ /* 0x000062000804017f */
[----:B------:R-:W-:Y:S05]  /*b5e0*/  @!P0 BRA `(.L_x_30) ;  /* 0x0000000000048947 */ /* 0x000fea0003800000 */
[----:B------:R-:W-:Y:S01]  /*b5f0*/  BPT.TRAP 0x1 ;  /* 0x000000040000795c */ /* 0x000fe20000300000 */
.L_x_30:
[----:B-1----:R-:W-:Y:S05]  /*b600*/  @P2 BRA `(.L_x_31) ;  /* 0x0000000000082947 */ /* 0x002fea0003800000 */
[----:B------:R-:W1:Y:S02]  /*b610*/  SYNCS.PHASECHK.TRANS64.TRYWAIT P0, [R9+URZ+0x36850], R0 ;  /* 0x03685000090075a7 */ /* 0x000e64000800017f */
[----:B-1----:R-:W-:Y:S05]  /*b620*/  @!P0 BRA `(.L_x_32) ;  /* 0x0000006c00788947 */ /* 0x002fea0003800000 */
.L_x_31:
[----:B------:R-:W-:Y:S01]  /*b630*/  R2UR UR4, R16 ;  /* 0x00000000100472ca */ /* 0x000fe200000e0000 */
[----:B------:R-:W-:Y:S01]  /*b640*/  WARPGROUP.ARRIVE ;  /* 0x00000000000079c5 */ /* 0x000fe20000000000 */
[----:B------:R-:W-:Y:S01]  /*b650*/  R2UR UR5, R5 ;  /* 0x00000000050572ca */ /* 0x000fe200000e0000 */
[----:B------:R-:W-:Y:S01]  /*b660*/  UMOV UR7, 0x40000040 ;  /* 0x4000004000077882 */ /* 0x000fe20000000000 */
[----:B01----:R-:W0:Y:S01]  /*b670*/  SHFL.BFLY PT, R0, R7, 0x2, 0x1f ;  /* 0x0c401f0007007f89 */ /* 0x003e2200000e0000 */
[----:B------:R-:W-:Y:S01]  /*b680*/  @!P1 VIADD R9, R9, 0x36860 ;  /* 0x0003686009099836 */ /* 0x000fe20000000000 */
[----:B------:R-:W-:Y:S02]  /*b690*/  MOV R2, 0xff800000 ;  /* 0xff80000000027802 */ /* 0x000fe40000000f00 */
[----:B------:R-:W1:Y:S02]  /*b6a0*/  SHFL.BFLY PT, R3, R6, 0x2, 0x1f ;  /* 0x0c401f0006037f89 */ /* 0x000e6400000e0000 */
[----:B------:R-:W-:-:S03]  /*b6b0*/  @!P1 PRMT R9, RZ, 0x654, R9 ;  /* 0x00000654ff099816 */ /* 0x000fc60000000009 */
[----:B------:R-:W-:-:S04]  /*b6c0*/  UIADD3 UR4, UR4, 0x400, URZ ;  /* 0x0000040004047890 */ /* 0x000fc8000fffe03f */
[----:B------:R-:W-:-:S04]  /*b6d0*/  USHF.R.U32.HI UR4, URZ, 0x4, UR4 ;  /* 0x000000043f047899 */ /* 0x000fc80008011604 */
[----:B------:R-:W-:-:S04]  /*b6e0*/  ULOP3.LUT UR4, UR4, 0x3fff, URZ, 0xc0, !UPT ;  /* 0x00003fff04047892 */ /* 0x000fc8000f8ec03f */
[----:B------:R-:W-:Y:S01]  /*b6f0*/  ULOP3.LUT UR4, UR4, 0x3800000, URZ, 0xfc, !UPT ;  /* 0x0380000004047892 */ /* 0x000fe2000f8efc3f */
[----:B0-----:R-:W-:-:S03]  /*b700*/  FADD.FTZ R0, R0, R7 ;  /* 0x0000000700007221 */ /* 0x001fc60000010000 */
[----:B------:R-:W-:Y:S01]  /*b710*/  UIMAD UR4, UR5, 0xa80, UR4 ;  /* 0x00000a80050478a4 */ /* 0x000fe2000f8e0204 */
[----:B-1----:R-:W-:Y:S01]  /*b720*/  FADD.FTZ R4, R3, R6 ;  /* 0x0000000603047221 */ /* 0x002fe20000010000 */
[----:B------:R-:W-:Y:S01]  /*b730*/  IMAD.MOV.U32 R6, RZ, RZ, RZ ;  /* 0x000000ffff067224 */ /* 0x000fe200078e00ff */
[----:B------:R-:W0:Y:S04]  /*b740*/  SHFL.BFLY PT, R3, R0, 0x1, 0x1f ;  /* 0x0c201f0000037f89 */ /* 0x000e2800000e0000 */
[----:B------:R-:W-:Y:S02]  /*b750*/  UMOV UR6, UR4 ;  /* 0x0000000400067c82 */ /* 0x000fe40008000000 */
[----:B------:R-:W-:Y:S01]  /*b760*/  HGMMA.64x192x16.F32 R24, R200, gdesc[UR4].tnspB, R24, gsb0 ;  /* 0x42e00004c8187df0 */ /* 0x000fe20008000818 */
[----:B------:R-:W-:Y:S01]  /*b770*/  UIADD3 UR6, UR4, 0x80, URZ ;  /* 0x0000008004067890 */ /* 0x000fe2000fffe03f */
[----:B------:R-:W1:Y:S01]  /*b780*/  SHFL.BFLY PT, R5, R4, 0x1, 0x1f ;  /* 0x0c201f0004057f89 */ /* 0x000e6200000e0000 */
[----:B------:R-:W-:Y:S01]  /*b790*/  UMOV UR7, 0x40000040 ;  /* 0x4000004000077882 */ /* 0x000fe20000000000 */
[----:B0-----:R-:W-:Y:S01]  /*b7a0*/  FADD.FTZ R11, R0, R3 ;  /* 0x00000003000b7221 */ /* 0x001fe20000010000 */
[----:B------:R-:W-:-:S02]  /*b7b0*/  IMAD.MOV.U32 R3, RZ, RZ, RZ ;  /* 0x000000ffff037224 */ /* 0x000fc400078e00ff */
[----:B------:R-:W-:Y:S02]  /*b7c0*/  IMAD.MOV.U32 R0, RZ, RZ, -0x800000 ;  /* 0xff800000ff007424 */ /* 0x000fe400078e00ff */
[----:B------:R-:W-:Y:S01]  /*b7d0*/  FSETP.NE.FTZ.AND P0, PT, R11, RZ, PT ;  /* 0x000000ff0b00720b */ /* 0x000fe20003f15000 */
[----:B-1----:R-:W-:-:S05]  /*b7e0*/  FADD.FTZ R12, R4, R5 ;  /* 0x00000005040c7221 */ /* 0x002fca0000010000 */
[----:B------:R-:W-:-:S07]  /*b7f0*/  FSETP.NE.FTZ.AND P2, PT, R12, RZ, PT ;  /* 0x000000ff0c00720b */ /* 0x000fce0003f55000 */
[----:B------:R-:W0:Y:S01]  /*b800*/  @P0 MUFU.LG2 R5, R11 ;  /* 0x0000000b00050308 */ /* 0x000e220000000c00 */
[----:B------:R-:W-:-:S05]  /*b810*/  @P0 FMUL.FTZ R4, R8, 0.69314718246459960938 ;  /* 0x3f31721808040820 */ /* 0x000fca0000410000 */
[----:B------:R-:W-:Y:S02]  /*b820*/  @P2 FMUL.FTZ R8, R8, 0.69314718246459960938 ;  /* 0x3f31721808082820 */ /* 0x000fe40000410000 */
[----:B------:R-:W1:Y:S08]  /*b830*/  @P2 MUFU.LG2 R7, R12 ;  /* 0x0000000c00072308 */ /* 0x000e700000000c00 */
[----:B------:R-:W2:Y:S01]  /*b840*/  @P0 MUFU.RCP R3, R11 ;  /* 0x0000000b00030308 */ /* 0x000ea20000001000 */
[----:B0-----:R-:W-:-:S04]  /*b850*/  @P0 FMUL.FTZ R5, R5, 0.69314718246459960938 ;  /* 0x3f31721805050820 */ /* 0x001fc80000410000 */
[----:B------:R-:W-:Y:S01]  /*b860*/  @P0 FFMA.FTZ R2, R4, R13, R5 ;  /* 0x0000000d04020223 */ /* 0x000fe20000010005 */
[----:B------:R-:W-:Y:S02]  /*b870*/  PLOP3.LUT P0, PT, PT, PT, PT, 0x8, 0x0 ;  /* 0x000000000000781c */ /* 0x000fe40003f0e170 */
[----:B------:R-:W0:Y:S01]  /*b880*/  @P2 MUFU.RCP R6, R12 ;  /* 0x0000000c00062308 */ /* 0x000e220000001000 */
[----:B-1----:R-:W-:-:S04]  /*b890*/  @P2 FMUL.FTZ R7, R7, 0.69314718246459960938 ;  /* 0x3f31721807072820 */ /* 0x002fc80000410000 */
[----:B------:R-:W-:Y:S01]  /*b8a0*/  @P2 FFMA.FTZ R0, R8, R10, R7 ;  /* 0x0000000a08002223 */ /* 0x000fe20000010007 */
[----:B------:R-:W-:Y:S02]  /*b8b0*/  WARPGROUP.DEPBAR.LE gsb0, 0x0 ;  /* 0x00008000000079c5 */ /* 0x000fe40000010000 */
[----:B------:R-:W-:-:S06]  /*b8c0*/  WARPGROUP.ARRIVE ;  /* 0x00000000000079c5 */ /* 0x000fcc0000000000 */
[----:B------:R-:W-:Y:S01]  /*b8d0*/  HGMMA.64x192x16.F32 R24, R196, gdesc[UR4].tnspB, R24, gsb0 ;  /* 0x42e00004c4187df0 */ /* 0x000fe20008000818 */
[----:B------:R-:W-:Y:S01]  /*b8e0*/  UIADD3 UR6, UR4, 0x100, URZ ;  /* 0x0000010004067890 */ /* 0x000fe2000fffe03f */
[----:B------:R-:W-:Y:S01]  /*b8f0*/  UMOV UR7, 0x40000040 ;  /* 0x4000004000077882 */ /* 0x000fe20000000000 */
[----:B------:R-:W-:Y:S02]  /*b900*/  WARPGROUP.DEPBAR.LE gsb0, 0x0 ;  /* 0x00008000000079c5 */ /* 0x000fe40000010000 */
[----:B------:R-:W-:-:S15]  /*b910*/  WARPGROUP.ARRIVE ;  /* 0x00000000000079c5 */ /* 0x000fde0000000000 */
        /* <DEDUP_REMOVED lines=13> */
[----:B------:R-:W-:Y:S01]  /*b9f0*/  UIADD3 UR4, UR4, 0x300, URZ ;  /* 0x0000030004047890 */ /* 0x000fe2000fffe03f */
[----:B------:R-:W-:Y:S02]  /*ba00*/  WARPGROUP.DEPBAR.LE gsb0, 0x0 ;  /* 0x00008000000079c5 */ /* 0x000fe40000010000 */
[----:B------:R-:W-:-:S14]  /*ba10*/  WARPGROUP.ARRIVE ;  /* 0x00000000000079c5 */ /* 0x000fdc0000000000 */
[----:B------:R-:W-:Y:S01]  /*ba20*/  HGMMA.64x192x16.F32 R24, R180, gdesc[UR4].tnspB, R24, gsb0 ;  /* 0x42e00004b4187df0 */ /* 0x000fe20008000818 */
[----:B------:R-:W-:Y:S01]  /*ba30*/  UMOV UR6, UR4 ;  /* 0x0000000400067c82 */ /* 0x000fe20008000000 */
[----:B------:R-:W-:Y:S01]  /*ba40*/  UMOV UR7, 0x40000040 ;  /* 0x4000004000077882 */ /* 0x000fe20000000000 */
[----:B------:R-:W-:Y:S02]  /*ba50*/  WARPGROUP.DEPBAR.LE gsb0, 0x0 ;  /* 0x00008000000079c5 */ /* 0x000fe40000010000 */
[----:B------:R-:W-:-:S15]  /*ba60*/  WARPGROUP.ARRIVE ;  /* 0x00000000000079c5 */ /* 0x000fde0000000000 */
[----:B------:R-:W-:Y:S03]  /*ba70*/  HGMMA.64x192x16.F32 R24, R176, gdesc[UR4].tnspB, R24, gsb0 ;  /* 0x42e00004b0187df0 */ /* 0x000fe60008000818 */
[----:B------:R-:W-:Y:S02]  /*ba80*/  WARPGROUP.DEPBAR.LE gsb0, 0x0 ;  /* 0x00008000000079c5 */ /* 0x000fe40000010000 */
[----:B------:R1:W-:Y:S01]  /*ba90*/  @!P1 SYNCS.ARRIVE.TRANS64.RED.A1T0 RZ, [R9+URZ], RZ ;  /* 0x000000ff09ff99a7 */ /* 0x0003e2000810043f */
[-C--:B--2---:R-:W-:Y:S01]  /*baa0*/  FMUL.FTZ R24, R24, R3.reuse ;  /* 0x0000000318187220 */ /* 0x084fe20000410000 */
        /* <DEDUP_REMOVED lines=47> */
[-C--:B0-----:R-:W-:Y:S01]  /*bda0*/  FMUL.FTZ R26, R26, R6.reuse ;  /* 0x000000061a1a7220 */ /* 0x081fe20000410000 */
        /* <DEDUP_REMOVED lines=46> */
[----:B-1----:R-:W-:-:S07]  /*c090*/  FMUL.FTZ R119, R119, R6 ;  /* 0x0000000677777220 */ /* 0x002fce0000410000 */
.L_x_12:
[----:B------:R-:W-:Y:S05]  /*c0a0*/  @P0 BRA `(.L_x_33) ;  /* 0x0000001800e00947 */ /* 0x000fea0003800000 */
[----:B------:R-:W0:Y:S01]  /*c0b0*/  S2R R3, SR_TID.X ;  /* 0x0000000000037919 */ /* 0x000e220000002100 */
[----:B------:R-:W1:Y:S01]  /*c0c0*/  LDC R17, c[0x0][0xbe8] ;  /* 0x0002fa00ff117b82 */ /* 0x000e620000000800 */
[----:B------:R-:W-:Y:S01]  /*c0d0*/  R2UR UR13, R18 ;  /* 0x00000000120d72ca */ /* 0x000fe200000e0000 */
[----:B------:R-:W-:Y:S01]  /*c0e0*/  ULDC.64 UR8, c[0x0][0xbd0] ;  /* 0x0002f40000087ab9 */ /* 0x000fe20000000a00 */
[----:B------:R-:W2:Y:S01]  /*c0f0*/  S2R R12, SR_CTAID.X ;  /* 0x00000000000c7919 */ /* 0x000ea20000002500 */
[----:B------:R-:W-:Y:S01]  /*c100*/  ULDC.64 UR14, c[0x0][0x208] ;  /* 0x00008200000e7ab9 */ /* 0x000fe20000000a00 */
[----:B------:R-:W-:Y:S03]  /*c110*/  BSSY B0, `(.L_x_34) ;  /* 0x000011b000007945 */ /* 0x000fe60003800000 */
[----:B------:R-:W3:Y:S06]  /*c120*/  S2UR UR12, SR_CTAID.Z ;  /* 0x00000000000c79c3 */ /* 0x000eec0000002700 */
[----:B------:R-:W-:-:S02]  /*c130*/  USHF.R.S32.HI UR7, URZ, 0x1f, UR13 ;  /* 0x0000001f3f077899 */ /* 0x000fc4000801140d */
[----:B------:R-:W-:Y:S01]  /*c140*/  IMAD R15, RZ, RZ, -UR13 ;  /* 0x8000000dff0f7e24 */ /* 0x000fe2000f8e02ff */
[----:B------:R-:W4:Y:S01]  /*c150*/  S2UR UR11, SR_CTAID.Y ;  /* 0x00000000000b79c3 */ /* 0x000f220000002600 */
[----:B------:R-:W-:Y:S02]  /*c160*/  UIMAD.WIDE.U32 UR4, UR13, UR8, URZ ;  /* 0x000000080d0472a5 */ /* 0x000fe4000f8e003f */
[----:B------:R-:W-:-:S04]  /*c170*/  UIMAD UR6, UR7, UR8, URZ ;  /* 0x00000008070672a4 */ /* 0x000fc8000f8e023f */
[----:B------:R-:W-:Y:S01]  /*c180*/  UIMAD UR6, UR13, UR9, UR6 ;  /* 0x000000090d0672a4 */ /* 0x000fe2000f8e0206 */
[----:B------:R-:W-:Y:S01]  /*c190*/  BAR.SYNC.DEFER_BLOCKING 0x1, 0x100 ;  /* 0x0044000000007b1d */ /* 0x000fe20000010000 */
[----:B-1----:R-:W-:Y:S02]  /*c1a0*/  ISETP.NE.AND P0, PT, R17, 0x1, PT ;  /* 0x000000011100780c */ /* 0x002fe40003f05270 */
[----:B------:R-:W-:-:S05]  /*c1b0*/  UIADD3 UR6, UR5, UR6, URZ ;  /* 0x0000000605067290 */ /* 0x000fca000fffe03f */
[----:B------:R-:W4:Y:S01]  /*c1c0*/  LDC R16, c[0x0][0xc50] ;  /* 0x00031400ff107b82 */ /* 0x000f220000000800 */
[----:B0-----:R-:W-:Y:S01]  /*c1d0*/  VIADD R7, R3, 0xffffff80 ;  /* 0xffffff8003077836 */ /* 0x001fe20000000000 */
[----:B------:R-:W-:Y:S01]  /*c1e0*/  ULDC.64 UR8, c[0x0][0xb38] ;  /* 0x0002ce0000087ab9 */ /* 0x000fe20000000a00 */
[----:B---3--:R-:W-:Y:S02]  /*c1f0*/  USHF.R.S32.HI UR10, URZ, 0x1f, UR12 ;  /* 0x0000001f3f0a7899 */ /* 0x008fe4000801140c */
[----:B------:R-:W-:Y:S01]  /*c200*/  UIMAD UR7, UR7, UR8, URZ ;  /* 0x00000008070772a4 */ /* 0x000fe2000f8e023f */
[----:B------:R-:W-:Y:S02]  /*c210*/  SHF.R.S32.HI R6, RZ, 0x1f, R7 ;  /* 0x0000001fff067819 */ /* 0x000fe40000011407 */
[----:B------:R-:W0:Y:S02]  /*c220*/  @P0 LDC R9, c[0x0][0xbec] ;  /* 0x0002fb00ff090b82 */ /* 0x000e240000000800 */
[----:B------:R-:W-:-:S02]  /*c230*/  LEA.HI R3, R6, R7, RZ, 0x7 ;  /* 0x0000000706037211 */ /* 0x000fc400078f38ff */
[----:B------:R-:W-:Y:S02]  /*c240*/  LEA.HI R6, R6, R7, RZ, 0x2 ;  /* 0x0000000706067211 */ /* 0x000fe400078f10ff */
[----:B------:R-:W-:Y:S02]  /*c250*/  LOP3.LUT R4, R3, 0xffffff80, RZ, 0xc0, !PT ;  /* 0xffffff8003047812 */ /* 0x000fe400078ec0ff */
[----:B------:R-:W-:Y:S01]  /*c260*/  LOP3.LUT R6, R6, 0xfffffffc, RZ, 0xc0, !PT ;  /* 0xfffffffc06067812 */ /* 0x000fe200078ec0ff */
[----:B------:R-:W1:Y:S01]  /*c270*/  LDC.64 R20, c[0x0][0xb40] ;  /* 0x0002d000ff147b82 */ /* 0x000e620000000a00 */
[C---:B------:R-:W-:Y:S02]  /*c280*/  IADD3 R23, R7.reuse, -R4, RZ ;  /* 0x8000000407177210 */ /* 0x040fe40007ffe0ff */
[----:B------:R-:W-:Y:S01]  /*c290*/  SHF.R.S32.HI R8, RZ, 0x7, R3 ;  /* 0x00000007ff087819 */ /* 0x000fe20000011403 */
[----:B------:R-:W-:Y:S01]  /*c2a0*/  IMAD.IADD R6, R7, 0x1, -R6 ;  /* 0x0000000107067824 */ /* 0x000fe200078e0a06 */
[----:B------:R-:W-:-:S02]  /*c2b0*/  SHF.R.S32.HI R10, RZ, 0x1f, R23 ;  /* 0x0000001fff0a7819 */ /* 0x000fc40000011417 */
[----:B------:R-:W-:Y:S01]  /*c2c0*/  LEA.HI R3, R3, R8, RZ, 0x1 ;  /* 0x0000000803037211 */ /* 0x000fe200078f08ff */
[----:B------:R-:W3:Y:S01]  /*c2d0*/  @P0 LDC R13, c[0x0][0xbf0] ;  /* 0x0002fc00ff0d0b82 */ /* 0x000ee20000000800 */
[----:B------:R-:W-:Y:S01]  /*c2e0*/  LEA.HI R120, R10, R23, RZ, 0x2 ;  /* 0x000000170a787211 */ /* 0x000fe200078f10ff */
[----:B----4-:R-:W-:Y:S01]  /*c2f0*/  IMAD R19, R16, R15, UR11 ;  /* 0x0000000b10137e24 */ /* 0x010fe2000f8e020f */
[----:B------:R-:W-:Y:S02]  /*c300*/  LEA.HI R7, R6, R6, RZ, 0x1 ;  /* 0x0000000606077211 */ /* 0x000fe400078f08ff */
[--C-:B------:R-:W-:Y:S02]  /*c310*/  SHF.R.S32.HI R4, RZ, 0x2, R120.reuse ;  /* 0x00000002ff047819 */ /* 0x100fe40000011478 */
[----:B------:R-:W-:Y:S01]  /*c320*/  SHF.R.S32.HI R5, RZ, 0x1f, R120 ;  /* 0x0000001fff057819 */ /* 0x000fe20000011478 */
[----:B------:R-:W4:Y:S01]  /*c330*/  @P0 LDC R121, c[0x0][0xbec] ;  /* 0x0002fb00ff790b82 */ /* 0x000f220000000800 */
[----:B------:R-:W-:-:S02]  /*c340*/  LOP3.LUT R3, R3, 0x3fffffe, RZ, 0xc0, !PT ;  /* 0x03fffffe03037812 */ /* 0x000fc400078ec0ff */
[----:B------:R-:W-:Y:S02]  /*c350*/  LEA.HI R5, R5, R4, RZ, 0x3 ;  /* 0x0000000405057211 */ /* 0x000fe400078f18ff */
[----:B------:R-:W-:Y:S01]  /*c360*/  LOP3.LUT R7, R7, 0x1ffffffe, RZ, 0xc0, !PT ;  /* 0x1ffffffe07077812 */ /* 0x000fe200078ec0ff */
[----:B------:R-:W-:Y:S01]  /*c370*/  IMAD.IADD R3, R8, 0x1, -R3 ;  /* 0x0000000108037824 */ /* 0x000fe200078e0a03 */
[----:B------:R-:W-:Y:S01]  /*c380*/  LOP3.LUT R5, R5, 0xfffffff8, RZ, 0xc0, !PT ;  /* 0xfffffff805057812 */ /* 0x000fe200078ec0ff */
[----:B------:R-:W5:Y:S01]  /*c390*/  @P0 LDC R22, c[0x0][0xbf0] ;  /* 0x0002fc00ff160b82 */ /* 0x000f620000000800 */
[----:B------:R-:W-:Y:S01]  /*c3a0*/  IADD3 R8, R6, -R7, RZ ;  /* 0x8000000706087210 */ /* 0x000fe20007ffe0ff */
[----:B-1----:R-:W-:Y:S01]  /*c3b0*/  IMAD R14, R20, UR10, RZ ;  /* 0x0000000a140e7c24 */ /* 0x002fe2000f8e02ff */
[----:B------:R-:W-:Y:S01]  /*c3c0*/  LOP3.LUT R120, R120, 0x7ffffffc, RZ, 0xc0, !PT ;  /* 0x7ffffffc78787812 */ /* 0x000fe200078ec0ff */
[----:B------:R-:W-:Y:S01]  /*c3d0*/  IMAD.IADD R5, R4, 0x1, -R5 ;  /* 0x0000000104057824 */ /* 0x000fe200078e0a05 */
[----:B------:R-:W-:-:S02]  /*c3e0*/  LEA.HI R4, R10, R23, RZ, 0x5 ;  /* 0x000000170a047211 */ /* 0x000fc400078f28ff */
[----:B------:R-:W-:Y:S01]  /*c3f0*/  IADD3 R120, R23, -R120, RZ ;  /* 0x8000007817787210 */ /* 0x000fe20007ffe0ff */
[----:B------:R-:W1:Y:S01]  /*c400*/  LDC.64 R10, c[0x0][0xbd8] ;  /* 0x0002f600ff0a7b82 */ /* 0x000e620000000a00 */
[----:B------:R-:W-:-:S05]  /*c410*/  SHF.R.S32.HI R4, RZ, 0x5, R4 ;  /* 0x00000005ff047819 */ /* 0x000fca0000011404 */
[----:B------:R-:W-:Y:S02]  /*c420*/  IMAD R6, R4, 0x10, R5 ;  /* 0x0000001004067824 */ /* 0x000fe400078e0205 */
[----:B------:R-:W-:Y:S01]  /*c430*/  IMAD.U32 R5, RZ, RZ, UR5 ;  /* 0x00000005ff057e24 */ /* 0x000fe2000f8e00ff */
[----:B------:R-:W-:Y:S01]  /*c440*/  MOV R5, UR6 ;  /* 0x0000000600057c02 */ /* 0x000fe20008000f00 */
[----:B------:R-:W-:Y:S01]  /*c450*/  IMAD R3, R3, 0x40, R6 ;  /* 0x0000004003037824 */ /* 0x000fe200078e0206 */
[----:B------:R-:W-:Y:S01]  /*c460*/  UIMAD UR6, UR13, UR9, UR7 ;  /* 0x000000090d0672a4 */ /* 0x000fe2000f8e0207 */
[----:B------:R-:W-:Y:S01]  /*c470*/  IMAD.U32 R4, RZ, RZ, UR4 ;  /* 0x00000004ff047e24 */ /* 0x000fe2000f8e00ff */
[----:B------:R-:W-:Y:S01]  /*c480*/  UIMAD.WIDE.U32 UR4, UR13, UR8, URZ ;  /* 0x000000080d0472a5 */ /* 0x000fe2000f8e003f */
[----:B------:R-:W-:Y:S02]  /*c490*/  IMAD R8, R8, 0x8, R3 ;  /* 0x0000000808087824 */ /* 0x000fe400078e0203 */
[----:B------:R-:W-:Y:S01]  /*c4a0*/  ULDC.64 UR8, c[0x0][0xb28] ;  /* 0x0002ca0000087ab9 */ /* 0x000fe20000000a00 */
[----:B------:R-:W-:Y:S01]  /*c4b0*/  UIADD3 UR6, UR5, UR6, URZ ;  /* 0x0000000605067290 */ /* 0x000fe2000fffe03f */
[----:B--2---:R-:W-:-:S02]  /*c4c0*/  IMAD R8, R12, 0x80, R8 ;  /* 0x000000800c087824 */ /* 0x004fc400078e0208 */
[----:B------:R-:W-:Y:S02]  /*c4d0*/  IMAD.U32 R7, RZ, RZ, UR5 ;  /* 0x00000005ff077e24 */ /* 0x000fe4000f8e00ff */
[----:B----4-:R-:W-:-:S04]  /*c4e0*/  @P0 IMAD.HI.U32 R121, R8, R121, RZ ;  /* 0x0000007908790227 */ /* 0x010fc800078e00ff */
[C---:B-1----:R-:W-:Y:S02]  /*c4f0*/  IMAD R6, R10.reuse, UR10, RZ ;  /* 0x0000000a0a067c24 */ /* 0x042fe4000f8e02ff */
[----:B------:R-:W-:-:S04]  /*c500*/  IMAD.WIDE.U32 R4, R10, UR12, R4 ;  /* 0x0000000c0a047c25 */ /* 0x000fc8000f8e0004 */
[----:B0-----:R-:W-:Y:S01]  /*c510*/  @P0 IMAD.HI.U32 R10, R8, R9, RZ ;  /* 0x00000009080a0227 */ /* 0x001fe200078e00ff */
[----:B------:R-:W-:-:S03]  /*c520*/  MOV R9, R8 ;  /* 0x0000000800097202 */ /* 0x000fc60000000f00 */
[----:B------:R-:W-:Y:S01]  /*c530*/  IMAD R11, R11, UR12, R6 ;  /* 0x0000000c0b0b7c24 */ /* 0x000fe2000f8e0206 */
[----:B------:R-:W-:Y:S01]  /*c540*/  MOV R6, UR4 ;  /* 0x0000000400067c02 */ /* 0x000fe20008000f00 */
[----:B------:R-:W-:Y:S01]  /*c550*/  IMAD.U32 R7, RZ, RZ, UR6 ;  /* 0x00000006ff077e24 */ /* 0x000fe2000f8e00ff */
[----:B---3--:R-:W-:Y:S01]  /*c560*/  @P0 SHF.R.U32.HI R9, RZ, R13, R10 ;  /* 0x0000000dff090219 */ /* 0x008fe2000001160a */
[----:B------:R-:W-:Y:S01]  /*c570*/  IMAD R13, R21, UR12, R14 ;  /* 0x0000000c150d7c24 */ /* 0x000fe2000f8e020e */
[----:B------:R-:W-:Y:S01]  /*c580*/  SHF.R.S32.HI R14, RZ, 0x1f, R19 ;  /* 0x0000001fff0e7819 */ /* 0x000fe20000011413 */
[----:B------:R-:W-:Y:S01]  /*c590*/  IMAD.WIDE.U32 R6, R20, UR12, R6 ;  /* 0x0000000c14067c25 */ /* 0x000fe2000f8e0006 */
[----:B------:R-:W-:Y:S01]  /*c5a0*/  ULDC.64 UR4, c[0x0][0xbe0] ;  /* 0x0002f80000047ab9 */ /* 0x000fe20000000a00 */
[----:B------:R-:W-:Y:S02]  /*c5b0*/  ULDC.64 UR6, c[0x0][0xb48] ;  /* 0x0002d20000067ab9 */ /* 0x000fe40000000a00 */
[----:B------:R-:W-:-:S02]  /*c5c0*/  IMAD.IADD R5, R5, 0x1, R11 ;  /* 0x0000000105057824 */ /* 0x000fc400078e020b */
[----:B------:R-:W-:Y:S02]  /*c5d0*/  IMAD.IADD R7, R7, 0x1, R13 ;  /* 0x0000000107077824 */ /* 0x000fe400078e020d */
[----:B------:R-:W-:Y:S02]  /*c5e0*/  IMAD R13, R14, UR6, RZ ;  /* 0x000000060e0d7c24 */ /* 0x000fe4000f8e02ff */
[----:B------:R-:W-:-:S04]  /*c5f0*/  IMAD.WIDE.U32 R4, R19, UR4, R4 ;  /* 0x0000000413047c25 */ /* 0x000fc8000f8e0004 */
[----:B------:R-:W-:Y:S01]  /*c600*/  IMAD.MOV.U32 R11, RZ, RZ, R8 ;  /* 0x000000ffff0b7224 */ /* 0x000fe200078e0008 */
[----:B-----5:R-:W-:Y:S01]  /*c610*/  @P0 SHF.R.U32.HI R11, RZ, R22, R121 ;  /* 0x00000016ff0b0219 */ /* 0x020fe20000011679 */
[----:B------:R-:W-:Y:S01]  /*c620*/  IMAD R15, R19, UR7, R13 ;  /* 0x00000007130f7c24 */ /* 0x000fe2000f8e020d */
[----:B------:R-:W-:Y:S01]  /*c630*/  SHF.R.S32.HI R13, RZ, 0x1f, R9 ;  /* 0x0000001fff0d7819 */ /* 0x000fe20000011409 */
[----:B------:R-:W-:Y:S01]  /*c640*/  IMAD R10, R14, UR4, RZ ;  /* 0x000000040e0a7c24 */ /* 0x000fe2000f8e02ff */
[C---:B------:R-:W-:Y:S01]  /*c650*/  IADD3 R4, P0, R9.reuse, R4, RZ ;  /* 0x0000000409047210 */ /* 0x040fe20007f1e0ff */
[--C-:B------:R-:W-:Y:S01]  /*c660*/  IMAD.MOV R16, RZ, RZ, -R11.reuse ;  /* 0x000000ffff107224 */ /* 0x100fe200078e0a0b */
[----:B------:R-:W-:Y:S01]  /*c670*/  IADD3 R9, -R9, RZ, RZ ;  /* 0x000000ff09097210 */ /* 0x000fe20007ffe1ff */
[C---:B------:R-:W-:Y:S01]  /*c680*/  IMAD R14, R19.reuse, UR5, R10 ;  /* 0x00000005130e7c24 */ /* 0x040fe2000f8e020a */
[----:B------:R-:W-:Y:S01]  /*c690*/  SHF.R.S32.HI R10, RZ, 0x1f, R11 ;  /* 0x0000001fff0a7819 */ /* 0x000fe2000001140b */
[----:B------:R-:W-:Y:S01]  /*c6a0*/  IMAD.WIDE.U32 R6, R19, UR6, R6 ;  /* 0x0000000613067c25 */ /* 0x000fe2000f8e0006 */
[----:B------:R-:W-:Y:S01]  /*c6b0*/  ULDC.64 UR4, c[0x0][0xb30] ;  /* 0x0002cc0000047ab9 */ /* 0x000fe20000000a00 */
[----:B------:R-:W-:Y:S01]  /*c6c0*/  ULDC.64 UR6, c[0x0][0xbc8] ;  /* 0x0002f20000067ab9 */ /* 0x000fe20000000a00 */
[----:B------:R-:W-:Y:S01]  /*c6d0*/  IADD3.X R5, R13, R5, R14, P0, !PT ;  /* 0x000000050d057210 */ /* 0x000fe200007fe40e */
[----:B------:R-:W-:-:S02]  /*c6e0*/  IMAD R9, R17, R9, R8 ;  /* 0x0000000911097224 */ /* 0x000fc400078e0208 */
[----:B------:R-:W-:Y:S02]  /*c6f0*/  IMAD R10, R10, UR4, RZ ;  /* 0x000000040a0a7c24 */ /* 0x000fe4000f8e02ff */
[----:B------:R-:W-:Y:S01]  /*c700*/  IMAD R13, R17, R16, R8 ;  /* 0x00000010110d7224 */ /* 0x000fe200078e0208 */
[----:B------:R-:W-:Y:S01]  /*c710*/  SHF.R.S32.HI R8, RZ, 0x1f, R9 ;  /* 0x0000001fff087819 */ /* 0x000fe20000011409 */
[----:B------:R-:W-:Y:S02]  /*c720*/  IMAD.IADD R7, R7, 0x1, R15 ;  /* 0x0000000107077824 */ /* 0x000fe400078e020f */
[C---:B------:R-:W-:Y:S01]  /*c730*/  IMAD R15, R11.reuse, UR5, R10 ;  /* 0x000000050b0f7c24 */ /* 0x040fe2000f8e020a */
[----:B------:R-:W-:Y:S01]  /*c740*/  SHF.R.S32.HI R10, RZ, 0x1f, R13 ;  /* 0x0000001fff0a7819 */ /* 0x000fe2000001140d */
[----:B------:R-:W-:Y:S01]  /*c750*/  IMAD.WIDE.U32 R6, R11, UR4, R6 ;  /* 0x000000040b067c25 */ /* 0x000fe2000f8e0006 */
[----:B------:R-:W0:Y:S01]  /*c760*/  S2UR UR5, SR_CgaCtaId ;  /* 0x00000000000579c3 */ /* 0x000e220000008800 */
[----:B------:R-:W-:-:S02]  /*c770*/  UMOV UR4, 0x400 ;  /* 0x0000040000047882 */ /* 0x000fc40000000000 */
[----:B------:R-:W-:Y:S02]  /*c780*/  IMAD R8, R8, UR6, RZ ;  /* 0x0000000608087c24 */ /* 0x000fe4000f8e02ff */
[----:B------:R-:W-:Y:S02]  /*c790*/  IMAD.IADD R7, R7, 0x1, R15 ;  /* 0x0000000107077824 */ /* 0x000fe400078e020f */
[----:B------:R-:W-:Y:S02]  /*c7a0*/  IMAD R10, R10, UR8, RZ ;  /* 0x000000080a0a7c24 */ /* 0x000fe4000f8e02ff */
[C---:B------:R-:W-:Y:S02]  /*c7b0*/  IMAD R11, R9.reuse, UR7, R8 ;  /* 0x00000007090b7c24 */ /* 0x040fe4000f8e0208 */
[----:B------:R-:W-:Y:S01]  /*c7c0*/  IMAD.WIDE.U32 R4, R9, UR6, R4 ;  /* 0x0000000609047c25 */ /* 0x000fe2000f8e0004 */
[----:B------:R-:W-:-:S03]  /*c7d0*/  ULDC.64 UR6, c[0x0][0xba8] ;  /* 0x0002ea0000067ab9 */ /* 0x000fc60000000a00 */
[----:B------:R-:W-:Y:S01]  /*c7e0*/  IMAD R15, R13, UR9, R10 ;  /* 0x000000090d0f7c24 */ /* 0x000fe2000f8e020a */
[----:B------:R-:W-:Y:S01]  /*c7f0*/  IADD3 R5, R5, R11, RZ ;  /* 0x0000000b05057210 */ /* 0x000fe20007ffe0ff */
[----:B------:R-:W-:Y:S01]  /*c800*/  IMAD.WIDE.U32 R8, R13, UR8, R6 ;  /* 0x000000080d087c25 */ /* 0x000fe2000f8e0006 */
[----:B------:R-:W-:Y:S01]  /*c810*/  LEA R13, P0, R4, UR6, 0x2 ;  /* 0x00000006040d7c11 */ /* 0x000fe2000f8010ff */
[----:B------:R-:W-:Y:S01]  /*c820*/  ULDC.64 UR8, c[0x0][0xb00] ;  /* 0x0002c00000087ab9 */ /* 0x000fe20000000a00 */
[----:B------:R-:W-:Y:S01]  /*c830*/  ULDC UR6, c[0x0][0xa88] ;  /* 0x0002a20000067ab9 */ /* 0x000fe20000000800 */
[----:B------:R-:W-:Y:S01]  /*c840*/  IMAD.IADD R7, R9, 0x1, R15 ;  /* 0x0000000109077824 */ /* 0x000fe200078e020f */
[----:B------:R-:W-:Y:S01]  /*c850*/  LEA R6, P1, R8, UR8, 0x2 ;  /* 0x0000000808067c11 */ /* 0x000fe2000f8210ff */
[----:B------:R-:W-:Y:S01]  /*c860*/  SHFL.IDX PT, R10, R13, 0x1, 0x1c1f ;  /* 0x003c1f000d0a7f89 */ /* 0x000fe200000e0000 */
[----:B------:R-:W-:Y:S01]  /*c870*/  LEA.HI.X R14, R4, UR7, R5, 0x2, P0 ;  /* 0x00000007040e7c11 */ /* 0x000fe200080f1405 */
[----:B------:R-:W-:Y:S01]  /*c880*/  IMAD R3, R12, 0x80, R3 ;  /* 0x000000800c037824 */ /* 0x000fe200078e0203 */
[----:B------:R-:W-:Y:S01]  /*c890*/  LEA.HI.X R7, R8, UR9, R7, 0x2, P1 ;  /* 0x0000000908077c11 */ /* 0x000fe200088f1407 */
[----:B0-----:R-:W-:Y:S01]  /*c8a0*/  ULEA UR4, UR5, UR4, 0x18 ;  /* 0x0000000405047291 */ /* 0x001fe2000f8ec03f */
[----:B------:R-:W-:Y:S01]  /*c8b0*/  SHFL.IDX PT, R8, R13, RZ, 0x1c1f ;  /* 0x001c1fff0d087589 */ /* 0x000fe200000e0000 */
[----:B------:R-:W-:Y:S01]  /*c8c0*/  IMAD R22, R17, UR6, RZ ;  /* 0x0000000611167c24 */ /* 0x000fe2000f8e02ff */
[----:B------:R-:W-:Y:S01]  /*c8d0*/  LOP3.LUT P0, RZ, R23, 0x3, RZ, 0xc0, !PT ;  /* 0x0000000317ff7812 */ /* 0x000fe2000780c0ff */
[C---:B------:R-:W-:Y:S01]  /*c8e0*/  VIADD R19, R3.reuse, 0x8 ;  /* 0x0000000803137836 */ /* 0x040fe20000000000 */
[----:B------:R-:W0:Y:S01]  /*c8f0*/  SHFL.IDX PT, R9, R14, RZ, 0x1c1f ;  /* 0x001c1fff0e097589 */ /* 0x000e2200000e0000 */
[----:B------:R-:W-:Y:S01]  /*c900*/  UIADD3 UR4, UR4, 0x36820, URZ ;  /* 0x0003682004047890 */ /* 0x000fe2000fffe03f */
[----:B------:R-:W-:-:S02]  /*c910*/  ISETP.GE.OR P1, PT, R3, R22, P0 ;  /* 0x000000160300720c */ /* 0x000fc40000726670 */
[----:B------:R-:W1:Y:S01]  /*c920*/  SHFL.IDX PT, R11, R14, 0x1, 0x1c1f ;  /* 0x003c1f000e0b7f89 */ /* 0x000e6200000e0000 */
[-C--:B------:R-:W-:Y:S01]  /*c930*/  ISETP.GE.OR P0, PT, R19, R22.reuse, P0 ;  /* 0x000000161300720c */ /* 0x080fe20000706670 */
[----:B------:R-:W-:Y:S01]  /*c940*/  UPRMT UR4, URZ, 0x654, UR4 ;  /* 0x000006543f047896 */ /* 0x000fe20008000004 */
[----:B------:R-:W-:Y:S01]  /*c950*/  ISETP.GE.AND P2, PT, R3, R22, PT ;  /* 0x000000160300720c */ /* 0x000fe20003f46270 */
[----:B------:R2:W3:Y:S01]  /*c960*/  SHFL.IDX PT, R4, R6, RZ, 0x1c1f ;  /* 0x001c1fff06047589 */ /* 0x0004e200000e0000 */
[----:B------:R-:W-:-:S03]  /*c970*/  IMAD.SHL.U32 R3, R120, 0x2, RZ ;  /* 0x0000000278037824 */ /* 0x000fc600078e00ff */
[----:B------:R2:W4:Y:S03]  /*c980*/  SHFL.IDX PT, R5, R7, RZ, 0x1c1f ;  /* 0x001c1fff07057589 */ /* 0x00052600000e0000 */
[----:B------:R-:W-:Y:S01]  /*c990*/  SYNCS.ARRIVE.TRANS64.RED.A1T0 RZ, [UR4], RZ ;  /* 0x000000ffffff79a7 */ /* 0x000fe20008100404 */
[----:B0-----:R2:W-:Y:S04]  /*c9a0*/  @!P1 ST.E desc[UR14][R8.64], R2 ;  /* 0x0000000208009985 */ /* 0x0015e8000c10190e */
[----:B-1----:R2:W-:Y:S01]  /*c9b0*/  @!P0 ST.E desc[UR14][R10.64], R0 ;  /* 0x000000000a008985 */ /* 0x0025e2000c10190e */
[----:B------:R-:W-:Y:S05]  /*c9c0*/  @P2 BRA `(.L_x_35) ;  /* 0x00000008003c2947 */ /* 0x000fea0003800000 */
[C---:B--2---:R-:W-:Y:S01]  /*c9d0*/  VIADD R0, R3.reuse, 0x8 ;  /* 0x0000000803007836 */ /* 0x044fe20000000000 */
[----:B------:R-:W-:Y:S01]  /*c9e0*/  ULDC UR4, c[0x0][0xac8] ;  /* 0x0002b20000047ab9 */ /* 0x000fe20000000800 */
[C---:B------:R-:W-:Y:S01]  /*c9f0*/  VIADD R2, R3.reuse, 0x10 ;  /* 0x0000001003027836 */ /* 0x040fe20000000000 */
[C---:B------:R-:W-:Y:S01]  /*ca00*/  ISETP.GE.AND P0, PT, R3.reuse, UR4, PT ;  /* 0x0000000403007c0c */ /* 0x040fe2000bf06270 */
[C---:B------:R-:W-:Y:S01]  /*ca10*/  VIADD R15, R3.reuse, 0x20 ;  /* 0x00000020030f7836 */ /* 0x040fe20000000000 */
[----:B------:R-:W-:Y:S01]  /*ca20*/  ISETP.GE.AND P1, PT, R0, UR4, PT ;  /* 0x0000000400007c0c */ /* 0x000fe2000bf26270 */
[----:B------:R-:W-:Y:S01]  /*ca30*/  ULDC.64 UR6, c[0x0][0x208] ;  /* 0x0000820000067ab9 */ /* 0x000fe20000000a00 */
[----:B------:R-:W-:Y:S01]  /*ca40*/  ISETP.GE.AND P2, PT, R2, UR4, PT ;  /* 0x0000000402007c0c */ /* 0x000fe2000bf46270 */
[C---:B------:R-:W-:Y:S01]  /*ca50*/  VIADD R17, R3.reuse, 0x40 ;  /* 0x0000004003117836 */ /* 0x040fe20000000000 */
[C---:B------:R-:W-:Y:S01]  /*ca60*/  IADD3 R14, R3.reuse, 0x18, RZ ;  /* 0x00000018030e7810 */ /* 0x040fe20007ffe0ff */
[----:B------:R-:W-:Y:S01]  /*ca70*/  VIADD R20, R3, 0x48 ;  /* 0x0000004803147836 */ /* 0x000fe20000000000 */
[----:B------:R-:W-:-:S02]  /*ca80*/  ISETP.GE.AND P6, PT, R15, UR4, PT ;  /* 0x000000040f007c0c */ /* 0x000fc4000bfc6270 */
[----:B------:R-:W-:Y:S02]  /*ca90*/  ISETP.GE.AND P5, PT, R14, UR4, PT ;  /* 0x000000040e007c0c */ /* 0x000fe4000bfa6270 */
[C---:B------:R-:W-:Y:S01]  /*caa0*/  IADD3 R16, R3.reuse, 0x38, RZ ;  /* 0x0000003803107810 */ /* 0x040fe20007ffe0ff */
[C-C-:B---34-:R-:W-:Y:S02]  /*cab0*/  @!P0 IMAD.WIDE R8, R3.reuse, 0x4, R4.reuse ;  /* 0x0000000403088825 */ /* 0x158fe400078e0204 */
[----:B------:R-:W-:Y:S02]  /*cac0*/  @!P1 LEA.HI R0, R0, R0, RZ, 0x1 ;  /* 0x0000000000009211 */ /* 0x000fe400078f08ff */
[----:B------:R-:W-:Y:S01]  /*cad0*/  @!P2 LEA.HI R2, R2, R2, RZ, 0x1 ;  /* 0x000000020202a211 */ /* 0x000fe200078f08ff */
[----:B------:R0:W-:Y:S01]  /*cae0*/  @!P0 ST.E.64 desc[UR6][R8.64], R24 ;  /* 0x0000001808008985 */ /* 0x0001e2000c101b06 */
[----:B------:R-:W-:Y:S01]  /*caf0*/  @!P1 LOP3.LUT R11, R0, 0xfffffffe, RZ, 0xc0, !PT ;  /* 0xfffffffe000b9812 */ /* 0x000fe200078ec0ff */
[C---:B------:R-:W-:Y:S01]  /*cb00*/  VIADD R0, R3.reuse, 0x28 ;  /* 0x0000002803007836 */ /* 0x040fe20000000000 */
[----:B------:R-:W-:Y:S01]  /*cb10*/  @!P2 LOP3.LUT R13, R2, 0xfffffffe, RZ, 0xc0, !PT ;  /* 0xfffffffe020da812 */ /* 0x000fe200078ec0ff */
[----:B------:R-:W-:Y:S01]  /*cb20*/  VIADD R2, R3, 0x30 ;  /* 0x0000003003027836 */ /* 0x000fe20000000000 */
[----:B------:R-:W-:Y:S01]  /*cb30*/  ISETP.GE.AND P3, PT, R16, UR4, PT ;  /* 0x0000000410007c0c */ /* 0x000fe2000bf66270 */
[----:B------:R-:W-:Y:S01]  /*cb40*/  @!P1 IMAD.WIDE R10, R11, 0x4, R4 ;  /* 0x000000040b0a9825 */ /* 0x000fe200078e0204 */
[----:B------:R-:W-:-:S02]  /*cb50*/  ISETP.GE.AND P0, PT, R0, UR4, PT ;  /* 0x0000000400007c0c */ /* 0x000fc4000bf06270 */
[----:B------:R-:W-:Y:S01]  /*cb60*/  ISETP.GE.AND P4, PT, R2, UR4, PT ;  /* 0x0000000402007c0c */ /* 0x000fe2000bf86270 */
[----:B------:R-:W-:Y:S01]  /*cb70*/  @!P2 IMAD.WIDE R12, R13, 0x4, R4 ;  /* 0x000000040d0ca825 */ /* 0x000fe200078e0204 */
[----:B------:R1:W-:Y:S01]  /*cb80*/  @!P1 ST.E.64 desc[UR6][R10.64], R28 ;  /* 0x0000001c0a009985 */ /* 0x0003e2000c101b06 */
[----:B------:R-:W-:Y:S02]  /*cb90*/  ISETP.GE.AND P1, PT, R20, UR4, PT ;  /* 0x0000000414007c0c */ /* 0x000fe4000bf26270 */
[----:B------:R-:W-:Y:S01]  /*cba0*/  @!P5 LEA.HI R14, R14, R14, RZ, 0x1 ;  /* 0x0000000e0e0ed211 */ /* 0x000fe200078f08ff */
[----:B------:R2:W-:Y:S01]  /*cbb0*/  @!P2 ST.E.64 desc[UR6][R12.64], R32 ;  /* 0x000000200c00a985 */ /* 0x0005e2000c101b06 */
[----:B------:R-:W-:Y:S01]  /*cbc0*/  ISETP.GE.AND P2, PT, R17, UR4, PT ;  /* 0x0000000411007c0c */ /* 0x000fe2000bf46270 */
[----:B0-----:R-:W-:Y:S01]  /*cbd0*/  VIADD R24, R3, 0x50 ;  /* 0x0000005003187836 */ /* 0x001fe20000000000 */
[----:B------:R-:W-:Y:S02]  /*cbe0*/  @!P6 LEA.HI R15, R15, R15, RZ, 0x1 ;  /* 0x0000000f0f0fe211 */ /* 0x000fe400078f08ff */
[----:B------:R-:W-:-:S02]  /*cbf0*/  @!P5 LOP3.LUT R9, R14, 0xfffffffe, RZ, 0xc0, !PT ;  /* 0xfffffffe0e09d812 */ /* 0x000fc400078ec0ff */
[----:B------:R-:W-:Y:S02]  /*cc00*/  @!P0 LEA.HI R0, R0, R0, RZ, 0x1 ;  /* 0x0000000000008211 */ /* 0x000fe400078f08ff */
[----:B------:R-:W-:Y:S01]  /*cc10*/  @!P4 LEA.HI R2, R2, R2, RZ, 0x1 ;  /* 0x000000020202c211 */ /* 0x000fe200078f08ff */
[--C-:B------:R-:W-:Y:S01]  /*cc20*/  @!P5 IMAD.WIDE R8, R9, 0x4, R4.reuse ;  /* 0x000000040908d825 */ /* 0x100fe200078e0204 */
[----:B-1----:R-:W-:Y:S02]  /*cc30*/  @!P6 LOP3.LUT R11, R15, 0xfffffffe, RZ, 0xc0, !PT ;  /* 0xfffffffe0f0be812 */ /* 0x002fe400078ec0ff */
[----:B------:R-:W-:Y:S02]  /*cc40*/  @!P3 LEA.HI R16, R16, R16, RZ, 0x1 ;  /* 0x000000101010b211 */ /* 0x000fe400078f08ff */
[----:B--2---:R-:W-:Y:S01]  /*cc50*/  @!P2 LEA.HI R12, R17, R17, RZ, 0x1 ;  /* 0x00000011110ca211 */ /* 0x004fe200078f08ff */
[----:B------:R-:W-:Y:S01]  /*cc60*/  @!P6 IMAD.WIDE R10, R11, 0x4, R4 ;  /* 0x000000040b0ae825 */ /* 0x000fe200078e0204 */
[----:B------:R-:W-:Y:S01]  /*cc70*/  @!P1 LEA.HI R20, R20, R20, RZ, 0x1 ;  /* 0x0000001414149211 */ /* 0x000fe200078f08ff */
[----:B------:R0:W-:Y:S01]  /*cc80*/  @!P5 ST.E.64 desc[UR6][R8.64], R36 ;  /* 0x000000240800d985 */ /* 0x0001e2000c101b06 */
[----:B------:R-:W-:Y:S01]  /*cc90*/  @!P0 LOP3.LUT R13, R0, 0xfffffffe, RZ, 0xc0, !PT ;  /* 0xfffffffe000d8812 */ /* 0x000fe200078ec0ff */
[C---:B------:R-:W-:Y:S01]  /*cca0*/  VIADD R0, R3.reuse, 0x60 ;  /* 0x0000006003007836 */ /* 0x040fe20000000000 */
[----:B------:R-:W-:Y:S01]  /*ccb0*/  @!P4 LOP3.LUT R15, R2, 0xfffffffe, RZ, 0xc0, !PT ;  /* 0xfffffffe020fc812 */ /* 0x000fe200078ec0ff */
[----:B------:R1:W-:Y:S01]  /*ccc0*/  @!P6 ST.E.64 desc[UR6][R10.64], R40 ;  /* 0x000000280a00e985 */ /* 0x0003e2000c101b06 */
[----:B------:R-:W-:Y:S01]  /*ccd0*/  @!P3 LOP3.LUT R17, R16, 0xfffffffe, RZ, 0xc0, !PT ;  /* 0xfffffffe1011b812 */ /* 0x000fe200078ec0ff */
[----:B------:R-:W-:Y:S01]  /*cce0*/  VIADD R2, R3, 0x68 ;  /* 0x0000006803027836 */ /* 0x000fe20000000000 */
[----:B------:R-:W-:-:S02]  /*ccf0*/  @!P2 LOP3.LUT R21, R12, 0xfffffffe, RZ, 0xc0, !PT ;  /* 0xfffffffe0c15a812 */ /* 0x000fc400078ec0ff */
[----:B------:R-:W-:Y:S01]  /*cd00*/  @!P1 LOP3.LUT R23, R20, 0xfffffffe, RZ, 0xc0, !PT ;  /* 0xfffffffe14179812 */ /* 0x000fe200078ec0ff */
[C---:B------:R-:W-:Y:S01]  /*cd10*/  VIADD R20, R3.reuse, 0x70 ;  /* 0x0000007003147836 */ /* 0x040fe20000000000 */
[----:B------:R-:W-:Y:S02]  /*cd20*/  IADD3 R25, R3, 0x58, RZ ;  /* 0x0000005803197810 */ /* 0x000fe40007ffe0ff */
[----:B------:R-:W-:Y:S01]  /*cd30*/  ISETP.GE.AND P5, PT, R24, UR4, PT ;  /* 0x0000000418007c0c */ /* 0x000fe2000bfa6270 */
[----:B0-----:R-:W-:Y:S01]  /*cd40*/  @!P0 IMAD.WIDE R8, R13, 0x4, R4 ;  /* 0x000000040d088825 */ /* 0x001fe200078e0204 */
[----:B------:R-:W-:-:S03]  /*cd50*/  ISETP.GE.AND P6, PT, R25, UR4, PT ;  /* 0x0000000419007c0c */ /* 0x000fc6000bfc6270 */
[--C-:B-1----:R-:W-:Y:S01]  /*cd60*/  @!P4 IMAD.WIDE R10, R15, 0x4, R4.reuse ;  /* 0x000000040f0ac825 */ /* 0x102fe200078e0204 */
[----:B------:R0:W-:Y:S01]  /*cd70*/  @!P0 ST.E.64 desc[UR6][R8.64], R44 ;  /* 0x0000002c08008985 */ /* 0x0001e2000c101b06 */
[----:B------:R-:W-:Y:S02]  /*cd80*/  ISETP.GE.AND P0, PT, R0, UR4, PT ;  /* 0x0000000400007c0c */ /* 0x000fe4000bf06270 */
[--C-:B------:R-:W-:Y:S01]  /*cd90*/  @!P3 IMAD.WIDE R12, R17, 0x4, R4.reuse ;  /* 0x00000004110cb825 */ /* 0x100fe200078e0204 */
[----:B------:R1:W-:Y:S03]  /*cda0*/  @!P4 ST.E.64 desc[UR6][R10.64], R48 ;  /* 0x000000300a00c985 */ /* 0x0003e6000c101b06 */
[----:B------:R-:W-:Y:S01]  /*cdb0*/  @!P2 IMAD.WIDE R14, R21, 0x4, R4 ;  /* 0x00000004150ea825 */ /* 0x000fe200078e0204 */
[----:B------:R2:W-:Y:S01]  /*cdc0*/  @!P3 ST.E.64 desc[UR6][R12.64], R52 ;  /* 0x000000340c00b985 */ /* 0x0005e2000c101b06 */
[----:B------:R-:W-:-:S02]  /*cdd0*/  IADD3 R21, R3, 0x78, RZ ;  /* 0x0000007803157810 */ /* 0x000fc40007ffe0ff */
[----:B------:R-:W-:Y:S01]  /*cde0*/  @!P1 IMAD.WIDE R16, R23, 0x4, R4 ;  /* 0x0000000417109825 */ /* 0x000fe200078e0204 */
[----:B------:R3:W-:Y:S01]  /*cdf0*/  @!P2 ST.E.64 desc[UR6][R14.64], R56 ;  /* 0x000000380e00a985 */ /* 0x0007e2000c101b06 */
[----:B------:R-:W-:Y:S02]  /*ce00*/  ISETP.GE.AND P2, PT, R20, UR4, PT ;  /* 0x0000000414007c0c */ /* 0x000fe4000bf46270 */
[----:B------:R-:W-:Y:S01]  /*ce10*/  VIADD R23, R3, 0x80 ;  /* 0x0000008003177836 */ /* 0x000fe20000000000 */
[----:B------:R4:W-:Y:S01]  /*ce20*/  @!P1 ST.E.64 desc[UR6][R16.64], R60 ;  /* 0x0000003c10009985 */ /* 0x0009e2000c101b06 */
[----:B------:R-:W-:Y:S02]  /*ce30*/  ISETP.GE.AND P1, PT, R2, UR4, PT ;  /* 0x0000000402007c0c */ /* 0x000fe4000bf26270 */
[----:B------:R-:W-:Y:S02]  /*ce40*/  ISETP.GE.AND P3, PT, R21, UR4, PT ;  /* 0x0000000415007c0c */ /* 0x000fe4000bf66270 */
[----:B------:R-:W-:-:S02]  /*ce50*/  ISETP.GE.AND P4, PT, R23, UR4, PT ;  /* 0x0000000417007c0c */ /* 0x000fc4000bf86270 */
[----:B------:R-:W-:Y:S02]  /*ce60*/  @!P5 LEA.HI R24, R24, R24, RZ, 0x1 ;  /* 0x000000181818d211 */ /* 0x000fe400078f08ff */
[----:B------:R-:W-:Y:S02]  /*ce70*/  @!P6 LEA.HI R25, R25, R25, RZ, 0x1 ;  /* 0x000000191919e211 */ /* 0x000fe400078f08ff */
[----:B0-----:R-:W-:Y:S02]  /*ce80*/  @!P5 LOP3.LUT R9, R24, 0xfffffffe, RZ, 0xc0, !PT ;  /* 0xfffffffe1809d812 */ /* 0x001fe400078ec0ff */
[----:B------:R-:W-:Y:S02]  /*ce90*/  @!P0 LEA.HI R0, R0, R0, RZ, 0x1 ;  /* 0x0000000000008211 */ /* 0x000fe400078f08ff */
[----:B------:R-:W-:Y:S01]  /*cea0*/  @!P1 LEA.HI R2, R2, R2, RZ, 0x1 ;  /* 0x0000000202029211 */ /* 0x000fe200078f08ff */
[----:B------:R-:W-:Y:S01]  /*ceb0*/  @!P5 IMAD.WIDE R8, R9, 0x4, R4 ;  /* 0x000000040908d825 */ /* 0x000fe200078e0204 */
[----:B-1----:R-:W-:-:S02]  /*cec0*/  @!P6 LOP3.LUT R11, R25, 0xfffffffe, RZ, 0xc0, !PT ;  /* 0xfffffffe190be812 */ /* 0x002fc400078ec0ff */
[----:B------:R-:W-:Y:S02]  /*ced0*/  @!P2 LEA.HI R20, R20, R20, RZ, 0x1 ;  /* 0x000000141414a211 */ /* 0x000fe400078f08ff */
[----:B--2---:R-:W-:Y:S01]  /*cee0*/  @!P0 LOP3.LUT R13, R0, 0xfffffffe, RZ, 0xc0, !PT ;  /* 0xfffffffe000d8812 */ /* 0x004fe200078ec0ff */
[--C-:B------:R-:W-:Y:S01]  /*cef0*/  @!P6 IMAD.WIDE R10, R11, 0x4, R4.reuse ;  /* 0x000000040b0ae825 */ /* 0x100fe200078e0204 */
[----:B------:R-:W-:Y:S01]  /*cf00*/  @!P3 LEA.HI R21, R21, R21, RZ, 0x1 ;  /* 0x000000151515b211 */ /* 0x000fe200078f08ff */
[----:B------:R0:W-:Y:S01]  /*cf10*/  @!P5 ST.E.64 desc[UR6][R8.64], R64 ;  /* 0x000000400800d985 */ /* 0x0001e2000c101b06 */
[----:B---3--:R-:W-:Y:S01]  /*cf20*/  @!P1 LOP3.LUT R15, R2, 0xfffffffe, RZ, 0xc0, !PT ;  /* 0xfffffffe020f9812 */ /* 0x008fe200078ec0ff */
[----:B------:R-:W-:Y:S01]  /*cf30*/  @!P0 IMAD.WIDE R12, R13, 0x4, R4 ;  /* 0x000000040d0c8825 */ /* 0x000fe200078e0204 */
[----:B------:R-:W-:Y:S01]  /*cf40*/  @!P4 LEA.HI R23, R23, R23, RZ, 0x1 ;  /* 0x000000171717c211 */ /* 0x000fe200078f08ff */
[----:B------:R1:W-:Y:S01]  /*cf50*/  @!P6 ST.E.64 desc[UR6][R10.64], R68 ;  /* 0x000000440a00e985 */ /* 0x0003e2000c101b06 */
[----:B----4-:R-:W-:Y:S01]  /*cf60*/  @!P2 LOP3.LUT R17, R20, 0xfffffffe, RZ, 0xc0, !PT ;  /* 0xfffffffe1411a812 */ /* 0x010fe200078ec0ff */
[----:B------:R-:W-:Y:S01]  /*cf70*/  VIADD R0, R3, 0x88 ;  /* 0x0000008803007836 */ /* 0x000fe20000000000 */
[----:B------:R-:W-:Y:S01]  /*cf80*/  @!P3 LOP3.LUT R21, R21, 0xfffffffe, RZ, 0xc0, !PT ;  /* 0xfffffffe1515b812 */ /* 0x000fe200078ec0ff */
[----:B------:R-:W-:Y:S01]  /*cf90*/  VIADD R2, R3, 0x90 ;  /* 0x0000009003027836 */ /* 0x000fe20000000000 */
[----:B------:R-:W-:Y:S01]  /*cfa0*/  @!P4 LOP3.LUT R23, R23, 0xfffffffe, RZ, 0xc0, !PT ;  /* 0xfffffffe1717c812 */ /* 0x000fe200078ec0ff */
[----:B------:R2:W-:Y:S01]  /*cfb0*/  @!P0 ST.E.64 desc[UR6][R12.64], R72 ;  /* 0x000000480c008985 */ /* 0x0005e2000c101b06 */
[----:B------:R-:W-:-:S02]  /*cfc0*/  IADD3 R20, R3, 0x98, RZ ;  /* 0x0000009803147810 */ /* 0x000fc40007ffe0ff */
[----:B------:R-:W-:Y:S01]  /*cfd0*/  ISETP.GE.AND P0, PT, R0, UR4, PT ;  /* 0x0000000400007c0c */ /* 0x000fe2000bf06270 */
[----:B0-----:R-:W-:-:S04]  /*cfe0*/  @!P1 IMAD.WIDE R8, R15, 0x4, R4 ;  /* 0x000000040f089825 */ /* 0x001fc800078e0204 */
[--C-:B-1----:R-:W-:Y:S01]  /*cff0*/  @!P2 IMAD.WIDE R10, R17, 0x4, R4.reuse ;  /* 0x00000004110aa825 */ /* 0x102fe200078e0204 */
[----:B------:R0:W-:Y:S01]  /*d000*/  @!P1 ST.E.64 desc[UR6][R8.64], R76 ;  /* 0x0000004c08009985 */ /* 0x0001e2000c101b06 */
[----:B------:R-:W-:Y:S02]  /*d010*/  ISETP.GE.AND P1, PT, R2, UR4, PT ;  /* 0x0000000402007c0c */ /* 0x000fe4000bf26270 */
[--C-:B------:R-:W-:Y:S01]  /*d020*/  @!P3 IMAD.WIDE R14, R21, 0x4, R4.reuse ;  /* 0x00000004150eb825 */ /* 0x100fe200078e0204 */
[----:B------:R1:W-:Y:S01]  /*d030*/  @!P2 ST.E.64 desc[UR6][R10.64], R80 ;  /* 0x000000500a00a985 */ /* 0x0003e2000c101b06 */
[----:B------:R-:W-:Y:S02]  /*d040*/  ISETP.GE.AND P2, PT, R20, UR4, PT ;  /* 0x0000000414007c0c */ /* 0x000fe4000bf46270 */
[----:B------:R-:W-:Y:S01]  /*d050*/  @!P4 IMAD.WIDE R16, R23, 0x4, R4 ;  /* 0x000000041710c825 */ /* 0x000fe200078e0204 */
[----:B------:R3:W-:Y:S01]  /*d060*/  @!P3 ST.E.64 desc[UR6][R14.64], R84 ;  /* 0x000000540e00b985 */ /* 0x0007e2000c101b06 */
[----:B------:R-:W-:-:S02]  /*d070*/  @!P0 LEA.HI R0, R0, R0, RZ, 0x1 ;  /* 0x0000000000008211 */ /* 0x000fc400078f08ff */
[C---:B------:R-:W-:Y:S01]  /*d080*/  VIADD R21, R3.reuse, 0xa0 ;  /* 0x000000a003157836 */ /* 0x040fe20000000000 */
[----:B------:R4:W-:Y:S01]  /*d090*/  @!P4 ST.E.64 desc[UR6][R16.64], R88 ;  /* 0x000000581000c985 */ /* 0x0009e2000c101b06 */
[C---:B--2---:R-:W-:Y:S01]  /*d0a0*/  VIADD R12, R3.reuse, 0xa8 ;  /* 0x000000a8030c7836 */ /* 0x044fe20000000000 */
[C---:B0-----:R-:W-:Y:S01]  /*d0b0*/  IADD3 R9, R3.reuse, 0xb8, RZ ;  /* 0x000000b803097810 */ /* 0x041fe20007ffe0ff */
[----:B------:R-:W-:Y:S01]  /*d0c0*/  VIADD R13, R3, 0xb0 ;  /* 0x000000b0030d7836 */ /* 0x000fe20000000000 */
[----:B------:R-:W-:Y:S02]  /*d0d0*/  ISETP.GE.AND P3, PT, R21, UR4, PT ;  /* 0x0000000415007c0c */ /* 0x000fe4000bf66270 */
[----:B------:R-:W-:Y:S02]  /*d0e0*/  ISETP.GE.AND P6, PT, R9, UR4, PT ;  /* 0x0000000409007c0c */ /* 0x000fe4000bfc6270 */
[----:B------:R-:W-:Y:S02]  /*d0f0*/  ISETP.GE.AND P4, PT, R12, UR4, PT ;  /* 0x000000040c007c0c */ /* 0x000fe4000bf86270 */
[----:B------:R-:W-:-:S02]  /*d100*/  ISETP.GE.AND P5, PT, R13, UR4, PT ;  /* 0x000000040d007c0c */ /* 0x000fc4000bfa6270 */
[----:B------:R-:W-:Y:S02]  /*d110*/  @!P1 LEA.HI R2, R2, R2, RZ, 0x1 ;  /* 0x0000000202029211 */ /* 0x000fe400078f08ff */
[----:B------:R-:W-:Y:S02]  /*d120*/  @!P2 LEA.HI R20, R20, R20, RZ, 0x1 ;  /* 0x000000141414a211 */ /* 0x000fe400078f08ff */
[----:B-1----:R-:W-:Y:S02]  /*d130*/  @!P1 LOP3.LUT R11, R2, 0xfffffffe, RZ, 0xc0, !PT ;  /* 0xfffffffe020b9812 */ /* 0x002fe400078ec0ff */
[----:B------:R-:W-:Y:S02]  /*d140*/  @!P3 LEA.HI R21, R21, R21, RZ, 0x1 ;  /* 0x000000151515b211 */ /* 0x000fe400078f08ff */
[----:B------:R-:W-:Y:S02]  /*d150*/  @!P6 LEA.HI R10, R9, R9, RZ, 0x1 ;  /* 0x00000009090ae211 */ /* 0x000fe400078f08ff */
[----:B------:R-:W-:-:S02]  /*d160*/  @!P4 LEA.HI R12, R12, R12, RZ, 0x1 ;  /* 0x0000000c0c0cc211 */ /* 0x000fc400078f08ff */
[----:B------:R-:W-:Y:S02]  /*d170*/  @!P5 LEA.HI R8, R13, R13, RZ, 0x1 ;  /* 0x0000000d0d08d211 */ /* 0x000fe400078f08ff */
[----:B------:R-:W-:Y:S02]  /*d180*/  @!P0 LOP3.LUT R9, R0, 0xfffffffe, RZ, 0xc0, !PT ;  /* 0xfffffffe00098812 */ /* 0x000fe400078ec0ff */
[----:B------:R-:W-:Y:S02]  /*d190*/  @!P2 LOP3.LUT R13, R20, 0xfffffffe, RZ, 0xc0, !PT ;  /* 0xfffffffe140da812 */ /* 0x000fe400078ec0ff */
[----:B---3--:R-:W-:Y:S02]  /*d1a0*/  @!P3 LOP3.LUT R15, R21, 0xfffffffe, RZ, 0xc0, !PT ;  /* 0xfffffffe150fb812 */ /* 0x008fe400078ec0ff */
[----:B----4-:R-:W-:Y:S01]  /*d1b0*/  @!P4 LOP3.LUT R17, R12, 0xfffffffe, RZ, 0xc0, !PT ;  /* 0xfffffffe0c11c812 */ /* 0x010fe200078ec0ff */
[----:B------:R-:W-:Y:S01]  /*d1c0*/  @!P2 IMAD.WIDE R12, R13, 0x4, R4 ;  /* 0x000000040d0ca825 */ /* 0x000fe200078e0204 */
[----:B------:R-:W-:-:S02]  /*d1d0*/  @!P5 LOP3.LUT R21, R8, 0xfffffffe, RZ, 0xc0, !PT ;  /* 0xfffffffe0815d812 */ /* 0x000fc400078ec0ff */
[----:B------:R-:W-:Y:S01]  /*d1e0*/  @!P6 LOP3.LUT R23, R10, 0xfffffffe, RZ, 0xc0, !PT ;  /* 0xfffffffe0a17e812 */ /* 0x000fe200078ec0ff */
[----:B------:R-:W-:-:S04]  /*d1f0*/  @!P0 IMAD.WIDE R8, R9, 0x4, R4 ;  /* 0x0000000409088825 */ /* 0x000fc800078e0204 */
[--C-:B------:R-:W-:Y:S01]  /*d200*/  @!P1 IMAD.WIDE R10, R11, 0x4, R4.reuse ;  /* 0x000000040b0a9825 */ /* 0x100fe200078e0204 */
[----:B------:R0:W-:Y:S03]  /*d210*/  @!P0 ST.E.64 desc[UR6][R8.64], R92 ;  /* 0x0000005c08008985 */ /* 0x0001e6000c101b06 */
[--C-:B------:R-:W-:Y:S01]  /*d220*/  @!P3 IMAD.WIDE R14, R15, 0x4, R4.reuse ;  /* 0x000000040f0eb825 */ /* 0x100fe200078e0204 */
[----:B------:R0:W-:Y:S03]  /*d230*/  @!P1 ST.E.64 desc[UR6][R10.64], R96 ;  /* 0x000000600a009985 */ /* 0x0001e6000c101b06 */
[--C-:B------:R-:W-:Y:S01]  /*d240*/  @!P4 IMAD.WIDE R16, R17, 0x4, R4.reuse ;  /* 0x000000041110c825 */ /* 0x100fe200078e0204 */
[----:B------:R0:W-:Y:S03]  /*d250*/  @!P2 ST.E.64 desc[UR6][R12.64], R100 ;  /* 0x000000640c00a985 */ /* 0x0001e6000c101b06 */
[--C-:B------:R-:W-:Y:S01]  /*d260*/  @!P5 IMAD.WIDE R20, R21, 0x4, R4.reuse ;  /* 0x000000041514d825 */ /* 0x100fe200078e0204 */
[----:B------:R0:W-:Y:S03]  /*d270*/  @!P3 ST.E.64 desc[UR6][R14.64], R104 ;  /* 0x000000680e00b985 */ /* 0x0001e6000c101b06 */
[----:B------:R-:W-:Y:S01]  /*d280*/  @!P6 IMAD.WIDE R4, R23, 0x4, R4 ;  /* 0x000000041704e825 */ /* 0x000fe200078e0204 */
[----:B------:R0:W-:Y:S04]  /*d290*/  @!P4 ST.E.64 desc[UR6][R16.64], R108 ;  /* 0x0000006c1000c985 */ /* 0x0001e8000c101b06 */
[----:B------:R0:W-:Y:S04]  /*d2a0*/  @!P5 ST.E.64 desc[UR6][R20.64], R112 ;  /* 0x000000701400d985 */ /* 0x0001e8000c101b06 */
[----:B------:R0:W-:Y:S02]  /*d2b0*/  @!P6 ST.E.64 desc[UR6][R4.64], R116 ;  /* 0x000000740400e985 */ /* 0x0001e4000c101b06 */
.L_x_35:
[----:B------:R-:W-:Y:S05]  /*d2c0*/  BSYNC B0 ;  /* 0x0000000000007941 */ /* 0x000fea0003800000 */
.L_x_34:
[----:B------:R-:W-:Y:S01]  /*d2d0*/  ISETP.GE.AND P0, PT, R19, R22, PT ;  /* 0x000000161300720c */ /* 0x000fe20003f06270 */
[----:B0---4-:R0:W1:Y:S04]  /*d2e0*/  SHFL.IDX PT, R5, R7, 0x1, 0x1c1f ;  /* 0x003c1f0007057f89 */ /* 0x01106800000e0000 */
[----:B---3--:R0:W3:Y:S08]  /*d2f0*/  SHFL.IDX PT, R4, R6, 0x1, 0x1c1f ;  /* 0x003c1f0006047f89 */ /* 0x0080f000000e0000 */
[----:B0-----:R-:W-:Y:S05]  /*d300*/  @P0 BRA `(.L_x_10) ;  /* 0x0000004c00cc0947 */ /* 0x001fea0003800000 */
[C---:B--2---:R-:W-:Y:S01]  /*d310*/  VIADD R0, R3.reuse, 0x8 ;  /* 0x0000000803007836 */ /* 0x044fe20000000000 */
[----:B------:R-:W-:Y:S01]  /*d320*/  ULDC UR4, c[0x0][0xac8] ;  /* 0x0002b20000047ab9 */ /* 0x000fe20000000800 */
[C---:B------:R-:W-:Y:S01]  /*d330*/  VIADD R2, R3.reuse, 0x10 ;  /* 0x0000001003027836 */ /* 0x040fe20000000000 */
[C---:B------:R-:W-:Y:S01]  /*d340*/  ISETP.GE.AND P2, PT, R3.reuse, UR4, PT ;  /* 0x0000000403007c0c */ /* 0x040fe2000bf46270 */
[C---:B------:R-:W-:Y:S01]  /*d350*/  VIADD R10, R3.reuse, 0x18 ;  /* 0x00000018030a7836 */ /* 0x040fe20000000000 */
[----:B------:R-:W-:Y:S01]  /*d360*/  ISETP.GE.AND P3, PT, R0, UR4, PT ;  /* 0x0000000400007c0c */ /* 0x000fe2000bf66270 */
[C---:B------:R-:W-:Y:S01]  /*d370*/  VIADD R11, R3.reuse, 0x28 ;  /* 0x00000028030b7836 */ /* 0x040fe20000000000 */
[----:B------:R-:W-:Y:S01]  /*d380*/  ISETP.GE.AND P0, PT, R2, UR4, PT ;  /* 0x0000000402007c0c */ /* 0x000fe2000bf06270 */
[----:B------:R-:W-:Y:S01]  /*d390*/  ULDC.64 UR6, c[0x0][0x208] ;  /* 0x0000820000067ab9 */ /* 0x000fe20000000a00 */
[----:B------:R-:W-:Y:S01]  /*d3a0*/  ISETP.GE.AND P1, PT, R10, UR4, PT ;  /* 0x000000040a007c0c */ /* 0x000fe2000bf26270 */
[C---:B------:R-:W-:Y:S01]  /*d3b0*/  VIADD R12, R3.reuse, 0x30 ;  /* 0x00000030030c7836 */ /* 0x040fe20000000000 */
[C---:B------:R-:W-:Y:S01]  /*d3c0*/  IADD3 R14, R3.reuse, 0x40, RZ ;  /* 0x00000040030e7810 */ /* 0x040fe20007ffe0ff */
[----:B------:R-:W-:-:S02]  /*d3d0*/  VIADD R13, R3, 0x38 ;  /* 0x00000038030d7836 */ /* 0x000fc40000000000 */
[C---:B------:R-:W-:Y:S01]  /*d3e0*/  VIADD R16, R3.reuse, 0x48 ;  /* 0x0000004803107836 */ /* 0x040fe20000000000 */
[----:B------:R-:W-:Y:S01]  /*d3f0*/  ISETP.GE.AND P4, PT, R12, UR4, PT ;  /* 0x000000040c007c0c */ /* 0x000fe2000bf86270 */
[----:B-1-3--:R-:W-:Y:S01]  /*d400*/  @!P2 IMAD.WIDE R6, R3, 0x4, R4 ;  /* 0x000000040306a825 */ /* 0x00afe200078e0204 */
[----:B------:R-:W-:Y:S02]  /*d410*/  ISETP.GE.AND P5, PT, R13, UR4, PT ;  /* 0x000000040d007c0c */ /* 0x000fe4000bfa6270 */
[----:B------:R-:W-:Y:S01]  /*d420*/  @!P3 LEA.HI R0, R0, R0, RZ, 0x1 ;  /* 0x000000000000b211 */ /* 0x000fe200078f08ff */
[C---:B------:R-:W-:Y:S01]  /*d430*/  VIADD R20, R3.reuse, 0x50 ;  /* 0x0000005003147836 */ /* 0x040fe20000000000 */
[----:B------:R0:W-:Y:S01]  /*d440*/  @!P2 ST.E.64 desc[UR6][R6.64], R26 ;  /* 0x0000001a0600a985 */ /* 0x0001e2000c101b06 */
[----:B------:R-:W-:Y:S01]  /*d450*/  ISETP.GE.AND P6, PT, R14, UR4, PT ;  /* 0x000000040e007c0c */ /* 0x000fe2000bfc6270 */
[----:B------:R-:W-:Y:S01]  /*d460*/  VIADD R21, R3, 0x78 ;  /* 0x0000007803157836 */ /* 0x000fe20000000000 */
[----:B------:R-:W-:-:S02]  /*d470*/  @!P3 LOP3.LUT R9, R0, 0xfffffffe, RZ, 0xc0, !PT ;  /* 0xfffffffe0009b812 */ /* 0x000fc400078ec0ff */
[----:B------:R-:W-:Y:S02]  /*d480*/  IADD3 R0, R3, 0x20, RZ ;  /* 0x0000002003007810 */ /* 0x000fe40007ffe0ff */
[----:B------:R-:W-:Y:S01]  /*d490*/  @!P0 LEA.HI R2, R2, R2, RZ, 0x1 ;  /* 0x0000000202028211 */ /* 0x000fe200078f08ff */
[----:B------:R-:W-:Y:S01]  /*d4a0*/  @!P3 IMAD.WIDE R8, R9, 0x4, R4 ;  /* 0x000000040908b825 */ /* 0x000fe200078e0204 */
[----:B------:R-:W-:Y:S02]  /*d4b0*/  ISETP.GE.AND P2, PT, R0, UR4, PT ;  /* 0x0000000400007c0c */ /* 0x000fe4000bf46270 */
[----:B------:R-:W-:Y:S02]  /*d4c0*/  @!P1 LEA.HI R10, R10, R10, RZ, 0x1 ;  /* 0x0000000a0a0a9211 */ /* 0x000fe400078f08ff */
[----:B------:R1:W-:Y:S01]  /*d4d0*/  @!P3 ST.E.64 desc[UR6][R8.64], R30 ;  /* 0x0000001e0800b985 */ /* 0x0003e2000c101b06 */
[----:B------:R-:W-:Y:S02]  /*d4e0*/  ISETP.GE.AND P3, PT, R11, UR4, PT ;  /* 0x000000040b007c0c */ /* 0x000fe4000bf66270 */
[----:B0-----:R-:W-:-:S02]  /*d4f0*/  @!P0 LOP3.LUT R7, R2, 0xfffffffe, RZ, 0xc0, !PT ;  /* 0xfffffffe02078812 */ /* 0x001fc400078ec0ff */
[----:B------:R-:W-:Y:S02]  /*d500*/  @!P4 LEA.HI R12, R12, R12, RZ, 0x1 ;  /* 0x0000000c0c0cc211 */ /* 0x000fe400078f08ff */
[----:B------:R-:W-:Y:S01]  /*d510*/  @!P6 LEA.HI R14, R14, R14, RZ, 0x1 ;  /* 0x0000000e0e0ee211 */ /* 0x000fe200078f08ff */
[----:B------:R-:W-:Y:S01]  /*d520*/  @!P0 IMAD.WIDE R6, R7, 0x4, R4 ;  /* 0x0000000407068825 */ /* 0x000fe200078e0204 */
[----:B------:R-:W-:Y:S02]  /*d530*/  @!P2 LEA.HI R0, R0, R0, RZ, 0x1 ;  /* 0x000000000000a211 */ /* 0x000fe400078f08ff */
[----:B------:R-:W-:Y:S02]  /*d540*/  @!P4 LOP3.LUT R15, R12, 0xfffffffe, RZ, 0xc0, !PT ;  /* 0xfffffffe0c0fc812 */ /* 0x000fe400078ec0ff */
[----:B------:R0:W-:Y:S01]  /*d550*/  @!P0 ST.E.64 desc[UR6][R6.64], R34 ;  /* 0x0000002206008985 */ /* 0x0001e2000c101b06 */
[----:B-1----:R-:W-:Y:S02]  /*d560*/  @!P1 LOP3.LUT R9, R10, 0xfffffffe, RZ, 0xc0, !PT ;  /* 0xfffffffe0a099812 */ /* 0x002fe400078ec0ff */
[----:B------:R-:W-:-:S02]  /*d570*/  @!P3 LEA.HI R2, R11, R11, RZ, 0x1 ;  /* 0x0000000b0b02b211 */ /* 0x000fc400078f08ff */
[----:B------:R-:W-:Y:S01]  /*d580*/  @!P5 LEA.HI R10, R13, R13, RZ, 0x1 ;  /* 0x0000000d0d0ad211 */ /* 0x000fe200078f08ff */
[--C-:B------:R-:W-:Y:S01]  /*d590*/  @!P1 IMAD.WIDE R8, R9, 0x4, R4.reuse ;  /* 0x0000000409089825 */ /* 0x100fe200078e0204 */
[----:B------:R-:W-:Y:S02]  /*d5a0*/  @!P2 LOP3.LUT R11, R0, 0xfffffffe, RZ, 0xc0, !PT ;  /* 0xfffffffe000ba812 */ /* 0x000fe400078ec0ff */
[----:B------:R-:W-:Y:S01]  /*d5b0*/  @!P3 LOP3.LUT R13, R2, 0xfffffffe, RZ, 0xc0, !PT ;  /* 0xfffffffe020db812 */ /* 0x000fe200078ec0ff */
[----:B------:R-:W-:Y:S01]  /*d5c0*/  VIADD R0, R3, 0x58 ;  /* 0x0000005803007836 */ /* 0x000fe20000000000 */
[----:B------:R-:W-:Y:S01]  /*d5d0*/  @!P5 LOP3.LUT R17, R10, 0xfffffffe, RZ, 0xc0, !PT ;  /* 0xfffffffe0a11d812 */ /* 0x000fe200078ec0ff */
[----:B------:R1:W-:Y:S01]  /*d5e0*/  @!P1 ST.E.64 desc[UR6][R8.64], R38 ;  /* 0x0000002608009985 */ /* 0x0003e2000c101b06 */
[----:B------:R-:W-:Y:S01]  /*d5f0*/  @!P6 LOP3.LUT R19, R14, 0xfffffffe, RZ, 0xc0, !PT ;  /* 0xfffffffe0e13e812 */ /* 0x000fe200078ec0ff */
[----:B0-----:R-:W-:Y:S01]  /*d600*/  @!P2 IMAD.WIDE R6, R11, 0x4, R4 ;  /* 0x000000040b06a825 */ /* 0x001fe200078e0204 */
[----:B------:R-:W-:-:S02]  /*d610*/  ISETP.GE.AND P1, PT, R16, UR4, PT ;  /* 0x0000000410007c0c */ /* 0x000fc4000bf26270 */
[----:B------:R-:W-:Y:S01]  /*d620*/  ISETP.GE.AND P0, PT, R20, UR4, PT ;  /* 0x0000000414007c0c */ /* 0x000fe2000bf06270 */
[--C-:B------:R-:W-:Y:S01]  /*d630*/  @!P4 IMAD.WIDE R10, R15, 0x4, R4.reuse ;  /* 0x000000040f0ac825 */ /* 0x100fe200078e0204 */
[----:B------:R0:W-:Y:S01]  /*d640*/  @!P2 ST.E.64 desc[UR6][R6.64], R42 ;  /* 0x0000002a0600a985 */ /* 0x0001e2000c101b06 */
[----:B------:R-:W-:Y:S02]  /*d650*/  IADD3 R2, R3, 0x60, RZ ;  /* 0x0000006003027810 */ /* 0x000fe40007ffe0ff */
[----:B------:R-:W-:Y:S01]  /*d660*/  @!P6 IMAD.WIDE R14, R19, 0x4, R4 ;  /* 0x00000004130ee825 */ /* 0x000fe200078e0204 */
[----:B------:R-:W-:-:S03]  /*d670*/  ISETP.GE.AND P2, PT, R0, UR4, PT ;  /* 0x0000000400007c0c */ /* 0x000fc6000bf46270 */
[--C-:B-1----:R-:W-:Y:S02]  /*d680*/  @!P3 IMAD.WIDE R8, R13, 0x4, R4.reuse ;  /* 0x000000040d08b825 */ /* 0x102fe400078e0204 */
[----:B------:R-:W-:Y:S02]  /*d690*/  @!P1 LEA.HI R16, R16, R16, RZ, 0x1 ;  /* 0x0000001010109211 */ /* 0x000fe400078f08ff */
[----:B------:R-:W-:Y:S01]  /*d6a0*/  @!P5 IMAD.WIDE R12, R17, 0x4, R4 ;  /* 0x00000004110cd825 */ /* 0x000fe200078e0204 */
[----:B------:R1:W-:Y:S01]  /*d6b0*/  @!P3 ST.E.64 desc[UR6][R8.64], R46 ;  /* 0x0000002e0800b985 */ /* 0x0003e2000c101b06 */
[----:B------:R-:W-:Y:S02]  /*d6c0*/  ISETP.GE.AND P3, PT, R21, UR4, PT ;  /* 0x0000000415007c0c */ /* 0x000fe4000bf66270 */
[C---:B------:R-:W-:Y:S01]  /*d6d0*/  VIADD R17, R3.reuse, 0x68 ;  /* 0x0000006803117836 */ /* 0x040fe20000000000 */
[----:B------:R2:W-:Y:S01]  /*d6e0*/  @!P4 ST.E.64 desc[UR6][R10.64], R50 ;  /* 0x000000320a00c985 */ /* 0x0005e2000c101b06 */
[----:B------:R-:W-:Y:S01]  /*d6f0*/  VIADD R19, R3, 0x70 ;  /* 0x0000007003137836 */ /* 0x000fe20000000000 */
[----:B------:R-:W-:-:S02]  /*d700*/  @!P0 LEA.HI R20, R20, R20, RZ, 0x1 ;  /* 0x0000001414148211 */ /* 0x000fc400078f08ff */
[----:B------:R3:W-:Y:S01]  /*d710*/  @!P5 ST.E.64 desc[UR6][R12.64], R54 ;  /* 0x000000360c00d985 */ /* 0x0007e2000c101b06 */
[----:B------:R-:W-:Y:S02]  /*d720*/  ISETP.GE.AND P5, PT, R17, UR4, PT ;  /* 0x0000000411007c0c */ /* 0x000fe4000bfa6270 */
[----:B------:R-:W-:Y:S01]  /*d730*/  ISETP.GE.AND P4, PT, R19, UR4, PT ;  /* 0x0000000413007c0c */ /* 0x000fe2000bf86270 */
[----:B------:R4:W-:Y:S01]  /*d740*/  @!P6 ST.E.64 desc[UR6][R14.64], R58 ;  /* 0x0000003a0e00e985 */ /* 0x0009e2000c101b06 */
[----:B------:R-:W-:Y:S02]  /*d750*/  ISETP.GE.AND P6, PT, R2, UR4, PT ;  /* 0x0000000402007c0c */ /* 0x000fe4000bfc6270 */
[----:B0-----:R-:W-:Y:S02]  /*d760*/  @!P1 LOP3.LUT R7, R16, 0xfffffffe, RZ, 0xc0, !PT ;  /* 0xfffffffe10079812 */ /* 0x001fe400078ec0ff */
[----:B-1----:R-:W-:Y:S01]  /*d770*/  @!P0 LOP3.LUT R9, R20, 0xfffffffe, RZ, 0xc0, !PT ;  /* 0xfffffffe14098812 */ /* 0x002fe200078ec0ff */
[----:B------:R-:W-:Y:S01]  /*d780*/  VIADD R20, R3, 0x88 ;  /* 0x0000008803147836 */ /* 0x000fe20000000000 */
[----:B------:R-:W-:Y:S01]  /*d790*/  @!P2 LEA.HI R0, R0, R0, RZ, 0x1 ;  /* 0x000000000000a211 */ /* 0x000fe200078f08ff */
[----:B------:R-:W-:Y:S01]  /*d7a0*/  @!P1 IMAD.WIDE R6, R7, 0x4, R4 ;  /* 0x0000000407069825 */ /* 0x000fe200078e0204 */
[----:B------:R-:W-:-:S02]  /*d7b0*/  @!P3 LEA.HI R21, R21, R21, RZ, 0x1 ;  /* 0x000000151515b211 */ /* 0x000fc400078f08ff */
[----:B------:R-:W-:Y:S01]  /*d7c0*/  @!P5 LEA.HI R17, R17, R17, RZ, 0x1 ;  /* 0x000000111111d211 */ /* 0x000fe200078f08ff */
[----:B------:R-:W-:Y:S01]  /*d7d0*/  @!P0 IMAD.WIDE R8, R9, 0x4, R4 ;  /* 0x0000000409088825 */ /* 0x000fe200078e0204 */
[----:B------:R-:W-:Y:S01]  /*d7e0*/  @!P4 LEA.HI R19, R19, R19, RZ, 0x1 ;  /* 0x000000131313c211 */ /* 0x000fe200078f08ff */
[----:B------:R0:W-:Y:S01]  /*d7f0*/  @!P1 ST.E.64 desc[UR6][R6.64], R62 ;  /* 0x0000003e06009985 */ /* 0x0001e2000c101b06 */
[----:B------:R-:W-:Y:S02]  /*d800*/  @!P6 LEA.HI R2, R2, R2, RZ, 0x1 ;  /* 0x000000020202e211 */ /* 0x000fe400078f08ff */
[----:B--2---:R-:W-:Y:S01]  /*d810*/  @!P2 LOP3.LUT R11, R0, 0xfffffffe, RZ, 0xc0, !PT ;  /* 0xfffffffe000ba812 */ /* 0x004fe200078ec0ff */
[----:B------:R1:W-:Y:S01]  /*d820*/  @!P0 ST.E.64 desc[UR6][R8.64], R66 ;  /* 0x0000004208008985 */ /* 0x0003e2000c101b06 */
[C---:B------:R-:W-:Y:S01]  /*d830*/  IADD3 R16, R3.reuse, 0x80, RZ ;  /* 0x0000008003107810 */ /* 0x040fe20007ffe0ff */
[C---:B------:R-:W-:Y:S01]  /*d840*/  VIADD R0, R3.reuse, 0x90 ;  /* 0x0000009003007836 */ /* 0x040fe20000000000 */
[----:B---3--:R-:W-:Y:S01]  /*d850*/  @!P6 LOP3.LUT R13, R2, 0xfffffffe, RZ, 0xc0, !PT ;  /* 0xfffffffe020de812 */ /* 0x008fe200078ec0ff */
[----:B------:R-:W-:Y:S01]  /*d860*/  VIADD R2, R3, 0x98 ;  /* 0x0000009803027836 */ /* 0x000fe20000000000 */
[----:B------:R-:W-:-:S02]  /*d870*/  @!P5 LOP3.LUT R17, R17, 0xfffffffe, RZ, 0xc0, !PT ;  /* 0xfffffffe1111d812 */ /* 0x000fc400078ec0ff */
[----:B------:R-:W-:Y:S02]  /*d880*/  @!P4 LOP3.LUT R19, R19, 0xfffffffe, RZ, 0xc0, !PT ;  /* 0xfffffffe1313c812 */ /* 0x000fe400078ec0ff */
[----:B----4-:R-:W-:Y:S01]  /*d890*/  @!P3 LOP3.LUT R15, R21, 0xfffffffe, RZ, 0xc0, !PT ;  /* 0xfffffffe150fb812 */ /* 0x010fe200078ec0ff */
[--C-:B0-----:R-:W-:Y:S01]  /*d8a0*/  @!P2 IMAD.WIDE R6, R11, 0x4, R4.reuse ;  /* 0x000000040b06a825 */ /* 0x101fe200078e0204 */
[----:B------:R-:W-:Y:S02]  /*d8b0*/  ISETP.GE.AND P0, PT, R16, UR4, PT ;  /* 0x0000000410007c0c */ /* 0x000fe4000bf06270 */
[----:B------:R-:W-:Y:S01]  /*d8c0*/  ISETP.GE.AND P1, PT, R20, UR4, PT ;  /* 0x0000000414007c0c */ /* 0x000fe2000bf26270 */
[--C-:B-1----:R-:W-:Y:S01]  /*d8d0*/  @!P6 IMAD.WIDE R8, R13, 0x4, R4.reuse ;  /* 0x000000040d08e825 */ /* 0x102fe200078e0204 */
[----:B------:R0:W-:Y:S01]  /*d8e0*/  @!P2 ST.E.64 desc[UR6][R6.64], R70 ;  /* 0x000000460600a985 */ /* 0x0001e2000c101b06 */
[----:B------:R-:W-:Y:S02]  /*d8f0*/  ISETP.GE.AND P2, PT, R0, UR4, PT ;  /* 0x0000000400007c0c */ /* 0x000fe4000bf46270 */
[----:B------:R-:W-:Y:S01]  /*d900*/  @!P5 IMAD.WIDE R10, R17, 0x4, R4 ;  /* 0x00000004110ad825 */ /* 0x000fe200078e0204 */
[----:B------:R1:W-:Y:S01]  /*d910*/  @!P6 ST.E.64 desc[UR6][R8.64], R74 ;  /* 0x0000004a0800e985 */ /* 0x0003e2000c101b06 */
[----:B------:R-:W-:-:S02]  /*d920*/  IADD3 R17, R3, 0xa0, RZ ;  /* 0x000000a003117810 */ /* 0x000fc40007ffe0ff */
[--C-:B------:R-:W-:Y:S01]  /*d930*/  @!P4 IMAD.WIDE R12, R19, 0x4, R4.reuse ;  /* 0x00000004130cc825 */ /* 0x100fe200078e0204 */
[----:B------:R2:W-:Y:S01]  /*d940*/  @!P5 ST.E.64 desc[UR6][R10.64], R78 ;  /* 0x0000004e0a00d985 */ /* 0x0005e2000c101b06 */
[----:B------:R-:W-:Y:S02]  /*d950*/  @!P0 LEA.HI R16, R16, R16, RZ, 0x1 ;  /* 0x0000001010108211 */ /* 0x000fe400078f08ff */
[----:B------:R-:W-:Y:S01]  /*d960*/  @!P3 IMAD.WIDE R14, R15, 0x4, R4 ;  /* 0x000000040f0eb825 */ /* 0x000fe200078e0204 */
[----:B------:R3:W-:Y:S01]  /*d970*/  @!P4 ST.E.64 desc[UR6][R12.64], R82 ;  /* 0x000000520c00c985 */ /* 0x0007e2000c101b06 */
[----:B------:R-:W-:Y:S02]  /*d980*/  ISETP.GE.AND P4, PT, R17, UR4, PT ;  /* 0x0000000411007c0c */ /* 0x000fe4000bf86270 */
[C---:B------:R-:W-:Y:S01]  /*d990*/  VIADD R19, R3.reuse, 0xa8 ;  /* 0x000000a803137836 */ /* 0x040fe20000000000 */
[----:B------:R4:W-:Y:S01]  /*d9a0*/  @!P3 ST.E.64 desc[UR6][R14.64], R86 ;  /* 0x000000560e00b985 */ /* 0x0009e2000c101b06 */
[C---:B------:R-:W-:Y:S01]  /*d9b0*/  VIADD R21, R3.reuse, 0xb0 ;  /* 0x000000b003157836 */ /* 0x040fe20000000000 */
[----:B------:R-:W-:Y:S01]  /*d9c0*/  ISETP.GE.AND P3, PT, R2, UR4, PT ;  /* 0x0000000402007c0c */ /* 0x000fe2000bf66270 */
[----:B------:R-:W-:Y:S01]  /*d9d0*/  VIADD R3, R3, 0xb8 ;  /* 0x000000b803037836 */ /* 0x000fe20000000000 */
[----:B------:R-:W-:-:S02]  /*d9e0*/  ISETP.GE.AND P5, PT, R19, UR4, PT ;  /* 0x0000000413007c0c */ /* 0x000fc4000bfa6270 */
[----:B------:R-:W-:Y:S02]  /*d9f0*/  ISETP.GE.AND P6, PT, R21, UR4, PT ;  /* 0x0000000415007c0c */ /* 0x000fe4000bfc6270 */
[----:B------:R-:W-:Y:S02]  /*da00*/  @!P1 LEA.HI R20, R20, R20, RZ, 0x1 ;  /* 0x0000001414149211 */ /* 0x000fe400078f08ff */
[----:B0-----:R-:W-:Y:S02]  /*da10*/  @!P0 LOP3.LUT R7, R16, 0xfffffffe, RZ, 0xc0, !PT ;  /* 0xfffffffe10078812 */ /* 0x001fe400078ec0ff */
[----:B-1----:R-:W-:Y:S02]  /*da20*/  @!P1 LOP3.LUT R9, R20, 0xfffffffe, RZ, 0xc0, !PT ;  /* 0xfffffffe14099812 */ /* 0x002fe400078ec0ff */
        /* <DEDUP_REMOVED lines=10> */
[----:B---3--:R-:W-:Y:S02]  /*dad0*/  @!P3 LOP3.LUT R13, R2, 0xfffffffe, RZ, 0xc0, !PT ;  /* 0xfffffffe020db812 */ /* 0x008fe400078ec0ff */
[----:B------:R-:W-:-:S02]  /*dae0*/  @!P4 LOP3.LUT R17, R17, 0xfffffffe, RZ, 0xc0, !PT ;  /* 0xfffffffe1111c812 */ /* 0x000fc400078ec0ff */
[----:B------:R-:W-:Y:S02]  /*daf0*/  ISETP.GE.AND P0, PT, R3, UR4, PT ;  /* 0x0000000403007c0c */ /* 0x000fe4000bf06270 */
[----:B------:R-:W-:Y:S02]  /*db00*/  @!P5 LOP3.LUT R19, R19, 0xfffffffe, RZ, 0xc0, !PT ;  /* 0xfffffffe1313d812 */ /* 0x000fe400078ec0ff */
[----:B----4-:R-:W-:Y:S01]  /*db10*/  @!P6 LOP3.LUT R15, R21, 0xfffffffe, RZ, 0xc0, !PT ;  /* 0xfffffffe150fe812 */ /* 0x010fe200078ec0ff */
[----:B0-----:R-:W-:-:S04]  /*db20*/  @!P2 IMAD.WIDE R6, R11, 0x4, R4 ;  /* 0x000000040b06a825 */ /* 0x001fc800078e0204 */
[--C-:B-1----:R-:W-:Y:S01]  /*db30*/  @!P3 IMAD.WIDE R8, R13, 0x4, R4.reuse ;  /* 0x000000040d08b825 */ /* 0x102fe200078e0204 */
[----:B------:R0:W-:Y:S03]  /*db40*/  @!P2 ST.E.64 desc[UR6][R6.64], R98 ;  /* 0x000000620600a985 */ /* 0x0001e6000c101b06 */
[--C-:B------:R-:W-:Y:S01]  /*db50*/  @!P4 IMAD.WIDE R10, R17, 0x4, R4.reuse ;  /* 0x00000004110ac825 */ /* 0x100fe200078e0204 */
[----:B------:R0:W-:Y:S03]  /*db60*/  @!P3 ST.E.64 desc[UR6][R8.64], R102 ;  /* 0x000000660800b985 */ /* 0x0001e6000c101b06 */
[--C-:B------:R-:W-:Y:S01]  /*db70*/  @!P5 IMAD.WIDE R12, R19, 0x4, R4.reuse ;  /* 0x00000004130cd825 */ /* 0x100fe200078e0204 */
[----:B------:R0:W-:Y:S03]  /*db80*/  @!P4 ST.E.64 desc[UR6][R10.64], R106 ;  /* 0x0000006a0a00c985 */ /* 0x0001e6000c101b06 */
[----:B------:R-:W-:Y:S01]  /*db90*/  @!P6 IMAD.WIDE R14, R15, 0x4, R4 ;  /* 0x000000040f0ee825 */ /* 0x000fe200078e0204 */
[----:B------:R0:W-:Y:S04]  /*dba0*/  @!P5 ST.E.64 desc[UR6][R12.64], R110 ;  /* 0x0000006e0c00d985 */ /* 0x0001e8000c101b06 */
[----:B------:R0:W-:Y:S01]  /*dbb0*/  @!P6 ST.E.64 desc[UR6][R14.64], R114 ;  /* 0x000000720e00e985 */ /* 0x0001e2000c101b06 */
[----:B------:R-:W-:Y:S05]  /*dbc0*/  @P0 BRA `(.L_x_10) ;  /* 0x00000044009c0947 */ /* 0x000fea0003800000 */
[----:B------:R-:W-:Y:S01]  /*dbd0*/  LEA.HI R3, R3, R3, RZ, 0x1 ;  /* 0x0000000303037211 */ /* 0x000fe200078f08ff */
[----:B------:R-:W-:-:S03]  /*dbe0*/  ULDC.64 UR4, c[0x0][0x208] ;  /* 0x0000820000047ab9 */ /* 0x000fc60000000a00 */
[----:B------:R-:W-:-:S05]  /*dbf0*/  LOP3.LUT R3, R3, 0xfffffffe, RZ, 0xc0, !PT ;  /* 0xfffffffe03037812 */ /* 0x000fca00078ec0ff */
[----:B------:R-:W-:-:S05]  /*dc00*/  IMAD.WIDE R4, R3, 0x4, R4 ;  /* 0x0000000403047825 */ /* 0x000fca00078e0204 */
[----:B------:R1:W-:Y:S01]  /*dc10*/  ST.E.64 desc[UR4][R4.64], R118 ;  /* 0x0000007604007985 */ /* 0x0003e2000c101b04 */
[----:B------:R-:W-:Y:S05]  /*dc20*/  BRA `(.L_x_10) ;  /* 0x0000004400847947 */ /* 0x000fea0003800000 */
.L_x_33:
[----:B------:R-:W0:Y:S02]  /*dc30*/  S2R R0, SR_TID.X ;  /* 0x0000000000007919 */ /* 0x000e240000002100 */
[----:B0-----:R-:W-:-:S04]  /*dc40*/  IADD3 R2, R0, -0x80, RZ ;  /* 0xffffff8000027810 */ /* 0x001fc80007ffe0ff */
[----:B------:R-:W-:-:S13]  /*dc50*/  ISETP.GT.AND P0, PT, R2, 0x7f, PT ;  /* 0x0000007f0200780c */ /* 0x000fda0003f04270 */
[----:B------:R-:W-:Y:S05]  /*dc60*/  @P0 BRA `(.L_x_10) ;  /* 0x0000004400740947 */ /* 0x000fea0003800000 */
[----:B------:R-:W0:Y:S01]  /*dc70*/  S2R R3, SR_CTAID.X ;  /* 0x0000000000037919 */ /* 0x000e220000002500 */
[----:B------:R-:W1:Y:S01]  /*dc80*/  LDC R6, c[0x0][0xbe8] ;  /* 0x0002fa00ff067b82 */ /* 0x000e620000000800 */
[----:B------:R-:W-:Y:S01]  /*dc90*/  ULDC UR4, c[0x0][0xa88] ;  /* 0x0002a20000047ab9 */ /* 0x000fe20000000800 */
[----:B0-----:R-:W-:Y:S02]  /*dca0*/  IMAD R0, R3, 0x80, R0 ;  /* 0x0000008003007824 */ /* 0x001fe400078e0200 */
[----:B-1----:R-:W-:Y:S02]  /*dcb0*/  IMAD R3, R6, UR4, RZ ;  /* 0x0000000406037c24 */ /* 0x002fe4000f8e02ff */
[----:B------:R-:W-:-:S05]  /*dcc0*/  VIADD R0, R0, 0xffffff80 ;  /* 0xffffff8000007836 */ /* 0x000fca0000000000 */
[----:B------:R-:W-:-:S13]  /*dcd0*/  ISETP.GE.AND P0, PT, R0, R3, PT ;  /* 0x000000030000720c */ /* 0x000fda0003f06270 */
[----:B------:R-:W-:Y:S05]  /*dce0*/  @P0 BRA `(.L_x_10) ;  /* 0x0000004400540947 */ /* 0x000fea0003800000 */
[----:B------:R-:W-:Y:S01]  /*dcf0*/  ISETP.NE.AND P0, PT, R6, 0x1, PT ;  /* 0x000000010600780c */ /* 0x000fe20003f05270 */
[----:B------:R-:W0:Y:S01]  /*dd00*/  S2UR UR7, SR_CTAID.Z ;  /* 0x00000000000779c3 */ /* 0x000e220000002700 */
[----:B------:R-:W-:Y:S01]  /*dd10*/  R2UR UR11, R18 ;  /* 0x00000000120b72ca */ /* 0x000fe200000e0000 */
[----:B------:R-:W-:Y:S01]  /*dd20*/  ULDC.64 UR8, c[0x0][0xbd0] ;  /* 0x0002f40000087ab9 */ /* 0x000fe20000000a00 */
[----:B------:R-:W-:Y:S01]  /*dd30*/  IMAD.MOV.U32 R5, RZ, RZ, R0 ;  /* 0x000000ffff057224 */ /* 0x000fe200078e0000 */
[----:B------:R-:W-:-:S04]  /*dd40*/  ULDC.64 UR12, c[0x0][0x208] ;  /* 0x00008200000c7ab9 */ /* 0x000fc80000000a00 */
[----:B------:R-:W1:Y:S06]  /*dd50*/  LDC.64 R10, c[0x0][0xbd8] ;  /* 0x0002f600ff0a7b82 */ /* 0x000e6c0000000a00 */
[----:B------:R-:W-:Y:S02]  /*dd60*/  USHF.R.S32.HI UR6, URZ, 0x1f, UR11 ;  /* 0x0000001f3f067899 */ /* 0x000fe4000801140b */
[----:B------:R-:W2:Y:S01]  /*dd70*/  @P0 LDC R7, c[0x0][0xbec] ;  /* 0x0002fb00ff070b82 */ /* 0x000ea20000000800 */
[----:B------:R-:W-:Y:S02]  /*dd80*/  UIMAD.WIDE.U32 UR4, UR11, UR8, URZ ;  /* 0x000000080b0472a5 */ /* 0x000fe4000f8e003f */
[----:B------:R-:W-:-:S04]  /*dd90*/  UIMAD UR6, UR6, UR8, URZ ;  /* 0x00000008060672a4 */ /* 0x000fc8000f8e023f */
[----:B------:R-:W-:Y:S01]  /*dda0*/  UIMAD UR6, UR11, UR9, UR6 ;  /* 0x000000090b0672a4 */ /* 0x000fe2000f8e0206 */
[----:B------:R-:W3:Y:S01]  /*ddb0*/  @P0 LDC R9, c[0x0][0xbf0] ;  /* 0x0002fc00ff090b82 */ /* 0x000ee20000000800 */
[----:B0-----:R-:W-:Y:S01]  /*ddc0*/  USHF.R.S32.HI UR8, URZ, 0x1f, UR7 ;  /* 0x0000001f3f087899 */ /* 0x001fe20008011407 */
[----:B------:R-:W-:Y:S01]  /*ddd0*/  MOV R2, UR4 ;  /* 0x0000000400027c02 */ /* 0x000fe20008000f00 */
[----:B------:R-:W-:Y:S02]  /*dde0*/  UIADD3 UR6, UR5, UR6, URZ ;  /* 0x0000000605067290 */ /* 0x000fe4000fffe03f */
[----:B------:R-:W-:Y:S01]  /*ddf0*/  IMAD.U32 R3, RZ, RZ, UR5 ;  /* 0x00000005ff037e24 */ /* 0x000fe2000f8e00ff */
[----:B------:R-:W-:Y:S02]  /*de00*/  ULDC.64 UR4, c[0x0][0xbe0] ;  /* 0x0002f80000047ab9 */ /* 0x000fe40000000a00 */
[----:B------:R-:W0:Y:S01]  /*de10*/  S2UR UR10, SR_CTAID.Y ;  /* 0x00000000000a79c3 */ /* 0x000e220000002600 */
[----:B------:R-:W-:-:S02]  /*de20*/  IMAD.U32 R3, RZ, RZ, UR6 ;  /* 0x00000006ff037e24 */ /* 0x000fc4000f8e00ff */
[C---:B-1----:R-:W-:Y:S02]  /*de30*/  IMAD R12, R10.reuse, UR8, RZ ;  /* 0x000000080a0c7c24 */ /* 0x042fe4000f8e02ff */
[----:B------:R-:W-:-:S03]  /*de40*/  IMAD.WIDE.U32 R2, R10, UR7, R2 ;  /* 0x000000070a027c25 */ /* 0x000fc6000f8e0002 */
[----:B------:R-:W0:Y:S01]  /*de50*/  LDC R8, c[0x0][0xc50] ;  /* 0x00031400ff087b82 */ /* 0x000e220000000800 */
[----:B--2---:R-:W-:-:S04]  /*de60*/  @P0 IMAD.HI.U32 R4, R0, R7, RZ ;  /* 0x0000000700040227 */ /* 0x004fc800078e00ff */
[----:B------:R-:W-:Y:S02]  /*de70*/  IMAD R7, RZ, RZ, -UR11 ;  /* 0x8000000bff077e24 */ /* 0x000fe4000f8e02ff */
[----:B------:R-:W-:Y:S01]  /*de80*/  IMAD R11, R11, UR7, R12 ;  /* 0x000000070b0b7c24 */ /* 0x000fe2000f8e020c */
[----:B---3--:R-:W-:-:S03]  /*de90*/  @P0 SHF.R.U32.HI R5, RZ, R9, R4 ;  /* 0x00000009ff050219 */ /* 0x008fc60000011604 */
[----:B------:R-:W-:Y:S02]  /*dea0*/  IMAD.IADD R3, R11, 0x1, R3 ;  /* 0x000000010b037824 */ /* 0x000fe400078e0203 */
[----:B0-----:R-:W-:Y:S01]  /*deb0*/  IMAD R9, R8, R7, UR10 ;  /* 0x0000000a08097e24 */ /* 0x001fe2000f8e0207 */
[----:B------:R-:W-:-:S03]  /*dec0*/  IADD3 R7, -R5, RZ, RZ ;  /* 0x000000ff05077210 */ /* 0x000fc60007ffe1ff */
[----:B------:R-:W-:Y:S01]  /*ded0*/  IMAD.WIDE.U32 R2, R9, UR4, R2 ;  /* 0x0000000409027c25 */ /* 0x000fe2000f8e0002 */
[----:B------:R-:W-:-:S03]  /*dee0*/  SHF.R.S32.HI R4, RZ, 0x1f, R9 ;  /* 0x0000001fff047819 */ /* 0x000fc60000011409 */
[----:B------:R-:W-:Y:S01]  /*def0*/  IMAD R7, R6, R7, R0 ;  /* 0x0000000706077224 */ /* 0x000fe200078e0200 */
[----:B------:R-:W-:Y:S01]  /*df00*/  IADD3 R2, P0, R5, R2, RZ ;  /* 0x0000000205027210 */ /* 0x000fe20007f1e0ff */
[----:B------:R-:W-:-:S03]  /*df10*/  IMAD R4, R4, UR4, RZ ;  /* 0x0000000404047c24 */ /* 0x000fc6000f8e02ff */
[----:B------:R-:W-:Y:S01]  /*df20*/  SHF.R.S32.HI R0, RZ, 0x1f, R7 ;  /* 0x0000001fff007819 */ /* 0x000fe20000011407 */
[----:B------:R-:W-:Y:S01]  /*df30*/  IMAD R4, R9, UR5, R4 ;  /* 0x0000000509047c24 */ /* 0x000fe2000f8e0204 */
[----:B------:R-:W-:Y:S01]  /*df40*/  SHF.R.S32.HI R9, RZ, 0x1f, R5 ;  /* 0x0000001fff097819 */ /* 0x000fe20000011405 */
[----:B------:R-:W-:Y:S02]  /*df50*/  ULDC.64 UR4, c[0x0][0xbc8] ;  /* 0x0002f20000047ab9 */ /* 0x000fe40000000a00 */
[----:B------:R-:W-:Y:S01]  /*df60*/  IMAD R0, R0, UR4, RZ ;  /* 0x0000000400007c24 */ /* 0x000fe2000f8e02ff */
[----:B------:R-:W-:-:S03]  /*df70*/  IADD3.X R3, R9, R3, R4, P0, !PT ;  /* 0x0000000309037210 */ /* 0x000fc600007fe404 */
[C---:B------:R-:W-:Y:S02]  /*df80*/  IMAD R5, R7.reuse, UR5, R0 ;  /* 0x0000000507057c24 */ /* 0x040fe4000f8e0200 */
[----:B------:R-:W-:Y:S01]  /*df90*/  IMAD.WIDE.U32 R2, R7, UR4, R2 ;  /* 0x0000000407027c25 */ /* 0x000fe2000f8e0002 */
[----:B------:R-:W-:-:S03]  /*dfa0*/  ULDC.64 UR4, c[0x0][0xba8] ;  /* 0x0002ea0000047ab9 */ /* 0x000fc60000000a00 */
[----:B------:R-:W-:Y:S01]  /*dfb0*/  IMAD.IADD R3, R3, 0x1, R5 ;  /* 0x0000000103037824 */ /* 0x000fe200078e0205 */
[----:B------:R-:W-:-:S04]  /*dfc0*/  LEA R4, P0, R2, UR4, 0x2 ;  /* 0x0000000402047c11 */ /* 0x000fc8000f8010ff */
[----:B------:R-:W-:Y:S01]  /*dfd0*/  LEA.HI.X R5, R2, UR5, R3, 0x2, P0 ;  /* 0x0000000502057c11 */ /* 0x000fe200080f1403 */
[----:B------:R-:W-:-:S05]  /*dfe0*/  IMAD.MOV.U32 R3, RZ, RZ, -0x800000 ;  /* 0xff800000ff037424 */ /* 0x000fca00078e00ff */
[----:B------:R4:W-:Y:S01]  /*dff0*/  STG.E desc[UR12][R4.64], R3 ;  /* 0x0000000304007986 */ /* 0x0009e2000c10190c */
[----:B------:R-:W-:Y:S05]  /*e000*/  BRA `(.L_x_10) ;  /* 0x00000040008c7947 */ /* 0x000fea0003800000 */
.L_x_8:
[----:B------:R-:W-:-:S08]  /*e010*/  NOP ;  /* 0x0000000000007918 */ /* 0x000fd00000000000 */
[----:B0-----:R-:W0:-:S00]  /*e020*/  USETMAXREG.DEALLOC.CTAPOOL 0x18 ;  /* 0x00000018000079c8 */ /* 0x001e0000080e0500 */
[----:B0-----:R-:W-:Y:S01]  /*e030*/  LOP3.LUT R0, R0, 0x3, RZ, 0xc0, !PT ;  /* 0x0000000300007812 */ /* 0x001fe200078ec0ff */
[----:B------:R-:W0:Y:S05]  /*e040*/  S2R R18, SR_CTAID.Z ;  /* 0x0000000000127919 */ /* 0x000e2a0000002700 */
[----:B------:R-:W1:Y:S01]  /*e050*/  S2UR UR6, SR_CTAID.Y ;  /* 0x00000000000679c3 */ /* 0x000e620000002600 */
[----:B------:R-:W2:Y:S02]  /*e060*/  SHFL.IDX PT, R0, R0, RZ, 0x1f ;  /* 0x00001fff00007589 */ /* 0x000ea400000e0000 */
[----:B--2---:R-:W-:-:S13]  /*e070*/  ISETP.NE.AND P0, PT, R0, RZ, PT ;  /* 0x000000ff0000720c */ /* 0x004fda0003f05270 */
[----:B01----:R-:W-:Y:S05]  /*e080*/  @!P0 BRA `(.L_x_36) ;  /* 0x0000000000288947 */ /* 0x003fea0003800000 */
[----:B------:R-:W-:Y:S01]  /*e090*/  ULDC UR7, c[0x0][0xc50] ;  /* 0x0003140000077ab9 */ /* 0x000fe20000000800 */
[----:B------:R-:W-:Y:S01]  /*e0a0*/  UMOV UR36, UR6 ;  /* 0x0000000600247c82 */ /* 0x000fe20008000000 */
[----:B------:R-:W-:-:S06]  /*e0b0*/  UISETP.NE.AND UP0, UPT, UR7, 0x1, UPT ;  /* 0x000000010700788c */ /* 0x000fcc000bf05270 */
[----:B------:R-:W-:-:S13]  /*e0c0*/  PLOP3.LUT P0, PT, PT, PT, UP0, 0x80, 0x0 ;  /* 0x000000000000781c */ /* 0x000fda0003f0f008 */
[----:B------:R-:W-:Y:S05]  /*e0d0*/  @!P0 BRA `(.L_x_37) ;  /* 0x0000000000308947 */ /* 0x000fea0003800000 */
[----:B------:R-:W-:Y:S01]  /*e0e0*/  ULDC UR4, c[0x0][0xc54] ;  /* 0x0003150000047ab9 */ /* 0x000fe20000000800 */
[----:B------:R-:W-:Y:S01]  /*e0f0*/  ULDC UR36, c[0x0][0xc58] ;  /* 0x0003160000247ab9 */ /* 0x000fe20000000800 */
[----:B------:R-:W-:-:S04]  /*e100*/  UIMAD.WIDE.U32 UR4, UR6, UR4, URZ ;  /* 0x00000004060472a5 */ /* 0x000fc8000f8e003f */
[----:B------:R-:W-:Y:S01]  /*e110*/  USHF.R.U32.HI UR36, URZ, UR36, UR5 ;  /* 0x000000243f247299 */ /* 0x000fe20008011605 */
[----:B------:R-:W-:Y:S11]  /*e120*/  BRA `(.L_x_37) ;  /* 0x00000000001c7947 */ /* 0x000ff60003800000 */
.L_x_36:
[----:B------:R-:W-:Y:S01]  /*e130*/  ULDC UR7, c[0x0][0xc50] ;  /* 0x0003140000077ab9 */ /* 0x000fe20000000800 */
[----:B------:R-:W-:Y:S01]  /*e140*/  UMOV UR36, UR6 ;  /* 0x0000000600247c82 */ /* 0x000fe20008000000 */
[----:B------:R-:W-:-:S11]  /*e150*/  UISETP.NE.AND UP0, UPT, UR7, 0x1, UPT ;  /* 0x000000010700788c */ /* 0x000fd6000bf05270 */
[----:B------:R-:W-:Y:S01]  /*e160*/  @UP0 ULDC UR4, c[0x0][0xc54] ;  /* 0x0003150000040ab9 */ /* 0x000fe20000000800 */
[----:B------:R-:W-:Y:S01]  /*e170*/  @UP0 ULDC UR8, c[0x0][0xc58] ;  /* 0x0003160000080ab9 */ /* 0x000fe20000000800 */
[----:B------:R-:W-:-:S04]  /*e180*/  UIMAD.WIDE.U32 UR4, UR6, UR4, URZ ;  /* 0x00000004060472a5 */ /* 0x000fc8000f8e003f */
[----:B------:R-:W-:-:S12]  /*e190*/  @UP0 USHF.R.U32.HI UR36, URZ, UR8, UR5 ;  /* 0x000000083f240299 */ /* 0x000fd80008011605 */
.L_x_37:
[----:B------:R-:W-:Y:S01]  /*e1a0*/  ISETP.GE.AND P0, PT, R18, RZ, PT ;  /* 0x000000ff1200720c */ /* 0x000fe20003f06270 */
[----:B------:R-:W-:Y:S01]  /*e1b0*/  UIADD3 UR4, -UR36, URZ, URZ ;  /* 0x0000003f24047290 */ /* 0x000fe2000fffe13f */
[----:B------:R-:W-:Y:S01]  /*e1c0*/  MOV R9, 0x1 ;  /* 0x0000000100097802 */ /* 0x000fe20000000f00 */
[----:B------:R-:W-:Y:S02]  /*e1d0*/  IMAD.MOV.U32 R0, RZ, RZ, RZ ;  /* 0x000000ffff007224 */ /* 0x000fe400078e00ff */
[----:B------:R-:W-:Y:S01]  /*e1e0*/  UIMAD UR6, UR7, UR4, UR6 ;  /* 0x00000004070672a4 */ /* 0x000fe2000f8e0206 */
[----:B------:R-:W-:-:S07]  /*e1f0*/  IMAD.MOV.U32 R3, RZ, RZ, 0x1 ;  /* 0x00000001ff037424 */ /* 0x000fce00078e00ff */
[----:B------:R-:W-:Y:S05]  /*e200*/  @!P0 BRA `(.L_x_38) ;  /* 0x0000003c00448947 */ /* 0x000fea0003800000 */
[----:B------:R-:W-:Y:S01]  /*e210*/  ULDC.64 UR4, c[0x0][0x418] ;  /* 0x0001060000047ab9 */ /* 0x000fe20000000a00 */
[----:B------:R-:W-:Y:S02]  /*e220*/  ULOP3.LUT UR42, UR6, 0xffff, URZ, 0xc0, !UPT ;  /* 0x0000ffff062a7892 */ /* 0x000fe4000f8ec03f */
[----:B------:R-:W-:Y:S01]  /*e230*/  UISETP.NE.U32.AND UP0, UPT, UR4, URZ, UPT ;  /* 0x0000003f0400728c */ /* 0x000fe2000bf05070 */
[----:B------:R-:W-:Y:S02]  /*e240*/  UMOV UR41, URZ ;  /* 0x0000003f00297c82 */ /* 0x000fe40008000000 */
[----:B------:R-:W-:Y:S01]  /*e250*/  ULDC UR4, c[0x0][0x424] ;  /* 0x0001090000047ab9 */ /* 0x000fe20000000800 */
[----:B------:R-:W-:-:S03]  /*e260*/  UISETP.NE.AND.EX UP0, UPT, UR5, URZ, UPT, UP0 ;  /* 0x0000003f0500728c */ /* 0x000fc6000bf05300 */
[----:B------:R-:W-:Y:S01]  /*e270*/  ULDC UR5, c[0x0][0x2f0] ;  /* 0x0000bc0000057ab9 */ /* 0x000fe20000000800 */
[----:B------:R-:W-:-:S04]  /*e280*/  USEL UR4, UR4, 0x1, UP0 ;  /* 0x0000000104047887 */ /* 0x000fc80008000000 */
[----:B------:R-:W-:-:S04]  /*e290*/  UIMAD UR4, UR4, UR5, URZ ;  /* 0x00000005040472a4 */ /* 0x000fc8000f8e023f */
[----:B------:R-:W-:Y:S02]  /*e2a0*/  UISETP.GE.AND UP0, UPT, UR4, 0x1, UPT ;  /* 0x000000010400788c */ /* 0x000fe4000bf06270 */
[----:B------:R-:W-:-:S03]  /*e2b0*/  UIADD3 UR5, UR4, 0x6f, URZ ;  /* 0x0000006f04057890 */ /* 0x000fc6000fffe03f */
[----:B------:R-:W-:Y:S01]  /*e2c0*/  UMOV UR4, URZ ;  /* 0x0000003f00047c82 */ /* 0x000fe20008000000 */
[----:B------:R-:W-:Y:S01]  /*e2d0*/  PLOP3.LUT P0, PT, PT, PT, UP0, 0x80, 0x0 ;  /* 0x000000000000781c */ /* 0x000fe20003f0f008 */
[----:B------:R-:W-:-:S04]  /*e2e0*/  UIMAD.WIDE UR4, UR5, -0x6db6db6d, UR4 ;  /* 0x92492493050478a5 */ /* 0x000fc8000f8e0204 */
[----:B------:R-:W-:-:S04]  /*e2f0*/  USHF.R.U32.HI UR39, URZ, 0x1f, UR5 ;  /* 0x0000001f3f277899 */ /* 0x000fc80008011605 */
[----:B------:R-:W-:-:S04]  /*e300*/  ULEA.HI.SX32 UR39, UR5, UR39, 0x1a ;  /* 0x0000002705277291 */ /* 0x000fc8000f8fd23f */
[----:B------:R-:W-:Y:S08]  /*e310*/  @!P0 BRA `(.L_x_39) ;  /* 0x0000000000908947 */ /* 0x000ff00003800000 */
[----:B------:R-:W-:Y:S01]  /*e320*/  USHF.R.U32.HI UR6, URZ, 0x10, UR6 ;  /* 0x000000103f067899 */ /* 0x000fe20008011606 */
[----:B------:R-:W-:-:S03]  /*e330*/  UMOV UR4, URZ ;  /* 0x0000003f00047c82 */ /* 0x000fc60008000000 */
[----:B------:R-:W-:-:S11]  /*e340*/  UISETP.NE.AND UP0, UPT, UR6, URZ, UPT ;  /* 0x0000003f0600728c */ /* 0x000fd6000bf05270 */
[----:B------:R-:W-:Y:S02]  /*e350*/  @!UP0 ULDC UR6, c[0x0][0x9f0] ;  /* 0x00027c0000068ab9 */ /* 0x000fe40000000800 */
[----:B------:R-:W-:Y:S01]  /*e360*/  IMAD.U32 R3, RZ, RZ, UR6 ;  /* 0x00000006ff037e24 */ /* 0x000fe2000f8e00ff */
[----:B------:R-:W-:-:S04]  /*e370*/  UIADD3 UR7, UR39, -0x1, UR6 ;  /* 0xffffffff27077890 */ /* 0x000fc8000fffe006 */
[-C--:B------:R-:W-:Y:S02]  /*e380*/  IABS R0, R3.reuse ;  /* 0x0000000300007213 */ /* 0x080fe40000000000 */
[----:B------:R-:W-:Y:S01]  /*e390*/  IABS R4, R3 ;  /* 0x0000000300047213 */ /* 0x000fe20000000000 */
[----:B------:R-:W-:Y:S01]  /*e3a0*/  IMAD.U32 R3, RZ, RZ, UR7 ;  /* 0x00000007ff037e24 */ /* 0x000fe2000f8e00ff */
[----:B------:R-:W-:Y:S01]  /*e3b0*/  R2UR UR11, R0 ;  /* 0x00000000000b72ca */ /* 0x000fe200000e0000 */
[----:B------:R-:W-:Y:S02]  /*e3c0*/  ULOP3.LUT UR7, UR7, UR6, URZ, 0x3c, !UPT ;  /* 0x0000000607077292 */ /* 0x000fe4000f8e3c3f */
[----:B------:R-:W-:-:S10]  /*e3d0*/  IMAD.MOV R4, RZ, RZ, -R4 ;  /* 0x000000ffff047224 */ /* 0x000fd400078e0a04 */
[----:B------:R-:W0:Y:S08]  /*e3e0*/  I2F.RP R0, UR11 ;  /* 0x0000000b00007d06 */ /* 0x000e300008209400 */
[----:B0-----:R-:W0:Y:S02]  /*e3f0*/  MUFU.RCP R0, R0 ;  /* 0x0000000000007308 */ /* 0x001e240000001000 */
[----:B0-----:R-:W-:-:S02]  /*e400*/  IADD3 R2, R0, 0xffffffe, RZ ;  /* 0x0ffffffe00027810 */ /* 0x001fc40007ffe0ff */
[----:B------:R-:W-:Y:S01]  /*e410*/  IABS R0, R3 ;  /* 0x0000000300007213 */ /* 0x000fe20000000000 */
[----:B------:R-:W-:-:S03]  /*e420*/  IMAD.MOV.U32 R3, RZ, RZ, R4 ;  /* 0x000000ffff037224 */ /* 0x000fc600078e0004 */
[----:B------:R-:W0:Y:S01]  /*e430*/  F2I.FTZ.U32.TRUNC.NTZ R2, R2 ;  /* 0x0000000200027305 */ /* 0x000e22000021f000 */
[----:B------:R-:W-:Y:S02]  /*e440*/  R2UR UR9, R0 ;  /* 0x00000000000972ca */ /* 0x000fe400000e0000 */
[----:B------:R-:W-:Y:S02]  /*e450*/  R2UR UR10, R3 ;  /* 0x00000000030a72ca */ /* 0x000fe400000e0000 */
[----:B0-----:R-:W-:-:S13]  /*e460*/  R2UR UR5, R2 ;  /* 0x00000000020572ca */ /* 0x001fda00000e0000 */
[----:B------:R-:W-:-:S04]  /*e470*/  UIADD3 UR8, URZ, -UR5, URZ ;  /* 0x800000053f087290 */ /* 0x000fc8000fffe03f */
[----:B------:R-:W-:-:S04]  /*e480*/  UIMAD UR8, UR8, UR11, URZ ;  /* 0x0000000b080872a4 */ /* 0x000fc8000f8e023f */
[----:B------:R-:W-:-:S04]  /*e490*/  UIMAD.WIDE.U32 UR4, UR5, UR8, UR4 ;  /* 0x00000008050472a5 */ /* 0x000fc8000f8e0004 */
[----:B------:R-:W-:-:S04]  /*e4a0*/  UIMAD.WIDE.U32 UR4, UR5, UR9, URZ ;  /* 0x00000009050472a5 */ /* 0x000fc8000f8e003f */
[----:B------:R-:W-:-:S04]  /*e4b0*/  UIMAD UR4, UR5, UR10, UR9 ;  /* 0x0000000a050472a4 */ /* 0x000fc8000f8e0209 */
[----:B------:R-:W-:-:S11]  /*e4c0*/  UISETP.GT.U32.AND UP1, UPT, UR11, UR4, UPT ;  /* 0x000000040b00728c */ /* 0x000fd6000bf24070 */
[----:B------:R-:W-:Y:S02]  /*e4d0*/  @!UP1 UIADD3 UR4, UR4, -UR11, URZ ;  /* 0x8000000b04049290 */ /* 0x000fe4000fffe03f */
[----:B------:R-:W-:Y:S02]  /*e4e0*/  @!UP1 UIADD3 UR5, UR5, 0x1, URZ ;  /* 0x0000000105059890 */ /* 0x000fe4000fffe03f */
[----:B------:R-:W-:Y:S02]  /*e4f0*/  UISETP.GE.U32.AND UP0, UPT, UR4, UR11, UPT ;  /* 0x0000000b0400728c */ /* 0x000fe4000bf06070 */
[----:B------:R-:W-:-:S09]  /*e500*/  UISETP.GE.AND UP1, UPT, UR7, URZ, UPT ;  /* 0x0000003f0700728c */ /* 0x000fd2000bf26270 */
[----:B------:R-:W-:Y:S02]  /*e510*/  @UP0 UIADD3 UR5, UR5, 0x1, URZ ;  /* 0x0000000105050890 */ /* 0x000fe4000fffe03f */
[----:B------:R-:W-:Y:S02]  /*e520*/  UISETP.NE.AND UP0, UPT, UR6, URZ, UPT ;  /* 0x0000003f0600728c */ /* 0x000fe4000bf05270 */
[----:B------:R-:W-:-:S09]  /*e530*/  @!UP1 UIADD3 UR5, -UR5, URZ, URZ ;  /* 0x0000003f05059290 */ /* 0x000fd2000fffe13f */
[----:B------:R-:W-:-:S07]  /*e540*/  @!UP0 ULOP3.LUT UR5, URZ, UR6, URZ, 0x33, !UPT ;  /* 0x000000063f058292 */ /* 0x000fce000f8e333f */
[----:B------:R-:W-:-:S05]  /*e550*/  UMOV UR41, UR5 ;  /* 0x0000000500297c82 */ /* 0x000fca0008000000 */
.L_x_39:
[----:B------:R-:W-:Y:S01]  /*e560*/  UIMAD UR40, UR42, UR41, URZ ;  /* 0x000000292a2872a4 */ /* 0x000fe2000f8e023f */
[----:B------:R-:W-:-:S05]  /*e570*/  MOV R0, UR39 ;  /* 0x0000002700007c02 */ /* 0x000fca0008000f00 */
[----:B------:R-:W-:-:S05]  /*e580*/  IMAD.U32 R3, RZ, RZ, UR40 ;  /* 0x00000028ff037e24 */ /* 0x000fca000f8e00ff */
[----:B------:R-:W-:Y:S01]  /*e590*/  VIADDMNMX R17, R3, UR41, R0, PT ;  /* 0x0000002903117c46 */ /* 0x000fe2000b800100 */
[----:B------:R-:W-:Y:S02]  /*e5a0*/  IMAD.MOV.U32 R0, RZ, RZ, RZ ;  /* 0x000000ffff007224 */ /* 0x000fe400078e00ff */
[----:B------:R-:W-:Y:S01]  /*e5b0*/  IMAD.MOV.U32 R3, RZ, RZ, 0x1 ;  /* 0x00000001ff037424 */ /* 0x000fe200078e00ff */
[----:B------:R-:W-:Y:S01]  /*e5c0*/  ISETP.GT.AND P0, PT, R17, UR40, PT ;  /* 0x0000002811007c0c */ /* 0x000fe2000bf04270 */
[----:B------:R0:W-:-:S12]  /*e5d0*/  STL [R1+0x8], R17 ;  /* 0x0000081101007387 */ /* 0x0001d80000100800 */
[----:B0-----:R-:W-:Y:S05]  /*e5e0*/  @!P0 BRA `(.L_x_38) ;  /* 0x00000038004c8947 */ /* 0x001fea0003800000 */
[----:B------:R-:W0:Y:S01]  /*e5f0*/  S2UR UR4, SR_CgaCtaId ;  /* 0x00000000000479c3 */ /* 0x000e220000008800 */
[----:B------:R-:W-:Y:S02]  /*e600*/  UMOV UR38, 0x400 ;  /* 0x0000040000267882 */ /* 0x000fe40000000000 */
[----:B0-----:R-:W-:-:S04]  /*e610*/  ULEA UR38, UR4, UR38, 0x18 ;  /* 0x0000002604267291 */ /* 0x001fc8000f8ec03f */
[----:B------:R-:W-:-:S04]  /*e620*/  UIADD3 UR4, UR38, 0x21400, URZ ;  /* 0x0002140026047890 */ /* 0x000fc8000fffe03f */
[----:B------:R-:W-:-:S06]  /*e630*/  ULOP3.LUT UP0, URZ, UR4, 0x3ff, URZ, 0xc0, !UPT ;  /* 0x000003ff043f7892 */ /* 0x000fcc000f80c03f */
[----:B------:R-:W-:-:S13]  /*e640*/  PLOP3.LUT P0, PT, PT, PT, UP0, 0x80, 0x0 ;  /* 0x000000000000781c */ /* 0x000fda0003f0f008 */
[----:B------:R-:W-:Y:S05]  /*e650*/  @!P0 BRA `(.L_x_40) ;  /* 0x0000000000408947 */ /* 0x000fea0003800000 */
[----:B------:R-:W-:Y:S01]  /*e660*/  MOV R2, 0x0 ;  /* 0x0000000000027802 */ /* 0x000fe20000000f00 */
[----:B------:R-:W-:Y:S01]  /*e670*/  ULDC.64 UR6, c[0x4][0xa8] ;  /* 0x01002a0000067ab9 */ /* 0x000fe20000000a00 */
[----:B------:R-:W-:Y:S01]  /*e680*/  ULDC.64 UR8, c[0x4][0xb0] ;  /* 0x01002c0000087ab9 */ /* 0x000fe20000000a00 */
[----:B------:R-:W-:Y:S01]  /*e690*/  ULDC.64 UR4, c[0x4][0x8] ;  /* 0x0100020000047ab9 */ /* 0x000fe20000000a00 */
[----:B------:R-:W-:Y:S01]  /*e6a0*/  MOV R4, UR6 ;  /* 0x0000000600047c02 */ /* 0x000fe20008000f00 */
[----:B------:R-:W-:Y:S01]  /*e6b0*/  IMAD.U32 R5, RZ, RZ, UR7 ;  /* 0x00000007ff057e24 */ /* 0x000fe2000f8e00ff */
[----:B------:R-:W0:Y:S01]  /*e6c0*/  LDC.64 R2, c[0x4][R2] ;  /* 0x0100000002027b82 */ /* 0x000e220000000a00 */
[----:B------:R-:W-:Y:S01]  /*e6d0*/  IMAD.U32 R6, RZ, RZ, UR8 ;  /* 0x00000008ff067e24 */ /* 0x000fe2000f8e00ff */
[----:B------:R-:W-:Y:S01]  /*e6e0*/  MOV R10, UR4 ;  /* 0x00000004000a7c02 */ /* 0x000fe20008000f00 */
[----:B------:R-:W-:Y:S01]  /*e6f0*/  IMAD.U32 R7, RZ, RZ, UR9 ;  /* 0x00000009ff077e24 */ /* 0x000fe2000f8e00ff */
[----:B------:R-:W-:Y:S01]  /*e700*/  MOV R13, RZ ;  /* 0x000000ff000d7202 */ /* 0x000fe20000000f00 */
[----:B------:R-:W-:-:S02]  /*e710*/  IMAD.U32 R11, RZ, RZ, UR5 ;  /* 0x00000005ff0b7e24 */ /* 0x000fc4000f8e00ff */
[----:B------:R-:W-:Y:S02]  /*e720*/  IMAD.MOV.U32 R8, RZ, RZ, 0x70 ;  /* 0x00000070ff087424 */ /* 0x000fe400078e00ff */
[----:B------:R-:W-:-:S07]  /*e730*/  IMAD.MOV.U32 R12, RZ, RZ, 0x1 ;  /* 0x00000001ff0c7424 */ /* 0x000fce00078e00ff */
[----:B------:R-:W-:-:S07]  /*e740*/  LEPC R20, `(.L_x_40) ;  /* 0x000000001014794e */ /* 0x000fce0000000000 */
[----:B0-----:R-:W-:Y:S05]  /*e750*/  CALL.ABS.NOINC R2 ;  /* 0x0000000002007343 */ /* 0x001fea0003c00000 */
.L_x_40:
        /* <DEDUP_REMOVED lines=8> */
[----:B------:R0:W1:Y:S01]  /*e7e0*/  LDC.64 R2, c[0x4][R16] ;  /* 0x0100000010027b82 */ /* 0x0000620000000a00 */
[----:B------:R-:W-:Y:S01]  /*e7f0*/  IMAD.U32 R4, RZ, RZ, UR6 ;  /* 0x00000006ff047e24 */ /* 0x000fe2000f8e00ff */
[----:B------:R-:W-:Y:S01]  /*e800*/  MOV R7, UR9 ;  /* 0x0000000900077c02 */ /* 0x000fe20008000f00 */
[----:B------:R-:W-:Y:S01]  /*e810*/  IMAD.U32 R5, RZ, RZ, UR7 ;  /* 0x00000007ff057e24 */ /* 0x000fe2000f8e00ff */
[----:B------:R-:W-:Y:S01]  /*e820*/  MOV R12, 0x1 ;  /* 0x00000001000c7802 */ /* 0x000fe20000000f00 */
[----:B------:R-:W-:Y:S02]  /*e830*/  IMAD.U32 R6, RZ, RZ, UR8 ;  /* 0x00000008ff067e24 */ /* 0x000fe4000f8e00ff */
[----:B------:R-:W-:-:S02]  /*e840*/  IMAD.U32 R10, RZ, RZ, UR4 ;  /* 0x00000004ff0a7e24 */ /* 0x000fc4000f8e00ff */
[----:B------:R-:W-:Y:S02]  /*e850*/  IMAD.U32 R11, RZ, RZ, UR5 ;  /* 0x00000005ff0b7e24 */ /* 0x000fe4000f8e00ff */
[----:B------:R-:W-:Y:S02]  /*e860*/  IMAD.MOV.U32 R8, RZ, RZ, 0x70 ;  /* 0x00000070ff087424 */ /* 0x000fe400078e00ff */
[----:B0-----:R-:W-:-:S07]  /*e870*/  IMAD.MOV.U32 R13, RZ, RZ, RZ ;  /* 0x000000ffff0d7224 */ /* 0x001fce00078e00ff */
[----:B------:R-:W-:-:S07]  /*e880*/  LEPC R20, `(.L_x_42) ;  /* 0x000000001014794e */ /* 0x000fce0000000000 */
[----:B-1----:R-:W-:Y:S05]  /*e890*/  CALL.ABS.NOINC R2 ;  /* 0x0000000002007343 */ /* 0x002fea0003c00000 */
.L_x_42:
[----:B------:R0:W1:Y:S01]  /*e8a0*/  LDC.64 R2, c[0x4][R16] ;  /* 0x0100000010027b82 */ /* 0x0000620000000a00 */
[----:B------:R-:W-:Y:S01]  /*e8b0*/  ULDC.64 UR6, c[0x4][0xa8] ;  /* 0x01002a0000067ab9 */ /* 0x000fe20000000a00 */
[----:B------:R-:W-:Y:S01]  /*e8c0*/  ULDC.64 UR8, c[0x4][0xb0] ;  /* 0x01002c0000087ab9 */ /* 0x000fe20000000a00 */
[----:B------:R-:W-:Y:S01]  /*e8d0*/  ULDC.64 UR4, c[0x4][0x18] ;  /* 0x0100060000047ab9 */ /* 0x000fe20000000a00 */
        /* <DEDUP_REMOVED lines=11> */
.L_x_41:
[----:B------:R-:W0:Y:S01]  /*e990*/  LDC.64 R2, c[0x0][0x9f8] ;  /* 0x00027e00ff027b82 */ /* 0x000e220000000a00 */
[----:B------:R-:W-:Y:S01]  /*e9a0*/  ULDC.64 UR4, c[0x0][0x208] ;  /* 0x0000820000047ab9 */ /* 0x000fe20000000a00 */
[----:B0-----:R-:W-:-:S04]  /*e9b0*/  ISETP.NE.U32.AND P0, PT, R2, RZ, PT ;  /* 0x000000ff0200720c */ /* 0x001fc80003f05070 */
[----:B------:R-:W-:-:S13]  /*e9c0*/  ISETP.NE.AND.EX P0, PT, R3, RZ, PT, P0 ;  /* 0x000000ff0300720c */ /* 0x000fda0003f05300 */
[----:B------:R-:W0:Y:S02]  /*e9d0*/  @P0 LDC.64 R2, c[0x0][0x9f8] ;  /* 0x00027e00ff020b82 */ /* 0x000e240000000a00 */
[----:B0-----:R-:W-:-:S05]  /*e9e0*/  @P0 IMAD.WIDE R2, R18, 0x4, R2 ;  /* 0x0000000412020825 */ /* 0x001fca00078e0202 */
[----:B------:R0:W2:Y:S01]  /*e9f0*/  @P0 LDG.E R18, desc[UR4][R2.64] ;  /* 0x0000000402120981 */ /* 0x0000a2000c1e1900 */
[----:B------:R-:W-:Y:S01]  /*ea00*/  UMOV UR4, 0xffffffff ;  /* 0xffffffff00047882 */ /* 0x000fe20000000000 */
[----:B------:R-:W-:Y:S01]  /*ea10*/  VIADD R17, R17, 0xffffffff ;  /* 0xffffffff11117836 */ /* 0x000fe20000000000 */
[----:B------:R-:W1:Y:S01]  /*ea20*/  S2R R16, SR_TID.X ;  /* 0x0000000000107919 */ /* 0x000e620000002100 */
[----:B0-----:R-:W0:Y:S02]  /*ea30*/  LDC.64 R2, c[0x0][0x418] ;  /* 0x00010600ff027b82 */ /* 0x001e240000000a00 */
[----:B0-----:R-:W-:Y:S02]  /*ea40*/  ISETP.NE.U32.AND P0, PT, R2, RZ, PT ;  /* 0x000000ff0200720c */ /* 0x001fe40003f05070 */
[----:B-1----:R-:W-:Y:S02]  /*ea50*/  SHF.R.U32.HI R0, RZ, 0x5, R16 ;  /* 0x00000005ff007819 */ /* 0x002fe40000011610 */
[----:B------:R-:W-:-:S02]  /*ea60*/  ISETP.NE.AND.EX P1, PT, R3, RZ, PT, P0 ;  /* 0x000000ff0300720c */ /* 0x000fc40003f25300 */
[----:B------:R-:W-:Y:S02]  /*ea70*/  LOP3.LUT R0, R0, 0x3, RZ, 0xc0, !PT ;  /* 0x0000000300007812 */ /* 0x000fe400078ec0ff */
[----:B------:R-:W-:-:S05]  /*ea80*/  P2R R4, PR, RZ, 0x2 ;  /* 0x00000002ff047803 */ /* 0x000fca0000000000 */
[----:B------:R0:W-:Y:S01]  /*ea90*/  STL [R1+0x4], R4 ;  /* 0x0000040401007387 */ /* 0x0001e20000100800 */
[----:B--2---:R-:W-:Y:S02]  /*eaa0*/  SHF.R.S32.HI R19, RZ, 0x1f, R18 ;  /* 0x0000001fff137819 */ /* 0x004fe40000011412 */
[----:B------:R-:W-:Y:S01]  /*eab0*/  SEL R16, R18, RZ, !P1 ;  /* 0x000000ff12107207 */ /* 0x000fe20004800000 */
[----:B0-----:R-:W-:Y:S06]  /*eac0*/  BRA.DIV UR4, `(.L_x_43) ;  /* 0x0000003a04647947 */ /* 0x001fec000b800000 */
[----:B------:R0:W1:Y:S02]  /*ead0*/  SHFL.IDX PT, R14, R0, RZ, 0x1f ;  /* 0x00001fff000e7589 */ /* 0x00006400000e0000 */
.L_x_127:
[----:B------:R-:W-:Y:S02]  /*eae0*/  PLOP3.LUT P2, PT, PT, PT, PT, 0x8, 0x0 ;  /* 0x000000000000781c */ /* 0x000fe40003f4e170 */
[----:B-1----:R-:W-:Y:S02]  /*eaf0*/  ISETP.NE.AND P0, PT, R14, RZ, PT ;  /* 0x000000ff0e00720c */ /* 0x002fe40003f05270 */
[----:B0-----:R-:W-:-:S05]  /*eb00*/  P2R R0, PR, RZ, 0x4 ;  /* 0x00000004ff007803 */ /* 0x001fca0000000000 */
[----:B------:R0:W-:Y:S06]  /*eb10*/  STL [R1], R0 ;  /* 0x0000000001007387 */ /* 0x0001ec0000100800 */
[----:B------:R-:W-:Y:S05]  /*eb20*/  @P0 BRA `(.L_x_44) ;  /* 0x0000000400180947 */ /* 0x000fea0003800000 */
[----:B------:R-:W-:-:S03]  /*eb30*/  UMOV UR4, 0xffffffff ;  /* 0xffffffff00047882 */ /* 0x000fc60000000000 */
[----:B------:R-:W-:Y:S05]  /*eb40*/  BRA.DIV UR4, `(.L_x_45) ;  /* 0x0000003a04647947 */ /* 0x000fea000b800000 */
[----:B------:R-:W-:-:S13]  /*eb50*/  ELECT P6, URZ, PT ;  /* 0x00000000003f782f */ /* 0x000fda00038c0000 */
.L_x_130:
[----:B------:R-:W-:Y:S05]  /*eb60*/  @!P6 BRA `(.L_x_44) ;  /* 0x000000040008e947 */ /* 0x000fea0003800000 */
[----:B------:R-:W-:Y:S01]  /*eb70*/  MOV R16, R18 ;  /* 0x0000001200107202 */ /* 0x000fe20000000f00 */
[----:B------:R-:W-:Y:S06]  /*eb80*/  @!P1 BRA `(.L_x_46) ;  /* 0x00000000004c9947 */ /* 0x000fec0003800000 */
[----:B------:R-:W1:Y:S01]  /*eb90*/  LDC R6, c[0x0][0x43c] ;  /* 0x00010f00ff067b82 */ /* 0x000e620000000800 */
[----:B0-----:R-:W-:Y:S01]  /*eba0*/  IMAD.MOV.U32 R0, RZ, RZ, R17 ;  /* 0x000000ffff007224 */ /* 0x001fe200078e0011 */
[----:B------:R-:W-:Y:S01]  /*ebb0*/  ULDC.64 UR4, c[0x0][0x428] ;  /* 0x00010a0000047ab9 */ /* 0x000fe20000000a00 */
[----:B------:R-:W-:Y:S01]  /*ebc0*/  ULDC.64 UR6, c[0x0][0x208] ;  /* 0x0000820000067ab9 */ /* 0x000fe20000000a00 */
[----:B------:R-:W-:-:S04]  /*ebd0*/  IMAD R7, R19, UR4, RZ ;  /* 0x0000000413077c24 */ /* 0x000fc8000f8e02ff */
[----:B------:R-:W-:Y:S01]  /*ebe0*/  IMAD R7, R18, UR5, R7 ;  /* 0x0000000512077c24 */ /* 0x000fe2000f8e0207 */
[----:B-1----:R-:W-:-:S13]  /*ebf0*/  ISETP.NE.AND P0, PT, R6, 0x1, PT ;  /* 0x000000010600780c */ /* 0x002fda0003f05270 */
[----:B------:R-:W0:Y:S02]  /*ec00*/  @P0 LDC.64 R4, c[0x0][0x440] ;  /* 0x00011000ff040b82 */ /* 0x000e240000000a00 */
[----:B0-----:R-:W-:-:S05]  /*ec10*/  @P0 IMAD.HI.U32 R4, R17, R4, RZ ;  /* 0x0000000411040227 */ /* 0x001fca00078e00ff */
[----:B------:R-:W-:-:S04]  /*ec20*/  @P0 SHF.R.U32.HI R0, RZ, R5, R4 ;  /* 0x00000005ff000219 */ /* 0x000fc80000011604 */
[--C-:B------:R-:W-:Y:S01]  /*ec30*/  SHF.R.S32.HI R5, RZ, 0x1f, R0.reuse ;  /* 0x0000001fff057819 */ /* 0x100fe20000011400 */
[----:B------:R-:W-:-:S04]  /*ec40*/  IMAD.MOV.U32 R4, RZ, RZ, R0 ;  /* 0x000000ffff047224 */ /* 0x000fc800078e0000 */
[----:B------:R-:W-:-:S04]  /*ec50*/  IMAD.WIDE.U32 R4, R18, UR4, R4 ;  /* 0x0000000412047c25 */ /* 0x000fc8000f8e0004 */
[----:B------:R-:W-:Y:S01]  /*ec60*/  IMAD.IADD R5, R5, 0x1, R7 ;  /* 0x0000000105057824 */ /* 0x000fe200078e0207 */
[----:B------:R-:W-:-:S04]  /*ec70*/  LEA R2, P0, R4, R2, 0x2 ;  /* 0x0000000204027211 */ /* 0x000fc800078010ff */
[----:B------:R-:W-:-:S05]  /*ec80*/  LEA.HI.X R3, R4, R3, R5, 0x2, P0 ;  /* 0x0000000304037211 */ /* 0x000fca00000f1405 */
[----:B------:R1:W5:Y:S01]  /*ec90*/  LDG.E R16, desc[UR6][R2.64] ;  /* 0x0000000602107981 */ /* 0x000362000c1e1900 */
[----:B------:R-:W-:-:S05]  /*eca0*/  IADD3 R0, -R0, RZ, RZ ;  /* 0x000000ff00007210 */ /* 0x000fca0007ffe1ff */
[----:B------:R-:W-:-:S07]  /*ecb0*/  IMAD R17, R6, R0, R17 ;  /* 0x0000000006117224 */ /* 0x000fce00078e0211 */
.L_x_46:
[----:B0-----:R-:W-:Y:S01]  /*ecc0*/  IMAD.MOV.U32 R0, RZ, RZ, 0x1 ;  /* 0x00000001ff007424 */ /* 0x001fe200078e00ff */
[----:B------:R-:W1:Y:S04]  /*ecd0*/  S2R R8, SR_TID.X ;  /* 0x0000000000087919 */ /* 0x000e680000002100 */
[----:B------:R-:W-:-:S04]  /*ece0*/  SHF.L.U32 R0, R0, 0x1f, RZ ;  /* 0x0000001f00007819 */ /* 0x000fc800000006ff */
[----:B------:R-:W0:Y:S01]  /*ecf0*/  SYNCS.PHASECHK.TRANS64.TRYWAIT P0, [UR38+0x36840], R0 ;  /* 0x03684000ff0075a7 */ /* 0x000e220008000166 */
[----:B-1----:R-:W-:-:S04]  /*ed00*/  LOP3.LUT R2, R8, 0x7f, RZ, 0xc0, !PT ;  /* 0x0000007f08027812 */ /* 0x002fc800078ec0ff */
[----:B------:R-:W-:Y:S01]  /*ed10*/  ISETP.NE.AND P1, PT, R2, RZ, PT ;  /* 0x000000ff0200720c */ /* 0x000fe20003f25270 */
[----:B0-----:R-:W-:-:S12]  /*ed20*/  @!P0 BRA `(.L_x_47) ;  /* 0x00000038000c8947 */ /* 0x001fd80003800000 */
.L_x_131:
[----:B------:R-:W-:Y:S05]  /*ed30*/  @P1 BRA `(.L_x_48) ;  /* 0x0000000000181947 */ /* 0x000fea0003800000 */
[----:B------:R-:W1:Y:S01]  /*ed40*/  S2R R2, SR_TID.X ;  /* 0x0000000000027919 */ /* 0x000e620000002100 */
[----:B0-----:R-:W-:-:S04]  /*ed50*/  IMAD.MOV.U32 R0, RZ, RZ, 0xa800 ;  /* 0x0000a800ff007424 */ /* 0x001fc800078e00ff */
[----:B------:R2:W-:Y:S01]  /*ed60*/  SYNCS.ARRIVE.TRANS64 RZ, [UR38+0x36830], R0 ;  /* 0x03683000ffff79a7 */ /* 0x0005e20008000026 */
[----:B-1----:R-:W-:-:S13]  /*ed70*/  LOP3.LUT P0, RZ, R2, 0x1f, RZ, 0xc0, !PT ;  /* 0x0000001f02ff7812 */ /* 0x002fda000780c0ff */
[----:B--2---:R-:W-:Y:S05]  /*ed80*/  @!P0 BRA `(.L_x_48) ;  /* 0x0000000000048947 */ /* 0x004fea0003800000 */
[----:B------:R-:W-:Y:S01]  /*ed90*/  BPT.TRAP 0x1 ;  /* 0x000000040000795c */ /* 0x000fe20000300000 */
.L_x_48:
[----:B------:R-:W-:Y:S01]  /*eda0*/  R2UR UR11, R17 ;  /* 0x00000000110b72ca */ /* 0x000fe200000e0000 */
[----:B------:R-:W-:Y:S01]  /*edb0*/  ULDC.64 UR4, c[0x0][0x198] ;  /* 0x0000660000047ab9 */ /* 0x000fe20000000a00 */
[----:B-----5:R-:W-:Y:S01]  /*edc0*/  R2UR UR13, R16 ;  /* 0x00000000100d72ca */ /* 0x020fe200000e0000 */
[----:B------:R-:W-:Y:S01]  /*edd0*/  UIADD3 UR4, UP0, UR4, 0x370, URZ ;  /* 0x0000037004047890 */ /* 0x000fe2000ff1e03f */
[----:B------:R-:W-:Y:S01]  /*ede0*/  PLOP3.LUT P0, PT, PT, PT, PT, 0x80, 0x0 ;  /* 0x000000000000781c */ /* 0x000fe20003f0f070 */
[----:B------:R-:W-:Y:S02]  /*edf0*/  UIADD3 UR8, UR38, 0x21400, URZ ;  /* 0x0002140026087890 */ /* 0x000fe4000fffe03f */
[----:B------:R-:W-:Y:S01]  /*ee00*/  UIADD3 UR9, UR38, 0x36830, URZ ;  /* 0x0003683026097890 */ /* 0x000fe2000fffe03f */
[----:B0-----:R-:W-:Y:S01]  /*ee10*/  P2R R0, PR, RZ, 0x1 ;  /* 0x00000001ff007803 */ /* 0x001fe20000000000 */
[----:B------:R-:W-:Y:S02]  /*ee20*/  UIADD3.X UR5, URZ, UR5, URZ, UP0, !UPT ;  /* 0x000000053f057290 */ /* 0x000fe400087fe43f */
[----:B------:R-:W-:-:S02]  /*ee30*/  UIADD3 UR24, UR38, 0x24c00, URZ ;  /* 0x00024c0026187890 */ /* 0x000fc4000fffe03f */
[----:B------:R-:W-:Y:S01]  /*ee40*/  UIMAD UR11, UR11, 0x70, URZ ;  /* 0x000000700b0b78a4 */ /* 0x000fe2000f8e023f */
[----:B------:R1:W-:Y:S01]  /*ee50*/  STL [R1], R0 ;  /* 0x0000000001007387 */ /* 0x0003e20000100800 */
[----:B------:R-:W-:Y:S01]  /*ee60*/  UIADD3 UR16, UR38, 0x28400, URZ ;  /* 0x0002840026107890 */ /* 0x000fe2000fffe03f */
[----:B------:R-:W-:Y:S01]  /*ee70*/  UMOV UR6, 0x0 ;  /* 0x0000000000067882 */ /* 0x000fe20000000000 */
[----:B------:R-:W-:Y:S01]  /*ee80*/  UMOV UR7, 0x14f00000 ;  /* 0x14f0000000077882 */ /* 0x000fe20000000000 */
[----:B------:R-:W-:Y:S01]  /*ee90*/  UMOV UR10, URZ ;  /* 0x0000003f000a7c82 */ /* 0x000fe20008000000 */
[----:B------:R-:W-:Y:S01]  /*eea0*/  UMOV UR12, UR36 ;  /* 0x00000024000c7c82 */ /* 0x000fe20008000000 */
[----:B------:R-:W-:Y:S01]  /*eeb0*/  UMOV UR26, 0x40 ;  /* 0x00000040001a7882 */ /* 0x000fe20000000000 */
[----:B------:R-:W-:Y:S01]  /*eec0*/  UMOV UR28, UR36 ;  /* 0x00000024001c7c82 */ /* 0x000fe20008000000 */
[----:B------:R-:W-:Y:S01]  /*eed0*/  UMOV UR25, UR9 ;  /* 0x0000000900197c82 */ /* 0x000fe20008000000 */
[----:B------:R-:W-:Y:S01]  /*eee0*/  UMOV UR29, UR13 ;  /* 0x0000000d001d7c82 */ /* 0x000fe20008000000 */
[----:B------:R-:W-:Y:S01]  /*eef0*/  UMOV UR27, UR11 ;  /* 0x0000000b001b7c82 */ /* 0x000fe20008000000 */
[----:B------:R-:W-:Y:S01]  /*ef00*/  UMOV UR18, 0x80 ;  /* 0x0000008000127882 */ /* 0x000fe20000000000 */
[----:B------:R-:W-:Y:S01]  /*ef10*/  UMOV UR20, UR36 ;  /* 0x0000002400147c82 */ /* 0x000fe20008000000 */
[----:B------:R-:W-:Y:S01]  /*ef20*/  UMOV UR17, UR9 ;  /* 0x0000000900117c82 */ /* 0x000fe20008000000 */
[----:B------:R-:W-:Y:S01]  /*ef30*/  UMOV UR21, UR13 ;  /* 0x0000000d00157c82 */ /* 0x000fe20008000000 */
[----:B------:R1:W-:Y:S01]  /*ef40*/  UTMALDG.4D [UR8], [UR4], desc[UR6] ;  /* 0x00000608040075b4 */ /* 0x0003e20008019000 */
[----:B------:R-:W-:Y:S01]  /*ef50*/  UMOV UR19, UR11 ;  /* 0x0000000b00137c82 */ /* 0x000fe20008000000 */
[----:B------:R1:W-:Y:S01]  /*ef60*/  UTMALDG.4D [UR24], [UR4], desc[UR6] ;  /* 0x00000618040075b4 */ /* 0x0003e20008019000 */
[----:B------:R1:W-:Y:S02]  /*ef70*/  UTMALDG.4D [UR16], [UR4], desc[UR6] ;  /* 0x00000610040075b4 */ /* 0x0003e40008019000 */
[----:B-1----:R-:W-:Y:S01]  /*ef80*/  NOP ;  /* 0x0000000000007918 */ /* 0x002fe20000000000 */
.L_x_44:
[----:B------:R-:W-:Y:S05]  /*ef90*/  WARPSYNC.ALL ;  /* 0x0000000000007948 */ /* 0x000fea0003800000 */
[----:B------:R-:W-:Y:S01]  /*efa0*/  UIADD3 UR4, UR38, 0x15400, URZ ;  /* 0x0001540026047890 */ /* 0x000fe2000fffe03f */
[----:B------:R-:W-:Y:S03]  /*efb0*/  BAR.SYNC.DEFER_BLOCKING 0x8, 0x180 ;  /* 0x0206000000007b1d */ /* 0x000fe60000010000 */
[----:B------:R-:W-:-:S06]  /*efc0*/  ULOP3.LUT UP0, URZ, UR4, 0x3ff, URZ, 0xc0, !UPT ;  /* 0x000003ff043f7892 */ /* 0x000fcc000f80c03f */
[----:B------:R-:W-:-:S13]  /*efd0*/  PLOP3.LUT P0, PT, PT, PT, UP0, 0x80, 0x0 ;  /* 0x000000000000781c */ /* 0x000fda0003f0f008 */
[----:B------:R-:W-:Y:S05]  /*efe0*/  @!P0 BRA `(.L_x_49) ;  /* 0x0000000000408947 */ /* 0x000fea0003800000 */
[----:B------:R-:W-:Y:S01]  /*eff0*/  MOV R2, 0x0 ;  /* 0x0000000000027802 */ /* 0x000fe20000000f00 */
[----:B------:R-:W-:Y:S01]  /*f000*/  ULDC.64 UR6, c[0x4][0xa8] ;  /* 0x01002a0000067ab9 */ /* 0x000fe20000000a00 */
[----:B------:R-:W-:Y:S01]  /*f010*/  ULDC.64 UR8, c[0x4][0xb0] ;  /* 0x01002c0000087ab9 */ /* 0x000fe20000000a00 */
[----:B------:R-:W-:Y:S01]  /*f020*/  ULDC.64 UR4, c[0x4][0x20] ;  /* 0x0100080000047ab9 */ /* 0x000fe20000000a00 */
[----:B------:R-:W-:Y:S01]  /*f030*/  IMAD.U32 R4, RZ, RZ, UR6 ;  /* 0x00000006ff047e24 */ /* 0x000fe2000f8e00ff */
[----:B------:R-:W-:Y:S01]  /*f040*/  MOV R5, UR7 ;  /* 0x0000000700057c02 */ /* 0x000fe20008000f00 */
[----:B------:R-:W1:Y:S01]  /*f050*/  LDC.64 R2, c[0x4][R2] ;  /* 0x0100000002027b82 */ /* 0x000e620000000a00 */
[----:B------:R-:W-:Y:S01]  /*f060*/  IMAD.U32 R6, RZ, RZ, UR8 ;  /* 0x00000008ff067e24 */ /* 0x000fe2000f8e00ff */
[----:B------:R-:W-:Y:S01]  /*f070*/  MOV R11, UR5 ;  /* 0x00000005000b7c02 */ /* 0x000fe20008000f00 */
[----:B------:R-:W-:Y:S02]  /*f080*/  IMAD.U32 R7, RZ, RZ, UR9 ;  /* 0x00000009ff077e24 */ /* 0x000fe4000f8e00ff */
[----:B------:R-:W-:-:S02]  /*f090*/  IMAD.U32 R10, RZ, RZ, UR4 ;  /* 0x00000004ff0a7e24 */ /* 0x000fc4000f8e00ff */
[----:B------:R-:W-:Y:S02]  /*f0a0*/  IMAD.MOV.U32 R8, RZ, RZ, 0x70 ;  /* 0x00000070ff087424 */ /* 0x000fe400078e00ff */
[----:B------:R-:W-:Y:S02]  /*f0b0*/  IMAD.MOV.U32 R12, RZ, RZ, 0x1 ;  /* 0x00000001ff0c7424 */ /* 0x000fe400078e00ff */
[----:B------:R-:W-:-:S07]  /*f0c0*/  IMAD.MOV.U32 R13, RZ, RZ, RZ ;  /* 0x000000ffff0d7224 */ /* 0x000fce00078e00ff */
[----:B------:R-:W-:-:S07]  /*f0d0*/  LEPC R20, `(.L_x_49) ;  /* 0x000000001014794e */ /* 0x000fce0000000000 */
[----:B01----:R-:W-:Y:S05]  /*f0e0*/  CALL.ABS.NOINC R2 ;  /* 0x0000000002007343 */ /* 0x003fea0003c00000 */
.L_x_49:
[----:B------:R-:W1:Y:S01]  /*f0f0*/  LDC R6, c[0x0][0x448] ;  /* 0x00011200ff067b82 */ /* 0x000e620000000800 */
[----:B------:R-:W2:Y:S01]  /*f100*/  S2R R14, SR_TID.X ;  /* 0x00000000000e7919 */ /* 0x000ea20000002100 */
[----:B------:R-:W-:Y:S01]  /*f110*/  USHF.R.S32.HI UR6, URZ, 0x1f, UR36 ;  /* 0x0000001f3f067899 */ /* 0x000fe20008011424 */
[----:B------:R-:W-:Y:S01]  /*f120*/  ULDC.64 UR8, c[0x0][0x2d8] ;  /* 0x0000b60000087ab9 */ /* 0x000fe20000000a00 */
[----:B------:R-:W3:Y:S02]  /*f130*/  S2R R15, SR_CTAID.Z ;  /* 0x00000000000f7919 */ /* 0x000ee40000002700 */
[----:B------:R-:W-:Y:S02]  /*f140*/  UIMAD UR6, UR6, UR8, URZ ;  /* 0x00000008060672a4 */ /* 0x000fe4000f8e023f */
[----:B------:R-:W4:Y:S01]  /*f150*/  LDC.64 R2, c[0x0][0x2e0] ;  /* 0x0000b800ff027b82 */ /* 0x000f220000000a00 */
[----:B------:R-:W5:Y:S01]  /*f160*/  S2R R12, SR_CTAID.X ;  /* 0x00000000000c7919 */ /* 0x000f620000002500 */
[----:B------:R-:W-:-:S02]  /*f170*/  UIMAD.WIDE.U32 UR4, UR36, UR8, URZ ;  /* 0x00000008240472a5 */ /* 0x000fc4000f8e003f */
[----:B------:R-:W-:-:S04]  /*f180*/  UIMAD UR6, UR36, UR9, UR6 ;  /* 0x00000009240672a4 */ /* 0x000fc8000f8e0206 */
[----:B------:R-:W-:Y:S01]  /*f190*/  UIADD3 UR5, UR5, UR6, URZ ;  /* 0x0000000605057290 */ /* 0x000fe2000fffe03f */
[----:B-1----:R-:W-:Y:S02]  /*f1a0*/  ISETP.NE.AND P0, PT, R6, 0x1, PT ;  /* 0x000000010600780c */ /* 0x002fe40003f05270 */
[C---:B--2---:R-:W-:Y:S02]  /*f1b0*/  LOP3.LUT R13, R14.reuse, 0x7f, RZ, 0xc0, !PT ;  /* 0x0000007f0e0d7812 */ /* 0x044fe400078ec0ff */
[----:B------:R-:W-:-:S09]  /*f1c0*/  SHF.L.U32 R11, R14, 0x4, RZ ;  /* 0x000000040e0b7819 */ /* 0x000fd200000006ff */
[----:B------:R-:W1:Y:S01]  /*f1d0*/  @P0 LDC R9, c[0x0][0x44c] ;  /* 0x00011300ff090b82 */ /* 0x000e620000000800 */
[----:B------:R-:W-:Y:S02]  /*f1e0*/  SHF.R.U32.HI R8, RZ, 0x3, R13 ;  /* 0x00000003ff087819 */ /* 0x000fe4000001160d */
[----:B---3--:R-:W-:Y:S02]  /*f1f0*/  SHF.R.S32.HI R5, RZ, 0x1f, R15 ;  /* 0x0000001fff057819 */ /* 0x008fe4000001140f */
[----:B0-----:R-:W-:-:S03]  /*f200*/  LOP3.LUT R0, R8, 0x70, R11, 0xf8, !PT ;  /* 0x0000007008007812 */ /* 0x001fc600078ef80b */
[----:B------:R-:W0:Y:S01]  /*f210*/  @P0 LDC R7, c[0x0][0x450] ;  /* 0x00011400ff070b82 */ /* 0x000e220000000800 */
[-C--:B----4-:R-:W-:Y:S02]  /*f220*/  IMAD R4, R5, R2.reuse, RZ ;  /* 0x0000000205047224 */ /* 0x090fe400078e02ff */
[----:B-----5:R-:W-:Y:S02]  /*f230*/  IMAD R0, R12, 0x80, R0 ;  /* 0x000000800c007824 */ /* 0x020fe400078e0200 */
[C---:B------:R-:W-:Y:S02]  /*f240*/  IMAD R5, R15.reuse, R3, R4 ;  /* 0x000000030f057224 */ /* 0x040fe400078e0204 */
[----:B------:R-:W-:Y:S02]  /*f250*/  IMAD.MOV.U32 R4, RZ, RZ, R0 ;  /* 0x000000ffff047224 */ /* 0x000fe400078e0000 */
[----:B------:R-:W-:Y:S01]  /*f260*/  IMAD.WIDE.U32 R2, R15, R2, UR4 ;  /* 0x000000040f027e25 */ /* 0x000fe2000f8e0002 */
[----:B------:R-:W-:-:S03]  /*f270*/  ULDC.64 UR4, c[0x0][0x2d0] ;  /* 0x0000b40000047ab9 */ /* 0x000fc60000000a00 */
[----:B------:R-:W-:Y:S02]  /*f280*/  IMAD.IADD R3, R3, 0x1, R5 ;  /* 0x0000000103037824 */ /* 0x000fe400078e0205 */
[----:B-1----:R-:W-:Y:S01]  /*f290*/  @P0 IMAD.HI.U32 R10, R0, R9, RZ ;  /* 0x00000009000a0227 */ /* 0x002fe200078e00ff */
[----:B------:R-:W-:-:S04]  /*f2a0*/  SHF.L.U32 R9, R13, 0x3, RZ ;  /* 0x000000030d097819 */ /* 0x000fc800000006ff */
[----:B0-----:R-:W-:-:S04]  /*f2b0*/  @P0 SHF.R.U32.HI R4, RZ, R7, R10 ;  /* 0x00000007ff040219 */ /* 0x001fc8000001160a */
[----:B------:R-:W-:Y:S01]  /*f2c0*/  SHF.R.S32.HI R5, RZ, 0x1f, R4 ;  /* 0x0000001fff057819 */ /* 0x000fe20000011404 */
[C---:B------:R-:W-:Y:S01]  /*f2d0*/  IMAD.WIDE.U32 R2, R4.reuse, UR4, R2 ;  /* 0x0000000404027c25 */ /* 0x040fe2000f8e0002 */
[----:B------:R-:W-:-:S03]  /*f2e0*/  IADD3 R7, -R4, RZ, RZ ;  /* 0x000000ff04077210 */ /* 0x000fc60007ffe1ff */
[----:B------:R-:W-:Y:S02]  /*f2f0*/  IMAD R5, R5, UR4, RZ ;  /* 0x0000000405057c24 */ /* 0x000fe4000f8e02ff */
[----:B------:R-:W-:Y:S02]  /*f300*/  IMAD R0, R6, R7, R0 ;  /* 0x0000000706007224 */ /* 0x000fe400078e0200 */
[----:B------:R-:W-:Y:S01]  /*f310*/  IMAD R5, R4, UR5, R5 ;  /* 0x0000000504057c24 */ /* 0x000fe2000f8e0205 */
[----:B------:R-:W-:Y:S02]  /*f320*/  ULDC.64 UR4, c[0x0][0x2c8] ;  /* 0x0000b20000047ab9 */ /* 0x000fe40000000a00 */
[----:B------:R-:W-:Y:S01]  /*f330*/  SHF.R.S32.HI R4, RZ, 0x1f, R0 ;  /* 0x0000001fff047819 */ /* 0x000fe20000011400 */
[----:B------:R-:W-:-:S04]  /*f340*/  IMAD.IADD R3, R3, 0x1, R5 ;  /* 0x0000000103037824 */ /* 0x000fc800078e0205 */
[----:B------:R-:W-:Y:S02]  /*f350*/  IMAD R5, R4, UR4, RZ ;  /* 0x0000000404057c24 */ /* 0x000fe4000f8e02ff */
[----:B------:R-:W-:-:S04]  /*f360*/  IMAD.WIDE.U32 R2, R0, UR4, R2 ;  /* 0x0000000400027c25 */ /* 0x000fc8000f8e0002 */
[----:B------:R-:W-:Y:S01]  /*f370*/  IMAD R5, R0, UR5, R5 ;  /* 0x0000000500057c24 */ /* 0x000fe2000f8e0205 */
[----:B------:R-:W-:Y:S02]  /*f380*/  ULDC.64 UR4, c[0x0][0x280] ;  /* 0x0000a00000047ab9 */ /* 0x000fe40000000a00 */
[----:B------:R-:W-:Y:S01]  /*f390*/  LEA R0, P0, R2, UR4, 0x1 ;  /* 0x0000000402007c11 */ /* 0x000fe2000f8008ff */
[----:B------:R-:W-:Y:S01]  /*f3a0*/  IMAD.IADD R7, R3, 0x1, R5 ;  /* 0x0000000103077824 */ /* 0x000fe200078e0205 */
[----:B------:R-:W-:-:S04]  /*f3b0*/  ULDC UR4, c[0x0][0x2b8] ;  /* 0x0000ae0000047ab9 */ /* 0x000fc80000000800 */
[----:B------:R-:W-:Y:S01]  /*f3c0*/  LEA.HI.X R7, R2, UR5, R7, 0x1, P0 ;  /* 0x0000000502077c11 */ /* 0x000fe200080f0c07 */
[----:B------:R-:W-:-:S05]  /*f3d0*/  IMAD.SHL.U32 R2, R14, 0x8, RZ ;  /* 0x000000080e027824 */ /* 0x000fca00078e00ff */
[C---:B------:R-:W-:Y:S02]  /*f3e0*/  LOP3.LUT R3, R2.reuse, 0x1c0, RZ, 0xc0, !PT ;  /* 0x000001c002037812 */ /* 0x040fe400078ec0ff */
[----:B------:R-:W-:Y:S02]  /*f3f0*/  LOP3.LUT R10, R2, 0x38, RZ, 0xc0, !PT ;  /* 0x00000038020a7812 */ /* 0x000fe400078ec0ff */
[----:B------:R-:W-:Y:S02]  /*f400*/  LOP3.LUT R3, R3, 0x38, R2, 0xf8, !PT ;  /* 0x0000003803037812 */ /* 0x000fe400078ef802 */
[C---:B------:R-:W-:Y:S02]  /*f410*/  LOP3.LUT R2, R10.reuse, 0x40, RZ, 0xfc, !PT ;  /* 0x000000400a027812 */ /* 0x040fe400078efcff */
[----:B------:R-:W-:Y:S02]  /*f420*/  ISETP.GE.AND P2, PT, R10, UR4, PT ;  /* 0x000000040a007c0c */ /* 0x000fe4000bf46270 */
[----:B------:R-:W-:-:S02]  /*f430*/  ISETP.GE.AND P0, PT, R2, UR4, PT ;  /* 0x0000000402007c0c */ /* 0x000fc4000bf06270 */
[----:B------:R-:W-:-:S04]  /*f440*/  LOP3.LUT R2, R10, 0x80, RZ, 0xfc, !PT ;  /* 0x000000800a027812 */ /* 0x000fc800078efcff */
[----:B------:R-:W-:Y:S01]  /*f450*/  ISETP.GE.AND P1, PT, R2, UR4, PT ;  /* 0x0000000402007c0c */ /* 0x000fe2000bf26270 */
[----:B------:R-:W-:Y:S01]  /*f460*/  UMOV UR4, 0xffffffff ;  /* 0xffffffff00047882 */ /* 0x000fe20000000000 */
[----:B------:R-:W-:-:S04]  /*f470*/  LOP3.LUT R2, R3, 0x38, R14, 0x78, !PT ;  /* 0x0000003803027812 */ /* 0x000fc800078e780e */
[----:B------:R-:W-:Y:S01]  /*f480*/  LOP3.LUT R9, R2, 0x200, R9, 0xf8, !PT ;  /* 0x0000020002097812 */ /* 0x000fe200078ef809 */
[----:B------:R-:W-:Y:S06]  /*f490*/  BRA.DIV UR4, `(.L_x_50) ;  /* 0x0000003204487947 */ /* 0x000fec000b800000 */
[----:B------:R-:W0:Y:S01]  /*f4a0*/  S2R R2, SR_CTAID.X ;  /* 0x0000000000027919 */ /* 0x000e220000002500 */
[----:B------:R-:W-:Y:S01]  /*f4b0*/  ULDC UR4, c[0x0][0x288] ;  /* 0x0000a20000047ab9 */ /* 0x000fe20000000800 */
[----:B------:R-:W-:Y:S01]  /*f4c0*/  ULDC.64 UR6, c[0x0][0x208] ;  /* 0x0000820000067ab9 */ /* 0x000fe20000000a00 */
[----:B------:R-:W-:Y:S01]  /*f4d0*/  IMAD R6, R6, UR4, RZ ;  /* 0x0000000406067c24 */ /* 0x000fe2000f8e02ff */
[----:B------:R-:W-:Y:S04]  /*f4e0*/  SHFL.IDX PT, R14, R0, RZ, 0x181f ;  /* 0x00181fff000e7589 */ /* 0x000fe800000e0000 */
[----:B------:R-:W-:Y:S01]  /*f4f0*/  SHFL.IDX PT, R4, R7, 0x1, 0x181f ;  /* 0x00381f0007047f89 */ /* 0x000fe200000e0000 */
[----:B0-----:R-:W-:-:S03]  /*f500*/  IMAD R8, R2, 0x80, R8 ;  /* 0x0000008002087824 */ /* 0x001fc600078e0208 */
[----:B------:R-:W0:Y:S02]  /*f510*/  SHFL.IDX PT, R2, R7, RZ, 0x181f ;  /* 0x00181fff07027589 */ /* 0x000e2400000e0000 */
[C---:B------:R-:W-:Y:S02]  /*f520*/  ISETP.GE.AND P3, PT, R8.reuse, R6, PT ;  /* 0x000000060800720c */ /* 0x040fe40003f66270 */
[----:B------:R-:W-:-:S11]  /*f530*/  IADD3 R5, R8, 0x10, RZ ;  /* 0x0000001008057810 */ /* 0x000fd60007ffe0ff */
[----:B------:R-:W-:Y:S01]  /*f540*/  @!P3 LEA R21, R9, UR38, 0x1 ;  /* 0x000000260915bc11 */ /* 0x000fe2000f8e08ff */
[----:B0-----:R-:W-:Y:S02]  /*f550*/  IMAD.MOV.U32 R3, RZ, RZ, R2 ;  /* 0x000000ffff037224 */ /* 0x001fe400078e0002 */
[----:B------:R-:W-:Y:S02]  /*f560*/  IMAD.MOV.U32 R2, RZ, RZ, R14 ;  /* 0x000000ffff027224 */ /* 0x000fe400078e000e */
[----:B------:R-:W0:Y:S02]  /*f570*/  SHFL.IDX PT, R14, R0, 0x1, 0x181f ;  /* 0x00381f00000e7f89 */ /* 0x000e2400000e0000 */
[----:B------:R-:W-:-:S05]  /*f580*/  @!P3 IMAD.WIDE.U32 R2, R10, 0x2, R2 ;  /* 0x000000020a02b825 */ /* 0x000fca00078e0002 */
[----:B------:R-:W-:Y:S04]  /*f590*/  @!P3 LDGSTS.E.BYPASS.LTC128B.128 [R21+0x15400], desc[UR6][R2.64], !P2 ;  /* 0x154000000215bfae */ /* 0x000fe8000d101d46 */
[----:B------:R-:W-:Y:S04]  /*f5a0*/  @!P3 LDGSTS.E.BYPASS.LTC128B.128 [R21+0x19400], desc[UR6][R2.64+0x80], !P0 ;  /* 0x194000800215bfae */ /* 0x000fe8000c101d46 */
[----:B------:R1:W-:Y:S01]  /*f5b0*/  @!P3 LDGSTS.E.BYPASS.LTC128B.128 [R21+0x1d400], desc[UR6][R2.64+0x100], !P1 ;  /* 0x1d4001000215bfae */ /* 0x0003e2000c901d46 */
[----:B------:R-:W-:Y:S01]  /*f5c0*/  ISETP.GE.AND P3, PT, R5, R6, PT ;  /* 0x000000060500720c */ /* 0x000fe20003f66270 */
[----:B------:R-:W-:-:S02]  /*f5d0*/  IMAD.MOV.U32 R5, RZ, RZ, R4 ;  /* 0x000000ffff057224 */ /* 0x000fc400078e0004 */
[----:B0-----:R-:W-:Y:S02]  /*f5e0*/  IMAD.MOV.U32 R4, RZ, RZ, R14 ;  /* 0x000000ffff047224 */ /* 0x001fe400078e000e */
[----:B------:R-:W-:Y:S01]  /*f5f0*/  SHFL.IDX PT, R14, R0, 0x2, 0x181f ;  /* 0x00581f00000e7f89 */ /* 0x000fe200000e0000 */
[----:B-1----:R-:W-:-:S07]  /*f600*/  VIADD R3, R8, 0x20 ;  /* 0x0000002008037836 */ /* 0x002fce0000000000 */
[----:B------:R-:W-:Y:S01]  /*f610*/  @!P3 IMAD.WIDE.U32 R4, R10, 0x2, R4 ;  /* 0x000000020a04b825 */ /* 0x000fe200078e0004 */
[----:B------:R-:W0:Y:S01]  /*f620*/  SHFL.IDX PT, R2, R7, 0x2, 0x181f ;  /* 0x00581f0007027f89 */ /* 0x000e2200000e0000 */
[----:B------:R-:W-:-:S05]  /*f630*/  @!P3 LEA R20, R9, UR38, 0x1 ;  /* 0x000000260914bc11 */ /* 0x000fca000f8e08ff */
[----:B------:R-:W-:Y:S04]  /*f640*/  @!P3 LDGSTS.E.BYPASS.LTC128B.128 [R20+0x15c00], desc[UR6][R4.64], !P2 ;  /* 0x15c000000414bfae */ /* 0x000fe8000d101d46 */
[----:B------:R-:W-:Y:S04]  /*f650*/  @!P3 LDGSTS.E.BYPASS.LTC128B.128 [R20+0x19c00], desc[UR6][R4.64+0x80], !P0 ;  /* 0x19c000800414bfae */ /* 0x000fe8000c101d46 */
[----:B------:R1:W-:Y:S01]  /*f660*/  @!P3 LDGSTS.E.BYPASS.LTC128B.128 [R20+0x1dc00], desc[UR6][R4.64+0x100], !P1 ;  /* 0x1dc001000414bfae */ /* 0x0003e2000c901d46 */
[----:B------:R-:W-:Y:S02]  /*f670*/  ISETP.GE.AND P3, PT, R3, R6, PT ;  /* 0x000000060300720c */ /* 0x000fe40003f66270 */
[----:B0-----:R-:W-:Y:S01]  /*f680*/  MOV R3, R2 ;  /* 0x0000000200037202 */ /* 0x001fe20000000f00 */
[----:B------:R-:W-:Y:S01]  /*f690*/  IMAD.MOV.U32 R2, RZ, RZ, R14 ;  /* 0x000000ffff027224 */ /* 0x000fe200078e000e */
[----:B-1----:R-:W0:Y:S01]  /*f6a0*/  SHFL.IDX PT, R4, R7, 0x3, 0x181f ;  /* 0x00781f0007047f89 */ /* 0x002e2200000e0000 */
[----:B------:R-:W-:-:S08]  /*f6b0*/  VIADD R5, R8, 0x30 ;  /* 0x0000003008057836 */ /* 0x000fd00000000000 */
[----:B------:R-:W-:Y:S01]  /*f6c0*/  @!P3 LEA R21, R9, UR38, 0x1 ;  /* 0x000000260915bc11 */ /* 0x000fe2000f8e08ff */
[----:B------:R-:W-:Y:S01]  /*f6d0*/  @!P3 IMAD.WIDE.U32 R2, R10, 0x2, R2 ;  /* 0x000000020a02b825 */ /* 0x000fe200078e0002 */
[----:B------:R-:W1:Y:S04]  /*f6e0*/  SHFL.IDX PT, R14, R0, 0x3, 0x181f ;  /* 0x00781f00000e7f89 */ /* 0x000e6800000e0000 */
[----:B------:R-:W-:Y:S04]  /*f6f0*/  @!P3 LDGSTS.E.BYPASS.LTC128B.128 [R21+0x16400], desc[UR6][R2.64], !P2 ;  /* 0x164000000215bfae */ /* 0x000fe8000d101d46 */
[----:B------:R-:W-:Y:S04]  /*f700*/  @!P3 LDGSTS.E.BYPASS.LTC128B.128 [R21+0x1a400], desc[UR6][R2.64+0x80], !P0 ;  /* 0x1a4000800215bfae */ /* 0x000fe8000c101d46 */
[----:B------:R2:W-:Y:S01]  /*f710*/  @!P3 LDGSTS.E.BYPASS.LTC128B.128 [R21+0x1e400], desc[UR6][R2.64+0x100], !P1 ;  /* 0x1e4001000215bfae */ /* 0x0005e2000c901d46 */
[----:B------:R-:W-:Y:S01]  /*f720*/  ISETP.GE.AND P3, PT, R5, R6, PT ;  /* 0x000000060500720c */ /* 0x000fe20003f66270 */
[----:B0-----:R-:W-:Y:S01]  /*f730*/  IMAD.MOV.U32 R5, RZ, RZ, R4 ;  /* 0x000000ffff057224 */ /* 0x001fe200078e0004 */
[----:B-1----:R-:W-:Y:S01]  /*f740*/  MOV R4, R14 ;  /* 0x0000000e00047202 */ /* 0x002fe20000000f00 */
[----:B--2---:R-:W0:Y:S10]  /*f750*/  SHFL.IDX PT, R2, R7, 0x4, 0x181f ;  /* 0x00981f0007027f89 */ /* 0x004e3400000e0000 */
[----:B------:R-:W-:Y:S01]  /*f760*/  @!P3 LEA R20, R9, UR38, 0x1 ;  /* 0x000000260914bc11 */ /* 0x000fe2000f8e08ff */
[----:B------:R-:W-:Y:S01]  /*f770*/  VIADD R3, R8, 0x40 ;  /* 0x0000004008037836 */ /* 0x000fe20000000000 */
[----:B------:R-:W1:Y:S01]  /*f780*/  SHFL.IDX PT, R14, R0, 0x4, 0x181f ;  /* 0x00981f00000e7f89 */ /* 0x000e6200000e0000 */
[----:B------:R-:W-:-:S05]  /*f790*/  @!P3 IMAD.WIDE.U32 R4, R10, 0x2, R4 ;  /* 0x000000020a04b825 */ /* 0x000fca00078e0004 */
[----:B------:R-:W-:Y:S04]  /*f7a0*/  @!P3 LDGSTS.E.BYPASS.LTC128B.128 [R20+0x16c00], desc[UR6][R4.64], !P2 ;  /* 0x16c000000414bfae */ /* 0x000fe8000d101d46 */
[----:B------:R-:W-:Y:S04]  /*f7b0*/  @!P3 LDGSTS.E.BYPASS.LTC128B.128 [R20+0x1ac00], desc[UR6][R4.64+0x80], !P0 ;  /* 0x1ac000800414bfae */ /* 0x000fe8000c101d46 */
[----:B------:R2:W-:Y:S01]  /*f7c0*/  @!P3 LDGSTS.E.BYPASS.LTC128B.128 [R20+0x1ec00], desc[UR6][R4.64+0x100], !P1 ;  /* 0x1ec001000414bfae */ /* 0x0005e2000c901d46 */
[----:B------:R-:W-:Y:S01]  /*f7d0*/  ISETP.GE.AND P3, PT, R3, R6, PT ;  /* 0x000000060300720c */ /* 0x000fe20003f66270 */
[----:B0-----:R-:W-:-:S02]  /*f7e0*/  IMAD.MOV.U32 R3, RZ, RZ, R2 ;  /* 0x000000ffff037224 */ /* 0x001fc400078e0002 */
[----:B-1----:R-:W-:Y:S01]  /*f7f0*/  IMAD.MOV.U32 R2, RZ, RZ, R14 ;  /* 0x000000ffff027224 */ /* 0x002fe200078e000e */
[----:B--2---:R-:W0:Y:S01]  /*f800*/  SHFL.IDX PT, R4, R7, 0x5, 0x181f ;  /* 0x00b81f0007047f89 */ /* 0x004e2200000e0000 */
[----:B------:R-:W-:-:S08]  /*f810*/  IADD3 R5, R8, 0x50, RZ ;  /* 0x0000005008057810 */ /* 0x000fd00007ffe0ff */
[----:B------:R-:W-:Y:S01]  /*f820*/  @!P3 IMAD.WIDE.U32 R2, R10, 0x2, R2 ;  /* 0x000000020a02b825 */ /* 0x000fe200078e0002 */
[----:B------:R-:W-:Y:S01]  /*f830*/  @!P3 LEA R21, R9, UR38, 0x1 ;  /* 0x000000260915bc11 */ /* 0x000fe2000f8e08ff */
[----:B------:R-:W1:Y:S04]  /*f840*/  SHFL.IDX PT, R14, R0, 0x5, 0x181f ;  /* 0x00b81f00000e7f89 */ /* 0x000e6800000e0000 */
[----:B------:R-:W-:Y:S04]  /*f850*/  @!P3 LDGSTS.E.BYPASS.LTC128B.128 [R21+0x17400], desc[UR6][R2.64], !P2 ;  /* 0x174000000215bfae */ /* 0x000fe8000d101d46 */
[----:B------:R-:W-:Y:S04]  /*f860*/  @!P3 LDGSTS.E.BYPASS.LTC128B.128 [R21+0x1b400], desc[UR6][R2.64+0x80], !P0 ;  /* 0x1b4000800215bfae */ /* 0x000fe8000c101d46 */
[----:B------:R2:W-:Y:S01]  /*f870*/  @!P3 LDGSTS.E.BYPASS.LTC128B.128 [R21+0x1f400], desc[UR6][R2.64+0x100], !P1 ;  /* 0x1f4001000215bfae */ /* 0x0005e2000c901d46 */
[----:B------:R-:W-:Y:S01]  /*f880*/  ISETP.GE.AND P3, PT, R5, R6, PT ;  /* 0x000000060500720c */ /* 0x000fe20003f66270 */
[----:B0-----:R-:W-:-:S02]  /*f890*/  IMAD.MOV.U32 R5, RZ, RZ, R4 ;  /* 0x000000ffff057224 */ /* 0x001fc400078e0004 */
[----:B-1----:R-:W-:Y:S01]  /*f8a0*/  IMAD.MOV.U32 R4, RZ, RZ, R14 ;  /* 0x000000ffff047224 */ /* 0x002fe200078e000e */
[----:B--2---:R-:W0:Y:S09]  /*f8b0*/  SHFL.IDX PT, R2, R7, 0x6, 0x181f ;  /* 0x00d81f0007027f89 */ /* 0x004e3200000e0000 */
[----:B------:R-:W-:Y:S01]  /*f8c0*/  @!P3 LEA R20, R9, UR38, 0x1 ;  /* 0x000000260914bc11 */ /* 0x000fe2000f8e08ff */
[----:B------:R-:W-:Y:S01]  /*f8d0*/  VIADD R3, R8, 0x60 ;  /* 0x0000006008037836 */ /* 0x000fe20000000000 */
[----:B------:R-:W1:Y:S01]  /*f8e0*/  SHFL.IDX PT, R14, R0, 0x6, 0x181f ;  /* 0x00d81f00000e7f89 */ /* 0x000e6200000e0000 */
[----:B------:R-:W-:-:S05]  /*f8f0*/  @!P3 IMAD.WIDE.U32 R4, R10, 0x2, R4 ;  /* 0x000000020a04b825 */ /* 0x000fca00078e0004 */
[----:B------:R-:W-:Y:S04]  /*f900*/  @!P3 LDGSTS.E.BYPASS.LTC128B.128 [R20+0x17c00], desc[UR6][R4.64], !P2 ;  /* 0x17c000000414bfae */ /* 0x000fe8000d101d46 */
[----:B------:R-:W-:Y:S04]  /*f910*/  @!P3 LDGSTS.E.BYPASS.LTC128B.128 [R20+0x1bc00], desc[UR6][R4.64+0x80], !P0 ;  /* 0x1bc000800414bfae */ /* 0x000fe8000c101d46 */
[----:B------:R2:W-:Y:S01]  /*f920*/  @!P3 LDGSTS.E.BYPASS.LTC128B.128 [R20+0x1fc00], desc[UR6][R4.64+0x100], !P1 ;  /* 0x1fc001000414bfae */ /* 0x0005e2000c901d46 */
[----:B------:R-:W-:Y:S02]  /*f930*/  ISETP.GE.AND P3, PT, R3, R6, PT ;  /* 0x000000060300720c */ /* 0x000fe40003f66270 */
[----:B0-----:R-:W-:Y:S01]  /*f940*/  MOV R3, R2 ;  /* 0x0000000200037202 */ /* 0x001fe20000000f00 */
[----:B-1----:R-:W-:Y:S01]  /*f950*/  IMAD.MOV.U32 R2, RZ, RZ, R14 ;  /* 0x000000ffff027224 */ /* 0x002fe200078e000e */
[----:B--2---:R0:W1:Y:S09]  /*f960*/  SHFL.IDX PT, R4, R7, 0x7, 0x181f ;  /* 0x00f81f0007047f89 */ /* 0x00407200000e0000 */
[----:B------:R-:W-:Y:S01]  /*f970*/  @!P3 IMAD.WIDE.U32 R2, R10, 0x2, R2 ;  /* 0x000000020a02b825 */ /* 0x000fe200078e0002 */
[----:B------:R-:W-:Y:S01]  /*f980*/  @!P3 LEA R21, R9, UR38, 0x1 ;  /* 0x000000260915bc11 */ /* 0x000fe2000f8e08ff */
[----:B------:R0:W2:Y:S04]  /*f990*/  SHFL.IDX PT, R14, R0, 0x7, 0x181f ;  /* 0x00f81f00000e7f89 */ /* 0x0000a800000e0000 */
[----:B------:R0:W-:Y:S04]  /*f9a0*/  @!P3 LDGSTS.E.BYPASS.LTC128B.128 [R21+0x18400], desc[UR6][R2.64], !P2 ;  /* 0x184000000215bfae */ /* 0x0001e8000d101d46 */
[----:B------:R0:W-:Y:S04]  /*f9b0*/  @!P3 LDGSTS.E.BYPASS.LTC128B.128 [R21+0x1c400], desc[UR6][R2.64+0x80], !P0 ;  /* 0x1c4000800215bfae */ /* 0x0001e8000c101d46 */
[----:B------:R0:W-:Y:S02]  /*f9c0*/  @!P3 LDGSTS.E.BYPASS.LTC128B.128 [R21+0x20400], desc[UR6][R2.64+0x100], !P1 ;  /* 0x204001000215bfae */ /* 0x0001e4000c901d46 */
.L_x_148:
[----:B0-----:R-:W-:Y:S01]  /*f9d0*/  VIADD R3, R8, 0x70 ;  /* 0x0000007008037836 */ /* 0x001fe20000000000 */
[----:B------:R-:W-:Y:S01]  /*f9e0*/  BSSY B0, `(.L_x_51) ;  /* 0x000000e000007945 */ /* 0x000fe20003800000 */
[----:B--2---:R-:W-:-:S03]  /*f9f0*/  IMAD.MOV.U32 R2, RZ, RZ, R14 ;  /* 0x000000ffff027224 */ /* 0x004fc600078e000e */
[----:B------:R-:W-:Y:S02]  /*fa00*/  ISETP.GE.AND P3, PT, R3, R6, PT ;  /* 0x000000060300720c */ /* 0x000fe40003f66270 */
[----:B-1----:R-:W-:-:S11]  /*fa10*/  MOV R3, R4 ;  /* 0x0000000400037202 */ /* 0x002fd60000000f00 */
[----:B------:R-:W-:Y:S05]  /*fa20*/  @P3 BRA `(.L_x_52) ;  /* 0x0000000000243947 */ /* 0x000fea0003800000 */
[----:B------:R-:W-:Y:S01]  /*fa30*/  IMAD.WIDE.U32 R10, R10, 0x2, R2 ;  /* 0x000000020a0a7825 */ /* 0x000fe200078e0002 */
[----:B------:R-:W-:Y:S01]  /*fa40*/  LEA R9, R9, UR38, 0x1 ;  /* 0x0000002609097c11 */ /* 0x000fe2000f8e08ff */
[----:B------:R-:W-:-:S04]  /*fa50*/  ULDC.64 UR4, c[0x0][0x208] ;  /* 0x0000820000047ab9 */ /* 0x000fc80000000a00 */
[----:B------:R-:W-:Y:S01]  /*fa60*/  @!PT LDS RZ, [RZ] ;  /* 0x00000000fffff984 */ /* 0x000fe20000000800 */
[----:B------:R-:W-:Y:S01]  /*fa70*/  @!PT LDS RZ, [RZ] ;  /* 0x00000000fffff984 */ /* 0x000fe20000000800 */
[----:B------:R-:W-:Y:S01]  /*fa80*/  @!PT LDS RZ, [RZ] ;  /* 0x00000000fffff984 */ /* 0x000fe20000000800 */
[----:B------:R0:W-:Y:S04]  /*fa90*/  LDGSTS.E.BYPASS.LTC128B.128 [R9+0x18c00], desc[UR4][R10.64], !P2 ;  /* 0x18c000000a097fae */ /* 0x0001e8000d101d44 */
[----:B------:R0:W-:Y:S04]  /*faa0*/  LDGSTS.E.BYPASS.LTC128B.128 [R9+0x1cc00], desc[UR4][R10.64+0x80], !P0 ;  /* 0x1cc000800a097fae */ /* 0x0001e8000c101d44 */
[----:B------:R0:W-:Y:S02]  /*fab0*/  LDGSTS.E.BYPASS.LTC128B.128 [R9+0x20c00], desc[UR4][R10.64+0x100], !P1 ;  /* 0x20c001000a097fae */ /* 0x0001e4000c901d44 */
.L_x_52:
[----:B------:R-:W-:Y:S05]  /*fac0*/  BSYNC B0 ;  /* 0x0000000000007941 */ /* 0x000fea0003800000 */
.L_x_51:
[----:B------:R-:W-:Y:S01]  /*fad0*/  NOP ;  /* 0x0000000000007918 */ /* 0x000fe20000000000 */
[----:B------:R-:W-:Y:S01]  /*fae0*/  SYNCS.ARRIVE.TRANS64.RED.A0T1 RZ, [UR38+0x36800], RZ ;  /* 0x036800ffffff79a7 */ /* 0x000fe20008200426 */
[----:B------:R-:W-:Y:S01]  /*faf0*/  IMAD.MOV.U32 R2, RZ, RZ, 0x1 ;  /* 0x00000001ff027424 */ /* 0x000fe200078e00ff */
[----:B------:R-:W-:Y:S04]  /*fb00*/  ARRIVES.LDGSTSBAR.64.TRANSCNT [UR38+0x36800] ;  /* 0x03680000ff0079b0 */ /* 0x000fe80008000aa6 */
[----:B------:R-:W-:Y:S01]  /*fb10*/  SHF.L.U32 R2, R2, 0x1f, RZ ;  /* 0x0000001f02027819 */ /* 0x000fe200000006ff */
[----:B------:R-:W-:Y:S01]  /*fb20*/  NOP ;  /* 0x0000000000007918 */ /* 0x000fe20000000000 */
[----:B------:R-:W2:Y:S01]  /*fb30*/  LDL.LU R3, [R1+0x8] ;  /* 0x0000080001037983 */ /* 0x000ea20000300800 */
[----:B------:R-:W-:Y:S01]  /*fb40*/  SYNCS.ARRIVE.TRANS64.A1T0 RZ, [UR38+0x36800], RZ ;  /* 0x036800ffffff79a7 */ /* 0x000fe20008100026 */
[----:B------:R-:W1:Y:S01]  /*fb50*/  SYNCS.PHASECHK.TRANS64.TRYWAIT P0, [UR38+0x36820], R2 ;  /* 0x03682002ff0075a7 */ /* 0x000e620008000166 */
[----:B--2---:R-:W-:-:S05]  /*fb60*/  VIADD R0, R3, 0xfffffffe ;  /* 0xfffffffe03007836 */ /* 0x004fca0000000000 */
[----:B------:R-:W-:Y:S01]  /*fb70*/  ISETP.GE.AND P1, PT, R0, UR40, PT ;  /* 0x0000002800007c0c */ /* 0x000fe2000bf26270 */
[----:B-1----:R-:W-:-:S12]  /*fb80*/  @!P0 BRA `(.L_x_53) ;  /* 0x00000034004c8947 */ /* 0x002fd80003800000 */
.L_x_149:
[----:B0-----:R-:W-:Y:S01]  /*fb90*/  IMAD.MOV.U32 R9, RZ, RZ, 0x1 ;  /* 0x00000001ff097424 */ /* 0x001fe200078e00ff */
[----:B------:R-:W-:Y:S01]  /*fba0*/  MOV R8, RZ ;  /* 0x000000ff00087202 */ /* 0x000fe20000000f00 */
[----:B------:R-:W-:Y:S06]  /*fbb0*/  @!P1 BRA `(.L_x_54) ;  /* 0x0000001c00a89947 */ /* 0x000fec0003800000 */
[----:B------:R-:W-:Y:S01]  /*fbc0*/  UIADD3 UR4, UR42, 0x1, URZ ;  /* 0x000000012a047890 */ /* 0x000fe2000fffe03f */
[----:B-1----:R-:W-:Y:S01]  /*fbd0*/  LOP3.LUT R2, RZ, UR40, RZ, 0x33, !PT ;  /* 0x00000028ff027c12 */ /* 0x002fe2000f8e33ff */
[----:B------:R-:W0:Y:S01]  /*fbe0*/  S2R R4, SR_TID.X ;  /* 0x0000000000047919 */ /* 0x000e220000002100 */
[----:B------:R-:W-:Y:S01]  /*fbf0*/  IMAD.MOV.U32 R9, RZ, RZ, 0x1 ;  /* 0x00000001ff097424 */ /* 0x000fe200078e00ff */
[----:B------:R-:W-:-:S04]  /*fc00*/  UIMAD UR4, UR4, UR41, URZ ;  /* 0x00000029040472a4 */ /* 0x000fc8000f8e023f */
[----:B------:R-:W-:-:S04]  /*fc10*/  UISETP.LT.AND UP0, UPT, UR39, UR4, UPT ;  /* 0x000000042700728c */ /* 0x000fc8000bf01270 */
[----:B------:R-:W-:-:S06]  /*fc20*/  USEL UR4, UR39, UR4, UP0 ;  /* 0x0000000427047287 */ /* 0x000fcc0008000000 */
[----:B------:R-:W-:-:S05]  /*fc30*/  IMAD R3, RZ, RZ, -UR4 ;  /* 0x80000004ff037e24 */ /* 0x000fca000f8e02ff */
[----:B------:R-:W-:-:S04]  /*fc40*/  VIADDMNMX R2, R3, 0x1, R2, !PT ;  /* 0x0000000103027846 */ /* 0x000fc80007800102 */
[----:B------:R-:W-:Y:S02]  /*fc50*/  R2UR UR5, R2 ;  /* 0x00000000020572ca */ /* 0x000fe400000e0000 */
[----:B------:R-:W-:Y:S02]  /*fc60*/  LOP3.LUT R2, RZ, UR4, RZ, 0x33, !PT ;  /* 0x00000004ff027c12 */ /* 0x000fe4000f8e33ff */
[----:B0-----:R-:W-:Y:S02]  /*fc70*/  LOP3.LUT R10, R4, 0x1f, RZ, 0xc0, !PT ;  /* 0x0000001f040a7812 */ /* 0x001fe400078ec0ff */
[----:B------:R-:W-:-:S07]  /*fc80*/  MOV R4, R16 ;  /* 0x0000001000047202 */ /* 0x000fce0000000f00 */
[----:B------:R-:W-:Y:S02]  /*fc90*/  UIADD3 UR6, UR5, -0x2, URZ ;  /* 0xfffffffe05067890 */ /* 0x000fe4000fffe03f */
[----:B------:R-:W-:-:S04]  /*fca0*/  UIADD3 UR5, UR4, UR5, URZ ;  /* 0x0000000504057290 */ /* 0x000fc8000fffe03f */
[----:B------:R-:W-:Y:S02]  /*fcb0*/  ISETP.NE.AND P0, PT, R2, UR6, PT ;  /* 0x0000000602007c0c */ /* 0x000fe4000bf05270 */
[----:B------:R-:W-:-:S05]  /*fcc0*/  IMAD.U32 R12, RZ, RZ, UR5 ;  /* 0x00000005ff0c7e24 */ /* 0x000fca000f8e00ff */
[----:B------:R-:W-:-:S06]  /*fcd0*/  LOP3.LUT R12, R12, 0x1, RZ, 0xc0, !PT ;  /* 0x000000010c0c7812 */ /* 0x000fcc00078ec0ff */
[----:B------:R-:W-:Y:S05]  /*fce0*/  @!P0 BRA `(.L_x_55) ;  /* 0x0000001000f48947 */ /* 0x000fea0003800000 */
[----:B------:R-:W-:Y:S01]  /*fcf0*/  R2UR UR4, R12 ;  /* 0x000000000c0472ca */ /* 0x000fe200000e0000 */
[----:B------:R-:W-:Y:S01]  /*fd00*/  BSSY B0, `(.L_x_55) ;  /* 0x000013b000007945 */ /* 0x000fe20003800000 */
[----:B------:R-:W-:Y:S02]  /*fd10*/  IMAD.MOV.U32 R6, RZ, RZ, 0x1 ;  /* 0x00000001ff067424 */ /* 0x000fe400078e00ff */
[----:B------:R-:W-:-:S09]  /*fd20*/  IMAD.MOV.U32 R4, RZ, RZ, R16 ;  /* 0x000000ffff047224 */ /* 0x000fd200078e0010 */
[----:B------:R-:W-:-:S06]  /*fd30*/  UIADD3 UR4, UR5, -UR4, URZ ;  /* 0x8000000405047290 */ /* 0x000fcc000fffe03f */
[----:B------:R-:W-:-:S07]  /*fd40*/  IMAD.U32 R7, RZ, RZ, UR4 ;  /* 0x00000004ff077e24 */ /* 0x000fce000f8e00ff */
.L_x_90:
[----:B------:R-:W2:Y:S01]  /*fd50*/  LDL R2, [R1] ;  /* 0x0000000001027983 */ /* 0x000ea20000100800 */
[----:B------:R-:W-:Y:S01]  /*fd60*/  IADD3 R7, R7, -0x2, RZ ;  /* 0xfffffffe07077810 */ /* 0x000fe20007ffe0ff */
[----:B------:R-:W-:Y:S03]  /*fd70*/  BSSY B1, `(.L_x_56) ;  /* 0x0000097000017945 */ /* 0x000fe60003800000 */
[----:B------:R-:W-:Y:S02]  /*fd80*/  ISETP.NE.AND P1, PT, R7, RZ, PT ;  /* 0x000000ff0700720c */ /* 0x000fe40003f25270 */
[----:B--2---:R-:W-:-:S13]  /*fd90*/  ISETP.NE.AND P0, PT, R2, RZ, PT ;  /* 0x000000ff0200720c */ /* 0x004fda0003f05270 */
[----:B------:R-:W-:Y:S05]  /*fda0*/  @!P0 BRA `(.L_x_57) ;  /* 0x00000008004c8947 */ /* 0x000fea0003800000 */
[----:B------:R-:W2:Y:S01]  /*fdb0*/  LDL R2, [R1+0x4] ;  /* 0x0000040001027983 */ /* 0x000ea20000100800 */
[----:B------:R-:W-:Y:S01]  /*fdc0*/  IMAD.MOV.U32 R9, RZ, RZ, R0 ;  /* 0x000000ffff097224 */ /* 0x000fe200078e0000 */
[----:B--2---:R-:W-:-:S13]  /*fdd0*/  ISETP.NE.AND P0, PT, R2, RZ, PT ;  /* 0x000000ff0200720c */ /* 0x004fda0003f05270 */
[----:B------:R-:W-:Y:S05]  /*fde0*/  @!P0 BRA `(.L_x_58) ;  /* 0x00000000004c8947 */ /* 0x000fea0003800000 */
[----:B------:R-:W0:Y:S01]  /*fdf0*/  LDC R9, c[0x0][0x43c] ;  /* 0x00010f00ff097b82 */ /* 0x000e220000000800 */
[----:B------:R-:W-:Y:S01]  /*fe00*/  ULDC.64 UR4, c[0x0][0x428] ;  /* 0x00010a0000047ab9 */ /* 0x000fe20000000a00 */
[----:B------:R-:W-:Y:S01]  /*fe10*/  ULDC.64 UR6, c[0x0][0x208] ;  /* 0x0000820000067ab9 */ /* 0x000fe20000000a00 */
[----:B------:R-:W-:Y:S01]  /*fe20*/  IMAD R5, R19, UR4, RZ ;  /* 0x0000000413057c24 */ /* 0x000fe2000f8e02ff */
[----:B0-----:R-:W-:-:S13]  /*fe30*/  ISETP.NE.AND P0, PT, R9, 0x1, PT ;  /* 0x000000010900780c */ /* 0x001fda0003f05270 */
[----:B------:R-:W0:Y:S02]  /*fe40*/  @P0 LDC.64 R2, c[0x0][0x440] ;  /* 0x00011000ff020b82 */ /* 0x000e240000000a00 */
[----:B0-----:R-:W-:-:S04]  /*fe50*/  @P0 IMAD.HI.U32 R4, R0, R2, RZ ;  /* 0x0000000200040227 */ /* 0x001fc800078e00ff */
[----:B------:R-:W-:Y:S01]  /*fe60*/  IMAD.MOV.U32 R2, RZ, RZ, R0 ;  /* 0x000000ffff027224 */ /* 0x000fe200078e0000 */
[----:B------:R-:W-:Y:S01]  /*fe70*/  @P0 SHF.R.U32.HI R2, RZ, R3, R4 ;  /* 0x00000003ff020219 */ /* 0x000fe20000011604 */
[----:B------:R-:W-:-:S03]  /*fe80*/  IMAD R4, R18, UR5, R5 ;  /* 0x0000000512047c24 */ /* 0x000fc6000f8e0205 */
[--C-:B------:R-:W-:Y:S01]  /*fe90*/  SHF.R.S32.HI R3, RZ, 0x1f, R2.reuse ;  /* 0x0000001fff037819 */ /* 0x100fe20000011402 */
[--C-:B------:R-:W-:Y:S02]  /*fea0*/  IMAD.MOV R5, RZ, RZ, -R2.reuse ;  /* 0x000000ffff057224 */ /* 0x100fe400078e0a02 */
[----:B------:R-:W-:Y:S01]  /*feb0*/  IMAD.WIDE.U32 R2, R18, UR4, R2 ;  /* 0x0000000412027c25 */ /* 0x000fe2000f8e0002 */
[----:B------:R-:W-:-:S03]  /*fec0*/  ULDC.64 UR4, c[0x0][0x418] ;  /* 0x0001060000047ab9 */ /* 0x000fc60000000a00 */
[----:B------:R-:W-:Y:S01]  /*fed0*/  IMAD R9, R9, R5, R0 ;  /* 0x0000000509097224 */ /* 0x000fe200078e0200 */
[----:B------:R-:W-:Y:S02]  /*fee0*/  IADD3 R3, R4, R3, RZ ;  /* 0x0000000304037210 */ /* 0x000fe40007ffe0ff */
[----:B------:R-:W-:-:S04]  /*fef0*/  LEA R4, P0, R2, UR4, 0x2 ;  /* 0x0000000402047c11 */ /* 0x000fc8000f8010ff */
[----:B------:R-:W-:-:S05]  /*ff00*/  LEA.HI.X R5, R2, UR5, R3, 0x2, P0 ;  /* 0x0000000502057c11 */ /* 0x000fca00080f1403 */
[----:B------:R0:W5:Y:S04]  /*ff10*/  LDG.E R4, desc[UR6][R4.64] ;  /* 0x0000000604047981 */ /* 0x000168000c1e1900 */
.L_x_58:
[----:B------:R-:W1:Y:S01]  /*ff20*/  S2R R2, SR_TID.X ;  /* 0x0000000000027919 */ /* 0x000e620000002100 */
[----:B------:R-:W-:Y:S01]  /*ff30*/  BSSY B2, `(.L_x_59) ;  /* 0x0000006000027945 */ /* 0x000fe20003800000 */
[----:B-1----:R-:W-:Y:S02]  /*ff40*/  LOP3.LUT R3, R2, 0x7f, RZ, 0xc0, !PT ;  /* 0x0000007f02037812 */ /* 0x002fe400078ec0ff */
[----:B------:R-:W-:Y:S02]  /*ff50*/  SHF.L.U32 R2, R6, 0x1f, RZ ;  /* 0x0000001f06027819 */ /* 0x000fe400000006ff */
[----:B------:R-:W-:Y:S02]  /*ff60*/  ISETP.NE.AND P2, PT, R3, RZ, PT ;  /* 0x000000ff0300720c */ /* 0x000fe40003f45270 */
[----:B------:R-:W1:Y:S02]  /*ff70*/  SYNCS.PHASECHK.TRANS64.TRYWAIT P0, [UR38+0x36848], R2 ;  /* 0x03684802ff0075a7 */ /* 0x000e640008000166 */
[----:B-1----:R-:W-:Y:S09]  /*ff80*/  @!P0 BRA `(.L_x_60) ;  /* 0x0000003000648947 */ /* 0x002ff20003800000 */
.L_x_150:
[----:B------:R-:W-:Y:S05]  /*ff90*/  BSYNC B2 ;  /* 0x0000000000027941 */ /* 0x000fea0003800000 */
.L_x_59:
[----:B------:R-:W-:Y:S04]  /*ffa0*/  BSSY B2, `(.L_x_61) ;  /* 0x0000007000027945 */ /* 0x000fe80003800000 */
[----:B------:R-:W-:Y:S05]  /*ffb0*/  @P2 BRA `(.L_x_62) ;  /* 0x0000000000142947 */ /* 0x000fea0003800000 */
[----:B------:R-:W-:Y:S01]  /*ffc0*/  ISETP.NE.AND P0, PT, R10, RZ, PT ;  /* 0x000000ff0a00720c */ /* 0x000fe20003f05270 */
[----:B-1----:R-:W-:-:S04]  /*ffd0*/  IMAD.MOV.U32 R3, RZ, RZ, 0xa800 ;  /* 0x0000a800ff037424 */ /* 0x002fc800078e00ff */
[----:B------:R2:W-:Y:S08]  /*ffe0*/  SYNCS.ARRIVE.TRANS64 RZ, [UR38+0x36838], R3 ;  /* 0x03683803ffff79a7 */ /* 0x0005f00008000026 */
[----:B--2---:R-:W-:Y:S05]  /*fff0*/  @!P0 BRA `(.L_x_62) ;  /* 0x0000000000048947 */ /* 0x004fea0003800000 */
[----:B------:R-:W-:Y:S01]  /*10000*/  BPT.TRAP 0x1 ;  /* 0x000000040000795c */ /* 0x000fe20000300000 */
.L_x_62:
[----:B------:R-:W-:Y:S05]  /*10010*/  BSYNC B2 ;  /* 0x0000000000027941 */ /* 0x000fea0003800000 */
.L_x_61:
[----:B0-----:R-:W-:Y:S01]  /*10020*/  IMAD.MOV.U32 R5, RZ, RZ, RZ ;  /* 0x000000ffff057224 */ /* 0x001fe200078e00ff */
[----:B------:R-:W-:Y:S01]  /*10030*/  ULDC.64 UR4, c[0x0][0x198] ;  /* 0x0000660000047ab9 */ /* 0x000fe20000000a00 */
[----:B------:R-:W-:Y:S01]  /*10040*/  PLOP3.LUT P0, PT, PT, PT, PT, 0x80, 0x0 ;  /* 0x000000000000781c */ /* 0x000fe20003f0f070 */
[----:B------:R-:W-:Y:S01]  /*10050*/  UIADD3 UR4, UP0, UR4, 0x370, URZ ;  /* 0x0000037004047890 */ /* 0x000fe2000ff1e03f */
[----:B-1----:R-:W-:Y:S01]  /*10060*/  IMAD R3, R9, 0x70, RZ ;  /* 0x0000007009037824 */ /* 0x002fe200078e02ff */
[----:B------:R-:W-:Y:S01]  /*10070*/  R2UR UR34, R5 ;  /* 0x00000000052272ca */ /* 0x000fe200000e0000 */
[----:B------:R-:W-:Y:S02]  /*10080*/  UIADD3 UR32, UR38, 0x2bc00, URZ ;  /* 0x0002bc0026207890 */ /* 0x000fe4000fffe03f */
[----:B------:R-:W-:Y:S02]  /*10090*/  UIADD3 UR33, UR38, 0x36838, URZ ;  /* 0x0003683826217890 */ /* 0x000fe4000fffe03f */
[----:B------:R-:W-:Y:S01]  /*100a0*/  UIADD3.X UR5, URZ, UR5, URZ, UP0, !UPT ;  /* 0x000000053f057290 */ /* 0x000fe200087fe43f */
[----:B------:R-:W-:Y:S01]  /*100b0*/  UMOV UR6, 0x0 ;  /* 0x0000000000067882 */ /* 0x000fe20000000000 */
[----:B------:R-:W-:-:S10]  /*100c0*/  UMOV UR7, 0x14f00000 ;  /* 0x14f0000000077882 */ /* 0x000fd40000000000 */
.L_x_63:
[----:B------:R-:W-:-:S13]  /*100d0*/  @P0 ELECT P3, URZ, PT ;  /* 0x00000000003f082f */ /* 0x000fda0003860000 */
[----:B-----5:R-:W-:Y:S02]  /*100e0*/  @P3 R2UR UR37, R4 ;  /* 0x00000000042532ca */ /* 0x020fe400000e0000 */
[----:B------:R-:W-:Y:S02]  /*100f0*/  @P3 R2UR UR35, R3 ;  /* 0x00000000032332ca */ /* 0x000fe400000e0000 */
[----:B------:R-:W-:Y:S02]  /*10100*/  @P3 PLOP3.LUT P0, PT, P3, PT, PT, 0x8, 0x0 ;  /* 0x000000000000381c */ /* 0x000fe40001f0e170 */
[----:B------:R-:W-:-:S09]  /*10110*/  PLOP3.LUT P3, PT, PT, PT, PT, 0x8, 0x0 ;  /* 0x000000000000781c */ /* 0x000fd20003f6e170 */
[----:B------:R0:W-:Y:S02]  /*10120*/  UTMALDG.4D [UR32], [UR4], desc[UR6] ;  /* 0x00000620040075b4 */ /* 0x0001e40008019000 */
[----:B0-----:R-:W-:Y:S05]  /*10130*/  @P0 BRA.U.ANY `(.L_x_63) ;  /* 0xfffffffd00e40947 */ /* 0x001fea000393ffff */
[----:B------:R-:W-:Y:S01]  /*10140*/  IMAD.MOV.U32 R11, RZ, RZ, 0x40 ;  /* 0x00000040ff0b7424 */ /* 0x000fe200078e00ff */
[----:B------:R-:W-:Y:S01]  /*10150*/  PLOP3.LUT P0, PT, PT, PT, PT, 0x80, 0x0 ;  /* 0x000000000000781c */ /* 0x000fe20003f0f070 */
[----:B------:R-:W-:Y:S01]  /*10160*/  UIADD3 UR8, UR38, 0x2f400, URZ ;  /* 0x0002f40026087890 */ /* 0x000fe2000fffe03f */
[----:B------:R-:W-:Y:S02]  /*10170*/  UMOV UR6, 0x0 ;  /* 0x0000000000067882 */ /* 0x000fe40000000000 */
[----:B------:R-:W-:Y:S01]  /*10180*/  R2UR UR10, R11 ;  /* 0x000000000b0a72ca */ /* 0x000fe200000e0000 */
[----:B------:R-:W-:-:S14]  /*10190*/  UMOV UR7, 0x14f00000 ;  /* 0x14f0000000077882 */ /* 0x000fdc0000000000 */
.L_x_64:
[----:B------:R-:W-:-:S13]  /*101a0*/  @P0 ELECT P3, URZ, PT ;  /* 0x00000000003f082f */ /* 0x000fda0003860000 */
[----:B------:R-:W-:Y:S01]  /*101b0*/  @P3 R2UR UR13, R4 ;  /* 0x00000000040d32ca */ /* 0x000fe200000e0000 */
[----:B------:R-:W-:Y:S01]  /*101c0*/  UMOV UR9, UR33 ;  /* 0x0000002100097c82 */ /* 0x000fe20008000000 */
[----:B------:R-:W-:Y:S01]  /*101d0*/  @P3 R2UR UR11, R3 ;  /* 0x00000000030b32ca */ /* 0x000fe200000e0000 */
[----:B------:R-:W-:Y:S01]  /*101e0*/  UMOV UR12, UR36 ;  /* 0x00000024000c7c82 */ /* 0x000fe20008000000 */
[----:B------:R-:W-:Y:S02]  /*101f0*/  @P3 PLOP3.LUT P0, PT, P3, PT, PT, 0x8, 0x0 ;  /* 0x000000000000381c */ /* 0x000fe40001f0e170 */
[----:B------:R-:W-:-:S09]  /*10200*/  PLOP3.LUT P3, PT, PT, PT, PT, 0x8, 0x0 ;  /* 0x000000000000781c */ /* 0x000fd20003f6e170 */
[----:B------:R0:W-:Y:S02]  /*10210*/  UTMALDG.4D [UR8], [UR4], desc[UR6] ;  /* 0x00000608040075b4 */ /* 0x0001e40008019000 */
[----:B0-----:R-:W-:Y:S05]  /*10220*/  @P0 BRA.U.ANY `(.L_x_64) ;  /* 0xfffffffd00dc0947 */ /* 0x001fea000393ffff */
[----:B------:R-:W-:Y:S01]  /*10230*/  MOV R13, 0x80 ;  /* 0x00000080000d7802 */ /* 0x000fe20000000f00 */
[----:B------:R-:W-:Y:S01]  /*10240*/  UIADD3 UR8, UR38, 0x32c00, URZ ;  /* 0x00032c0026087890 */ /* 0x000fe2000fffe03f */
[----:B------:R-:W-:Y:S01]  /*10250*/  PLOP3.LUT P0, PT, PT, PT, PT, 0x80, 0x0 ;  /* 0x000000000000781c */ /* 0x000fe20003f0f070 */
[----:B------:R-:W-:Y:S01]  /*10260*/  UMOV UR6, 0x0 ;  /* 0x0000000000067882 */ /* 0x000fe20000000000 */
[----:B------:R-:W-:Y:S01]  /*10270*/  R2UR UR10, R13 ;  /* 0x000000000d0a72ca */ /* 0x000fe200000e0000 */
[----:B------:R-:W-:-:S14]  /*10280*/  UMOV UR7, 0x14f00000 ;  /* 0x14f0000000077882 */ /* 0x000fdc0000000000 */
.L_x_65:
        /* <DEDUP_REMOVED lines=9> */
[----:B------:R-:W0:Y:S01]  /*10320*/  SYNCS.PHASECHK.TRANS64.TRYWAIT P0, [UR38+0x36860], R2 ;  /* 0x03686002ff0075a7 */ /* 0x000e220008000166 */
[----:B------:R-:W-:Y:S04]  /*10330*/  BSSY B2, `(.L_x_66) ;  /* 0x0000002000027945 */ /* 0x000fe80003800000 */
[----:B0-----:R-:W-:Y:S05]  /*10340*/  @!P0 BRA `(.L_x_67) ;  /* 0x0000002c008c8947 */ /* 0x001fea0003800000 */
.L_x_151:
[----:B------:R-:W-:Y:S05]  /*10350*/  BSYNC B2 ;  /* 0x0000000000027941 */ /* 0x000fea0003800000 */
.L_x_66:
[----:B------:R-:W-:Y:S01]  /*10360*/  BSSY B2, `(.L_x_68) ;  /* 0x0000009000027945 */ /* 0x000fe20003800000 */
[----:B0-----:R-:W-:Y:S02]  /*10370*/  IMAD.MOV.U32 R2, RZ, RZ, 0x0 ;  /* 0x00000000ff027424 */ /* 0x001fe400078e00ff */
[----:B------:R-:W-:Y:S01]  /*10380*/  IMAD.MOV.U32 R3, RZ, RZ, 0x14f00000 ;  /* 0x14f00000ff037424 */ /* 0x000fe200078e00ff */
[----:B------:R-:W-:Y:S06]  /*10390*/  @P2 BRA `(.L_x_69) ;  /* 0x0000000000142947 */ /* 0x000fec0003800000 */
[----:B------:R-:W-:Y:S01]  /*103a0*/  ISETP.NE.AND P0, PT, R10, RZ, PT ;  /* 0x000000ff0a00720c */ /* 0x000fe20003f05270 */
[----:B------:R-:W-:-:S04]  /*103b0*/  IMAD.MOV.U32 R14, RZ, RZ, 0xa800 ;  /* 0x0000a800ff0e7424 */ /* 0x000fc800078e00ff */
[----:B------:R0:W-:Y:S08]  /*103c0*/  SYNCS.ARRIVE.TRANS64 RZ, [UR38+0x36850], R14 ;  /* 0x0368500effff79a7 */ /* 0x0001f00008000026 */
[----:B0-----:R-:W-:Y:S05]  /*103d0*/  @!P0 BRA `(.L_x_69) ;  /* 0x0000000000048947 */ /* 0x001fea0003800000 */
[----:B------:R-:W-:Y:S01]  /*103e0*/  BPT.TRAP 0x1 ;  /* 0x000000040000795c */ /* 0x000fe20000300000 */
.L_x_69:
[----:B------:R-:W-:Y:S05]  /*103f0*/  BSYNC B2 ;  /* 0x0000000000027941 */ /* 0x000fea0003800000 */
.L_x_68:
[----:B------:R-:W-:Y:S01]  /*10400*/  R2UR UR6, R2 ;  /* 0x00000000020672ca */ /* 0x000fe200000e0000 */
[----:B------:R-:W-:Y:S01]  /*10410*/  ULDC.64 UR4, c[0x0][0x198] ;  /* 0x0000660000047ab9 */ /* 0x000fe20000000a00 */
[----:B------:R-:W-:Y:S01]  /*10420*/  R2UR UR7, R3 ;  /* 0x00000000030772ca */ /* 0x000fe200000e0000 */
[----:B------:R-:W-:Y:S01]  /*10430*/  UIADD3 UR4, UP0, UR4, 0x470, URZ ;  /* 0x0000047004047890 */ /* 0x000fe2000ff1e03f */
[----:B------:R-:W-:Y:S01]  /*10440*/  R2UR UR10, R5 ;  /* 0x00000000050a72ca */ /* 0x000fe200000e0000 */
[----:B------:R-:W-:Y:S01]  /*10450*/  IMAD R5, R17, 0x70, RZ ;  /* 0x0000007011057824 */ /* 0x000fe200078e02ff */
[----:B------:R-:W-:Y:S01]  /*10460*/  PLOP3.LUT P0, PT, PT, PT, PT, 0x80, 0x0 ;  /* 0x000000000000781c */ /* 0x000fe20003f0f070 */
[----:B------:R-:W-:Y:S02]  /*10470*/  UIADD3 UR8, UR38, 0x400, URZ ;  /* 0x0000040026087890 */ /* 0x000fe4000fffe03f */
[----:B------:R-:W-:Y:S02]  /*10480*/  UIADD3 UR9, UR38, 0x36850, URZ ;  /* 0x0003685026097890 */ /* 0x000fe4000fffe03f */
[----:B------:R-:W-:-:S12]  /*10490*/  UIADD3.X UR5, URZ, UR5, URZ, UP0, !UPT ;  /* 0x000000053f057290 */ /* 0x000fd800087fe43f */
.L_x_70:
[----:B------:R-:W-:-:S13]  /*104a0*/  @P0 ELECT P2, URZ, PT ;  /* 0x00000000003f082f */ /* 0x000fda0003840000 */
[----:B------:R-:W-:Y:S01]  /*104b0*/  @P2 R2UR UR13, R16 ;  /* 0x00000000100d22ca */ /* 0x000fe200000e0000 */
[----:B------:R-:W-:Y:S01]  /*104c0*/  UMOV UR12, UR36 ;  /* 0x00000024000c7c82 */ /* 0x000fe20008000000 */
[----:B------:R-:W-:Y:S02]  /*104d0*/  @P2 R2UR UR11, R5 ;  /* 0x00000000050b22ca */ /* 0x000fe400000e0000 */
[----:B------:R-:W-:Y:S02]  /*104e0*/  @P2 PLOP3.LUT P0, PT, P2, PT, PT, 0x8, 0x0 ;  /* 0x000000000000281c */ /* 0x000fe4000170e170 */
[----:B------:R-:W-:-:S09]  /*104f0*/  PLOP3.LUT P2, PT, PT, PT, PT, 0x8, 0x0 ;  /* 0x000000000000781c */ /* 0x000fd20003f4e170 */
[----:B------:R0:W-:Y:S02]  /*10500*/  UTMALDG.4D [UR8], [UR4], desc[UR6] ;  /* 0x00000608040075b4 */ /* 0x0001e40008019000 */
[----:B0-----:R-:W-:Y:S05]  /*10510*/  @P0 BRA.U.ANY `(.L_x_70) ;  /* 0xfffffffd00e00947 */ /* 0x001fea000393ffff */
[----:B------:R-:W-:Y:S01]  /*10520*/  R2UR UR10, R11 ;  /* 0x000000000b0a72ca */ /* 0x000fe200000e0000 */
[----:B------:R-:W-:Y:S01]  /*10530*/  UIADD3 UR8, UR38, 0x3c00, URZ ;  /* 0x00003c0026087890 */ /* 0x000fe2000fffe03f */
[----:B------:R-:W-:Y:S02]  /*10540*/  R2UR UR6, R2 ;  /* 0x00000000020672ca */ /* 0x000fe400000e0000 */
[----:B------:R-:W-:Y:S02]  /*10550*/  R2UR UR7, R3 ;  /* 0x00000000030772ca */ /* 0x000fe400000e0000 */
[----:B------:R-:W-:-:S13]  /*10560*/  PLOP3.LUT P0, PT, PT, PT, PT, 0x80, 0x0 ;  /* 0x000000000000781c */ /* 0x000fda0003f0f070 */
.L_x_71:
        /* <DEDUP_REMOVED lines=13> */
.L_x_72:
        /* <DEDUP_REMOVED lines=8> */
[----:B------:R-:W-:Y:S01]  /*106c0*/  MOV R17, R9 ;  /* 0x0000000900117202 */ /* 0x000fe20000000f00 */
[----:B------:R-:W-:-:S07]  /*106d0*/  IMAD.MOV.U32 R16, RZ, RZ, R4 ;  /* 0x000000ffff107224 */ /* 0x000fce00078e0004 */
.L_x_57:
[----:B------:R-:W-:Y:S05]  /*106e0*/  BSYNC B1 ;  /* 0x0000000000017941 */ /* 0x000fea0003800000 */
.L_x_56:
[----:B------:R-:W2:Y:S01]  /*106f0*/  LDL R2, [R1] ;  /* 0x0000000001027983 */ /* 0x000ea20000100800 */
[----:B------:R-:W-:Y:S01]  /*10700*/  BSSY B1, `(.L_x_73) ;  /* 0x0000097000017945 */ /* 0x000fe20003800000 */
[----:B------:R-:W-:Y:S02]  /*10710*/  LOP3.LUT R9, R6, 0x1, RZ, 0x3c, !PT ;  /* 0x0000000106097812 */ /* 0x000fe400078e3cff */
[----:B--2---:R-:W-:-:S13]  /*10720*/  ISETP.NE.AND P0, PT, R2, RZ, PT ;  /* 0x000000ff0200720c */ /* 0x004fda0003f05270 */
[----:B------:R-:W-:Y:S05]  /*10730*/  @!P0 BRA `(.L_x_74) ;  /* 0x00000008004c8947 */ /* 0x000fea0003800000 */
[----:B------:R-:W2:Y:S01]  /*10740*/  LDL R2, [R1+0x4] ;  /* 0x0000040001027983 */ /* 0x000ea20000100800 */
[----:B------:R-:W-:Y:S01]  /*10750*/  VIADD R11, R0, 0xffffffff ;  /* 0xffffffff000b7836 */ /* 0x000fe20000000000 */
[----:B--2---:R-:W-:-:S13]  /*10760*/  ISETP.NE.AND P0, PT, R2, RZ, PT ;  /* 0x000000ff0200720c */ /* 0x004fda0003f05270 */
[----:B------:R-:W-:Y:S05]  /*10770*/  @!P0 BRA `(.L_x_75) ;  /* 0x00000000004c8947 */ /* 0x000fea0003800000 */
[----:B------:R-:W0:Y:S01]  /*10780*/  LDC R4, c[0x0][0x43c] ;  /* 0x00010f00ff047b82 */ /* 0x000e220000000800 */
[----:B------:R-:W-:Y:S01]  /*10790*/  ULDC.64 UR4, c[0x0][0x428] ;  /* 0x00010a0000047ab9 */ /* 0x000fe20000000a00 */
[----:B------:R-:W-:Y:S01]  /*107a0*/  ULDC.64 UR6, c[0x0][0x208] ;  /* 0x0000820000067ab9 */ /* 0x000fe20000000a00 */
[----:B0-----:R-:W-:-:S13]  /*107b0*/  ISETP.NE.AND P0, PT, R4, 0x1, PT ;  /* 0x000000010400780c */ /* 0x001fda0003f05270 */
[----:B------:R-:W0:Y:S02]  /*107c0*/  @P0 LDC.64 R2, c[0x0][0x440] ;  /* 0x00011000ff020b82 */ /* 0x000e240000000a00 */
[----:B0-----:R-:W-:-:S04]  /*107d0*/  @P0 IMAD.HI.U32 R5, R11, R2, RZ ;  /* 0x000000020b050227 */ /* 0x001fc800078e00ff */
[----:B------:R-:W-:Y:S01]  /*107e0*/  IMAD.MOV.U32 R2, RZ, RZ, R11 ;  /* 0x000000ffff027224 */ /* 0x000fe200078e000b */
[----:B------:R-:W-:-:S04]  /*107f0*/  @P0 SHF.R.U32.HI R2, RZ, R3, R5 ;  /* 0x00000003ff020219 */ /* 0x000fc80000011605 */
[----:B------:R-:W-:-:S05]  /*10800*/  IADD3 R3, -R2, RZ, RZ ;  /* 0x000000ff02037210 */ /* 0x000fca0007ffe1ff */
[----:B------:R-:W-:Y:S01]  /*10810*/  IMAD R11, R4, R3, R11 ;  /* 0x00000003040b7224 */ /* 0x000fe200078e020b */
[----:B------:R-:W-:Y:S01]  /*10820*/  SHF.R.S32.HI R3, RZ, 0x1f, R2 ;  /* 0x0000001fff037819 */ /* 0x000fe20000011402 */
[----:B------:R-:W-:-:S04]  /*10830*/  IMAD R4, R19, UR4, RZ ;  /* 0x0000000413047c24 */ /* 0x000fc8000f8e02ff */
[C---:B------:R-:W-:Y:S02]  /*10840*/  IMAD R4, R18.reuse, UR5, R4 ;  /* 0x0000000512047c24 */ /* 0x040fe4000f8e0204 */
[----:B------:R-:W-:Y:S01]  /*10850*/  IMAD.WIDE.U32 R2, R18, UR4, R2 ;  /* 0x0000000412027c25 */ /* 0x000fe2000f8e0002 */
[----:B------:R-:W-:-:S03]  /*10860*/  ULDC.64 UR4, c[0x0][0x418] ;  /* 0x0001060000047ab9 */ /* 0x000fc60000000a00 */
[----:B------:R-:W-:Y:S01]  /*10870*/  IMAD.IADD R3, R4, 0x1, R3 ;  /* 0x0000000104037824 */ /* 0x000fe200078e0203 */
[----:B------:R-:W-:-:S04]  /*10880*/  LEA R4, P0, R2, UR4, 0x2 ;  /* 0x0000000402047c11 */ /* 0x000fc8000f8010ff */
[----:B------:R-:W-:-:S05]  /*10890*/  LEA.HI.X R5, R2, UR5, R3, 0x2, P0 ;  /* 0x0000000502057c11 */ /* 0x000fca00080f1403 */
[----:B------:R0:W5:Y:S04]  /*108a0*/  LDG.E R4, desc[UR6][R4.64] ;  /* 0x0000000604047981 */ /* 0x000168000c1e1900 */
.L_x_75:
[----:B------:R-:W1:Y:S01]  /*108b0*/  S2R R2, SR_TID.X ;  /* 0x0000000000027919 */ /* 0x000e620000002100 */
[----:B------:R-:W-:Y:S01]  /*108c0*/  BSSY B2, `(.L_x_76) ;  /* 0x0000006000027945 */ /* 0x000fe20003800000 */
[----:B-1----:R-:W-:Y:S02]  /*108d0*/  LOP3.LUT R3, R2, 0x7f, RZ, 0xc0, !PT ;  /* 0x0000007f02037812 */ /* 0x002fe400078ec0ff */
[----:B------:R-:W-:Y:S02]  /*108e0*/  SHF.L.U32 R2, R9, 0x1f, RZ ;  /* 0x0000001f09027819 */ /* 0x000fe400000006ff */
[----:B------:R-:W-:Y:S02]  /*108f0*/  ISETP.NE.AND P2, PT, R3, RZ, PT ;  /* 0x000000ff0300720c */ /* 0x000fe40003f45270 */
[----:B------:R-:W1:Y:S02]  /*10900*/  SYNCS.PHASECHK.TRANS64.TRYWAIT P0, [UR38+0x36840], R2 ;  /* 0x03684002ff0075a7 */ /* 0x000e640008000166 */
[----:B-1----:R-:W-:Y:S09]  /*10910*/  @!P0 BRA `(.L_x_77) ;  /* 0x0000002800308947 */ /* 0x002ff20003800000 */
.L_x_152:
[----:B------:R-:W-:Y:S05]  /*10920*/  BSYNC B2 ;  /* 0x0000000000027941 */ /* 0x000fea0003800000 */
.L_x_76:
[----:B------:R-:W-:Y:S04]  /*10930*/  BSSY B2, `(.L_x_78) ;  /* 0x0000007000027945 */ /* 0x000fe80003800000 */
[----:B------:R-:W-:Y:S05]  /*10940*/  @P2 BRA `(.L_x_79) ;  /* 0x0000000000142947 */ /* 0x000fea0003800000 */
[----:B------:R-:W-:Y:S01]  /*10950*/  ISETP.NE.AND P0, PT, R10, RZ, PT ;  /* 0x000000ff0a00720c */ /* 0x000fe20003f05270 */
[----:B-1----:R-:W-:-:S04]  /*10960*/  IMAD.MOV.U32 R2, RZ, RZ, 0xa800 ;  /* 0x0000a800ff027424 */ /* 0x002fc800078e00ff */
[----:B------:R2:W-:Y:S08]  /*10970*/  SYNCS.ARRIVE.TRANS64 RZ, [UR38+0x36830], R2 ;  /* 0x03683002ffff79a7 */ /* 0x0005f00008000026 */
[----:B--2---:R-:W-:Y:S05]  /*10980*/  @!P0 BRA `(.L_x_79) ;  /* 0x0000000000048947 */ /* 0x004fea0003800000 */
[----:B------:R-:W-:Y:S01]  /*10990*/  BPT.TRAP 0x1 ;  /* 0x000000040000795c */ /* 0x000fe20000300000 */
.L_x_79:
[----:B------:R-:W-:Y:S05]  /*109a0*/  BSYNC B2 ;  /* 0x0000000000027941 */ /* 0x000fea0003800000 */
.L_x_78:
[----:B------:R-:W-:Y:S01]  /*109b0*/  IMAD.MOV.U32 R14, RZ, RZ, RZ ;  /* 0x000000ffff0e7224 */ /* 0x000fe200078e00ff */
        /* <DEDUP_REMOVED lines=10> */
.L_x_80:
[----:B------:R-:W-:-:S13]  /*10a60*/  @P0 ELECT P3, URZ, PT ;  /* 0x00000000003f082f */ /* 0x000fda0003860000 */
[----:B-----5:R-:W-:Y:S01]  /*10a70*/  @P3 R2UR UR13, R4 ;  /* 0x00000000040d32ca */ /* 0x020fe200000e0000 */
[----:B------:R-:W-:Y:S01]  /*10a80*/  UMOV UR12, UR36 ;  /* 0x00000024000c7c82 */ /* 0x000fe20008000000 */
[----:B------:R-:W-:Y:S02]  /*10a90*/  @P3 R2UR UR11, R2 ;  /* 0x00000000020b32ca */ /* 0x000fe400000e0000 */
[----:B------:R-:W-:Y:S02]  /*10aa0*/  @P3 PLOP3.LUT P0, PT, P3, PT, PT, 0x8, 0x0 ;  /* 0x000000000000381c */ /* 0x000fe40001f0e170 */
[----:B------:R-:W-:-:S09]  /*10ab0*/  PLOP3.LUT P3, PT, PT, PT, PT, 0x8, 0x0 ;  /* 0x000000000000781c */ /* 0x000fd20003f6e170 */
[----:B------:R1:W-:Y:S02]  /*10ac0*/  UTMALDG.4D [UR8], [UR4], desc[UR6] ;  /* 0x00000608040075b4 */ /* 0x0003e40008019000 */
[----:B-1----:R-:W-:Y:S05]  /*10ad0*/  @P0 BRA.U.ANY `(.L_x_80) ;  /* 0xfffffffd00e00947 */ /* 0x002fea000393ffff */
[----:B0-----:R-:W-:Y:S01]  /*10ae0*/  MOV R5, 0x40 ;  /* 0x0000004000057802 */ /* 0x001fe20000000f00 */
[----:B------:R-:W-:Y:S01]  /*10af0*/  UIADD3 UR8, UR38, 0x24c00, URZ ;  /* 0x00024c0026087890 */ /* 0x000fe2000fffe03f */
[----:B------:R-:W-:Y:S01]  /*10b00*/  PLOP3.LUT P0, PT, PT, PT, PT, 0x80, 0x0 ;  /* 0x000000000000781c */ /* 0x000fe20003f0f070 */
[----:B------:R-:W-:Y:S01]  /*10b10*/  UMOV UR6, 0x0 ;  /* 0x0000000000067882 */ /* 0x000fe20000000000 */
[----:B------:R-:W-:Y:S01]  /*10b20*/  R2UR UR10, R5 ;  /* 0x00000000050a72ca */ /* 0x000fe200000e0000 */
[----:B------:R-:W-:-:S14]  /*10b30*/  UMOV UR7, 0x14f00000 ;  /* 0x14f0000000077882 */ /* 0x000fdc0000000000 */
.L_x_81:
        /* <DEDUP_REMOVED lines=14> */
.L_x_82:
        /* <DEDUP_REMOVED lines=8> */
[----:B------:R-:W-:Y:S01]  /*10ca0*/  SHF.L.U32 R2, R6, 0x1f, RZ ;  /* 0x0000001f06027819 */ /* 0x000fe200000006ff */
[----:B------:R-:W-:Y:S03]  /*10cb0*/  BSSY B2, `(.L_x_83) ;  /* 0x0000003000027945 */ /* 0x000fe60003800000 */
[----:B------:R-:W0:Y:S02]  /*10cc0*/  SYNCS.PHASECHK.TRANS64.TRYWAIT P0, [UR38+0x36868], R2 ;  /* 0x03686802ff0075a7 */ /* 0x000e240008000166 */
[----:B0-----:R-:W-:Y:S05]  /*10cd0*/  @!P0 BRA `(.L_x_84) ;  /* 0x0000002400588947 */ /* 0x001fea0003800000 */
.L_x_153:
[----:B------:R-:W-:Y:S05]  /*10ce0*/  BSYNC B2 ;  /* 0x0000000000027941 */ /* 0x000fea0003800000 */
.L_x_83:
[----:B------:R-:W-:Y:S01]  /*10cf0*/  BSSY B2, `(.L_x_85) ;  /* 0x0000009000027945 */ /* 0x000fe20003800000 */
[----:B0-----:R-:W-:Y:S02]  /*10d00*/  IMAD.MOV.U32 R2, RZ, RZ, 0x0 ;  /* 0x00000000ff027424 */ /* 0x001fe400078e00ff */
[----:B------:R-:W-:Y:S01]  /*10d10*/  IMAD.MOV.U32 R3, RZ, RZ, 0x14f00000 ;  /* 0x14f00000ff037424 */ /* 0x000fe200078e00ff */
[----:B------:R-:W-:Y:S06]  /*10d20*/  @P2 BRA `(.L_x_86) ;  /* 0x0000000000142947 */ /* 0x000fec0003800000 */
[----:B------:R-:W-:Y:S02]  /*10d30*/  ISETP.NE.AND P0, PT, R10, RZ, PT ;  /* 0x000000ff0a00720c */ /* 0x000fe40003f05270 */
[----:B------:R-:W-:-:S04]  /*10d40*/  MOV R6, 0xa800 ;  /* 0x0000a80000067802 */ /* 0x000fc80000000f00 */
[----:B------:R0:W-:Y:S07]  /*10d50*/  SYNCS.ARRIVE.TRANS64 RZ, [UR38+0x36858], R6 ;  /* 0x03685806ffff79a7 */ /* 0x0001ee0008000026 */
[----:B------:R-:W-:Y:S05]  /*10d60*/  @!P0 BRA `(.L_x_86) ;  /* 0x0000000000048947 */ /* 0x000fea0003800000 */
[----:B------:R-:W-:Y:S01]  /*10d70*/  BPT.TRAP 0x1 ;  /* 0x000000040000795c */ /* 0x000fe20000300000 */
.L_x_86:
[----:B------:R-:W-:Y:S05]  /*10d80*/  BSYNC B2 ;  /* 0x0000000000027941 */ /* 0x000fea0003800000 */
.L_x_85:
[----:B------:R-:W-:Y:S01]  /*10d90*/  R2UR UR10, R14 ;  /* 0x000000000e0a72ca */ /* 0x000fe200000e0000 */
[----:B------:R-:W-:Y:S01]  /*10da0*/  ULDC.64 UR4, c[0x0][0x198] ;  /* 0x0000660000047ab9 */ /* 0x000fe20000000a00 */
[----:B------:R-:W-:Y:S01]  /*10db0*/  R2UR UR6, R2 ;  /* 0x00000000020672ca */ /* 0x000fe200000e0000 */
[----:B------:R-:W-:Y:S01]  /*10dc0*/  UIADD3 UR4, UP0, UR4, 0x470, URZ ;  /* 0x0000047004047890 */ /* 0x000fe2000ff1e03f */
[----:B------:R-:W-:Y:S01]  /*10dd0*/  R2UR UR7, R3 ;  /* 0x00000000030772ca */ /* 0x000fe200000e0000 */
[----:B0-----:R-:W-:Y:S01]  /*10de0*/  IMAD R6, R17, 0x70, RZ ;  /* 0x0000007011067824 */ /* 0x001fe200078e02ff */
[----:B------:R-:W-:Y:S01]  /*10df0*/  PLOP3.LUT P0, PT, PT, PT, PT, 0x80, 0x0 ;  /* 0x000000000000781c */ /* 0x000fe20003f0f070 */
[----:B------:R-:W-:Y:S02]  /*10e00*/  UIADD3 UR8, UR38, 0xac00, URZ ;  /* 0x0000ac0026087890 */ /* 0x000fe4000fffe03f */
[----:B------:R-:W-:Y:S02]  /*10e10*/  UIADD3 UR9, UR38, 0x36858, URZ ;  /* 0x0003685826097890 */ /* 0x000fe4000fffe03f */
[----:B------:R-:W-:-:S12]  /*10e20*/  UIADD3.X UR5, URZ, UR5, URZ, UP0, !UPT ;  /* 0x000000053f057290 */ /* 0x000fd800087fe43f */
.L_x_87:
        /* <DEDUP_REMOVED lines=13> */
.L_x_88:
        /* <DEDUP_REMOVED lines=13> */
.L_x_89:
        /* <DEDUP_REMOVED lines=8> */
[----:B------:R-:W-:Y:S02]  /*11050*/  IMAD.MOV.U32 R17, RZ, RZ, R11 ;  /* 0x000000ffff117224 */ /* 0x000fe400078e000b */
[----:B------:R-:W-:-:S07]  /*11060*/  IMAD.MOV.U32 R16, RZ, RZ, R4 ;  /* 0x000000ffff107224 */ /* 0x000fce00078e0004 */
.L_x_74:
[----:B------:R-:W-:Y:S05]  /*11070*/  BSYNC B1 ;  /* 0x0000000000017941 */ /* 0x000fea0003800000 */
.L_x_73:
[----:B------:R-:W-:Y:S01]  /*11080*/  VIADD R0, R0, 0xfffffffe ;  /* 0xfffffffe00007836 */ /* 0x000fe20000000000 */
[----:B------:R-:W-:Y:S01]  /*11090*/  MOV R6, R9 ;  /* 0x0000000900067202 */ /* 0x000fe20000000f00 */
[----:B------:R-:W-:Y:S06]  /*110a0*/  @P1 BRA `(.L_x_90) ;  /* 0xffffffec00281947 */ /* 0x000fec000383ffff */
[----:B------:R-:W-:Y:S05]  /*110b0*/  BSYNC B0 ;  /* 0x0000000000007941 */ /* 0x000fea0003800000 */
.L_x_55:
[----:B------:R-:W-:Y:S01]  /*110c0*/  ISETP.NE.AND P0, PT, R12, RZ, PT ;  /* 0x000000ff0c00720c */ /* 0x000fe20003f05270 */
[----:B------:R-:W-:-:S12]  /*110d0*/  BSSY B0, `(.L_x_54) ;  /* 0x0000098000007945 */ /* 0x000fd80003800000 */
[----:B------:R-:W-:Y:S05]  /*110e0*/  @!P0 BRA `(.L_x_91) ;  /* 0x0000000800588947 */ /* 0x000fea0003800000 */
[----:B------:R-:W2:Y:S01]  /*110f0*/  LDL R2, [R1] ;  /* 0x0000000001027983 */ /* 0x000ea20000100800 */
[----:B------:R-:W-:Y:S01]  /*11100*/  IMAD.MOV.U32 R8, RZ, RZ, 0x1 ;  /* 0x00000001ff087424 */ /* 0x000fe200078e00ff */
[----:B--2---:R-:W-:-:S13]  /*11110*/  ISETP.NE.AND P1, PT, R2, RZ, PT ;  /* 0x000000ff0200720c */ /* 0x004fda0003f25270 */
[----:B------:R-:W-:Y:S05]  /*11120*/  @!P1 BRA `(.L_x_91) ;  /* 0x0000000800489947 */ /* 0x000fea0003800000 */
[----:B------:R-:W2:Y:S02]  /*11130*/  LDL.LU R2, [R1+0x4] ;  /* 0x0000040001027983 */ /* 0x000ea40000300800 */
[----:B--2---:R-:W-:-:S13]  /*11140*/  ISETP.NE.AND P1, PT, R2, RZ, PT ;  /* 0x000000ff0200720c */ /* 0x004fda0003f25270 */
[----:B------:R-:W-:Y:S05]  /*11150*/  @!P1 BRA `(.L_x_92) ;  /* 0x0000000000509947 */ /* 0x000fea0003800000 */
[----:B------:R-:W0:Y:S01]  /*11160*/  LDC R7, c[0x0][0x43c] ;  /* 0x00010f00ff077b82 */ /* 0x000e220000000800 */
[----:B------:R-:W-:Y:S01]  /*11170*/  IMAD.MOV.U32 R6, RZ, RZ, R0 ;  /* 0x000000ffff067224 */ /* 0x000fe200078e0000 */
[----:B------:R-:W-:Y:S01]  /*11180*/  ULDC.64 UR4, c[0x0][0x428] ;  /* 0x00010a0000047ab9 */ /* 0x000fe20000000a00 */
[----:B------:R-:W-:Y:S01]  /*11190*/  ULDC.64 UR6, c[0x0][0x208] ;  /* 0x0000820000067ab9 */ /* 0x000fe20000000a00 */
[----:B------:R-:W-:-:S04]  /*111a0*/  IMAD R19, R19, UR4, RZ ;  /* 0x0000000413137c24 */ /* 0x000fc8000f8e02ff */
[----:B------:R-:W-:Y:S01]  /*111b0*/  IMAD R19, R18, UR5, R19 ;  /* 0x0000000512137c24 */ /* 0x000fe2000f8e0213 */
[----:B0-----:R-:W-:-:S13]  /*111c0*/  ISETP.NE.AND P0, PT, R7, 0x1, PT ;  /* 0x000000010700780c */ /* 0x001fda0003f05270 */
[----:B------:R-:W0:Y:S02]  /*111d0*/  @P0 LDC.64 R2, c[0x0][0x440] ;  /* 0x00011000ff020b82 */ /* 0x000e240000000a00 */
[----:B0-----:R-:W-:-:S05]  /*111e0*/  @P0 IMAD.HI.U32 R2, R0, R2, RZ ;  /* 0x0000000200020227 */ /* 0x001fca00078e00ff */
[----:B------:R-:W-:-:S04]  /*111f0*/  @P0 SHF.R.U32.HI R6, RZ, R3, R2 ;  /* 0x00000003ff060219 */ /* 0x000fc80000011602 */
[--C-:B------:R-:W-:Y:S01]  /*11200*/  SHF.R.S32.HI R3, RZ, 0x1f, R6.reuse ;  /* 0x0000001fff037819 */ /* 0x100fe20000011406 */
[----:B------:R-:W-:-:S04]  /*11210*/  IMAD.MOV.U32 R2, RZ, RZ, R6 ;  /* 0x000000ffff027224 */ /* 0x000fc800078e0006 */
[----:B------:R-:W-:Y:S01]  /*11220*/  IMAD.WIDE.U32 R2, R18, UR4, R2 ;  /* 0x0000000412027c25 */ /* 0x000fe2000f8e0002 */
[----:B------:R-:W-:-:S04]  /*11230*/  ULDC.64 UR4, c[0x0][0x418] ;  /* 0x0001060000047ab9 */ /* 0x000fc80000000a00 */
[----:B------:R-:W-:Y:S02]  /*11240*/  IADD3 R3, R19, R3, RZ ;  /* 0x0000000313037210 */ /* 0x000fe40007ffe0ff */
[----:B------:R-:W-:-:S04]  /*11250*/  LEA R4, P0, R2, UR4, 0x2 ;  /* 0x0000000402047c11 */ /* 0x000fc8000f8010ff */
[----:B------:R-:W-:-:S05]  /*11260*/  LEA.HI.X R5, R2, UR5, R3, 0x2, P0 ;  /* 0x0000000502057c11 */ /* 0x000fca00080f1403 */
[----:B------:R0:W5:Y:S01]  /*11270*/  LDG.E R4, desc[UR6][R4.64] ;  /* 0x0000000604047981 */ /* 0x000162000c1e1900 */
[----:B------:R-:W-:-:S04]  /*11280*/  IMAD.MOV R2, RZ, RZ, -R6 ;  /* 0x000000ffff027224 */ /* 0x000fc800078e0a06 */
[----:B------:R-:W-:-:S07]  /*11290*/  IMAD R0, R7, R2, R0 ;  /* 0x0000000207007224 */ /* 0x000fce00078e0200 */
.L_x_92:
[----:B------:R-:W1:Y:S01]  /*112a0*/  S2R R2, SR_TID.X ;  /* 0x0000000000027919 */ /* 0x000e620000002100 */
[----:B------:R-:W-:Y:S01]  /*112b0*/  BSSY B1, `(.L_x_93) ;  /* 0x0000006000017945 */ /* 0x000fe20003800000 */
[----:B-1----:R-:W-:Y:S02]  /*112c0*/  LOP3.LUT R3, R2, 0x7f, RZ, 0xc0, !PT ;  /* 0x0000007f02037812 */ /* 0x002fe400078ec0ff */
[----:B------:R-:W-:Y:S02]  /*112d0*/  SHF.L.U32 R2, R9, 0x1f, RZ ;  /* 0x0000001f09027819 */ /* 0x000fe400000006ff */
[----:B------:R-:W-:Y:S02]  /*112e0*/  ISETP.NE.AND P1, PT, R3, RZ, PT ;  /* 0x000000ff0300720c */ /* 0x000fe40003f25270 */
[----:B------:R-:W1:Y:S02]  /*112f0*/  SYNCS.PHASECHK.TRANS64.TRYWAIT P0, [UR38+0x36848], R2 ;  /* 0x03684802ff0075a7 */ /* 0x000e640008000166 */
[----:B-1----:R-:W-:Y:S09]  /*11300*/  @!P0 BRA `(.L_x_94) ;  /* 0x0000001c00e48947 */ /* 0x002ff20003800000 */
.L_x_154:
[----:B------:R-:W-:Y:S05]  /*11310*/  BSYNC B1 ;  /* 0x0000000000017941 */ /* 0x000fea0003800000 */
.L_x_93:
[----:B------:R-:W-:Y:S04]  /*11320*/  BSSY B1, `(.L_x_95) ;  /* 0x0000007000017945 */ /* 0x000fe80003800000 */
[----:B------:R-:W-:Y:S05]  /*11330*/  @P1 BRA `(.L_x_96) ;  /* 0x0000000000141947 */ /* 0x000fea0003800000 */
[----:B------:R-:W-:Y:S01]  /*11340*/  ISETP.NE.AND P0, PT, R10, RZ, PT ;  /* 0x000000ff0a00720c */ /* 0x000fe20003f05270 */
[----:B-1----:R-:W-:-:S04]  /*11350*/  IMAD.MOV.U32 R3, RZ, RZ, 0xa800 ;  /* 0x0000a800ff037424 */ /* 0x002fc800078e00ff */
[----:B------:R2:W-:Y:S08]  /*11360*/  SYNCS.ARRIVE.TRANS64 RZ, [UR38+0x36838], R3 ;  /* 0x03683803ffff79a7 */ /* 0x0005f00008000026 */
[----:B--2---:R-:W-:Y:S05]  /*11370*/  @!P0 BRA `(.L_x_96) ;  /* 0x0000000000048947 */ /* 0x004fea0003800000 */
[----:B------:R-:W-:Y:S01]  /*11380*/  BPT.TRAP 0x1 ;  /* 0x000000040000795c */ /* 0x000fe20000300000 */
.L_x_96:
[----:B------:R-:W-:Y:S05]  /*11390*/  BSYNC B1 ;  /* 0x0000000000017941 */ /* 0x000fea0003800000 */
.L_x_95:
        /* <DEDUP_REMOVED lines=11> */
.L_x_97:
        /* <DEDUP_REMOVED lines=8> */
[----:B------:R-:W-:Y:S01]  /*114d0*/  MOV R6, 0x40 ;  /* 0x0000004000067802 */ /* 0x000fe20000000f00 */
[----:B------:R-:W-:Y:S01]  /*114e0*/  UIADD3 UR8, UR38, 0x2f400, URZ ;  /* 0x0002f40026087890 */ /* 0x000fe2000fffe03f */
[----:B------:R-:W-:Y:S01]  /*114f0*/  PLOP3.LUT P0, PT, PT, PT, PT, 0x80, 0x0 ;  /* 0x000000000000781c */ /* 0x000fe20003f0f070 */
[----:B------:R-:W-:Y:S01]  /*11500*/  UMOV UR6, 0x0 ;  /* 0x0000000000067882 */ /* 0x000fe20000000000 */
[----:B------:R-:W-:Y:S01]  /*11510*/  R2UR UR10, R6 ;  /* 0x00000000060a72ca */ /* 0x000fe200000e0000 */
[----:B------:R-:W-:-:S14]  /*11520*/  UMOV UR7, 0x14f00000 ;  /* 0x14f0000000077882 */ /* 0x000fdc0000000000 */
.L_x_98:
[----:B------:R-:W-:-:S13]  /*11530*/  @P0 ELECT P2, URZ, PT ;  /* 0x00000000003f082f */ /* 0x000fda0003840000 */
[----:B------:R-:W-:Y:S01]  /*11540*/  @P2 R2UR UR13, R4 ;  /* 0x00000000040d22ca */ /* 0x000fe200000e0000 */
[----:B------:R-:W-:Y:S01]  /*11550*/  UMOV UR12, UR36 ;  /* 0x00000024000c7c82 */ /* 0x000fe20008000000 */
[----:B------:R-:W-:Y:S02]  /*11560*/  @P2 R2UR UR11, R3 ;  /* 0x00000000030b22ca */ /* 0x000fe400000e0000 */
[----:B------:R-:W-:Y:S02]  /*11570*/  @P2 PLOP3.LUT P0, PT, P2, PT, PT, 0x8, 0x0 ;  /* 0x000000000000281c */ /* 0x000fe4000170e170 */
[----:B------:R-:W-:-:S09]  /*11580*/  PLOP3.LUT P2, PT, PT, PT, PT, 0x8, 0x0 ;  /* 0x000000000000781c */ /* 0x000fd20003f4e170 */
[----:B------:R1:W-:Y:S02]  /*11590*/  UTMALDG.4D [UR8], [UR4], desc[UR6] ;  /* 0x00000608040075b4 */ /* 0x0003e40008019000 */
[----:B-1----:R-:W-:Y:S05]  /*115a0*/  @P0 BRA.U.ANY `(.L_x_98) ;  /* 0xfffffffd00e00947 */ /* 0x002fea000393ffff */
[----:B0-----:R-:W-:Y:S01]  /*115b0*/  IMAD.MOV.U32 R5, RZ, RZ, 0x80 ;  /* 0x00000080ff057424 */ /* 0x001fe200078e00ff */
[----:B------:R-:W-:Y:S01]  /*115c0*/  PLOP3.LUT P0, PT, PT, PT, PT, 0x80, 0x0 ;  /* 0x000000000000781c */ /* 0x000fe20003f0f070 */
[----:B------:R-:W-:Y:S01]  /*115d0*/  UIADD3 UR8, UR38, 0x32c00, URZ ;  /* 0x00032c0026087890 */ /* 0x000fe2000fffe03f */
[----:B------:R-:W-:Y:S02]  /*115e0*/  UMOV UR6, 0x0 ;  /* 0x0000000000067882 */ /* 0x000fe40000000000 */
[----:B------:R-:W-:Y:S01]  /*115f0*/  R2UR UR10, R5 ;  /* 0x00000000050a72ca */ /* 0x000fe200000e0000 */
[----:B------:R-:W-:-:S14]  /*11600*/  UMOV UR7, 0x14f00000 ;  /* 0x14f0000000077882 */ /* 0x000fdc0000000000 */
.L_x_99:
        /* <DEDUP_REMOVED lines=8> */
[----:B------:R-:W0:Y:S01]  /*11690*/  SYNCS.PHASECHK.TRANS64.TRYWAIT P0, [UR38+0x36860], R2 ;  /* 0x03686002ff0075a7 */ /* 0x000e220008000166 */
[----:B------:R-:W-:Y:S04]  /*116a0*/  BSSY B1, `(.L_x_100) ;  /* 0x0000002000017945 */ /* 0x000fe80003800000 */
[----:B0-----:R-:W-:Y:S05]  /*116b0*/  @!P0 BRA `(.L_x_101) ;  /* 0x0000001c00108947 */ /* 0x001fea0003800000 */
.L_x_155:
[----:B------:R-:W-:Y:S05]  /*116c0*/  BSYNC B1 ;  /* 0x0000000000017941 */ /* 0x000fea0003800000 */
.L_x_100:
        /* <DEDUP_REMOVED lines=9> */
.L_x_103:
[----:B------:R-:W-:Y:S05]  /*11760*/  BSYNC B1 ;  /* 0x0000000000017941 */ /* 0x000fea0003800000 */
.L_x_102:
        /* <DEDUP_REMOVED lines=10> */
.L_x_104:
        /* <DEDUP_REMOVED lines=8> */
[----:B------:R-:W-:Y:S01]  /*11890*/  R2UR UR10, R6 ;  /* 0x00000000060a72ca */ /* 0x000fe200000e0000 */
[----:B------:R-:W-:Y:S01]  /*118a0*/  UIADD3 UR8, UR38, 0x3c00, URZ ;  /* 0x00003c0026087890 */ /* 0x000fe2000fffe03f */
[----:B------:R-:W-:Y:S02]  /*118b0*/  R2UR UR6, R2 ;  /* 0x00000000020672ca */ /* 0x000fe400000e0000 */
[----:B------:R-:W-:Y:S02]  /*118c0*/  R2UR UR7, R3 ;  /* 0x00000000030772ca */ /* 0x000fe400000e0000 */
[----:B------:R-:W-:-:S13]  /*118d0*/  PLOP3.LUT P0, PT, PT, PT, PT, 0x80, 0x0 ;  /* 0x000000000000781c */ /* 0x000fda0003f0f070 */
.L_x_105:
        /* <DEDUP_REMOVED lines=13> */
.L_x_106:
        /* <DEDUP_REMOVED lines=8> */
[----:B------:R-:W-:Y:S02]  /*11a30*/  IMAD.MOV.U32 R17, RZ, RZ, R0 ;  /* 0x000000ffff117224 */ /* 0x000fe400078e0000 */
[----:B------:R-:W-:-:S07]  /*11a40*/  IMAD.MOV.U32 R16, RZ, RZ, R4 ;  /* 0x000000ffff107224 */ /* 0x000fce00078e0004 */
.L_x_91:
[----:B------:R-:W-:Y:S05]  /*11a50*/  BSYNC B0 ;  /* 0x0000000000007941 */ /* 0x000fea0003800000 */
.L_x_54:
[----:B------:R-:W2:Y:S01]  /*11a60*/  LDL.LU R0, [R1] ;  /* 0x0000000001007983 */ /* 0x000ea20000300800 */
[----:B------:R-:W-:Y:S01]  /*11a70*/  BSSY B0, `(.L_x_107) ;  /* 0x0000044000007945 */ /* 0x000fe20003800000 */
[----:B--2---:R-:W-:-:S13]  /*11a80*/  ISETP.NE.AND P0, PT, R0, RZ, PT ;  /* 0x000000ff0000720c */ /* 0x004fda0003f05270 */
[----:B------:R-:W-:Y:S05]  /*11a90*/  @!P0 BRA `(.L_x_108) ;  /* 0x0000000400048947 */ /* 0x000fea0003800000 */
[----:B------:R-:W2:Y:S01]  /*11aa0*/  S2R R0, SR_TID.X ;  /* 0x0000000000007919 */ /* 0x000ea20000002100 */
[----:B-1----:R-:W-:Y:S01]  /*11ab0*/  LEA R3, R8, UR38, 0x3 ;  /* 0x0000002608037c11 */ /* 0x002fe2000f8e18ff */
[----:B------:R-:W-:Y:S01]  /*11ac0*/  BSSY B1, `(.L_x_109) ;  /* 0x0000006000017945 */ /* 0x000fe20003800000 */
[----:B--2---:R-:W-:Y:S02]  /*11ad0*/  LOP3.LUT R2, R0, 0x7f, RZ, 0xc0, !PT ;  /* 0x0000007f00027812 */ /* 0x004fe400078ec0ff */
[----:B------:R-:W-:Y:S02]  /*11ae0*/  SHF.L.U32 R0, R9, 0x1f, RZ ;  /* 0x0000001f09007819 */ /* 0x000fe400000006ff */
[----:B------:R-:W-:Y:S02]  /*11af0*/  ISETP.NE.AND P1, PT, R2, RZ, PT ;  /* 0x000000ff0200720c */ /* 0x000fe40003f25270 */
[----:B------:R-:W1:Y:S02]  /*11b00*/  SYNCS.PHASECHK.TRANS64.TRYWAIT P0, [R3+URZ+0x36860], R0 ;  /* 0x03686000030075a7 */ /* 0x000e64000800017f */
[----:B-1----:R-:W-:Y:S09]  /*11b10*/  @!P0 BRA `(.L_x_110) ;  /* 0x0000001800108947 */ /* 0x002ff20003800000 */
.L_x_156:
[----:B------:R-:W-:Y:S05]  /*11b20*/  BSYNC B1 ;  /* 0x0000000000017941 */ /* 0x000fea0003800000 */
.L_x_109:
[----:B------:R-:W-:Y:S04]  /*11b30*/  BSSY B1, `(.L_x_111) ;  /* 0x0000008000017945 */ /* 0x000fe80003800000 */
[----:B------:R-:W-:Y:S05]  /*11b40*/  @P1 BRA `(.L_x_112) ;  /* 0x0000000000181947 */ /* 0x000fea0003800000 */
[----:B------:R-:W2:Y:S01]  /*11b50*/  S2R R2, SR_TID.X ;  /* 0x0000000000027919 */ /* 0x000ea20000002100 */
[----:B-1----:R-:W-:-:S04]  /*11b60*/  IMAD.MOV.U32 R0, RZ, RZ, 0xa800 ;  /* 0x0000a800ff007424 */ /* 0x002fc800078e00ff */
[----:B------:R3:W-:Y:S01]  /*11b70*/  SYNCS.ARRIVE.TRANS64 RZ, [R3+URZ+0x36850], R0 ;  /* 0x0368500003ff79a7 */ /* 0x0007e2000800003f */
[----:B--2---:R-:W-:-:S13]  /*11b80*/  LOP3.LUT P0, RZ, R2, 0x1f, RZ, 0xc0, !PT ;  /* 0x0000001f02ff7812 */ /* 0x004fda000780c0ff */
[----:B---3--:R-:W-:Y:S05]  /*11b90*/  @!P0 BRA `(.L_x_112) ;  /* 0x0000000000048947 */ /* 0x008fea0003800000 */
[----:B------:R-:W-:Y:S01]  /*11ba0*/  BPT.TRAP 0x1 ;  /* 0x000000040000795c */ /* 0x000fe20000300000 */
.L_x_112:
[----:B------:R-:W-:Y:S05]  /*11bb0*/  BSYNC B1 ;  /* 0x0000000000017941 */ /* 0x000fea0003800000 */
.L_x_111:
[----:B------:R-:W-:Y:S01]  /*11bc0*/  R2UR UR4, R8 ;  /* 0x00000000080472ca */ /* 0x000fe200000e0000 */
[----:B------:R-:W-:Y:S01]  /*11bd0*/  ULDC.64 UR6, c[0x0][0x198] ;  /* 0x0000660000067ab9 */ /* 0x000fe20000000a00 */
[----:B------:R-:W-:Y:S01]  /*11be0*/  R2UR UR9, R3 ;  /* 0x00000000030972ca */ /* 0x000fe200000e0000 */
[----:B------:R-:W-:Y:S01]  /*11bf0*/  UIADD3 UR6, UP0, UR6, 0x470, URZ ;  /* 0x0000047006067890 */ /* 0x000fe2000ff1e03f */
[----:B------:R-:W-:Y:S01]  /*11c00*/  PLOP3.LUT P0, PT, PT, PT, PT, 0x80, 0x0 ;  /* 0x000000000000781c */ /* 0x000fe20003f0f070 */
[----:B------:R-:W-:Y:S01]  /*11c10*/  IMAD R17, R17, 0x70, RZ ;  /* 0x0000007011117824 */ /* 0x000fe200078e02ff */
[----:B------:R-:W-:Y:S01]  /*11c20*/  UMOV UR14, 0x0 ;  /* 0x00000000000e7882 */ /* 0x000fe20000000000 */
[----:B------:R-:W-:Y:S01]  /*11c30*/  UIADD3.X UR7, URZ, UR7, URZ, UP0, !UPT ;  /* 0x000000073f077290 */ /* 0x000fe200087fe43f */
[----:B------:R-:W-:Y:S01]  /*11c40*/  UMOV UR15, 0x14f00000 ;  /* 0x14f00000000f7882 */ /* 0x000fe20000000000 */
[----:B------:R-:W-:-:S04]  /*11c50*/  UMOV UR10, URZ ;  /* 0x0000003f000a7c82 */ /* 0x000fc80008000000 */
[----:B------:R-:W-:Y:S02]  /*11c60*/  UIMAD UR4, UR4, 0xa800, UR38 ;  /* 0x0000a800040478a4 */ /* 0x000fe4000f8e0226 */
[----:B------:R-:W-:Y:S02]  /*11c70*/  UIADD3 UR9, UR9, 0x36850, URZ ;  /* 0x0003685009097890 */ /* 0x000fe4000fffe03f */
[----:B------:R-:W-:-:S12]  /*11c80*/  UIADD3 UR8, UR4, 0x400, URZ ;  /* 0x0000040004087890 */ /* 0x000fd8000fffe03f */
.L_x_113:
[----:B------:R-:W-:-:S13]  /*11c90*/  @P0 ELECT P1, URZ, PT ;  /* 0x00000000003f082f */ /* 0x000fda0003820000 */
[----:B------:R-:W-:Y:S01]  /*11ca0*/  @P1 R2UR UR13, R16 ;  /* 0x00000000100d12ca */ /* 0x000fe200000e0000 */
[----:B------:R-:W-:Y:S01]  /*11cb0*/  UMOV UR12, UR36 ;  /* 0x00000024000c7c82 */ /* 0x000fe20008000000 */
[----:B------:R-:W-:Y:S02]  /*11cc0*/  @P1 R2UR UR11, R17 ;  /* 0x00000000110b12ca */ /* 0x000fe400000e0000 */
[----:B------:R-:W-:Y:S02]  /*11cd0*/  @P1 PLOP3.LUT P0, PT, P1, PT, PT, 0x8, 0x0 ;  /* 0x000000000000181c */ /* 0x000fe40000f0e170 */
[----:B------:R-:W-:-:S09]  /*11ce0*/  PLOP3.LUT P1, PT, PT, PT, PT, 0x8, 0x0 ;  /* 0x000000000000781c */ /* 0x000fd20003f2e170 */
[----:B------:R2:W-:Y:S02]  /*11cf0*/  UTMALDG.4D [UR8], [UR6], desc[UR14] ;  /* 0x00000e08060075b4 */ /* 0x0005e40008019000 */
[----:B--2---:R-:W-:Y:S05]  /*11d00*/  @P0 BRA.U.ANY `(.L_x_113) ;  /* 0xfffffffd00e00947 */ /* 0x004fea000393ffff */
[----:B------:R-:W-:Y:S01]  /*11d10*/  PLOP3.LUT P0, PT, PT, PT, PT, 0x80, 0x0 ;  /* 0x000000000000781c */ /* 0x000fe20003f0f070 */
[----:B------:R-:W-:Y:S01]  /*11d20*/  UIADD3 UR8, UR4, 0x3c00, URZ ;  /* 0x00003c0004087890 */ /* 0x000fe2000fffe03f */
[----:B------:R-:W-:Y:S01]  /*11d30*/  UMOV UR14, 0x0 ;  /* 0x00000000000e7882 */ /* 0x000fe20000000000 */
[----:B------:R-:W-:Y:S01]  /*11d40*/  UMOV UR15, 0x14f00000 ;  /* 0x14f00000000f7882 */ /* 0x000fe20000000000 */
[----:B------:R-:W-:-:S09]  /*11d50*/  UMOV UR10, 0x40 ;  /* 0x00000040000a7882 */ /* 0x000fd20000000000 */
.L_x_114:
        /* <DEDUP_REMOVED lines=10> */
[----:B------:R-:W-:Y:S02]  /*11e00*/  UMOV UR5, 0x14f00000 ;  /* 0x14f0000000057882 */ /* 0x000fe40000000000 */
[----:B------:R-:W-:Y:S01]  /*11e10*/  UMOV UR4, 0x0 ;  /* 0x0000000000047882 */ /* 0x000fe20000000000 */
[----:B------:R-:W-:-:S08]  /*11e20*/  UMOV UR10, 0x80 ;  /* 0x00000080000a7882 */ /* 0x000fd00000000000 */
.L_x_115:
        /* <DEDUP_REMOVED lines=8> */
.L_x_108:
[----:B------:R-:W-:Y:S05]  /*11eb0*/  BSYNC B0 ;  /* 0x0000000000007941 */ /* 0x000fea0003800000 */
.L_x_107:
[----:B-1----:R-:W-:Y:S01]  /*11ec0*/  IADD3 R0, R8, 0x1, RZ ;  /* 0x0000000108007810 */ /* 0x002fe20007ffe0ff */
[----:B------:R-:W-:-:S03]  /*11ed0*/  IMAD.MOV.U32 R3, RZ, RZ, RZ ;  /* 0x000000ffff037224 */ /* 0x000fc600078e00ff */
[----:B------:R-:W-:-:S04]  /*11ee0*/  ISETP.NE.AND P0, PT, R0, 0x2, PT ;  /* 0x000000020000780c */ /* 0x000fc80003f05270 */
[----:B------:R-:W-:Y:S02]  /*11ef0*/  SEL R2, RZ, 0x1, P0 ;  /* 0x00000001ff027807 */ /* 0x000fe40000000000 */
[----:B------:R-:W-:Y:S02]  /*11f00*/  SEL R0, R0, RZ, P0 ;  /* 0x000000ff00007207 */ /* 0x000fe40000000000 */
[----:B------:R-:W-:-:S07]  /*11f10*/  LOP3.LUT R9, R9, R2, RZ, 0x3c, !PT ;  /* 0x0000000209097212 */ /* 0x000fce00078e3cff */
.L_x_38:
[----:B------:R-:W1:Y:S01]  /*11f20*/  S2R R5, SR_CgaCtaId ;  /* 0x0000000000057919 */ /* 0x000e620000008800 */
[----:B------:R-:W-:Y:S02]  /*11f30*/  MOV R2, 0x400 ;  /* 0x0000040000027802 */ /* 0x000fe40000000f00 */
[----:B------:R-:W-:Y:S02]  /*11f40*/  SHF.L.U32 R3, R3, 0x1f, RZ ;  /* 0x0000001f03037819 */ /* 0x000fe400000006ff */
[----:B-1----:R-:W-:-:S04]  /*11f50*/  LEA R2, R5, R2, 0x18 ;  /* 0x0000000205027211 */ /* 0x002fc800078ec0ff */
[----:B------:R-:W1:Y:S02]  /*11f60*/  SYNCS.PHASECHK.TRANS64.TRYWAIT P0, [R2+URZ+0x36820], R3 ;  /* 0x03682003020075a7 */ /* 0x000e64000800017f */
[----:B-1----:R-:W-:Y:S05]  /*11f70*/  @!P0 BRA `(.L_x_116) ;  /* 0x00000014000c8947 */ /* 0x002fea0003800000 */
.L_x_157:
[----:B------:R-:W-:-:S03]  /*11f80*/  UMOV UR4, 0xffffffff ;  /* 0xffffffff00047882 */ /* 0x000fc60000000000 */
[----:B------:R-:W-:Y:S05]  /*11f90*/  BRA.DIV UR4, `(.L_x_117) ;  /* 0x0000001604187947 */ /* 0x000fea000b800000 */
[----:B-1----:R-:W1:Y:S02]  /*11fa0*/  S2R R3, SR_TID.X ;  /* 0x0000000000037919 */ /* 0x002e640000002100 */
[----:B-1----:R-:W-:-:S04]  /*11fb0*/  SHF.R.U32.HI R3, RZ, 0x5, R3 ;  /* 0x00000005ff037819 */ /* 0x002fc80000011603 */
[----:B------:R-:W-:-:S05]  /*11fc0*/  LOP3.LUT R3, R3, 0x3, RZ, 0xc0, !PT ;  /* 0x0000000303037812 */ /* 0x000fca00078ec0ff */
[----:B------:R1:W2:Y:S02]  /*11fd0*/  SHFL.IDX PT, R14, R3, RZ, 0x1f ;  /* 0x00001fff030e7589 */ /* 0x0002a400000e0000 */
.L_x_160:
[----:B--2---:R-:W-:-:S13]  /*11fe0*/  ISETP.NE.AND P0, PT, R14, RZ, PT ;  /* 0x000000ff0e00720c */ /* 0x004fda0003f05270 */
[----:B------:R-:W-:Y:S05]  /*11ff0*/  @P0 BRA `(.L_x_10) ;  /* 0x0000000000900947 */ /* 0x000fea0003800000 */
[----:B------:R-:W-:-:S03]  /*12000*/  UMOV UR4, 0xffffffff ;  /* 0xffffffff00047882 */ /* 0x000fc60000000000 */
[----:B------:R-:W-:Y:S05]  /*12010*/  BRA.DIV UR4, `(.L_x_118) ;  /* 0x00000016042c7947 */ /* 0x000fea000b800000 */
[----:B------:R-:W-:-:S13]  /*12020*/  ELECT P6, URZ, PT ;  /* 0x00000000003f782f */ /* 0x000fda00038c0000 */
.L_x_163:
[----:B------:R-:W-:Y:S05]  /*12030*/  @!P6 BRA `(.L_x_10) ;  /* 0x000000000080e947 */ /* 0x000fea0003800000 */
[----:B-1----:R-:W2:Y:S02]  /*12040*/  LDL R3, [R1+0xc] ;  /* 0x00000c0001037983 */ /* 0x002ea40000100800 */
[----:B--2---:R-:W-:-:S13]  /*12050*/  R2UR UR4, R3 ;  /* 0x00000000030472ca */ /* 0x004fda00000e0000 */
[----:B------:R-:W-:-:S06]  /*12060*/  ULOP3.LUT UR4, UR4, 0x2, URZ, 0xfc, !UPT ;  /* 0x0000000204047892 */ /* 0x000fcc000f8efc3f */
[----:B------:R-:W-:-:S05]  /*12070*/  IMAD.U32 R3, RZ, RZ, UR4 ;  /* 0x00000004ff037e24 */ /* 0x000fca000f8e00ff */
[----:B------:R-:W-:-:S13]  /*12080*/  ISETP.NE.AND P2, PT, R3, 0x3, PT ;  /* 0x000000030300780c */ /* 0x000fda0003f45270 */
[----:B------:R-:W-:Y:S05]  /*12090*/  @!P2 BRA `(.L_x_119) ;  /* 0x000000000004a947 */ /* 0x000fea0003800000 */
[----:B------:R-:W-:Y:S01]  /*120a0*/  BPT.TRAP 0x1 ;  /* 0x000000040000795c */ /* 0x000fe20000300000 */
.L_x_119:
[----:B------:R-:W-:Y:S01]  /*120b0*/  VIADD R7, R2, 0x36840 ;  /* 0x0003684002077836 */ /* 0x000fe20000000000 */
[----:B------:R-:W-:Y:S01]  /*120c0*/  SHF.L.U32 R5, R9, 0x1f, RZ ;  /* 0x0000001f09057819 */ /* 0x000fe200000006ff */
[----:B------:R-:W-:-:S03]  /*120d0*/  VIADD R3, R0, 0x1 ;  /* 0x0000000100037836 */ /* 0x000fc60000000000 */
[----:B------:R-:W-:Y:S02]  /*120e0*/  LEA R6, R0, R7, 0x3 ;  /* 0x0000000700067211 */ /* 0x000fe400078e18ff */
[C---:B------:R-:W-:Y:S02]  /*120f0*/  ISETP.NE.AND P1, PT, R3.reuse, 0x2, PT ;  /* 0x000000020300780c */ /* 0x040fe40003f25270 */
[----:B------:R-:W1:Y:S02]  /*12100*/  SYNCS.PHASECHK.TRANS64.TRYWAIT P0, [R6+URZ], R5 ;  /* 0x00000005060075a7 */ /* 0x000e64000800017f */
[----:B------:R-:W-:Y:S02]  /*12110*/  SEL R4, RZ, 0x1, P1 ;  /* 0x00000001ff047807 */ /* 0x000fe40000800000 */
[----:B------:R-:W-:Y:S02]  /*12120*/  SEL R8, R3, RZ, P1 ;  /* 0x000000ff03087207 */ /* 0x000fe40000800000 */
[----:B------:R-:W-:-:S03]  /*12130*/  LOP3.LUT R4, R9, R4, RZ, 0x3c, !PT ;  /* 0x0000000409047212 */ /* 0x000fc600078e3cff */
[----:B------:R-:W-:Y:S01]  /*12140*/  IMAD R3, R8, 0x8, R7 ;  /* 0x0000000808037824 */ /* 0x000fe200078e0207 */
[----:B------:R-:W-:Y:S01]  /*12150*/  SHF.L.U32 R4, R4, 0x1f, RZ ;  /* 0x0000001f04047819 */ /* 0x000fe200000006ff */
[----:B-1----:R-:W-:Y:S06]  /*12160*/  @!P0 BRA `(.L_x_120) ;  /* 0x0000001000f88947 */ /* 0x002fec0003800000 */
.L_x_164:
[----:B------:R-:W2:Y:S02]  /*12170*/  SYNCS.PHASECHK.TRANS64.TRYWAIT P0, [R3+URZ], R4 ;  /* 0x00000004030075a7 */ /* 0x000ea4000800017f */
[----:B--2---:R-:W-:Y:S05]  /*12180*/  @!P0 BRA `(.L_x_121) ;  /* 0x0000001400048947 */ /* 0x004fea0003800000 */
.L_x_165:
[----:B------:R-:W-:Y:S05]  /*12190*/  @!P2 BRA `(.L_x_122) ;  /* 0x000000000004a947 */ /* 0x000fea0003800000 */
[----:B------:R-:W-:Y:S01]  /*121a0*/  BPT.TRAP 0x1 ;  /* 0x000000040000795c */ /* 0x000fe20000300000 */
.L_x_122:
[----:B--2---:R-:W-:-:S05]  /*121b0*/  IADD3 R3, R2, 0x36860, RZ ;  /* 0x0003686002037810 */ /* 0x004fca0007ffe0ff */
[----:B------:R-:W-:-:S04]  /*121c0*/  IMAD R0, R0, 0x8, R3 ;  /* 0x0000000800007824 */ /* 0x000fc800078e0203 */
[----:B------:R-:W2:Y:S02]  /*121d0*/  SYNCS.PHASECHK.TRANS64.TRYWAIT P0, [R0+URZ], R5 ;  /* 0x00000005000075a7 */ /* 0x000ea4000800017f */
[----:B--2---:R-:W-:Y:S05]  /*121e0*/  @!P0 BRA `(.L_x_123) ;  /* 0x0000001400008947 */ /* 0x004fea0003800000 */
.L_x_166:
[----:B------:R-:W-:-:S07]  /*121f0*/  IMAD R3, R8, 0x8, R3 ;  /* 0x0000000808037824 */ /* 0x000fce00078e0203 */
.L_x_124:
[----:B---3--:R3:W4:Y:S02]  /*12200*/  SYNCS.PHASECHK.TRANS64.TRYWAIT P0, [R3+URZ], R4 ;  /* 0x00000004030075a7 */ /* 0x008724000800017f */
[----:B----4-:R-:W-:Y:S05]  /*12210*/  @!P0 NANOSLEEP.SYNCS 0x989680 ;  /* 0x009896800000895d */ /* 0x010fea0003900000 */
[----:B------:R-:W4:Y:S02]  /*12220*/  @!P0 SYNCS.PHASECHK.TRANS64 P0, [R3+URZ], R4 ;  /* 0x00000004030085a7 */ /* 0x000f24000800007f */
[----:B----4-:R-:W-:Y:S05]  /*12230*/  @!P0 BRA `(.L_x_124) ;  /* 0xfffffffc00f08947 */ /* 0x010fea000383ffff */
.L_x_10:
[----:B------:R-:W-:Y:S05]  /*12240*/  BSYNC B6 ;  /* 0x0000000000067941 */ /* 0x000fea0003800000 */
.L_x_7:
[----:B------:R-:W-:Y:S05]  /*12250*/  EXIT ;  /* 0x000000000000794d */ /* 0x000fea0003800000 */
.L_x_14:
[----:B------:R-:W-:-:S13]  /*12260*/  R2UR UR4, R16 ;  /* 0x00000000100472ca */ /* 0x000fda00000e0000 */
[----:B0-----:R-:W-:-:S04]  /*12270*/  MOV R3, UR4 ;  /* 0x0000000400037c02 */ /* 0x001fc80008000f00 */
[----:B------:R0:W1:Y:S03]  /*12280*/  SYNCS.PHASECHK.TRANS64.TRYWAIT P0, [R3+URZ+0x36800], R0 ;  /* 0x03680000030075a7 */ /* 0x000066000800017f */
[----:B-1----:R-:W-:Y:S05]  /*12290*/  @!P0 NANOSLEEP.SYNCS 0x989680 ;  /* 0x009896800000895d */ /* 0x002fea0003900000 */
[----:B------:R-:W1:Y:S02]  /*122a0*/  @!P0 SYNCS.PHASECHK.TRANS64 P0, [R3+URZ+0x36800], R0 ;  /* 0x03680000030085a7 */ /* 0x000e64000800007f */
[----:B-1----:R-:W-:Y:S05]  /*122b0*/  @!P0 BRA `(.L_x_14) ;  /* 0xfffffffc00e88947 */ /* 0x002fea000383ffff */
[----:B------:R-:W-:Y:S05]  /*122c0*/  BRA `(.L_x_125) ;  /* 0xfffffef000647947 */ /* 0x000fea000383ffff */
.L_x_18:
[----:B------:R-:W-:-:S13]  /*122d0*/  R2UR UR4, R16 ;  /* 0x00000000100472ca */ /* 0x000fda00000e0000 */
[----:B0-----:R-:W-:-:S04]  /*122e0*/  IMAD.U32 R3, RZ, RZ, UR4 ;  /* 0x00000004ff037e24 */ /* 0x001fc8000f8e00ff */
[----:B------:R0:W2:Y:S03]  /*122f0*/  SYNCS.PHASECHK.TRANS64.TRYWAIT P2, [R3+URZ+0x36830], R0 ;  /* 0x03683000030075a7 */ /* 0x0000a6000804017f */
[----:B--2---:R-:W-:Y:S05]  /*12300*/  @!P2 NANOSLEEP.SYNCS 0x989680 ;  /* 0x009896800000a95d */ /* 0x004fea0003900000 */
[----:B------:R-:W2:Y:S02]  /*12310*/  @!P2 SYNCS.PHASECHK.TRANS64 P2, [R3+URZ+0x36830], R0 ;  /* 0x036830000300a5a7 */ /* 0x000ea4000804007f */
[----:B--2---:R-:W-:Y:S05]  /*12320*/  @!P2 BRA `(.L_x_18) ;  /* 0xfffffffc00e8a947 */ /* 0x004fea000383ffff */
[----:B------:R-:W-:Y:S05]  /*12330*/  BRA `(.L_x_17) ;  /* 0xfffffef000947947 */ /* 0x000fea000383ffff */
.L_x_23:
[----:B------:R-:W-:-:S13]  /*12340*/  R2UR UR4, R21 ;  /* 0x00000000150472ca */ /* 0x000fda00000e0000 */
[----:B-1----:R-:W-:-:S04]  /*12350*/  IMAD.U32 R13, RZ, RZ, UR4 ;  /* 0x00000004ff0d7e24 */ /* 0x002fc8000f8e00ff */
[----:B------:R1:W2:Y:S03]  /*12360*/  SYNCS.PHASECHK.TRANS64.TRYWAIT P2, [R13+URZ+0x36830], R8 ;  /* 0x036830080d0075a7 */ /* 0x0002a6000804017f */
[----:B--2---:R-:W-:Y:S05]  /*12370*/  @!P2 NANOSLEEP.SYNCS 0x989680 ;  /* 0x009896800000a95d */ /* 0x004fea0003900000 */
[----:B------:R-:W2:Y:S02]  /*12380*/  @!P2 SYNCS.PHASECHK.TRANS64 P2, [R13+URZ+0x36830], R8 ;  /* 0x036830080d00a5a7 */ /* 0x000ea4000804007f */
[----:B--2---:R-:W-:Y:S05]  /*12390*/  @!P2 BRA `(.L_x_23) ;  /* 0xfffffffc00e8a947 */ /* 0x004fea000383ffff */
[----:B------:R-:W-:Y:S05]  /*123a0*/  BRA `(.L_x_22) ;  /* 0xffffff4000587947 */ /* 0x000fea000383ffff */
.L_x_27:
[----:B-1----:R-:W-:-:S04]  /*123b0*/  MOV R9, UR5 ;  /* 0x0000000500097c02 */ /* 0x002fc80008000f00 */
[----:B------:R1:W2:Y:S03]  /*123c0*/  SYNCS.PHASECHK.TRANS64.TRYWAIT P2, [R9+URZ+0x36850], R0 ;  /* 0x03685000090075a7 */ /* 0x0002a6000804017f */
[----:B--2---:R-:W-:Y:S05]  /*123d0*/  @!P2 NANOSLEEP.SYNCS 0x989680 ;  /* 0x009896800000a95d */ /* 0x004fea0003900000 */
[----:B------:R-:W2:Y:S02]  /*123e0*/  @!P2 SYNCS.PHASECHK.TRANS64 P2, [R9+URZ+0x36850], R0 ;  /* 0x036850000900a5a7 */ /* 0x000ea4000804007f */
[----:B--2---:R-:W-:Y:S05]  /*123f0*/  @!P2 BRA `(.L_x_27) ;  /* 0xfffffffc00eca947 */ /* 0x004fea000383ffff */
[----:B------:R-:W-:Y:S05]  /*12400*/  BRA `(.L_x_26) ;  /* 0xffffff6c00d87947 */ /* 0x000fea000383ffff */
.L_x_32:
[----:B-1----:R1:W2:Y:S02]  /*12410*/  SYNCS.PHASECHK.TRANS64.TRYWAIT P0, [R9+URZ+0x36850], R0 ;  /* 0x03685000090075a7 */ /* 0x0022a4000800017f */
[----:B--2---:R-:W-:Y:S05]  /*12420*/  @!P0 NANOSLEEP.SYNCS 0x989680 ;  /* 0x009896800000895d */ /* 0x004fea0003900000 */
[----:B------:R-:W2:Y:S02]  /*12430*/  @!P0 SYNCS.PHASECHK.TRANS64 P0, [R9+URZ+0x36850], R0 ;  /* 0x03685000090085a7 */ /* 0x000ea4000800007f */
[----:B--2---:R-:W-:Y:S05]  /*12440*/  @!P0 BRA `(.L_x_32) ;  /* 0xfffffffc00f08947 */ /* 0x004fea000383ffff */
[----:B------:R-:W-:Y:S05]  /*12450*/  BRA `(.L_x_31) ;  /* 0xffffff9000747947 */ /* 0x000fea000383ffff */
.L_x_43:
[----:B------:R-:W-:Y:S01]  /*12460*/  IMAD.MOV.U32 R13, RZ, RZ, R0 ;  /* 0x000000ffff0d7224 */ /* 0x000fe200078e0000 */
[----:B------:R-:W-:Y:S01]  /*12470*/  MOV R11, 0x1f ;  /* 0x0000001f000b7802 */ /* 0x000fe20000000f00 */
[----:B------:R-:W-:Y:S02]  /*12480*/  IMAD.MOV.U32 R12, RZ, RZ, RZ ;  /* 0x000000ffff0c7224 */ /* 0x000fe400078e00ff */
[----:B------:R-:W-:-:S07]  /*12490*/  IMAD.MOV.U32 R15, RZ, RZ, -0x1 ;  /* 0xffffffffff0f7424 */ /* 0x000fce00078e00ff */
[----:B------:R-:W-:Y:S05]  /*124a0*/  WARPSYNC.COLLECTIVE R15, `(.L_x_126) ;  /* 0x000000000f087348 */ /* 0x000fea0003c00000 */
[----:B------:R0:W1:Y:S02]  /*124b0*/  SHFL.IDX P6, R14, R13, R12, R11 ;  /* 0x0000000c0d0e7389 */ /* 0x00006400000c000b */
[----:B01----:R-:W-:Y:S01]  /*124c0*/  ENDCOLLECTIVE ;  /* 0x000000000000791b */ /* 0x003fe20003800000 */
.L_x_126:
[----:B------:R-:W-:Y:S05]  /*124d0*/  BRA `(.L_x_127) ;  /* 0xffffffc400807947 */ /* 0x000fea000383ffff */
.L_x_45:
[----:B------:R-:W-:Y:S01]  /*124e0*/  BSSY B0, `(.L_x_128) ;  /* 0x0000006000007945 */ /* 0x000fe20003800000 */
[----:B------:R-:W-:-:S07]  /*124f0*/  IMAD.MOV.U32 R15, RZ, RZ, -0x1 ;  /* 0xffffffffff0f7424 */ /* 0x000fce00078e00ff */
[----:B0-----:R-:W-:Y:S05]  /*12500*/  WARPSYNC.COLLECTIVE R15, `(.L_x_129) ;  /* 0x000000000f0c7348 */ /* 0x001fea0003c00000 */
[----:B------:R-:W-:Y:S02]  /*12510*/  ELECT P6, UR62, PT ;  /* 0x00000000003e782f */ /* 0x000fe400038c0000 */
[----:B------:R-:W-:Y:S01]  /*12520*/  MOV R14, UR62 ;  /* 0x0000003e000e7c02 */ /* 0x000fe20008000f00 */
[----:B0-----:R-:W-:Y:S10]  /*12530*/  ENDCOLLECTIVE ;  /* 0x000000000000791b */ /* 0x001ff40003800000 */
.L_x_129:
[----:B------:R-:W-:Y:S05]  /*12540*/  BSYNC B0 ;  /* 0x0000000000007941 */ /* 0x000fea0003800000 */
.L_x_128:
[----:B------:R-:W-:Y:S05]  /*12550*/  BRA `(.L_x_130) ;  /* 0xffffffc400807947 */ /* 0x000fea000383ffff */
.L_x_47:
[----:B0-----:R-:W-:-:S04]  /*12560*/  MOV R3, UR38 ;  /* 0x0000002600037c02 */ /* 0x001fc80008000f00 */
[----:B------:R0:W1:Y:S03]  /*12570*/  SYNCS.PHASECHK.TRANS64.TRYWAIT P0, [R3+URZ+0x36840], R0 ;  /* 0x03684000030075a7 */ /* 0x000066000800017f */
[----:B-1----:R-:W-:Y:S05]  /*12580*/  @!P0 NANOSLEEP.SYNCS 0x989680 ;  /* 0x009896800000895d */ /* 0x002fea0003900000 */
[----:B------:R-:W1:Y:S02]  /*12590*/  @!P0 SYNCS.PHASECHK.TRANS64 P0, [R3+URZ+0x36840], R0 ;  /* 0x03684000030085a7 */ /* 0x000e64000800007f */
[----:B-1----:R-:W-:Y:S05]  /*125a0*/  @!P0 BRA `(.L_x_47) ;  /* 0xfffffffc00ec8947 */ /* 0x002fea000383ffff */
[----:B------:R-:W-:Y:S05]  /*125b0*/  BRA `(.L_x_131) ;  /* 0xffffffc400dc7947 */ /* 0x000fea000383ffff */
.L_x_50:
[----:B------:R-:W-:Y:S01]  /*125c0*/  IMAD R8, R12, 0x80, R8 ;  /* 0x000000800c087824 */ /* 0x000fe200078e0208 */
[----:B------:R-:W-:Y:S01]  /*125d0*/  MOV R12, RZ ;  /* 0x000000ff000c7202 */ /* 0x000fe20000000f00 */
[----:B------:R-:W-:Y:S02]  /*125e0*/  IMAD.MOV.U32 R13, RZ, RZ, R7 ;  /* 0x000000ffff0d7224 */ /* 0x000fe400078e0007 */
[----:B------:R-:W-:Y:S02]  /*125f0*/  IMAD.MOV.U32 R11, RZ, RZ, 0x181f ;  /* 0x0000181fff0b7424 */ /* 0x000fe400078e00ff */
[----:B------:R-:W-:Y:S02]  /*12600*/  IMAD.MOV.U32 R15, RZ, RZ, -0x1 ;  /* 0xffffffffff0f7424 */ /* 0x000fe400078e00ff */
[----:B------:R-:W-:-:S07]  /*12610*/  VIADD R5, R8, 0x10 ;  /* 0x0000001008057836 */ /* 0x000fce0000000000 */
[----:B------:R-:W-:Y:S05]  /*12620*/  WARPSYNC.COLLECTIVE R15, `(.L_x_132) ;  /* 0x000000000f087348 */ /* 0x000fea0003c00000 */
[----:B------:R0:W1:Y:S02]  /*12630*/  SHFL.IDX P6, R14, R13, R12, R11 ;  /* 0x0000000c0d0e7389 */ /* 0x00006400000c000b */
[----:B01----:R-:W-:Y:S01]  /*12640*/  ENDCOLLECTIVE ;  /* 0x000000000000791b */ /* 0x003fe20003800000 */
.L_x_132:
[----:B------:R-:W-:Y:S01]  /*12650*/  IMAD.MOV.U32 R13, RZ, RZ, R0 ;  /* 0x000000ffff0d7224 */ /* 0x000fe200078e0000 */
[----:B------:R-:W-:-:S07]  /*12660*/  MOV R2, R14 ;  /* 0x0000000e00027202 */ /* 0x000fce0000000f00 */
[----:B------:R-:W-:Y:S05]  /*12670*/  WARPSYNC.COLLECTIVE R15, `(.L_x_133) ;  /* 0x000000000f087348 */ /* 0x000fea0003c00000 */
[----:B------:R0:W1:Y:S02]  /*12680*/  SHFL.IDX P6, R14, R13, R12, R11 ;  /* 0x0000000c0d0e7389 */ /* 0x00006400000c000b */
[----:B01----:R-:W-:Y:S01]  /*12690*/  ENDCOLLECTIVE ;  /* 0x000000000000791b */ /* 0x003fe20003800000 */
.L_x_133:
[----:B------:R-:W-:Y:S01]  /*126a0*/  ULDC UR4, c[0x0][0x288] ;  /* 0x0000a20000047ab9 */ /* 0x000fe20000000800 */
[----:B------:R-:W-:Y:S01]  /*126b0*/  ULDC.64 UR6, c[0x0][0x208] ;  /* 0x0000820000067ab9 */ /* 0x000fe20000000a00 */
[----:B------:R-:W-:Y:S02]  /*126c0*/  IMAD R6, R6, UR4, RZ ;  /* 0x0000000406067c24 */ /* 0x000fe4000f8e02ff */
[----:B------:R-:W-:-:S03]  /*126d0*/  IMAD.MOV.U32 R3, RZ, RZ, R2 ;  /* 0x000000ffff037224 */ /* 0x000fc600078e0002 */
[----:B------:R-:W-:Y:S01]  /*126e0*/  ISETP.GE.AND P3, PT, R8, R6, PT ;  /* 0x000000060800720c */ /* 0x000fe20003f66270 */
[----:B------:R-:W-:Y:S01]  /*126f0*/  IMAD.MOV.U32 R13, RZ, RZ, R7 ;  /* 0x000000ffff0d7224 */ /* 0x000fe200078e0007 */
[----:B------:R-:W-:-:S11]  /*12700*/  MOV R12, 0x1 ;  /* 0x00000001000c7802 */ /* 0x000fd60000000f00 */
[----:B------:R-:W-:Y:S02]  /*12710*/  @!P3 LEA R21, R9, UR38, 0x1 ;  /* 0x000000260915bc11 */ /* 0x000fe4000f8e08ff */
[----:B------:R-:W-:-:S05]  /*12720*/  MOV R2, R14 ;  /* 0x0000000e00027202 */ /* 0x000fca0000000f00 */
[----:B------:R-:W-:-:S05]  /*12730*/  @!P3 IMAD.WIDE.U32 R2, R10, 0x2, R2 ;  /* 0x000000020a02b825 */ /* 0x000fca00078e0002 */
[----:B------:R-:W-:Y:S01]  /*12740*/  @!PT LDS RZ, [RZ] ;  /* 0x00000000fffff984 */ /* 0x000fe20000000800 */
[----:B------:R-:W-:Y:S01]  /*12750*/  @!PT LDS RZ, [RZ] ;  /* 0x00000000fffff984 */ /* 0x000fe20000000800 */
[----:B------:R-:W-:Y:S01]  /*12760*/  @!PT LDS RZ, [RZ] ;  /* 0x00000000fffff984 */ /* 0x000fe20000000800 */
[----:B------:R0:W-:Y:S04]  /*12770*/  @!P3 LDGSTS.E.BYPASS.LTC128B.128 [R21+0x15400], desc[UR6][R2.64], !P2 ;  /* 0x154000000215bfae */ /* 0x0001e8000d101d46 */
[----:B------:R0:W-:Y:S04]  /*12780*/  @!P3 LDGSTS.E.BYPASS.LTC128B.128 [R21+0x19400], desc[UR6][R2.64+0x80], !P0 ;  /* 0x194000800215bfae */ /* 0x0001e8000c101d46 */
[----:B------:R0:W-:Y:S01]  /*12790*/  @!P3 LDGSTS.E.BYPASS.LTC128B.128 [R21+0x1d400], desc[UR6][R2.64+0x100], !P1 ;  /* 0x1d4001000215bfae */ /* 0x0001e2000c901d46 */
[----:B------:R-:W-:-:S13]  /*127a0*/  ISETP.GE.AND P3, PT, R5, R6, PT ;  /* 0x000000060500720c */ /* 0x000fda0003f66270 */
[----:B0-----:R-:W-:Y:S05]  /*127b0*/  WARPSYNC.COLLECTIVE R15, `(.L_x_134) ;  /* 0x000000000f087348 */ /* 0x001fea0003c00000 */
[----:B------:R1:W2:Y:S02]  /*127c0*/  SHFL.IDX P6, R14, R13, R12, R11 ;  /* 0x0000000c0d0e7389 */ /* 0x0002a400000c000b */
[----:B012---:R-:W-:Y:S01]  /*127d0*/  ENDCOLLECTIVE ;  /* 0x000000000000791b */ /* 0x007fe20003800000 */
.L_x_134:
[----:B------:R-:W-:Y:S01]  /*127e0*/  VIADD R3, R8, 0x20 ;  /* 0x0000002008037836 */ /* 0x000fe20000000000 */
[----:B------:R-:W-:Y:S01]  /*127f0*/  @!P3 LEA R20, R9, UR38, 0x1 ;  /* 0x000000260914bc11 */ /* 0x000fe2000f8e08ff */
[----:B------:R-:W-:Y:S02]  /*12800*/  IMAD.MOV.U32 R13, RZ, RZ, R0 ;  /* 0x000000ffff0d7224 */ /* 0x000fe400078e0000 */
[----:B------:R-:W-:-:S07]  /*12810*/  IMAD.MOV.U32 R4, RZ, RZ, R14 ;  /* 0x000000ffff047224 */ /* 0x000fce00078e000e */
[----:B------:R-:W-:Y:S05]  /*12820*/  WARPSYNC.COLLECTIVE R15, `(.L_x_135) ;  /* 0x000000000f087348 */ /* 0x000fea0003c00000 */
[----:B------:R0:W1:Y:S02]  /*12830*/  SHFL.IDX P6, R14, R13, R12, R11 ;  /* 0x0000000c0d0e7389 */ /* 0x00006400000c000b */
[----:B01----:R-:W-:Y:S01]  /*12840*/  ENDCOLLECTIVE ;  /* 0x000000000000791b */ /* 0x003fe20003800000 */
.L_x_135:
[----:B------:R-:W-:Y:S01]  /*12850*/  ULDC.64 UR4, c[0x0][0x208] ;  /* 0x0000820000047ab9 */ /* 0x000fe20000000a00 */
[----:B------:R-:W-:Y:S02]  /*12860*/  MOV R5, R4 ;  /* 0x0000000400057202 */ /* 0x000fe40000000f00 */
[----:B------:R-:W-:Y:S01]  /*12870*/  MOV R13, R7 ;  /* 0x00000007000d7202 */ /* 0x000fe20000000f00 */
[----:B------:R-:W-:Y:S02]  /*12880*/  IMAD.MOV.U32 R12, RZ, RZ, 0x2 ;  /* 0x00000002ff0c7424 */ /* 0x000fe400078e00ff */
[----:B------:R-:W-:-:S04]  /*12890*/  IMAD.MOV.U32 R4, RZ, RZ, R14 ;  /* 0x000000ffff047224 */ /* 0x000fc800078e000e */
        /* <DEDUP_REMOVED lines=11> */
.L_x_136:
[----:B------:R-:W-:Y:S02]  /*12950*/  IADD3 R5, R8, 0x30, RZ ;  /* 0x0000003008057810 */ /* 0x000fe40007ffe0ff */
[----:B------:R-:W-:Y:S02]  /*12960*/  @!P3 LEA R21, R9, UR38, 0x1 ;  /* 0x000000260915bc11 */ /* 0x000fe4000f8e08ff */
[----:B------:R-:W-:Y:S01]  /*12970*/  MOV R13, R0 ;  /* 0x00000000000d7202 */ /* 0x000fe20000000f00 */
[----:B------:R-:W-:-:S07]  /*12980*/  IMAD.MOV.U32 R2, RZ, RZ, R14 ;  /* 0x000000ffff027224 */ /* 0x000fce00078e000e */
[----:B------:R-:W-:Y:S05]  /*12990*/  WARPSYNC.COLLECTIVE R15, `(.L_x_137) ;  /* 0x000000000f087348 */ /* 0x000fea0003c00000 */
[----:B------:R0:W1:Y:S02]  /*129a0*/  SHFL.IDX P6, R14, R13, R12, R11 ;  /* 0x0000000c0d0e7389 */ /* 0x00006400000c000b */
[----:B01----:R-:W-:Y:S01]  /*129b0*/  ENDCOLLECTIVE ;  /* 0x000000000000791b */ /* 0x003fe20003800000 */
.L_x_137:
[----:B------:R-:W-:Y:S01]  /*129c0*/  ULDC.64 UR4, c[0x0][0x208] ;  /* 0x0000820000047ab9 */ /* 0x000fe20000000a00 */
[----:B------:R-:W-:Y:S02]  /*129d0*/  IMAD.MOV.U32 R3, RZ, RZ, R2 ;  /* 0x000000ffff037224 */ /* 0x000fe400078e0002 */
[----:B------:R-:W-:Y:S02]  /*129e0*/  IMAD.MOV.U32 R13, RZ, RZ, R7 ;  /* 0x000000ffff0d7224 */ /* 0x000fe400078e0007 */
        /* <DEDUP_REMOVED lines=13> */
.L_x_138:
[----:B------:R-:W-:Y:S01]  /*12ac0*/  VIADD R3, R8, 0x40 ;  /* 0x0000004008037836 */ /* 0x000fe20000000000 */
[----:B------:R-:W-:Y:S01]  /*12ad0*/  @!P3 LEA R20, R9, UR38, 0x1 ;  /* 0x000000260914bc11 */ /* 0x000fe2000f8e08ff */
[----:B------:R-:W-:Y:S01]  /*12ae0*/  IMAD.MOV.U32 R13, RZ, RZ, R0 ;  /* 0x000000ffff0d7224 */ /* 0x000fe200078e0000 */
[----:B------:R-:W-:-:S07]  /*12af0*/  MOV R4, R14 ;  /* 0x0000000e00047202 */ /* 0x000fce0000000f00 */
[----:B------:R-:W-:Y:S05]  /*12b00*/  WARPSYNC.COLLECTIVE R15, `(.L_x_139) ;  /* 0x000000000f087348 */ /* 0x000fea0003c00000 */
[----:B------:R0:W1:Y:S02]  /*12b10*/  SHFL.IDX P6, R14, R13, R12, R11 ;  /* 0x0000000c0d0e7389 */ /* 0x00006400000c000b */
[----:B01----:R-:W-:Y:S01]  /*12b20*/  ENDCOLLECTIVE ;  /* 0x000000000000791b */ /* 0x003fe20003800000 */
.L_x_139:
[----:B------:R-:W-:Y:S01]  /*12b30*/  ULDC.64 UR4, c[0x0][0x208] ;  /* 0x0000820000047ab9 */ /* 0x000fe20000000a00 */
[----:B------:R-:W-:Y:S02]  /*12b40*/  IMAD.MOV.U32 R5, RZ, RZ, R4 ;  /* 0x000000ffff057224 */ /* 0x000fe400078e0004 */
[----:B------:R-:W-:Y:S01]  /*12b50*/  IMAD.MOV.U32 R13, RZ, RZ, R7 ;  /* 0x000000ffff0d7224 */ /* 0x000fe200078e0007 */
[----:B------:R-:W-:Y:S02]  /*12b60*/  MOV R12, 0x4 ;  /* 0x00000004000c7802 */ /* 0x000fe40000000f00 */
        /* <DEDUP_REMOVED lines=12> */
.L_x_140:
[----:B------:R-:W-:Y:S01]  /*12c30*/  VIADD R5, R8, 0x50 ;  /* 0x0000005008057836 */ /* 0x000fe20000000000 */
[----:B------:R-:W-:Y:S01]  /*12c40*/  @!P3 LEA R21, R9, UR38, 0x1 ;  /* 0x000000260915bc11 */ /* 0x000fe2000f8e08ff */
[----:B------:R-:W-:Y:S02]  /*12c50*/  IMAD.MOV.U32 R13, RZ, RZ, R0 ;  /* 0x000000ffff0d7224 */ /* 0x000fe400078e0000 */
[----:B------:R-:W-:-:S07]  /*12c60*/  IMAD.MOV.U32 R2, RZ, RZ, R14 ;  /* 0x000000ffff027224 */ /* 0x000fce00078e000e */
[----:B------:R-:W-:Y:S05]  /*12c70*/  WARPSYNC.COLLECTIVE R15, `(.L_x_141) ;  /* 0x000000000f087348 */ /* 0x000fea0003c00000 */
[----:B------:R0:W1:Y:S02]  /*12c80*/  SHFL.IDX P6, R14, R13, R12, R11 ;  /* 0x0000000c0d0e7389 */ /* 0x00006400000c000b */
[----:B01----:R-:W-:Y:S01]  /*12c90*/  ENDCOLLECTIVE ;  /* 0x000000000000791b */ /* 0x003fe20003800000 */
.L_x_141:
        /* <DEDUP_REMOVED lines=16> */
.L_x_142:
[----:B------:R-:W-:Y:S02]  /*12da0*/  IADD3 R3, R8, 0x60, RZ ;  /* 0x0000006008037810 */ /* 0x000fe40007ffe0ff */
[----:B------:R-:W-:Y:S02]  /*12db0*/  @!P3 LEA R20, R9, UR38, 0x1 ;  /* 0x000000260914bc11 */ /* 0x000fe4000f8e08ff */
[----:B------:R-:W-:Y:S01]  /*12dc0*/  MOV R13, R0 ;  /* 0x00000000000d7202 */ /* 0x000fe20000000f00 */
[----:B------:R-:W-:-:S07]  /*12dd0*/  IMAD.MOV.U32 R4, RZ, RZ, R14 ;  /* 0x000000ffff047224 */ /* 0x000fce00078e000e */
[----:B------:R-:W-:Y:S05]  /*12de0*/  WARPSYNC.COLLECTIVE R15, `(.L_x_143) ;  /* 0x000000000f087348 */ /* 0x000fea0003c00000 */
[----:B------:R0:W1:Y:S02]  /*12df0*/  SHFL.IDX P6, R14, R13, R12, R11 ;  /* 0x0000000c0d0e7389 */ /* 0x00006400000c000b */
[----:B01----:R-:W-:Y:S01]  /*12e00*/  ENDCOLLECTIVE ;  /* 0x000000000000791b */ /* 0x003fe20003800000 */
.L_x_143:
        /* <DEDUP_REMOVED lines=16> */
.L_x_144:
[----:B------:R-:W-:Y:S01]  /*12f10*/  @!P3 LEA R21, R9, UR38, 0x1 ;  /* 0x000000260915bc11 */ /* 0x000fe2000f8e08ff */
[----:B------:R-:W-:Y:S01]  /*12f20*/  IMAD.MOV.U32 R13, RZ, RZ, R0 ;  /* 0x000000ffff0d7224 */ /* 0x000fe200078e0000 */
[----:B------:R-:W-:-:S07]  /*12f30*/  MOV R2, R14 ;  /* 0x0000000e00027202 */ /* 0x000fce0000000f00 */
[----:B------:R-:W-:Y:S05]  /*12f40*/  WARPSYNC.COLLECTIVE R15, `(.L_x_145) ;  /* 0x000000000f087348 */ /* 0x000fea0003c00000 */
[----:B------:R0:W1:Y:S02]  /*12f50*/  SHFL.IDX P6, R14, R13, R12, R11 ;  /* 0x0000000c0d0e7389 */ /* 0x00006400000c000b */
[----:B01----:R-:W-:Y:S01]  /*12f60*/  ENDCOLLECTIVE ;  /* 0x000000000000791b */ /* 0x003fe20003800000 */
.L_x_145:
[----:B------:R-:W-:Y:S01]  /*12f70*/  ULDC.64 UR4, c[0x0][0x208] ;  /* 0x0000820000047ab9 */ /* 0x000fe20000000a00 */
[----:B------:R-:W-:Y:S02]  /*12f80*/  IMAD.MOV.U32 R3, RZ, RZ, R2 ;  /* 0x000000ffff037224 */ /* 0x000fe400078e0002 */
[----:B------:R-:W-:Y:S02]  /*12f90*/  IMAD.MOV.U32 R13, RZ, RZ, R7 ;  /* 0x000000ffff0d7224 */ /* 0x000fe400078e0007 */
[----:B------:R-:W-:Y:S01]  /*12fa0*/  IMAD.MOV.U32 R12, RZ, RZ, 0x7 ;  /* 0x00000007ff0c7424 */ /* 0x000fe200078e00ff */
[----:B------:R-:W-:-:S05]  /*12fb0*/  MOV R2, R14 ;  /* 0x0000000e00027202 */ /* 0x000fca0000000f00 */
[----:B------:R-:W-:-:S05]  /*12fc0*/  @!P3 IMAD.WIDE.U32 R2, R10, 0x2, R2 ;  /* 0x000000020a02b825 */ /* 0x000fca00078e0002 */
[----:B------:R-:W-:Y:S01]  /*12fd0*/  @!PT LDS RZ, [RZ] ;  /* 0x00000000fffff984 */ /* 0x000fe20000000800 */
[----:B------:R-:W-:Y:S01]  /*12fe0*/  @!PT LDS RZ, [RZ] ;  /* 0x00000000fffff984 */ /* 0x000fe20000000800 */
[----:B------:R-:W-:Y:S01]  /*12ff0*/  @!PT LDS RZ, [RZ] ;  /* 0x00000000fffff984 */ /* 0x000fe20000000800 */
[----:B------:R0:W-:Y:S04]  /*13000*/  @!P3 LDGSTS.E.BYPASS.LTC128B.128 [R21+0x18400], desc[UR4][R2.64], !P2 ;  /* 0x184000000215bfae */ /* 0x0001e8000d101d44 */
[----:B------:R0:W-:Y:S04]  /*13010*/  @!P3 LDGSTS.E.BYPASS.LTC128B.128 [R21+0x1c400], desc[UR4][R2.64+0x80], !P0 ;  /* 0x1c4000800215bfae */ /* 0x0001e8000c101d44 */
[----:B------:R0:W-:Y:S02]  /*13020*/  @!P3 LDGSTS.E.BYPASS.LTC128B.128 [R21+0x20400], desc[UR4][R2.64+0x100], !P1 ;  /* 0x204001000215bfae */ /* 0x0001e4000c901d44 */
[----:B0-----:R-:W-:Y:S05]  /*13030*/  WARPSYNC.COLLECTIVE R15, `(.L_x_146) ;  /* 0x000000000f087348 */ /* 0x001fea0003c00000 */
[----:B------:R1:W2:Y:S02]  /*13040*/  SHFL.IDX P6, R14, R13, R12, R11 ;  /* 0x0000000c0d0e7389 */ /* 0x0002a400000c000b */
[----:B012---:R-:W-:Y:S01]  /*13050*/  ENDCOLLECTIVE ;  /* 0x000000000000791b */ /* 0x007fe20003800000 */
.L_x_146:
[----:B------:R-:W-:Y:S01]  /*13060*/  IMAD.MOV.U32 R13, RZ, RZ, R0 ;  /* 0x000000ffff0d7224 */ /* 0x000fe200078e0000 */
[----:B------:R-:W-:-:S07]  /*13070*/  MOV R4, R14 ;  /* 0x0000000e00047202 */ /* 0x000fce0000000f00 */
[----:B------:R-:W-:Y:S05]  /*13080*/  WARPSYNC.COLLECTIVE R15, `(.L_x_147) ;  /* 0x000000000f087348 */ /* 0x000fea0003c00000 */
[----:B------:R0:W1:Y:S02]  /*13090*/  SHFL.IDX P6, R14, R13, R12, R11 ;  /* 0x0000000c0d0e7389 */ /* 0x00006400000c000b */
[----:B01----:R-:W-:Y:S01]  /*130a0*/  ENDCOLLECTIVE ;  /* 0x000000000000791b */ /* 0x003fe20003800000 */
.L_x_147:
[----:B------:R-:W-:Y:S05]  /*130b0*/  BRA `(.L_x_148) ;  /* 0xffffffc800447947 */ /* 0x000fea000383ffff */
.L_x_53:
[----:B-1----:R-:W-:-:S04]  /*130c0*/  IMAD.U32 R3, RZ, RZ, UR38 ;  /* 0x00000026ff037e24 */ /* 0x002fc8000f8e00ff */
[----:B------:R1:W2:Y:S03]  /*130d0*/  SYNCS.PHASECHK.TRANS64.TRYWAIT P0, [R3+URZ+0x36820], R2 ;  /* 0x03682002030075a7 */ /* 0x0002a6000800017f */
[----:B--2---:R-:W-:Y:S05]  /*130e0*/  @!P0 NANOSLEEP.SYNCS 0x989680 ;  /* 0x009896800000895d */ /* 0x004fea0003900000 */
[----:B------:R-:W2:Y:S02]  /*130f0*/  @!P0 SYNCS.PHASECHK.TRANS64 P0, [R3+URZ+0x36820], R2 ;  /* 0x03682002030085a7 */ /* 0x000ea4000800007f */
[----:B--2---:R-:W-:Y:S05]  /*13100*/  @!P0 BRA `(.L_x_53) ;  /* 0xfffffffc00ec8947 */ /* 0x004fea000383ffff */
[----:B------:R-:W-:Y:S05]  /*13110*/  BRA `(.L_x_149) ;  /* 0xffffffc8009c7947 */ /* 0x000fea000383ffff */
.L_x_60:
[----:B-1----:R-:W-:-:S04]  /*13120*/  MOV R3, UR38 ;  /* 0x0000002600037c02 */ /* 0x002fc80008000f00 */
[----:B------:R1:W2:Y:S03]  /*13130*/  SYNCS.PHASECHK.TRANS64.TRYWAIT P0, [R3+URZ+0x36848], R2 ;  /* 0x03684802030075a7 */ /* 0x0002a6000800017f */
[----:B--2---:R-:W-:Y:S05]  /*13140*/  @!P0 NANOSLEEP.SYNCS 0x989680 ;  /* 0x009896800000895d */ /* 0x004fea0003900000 */
[----:B------:R-:W2:Y:S02]  /*13150*/  @!P0 SYNCS.PHASECHK.TRANS64 P0, [R3+URZ+0x36848], R2 ;  /* 0x03684802030085a7 */ /* 0x000ea4000800007f */
[----:B--2---:R-:W-:Y:S05]  /*13160*/  @!P0 BRA `(.L_x_60) ;  /* 0xfffffffc00ec8947 */ /* 0x004fea000383ffff */
[----:B------:R-:W-:Y:S05]  /*13170*/  BRA `(.L_x_150) ;  /* 0xffffffcc00847947 */ /* 0x000fea000383ffff */
.L_x_67:
[----:B0-----:R-:W-:-:S04]  /*13180*/  IMAD.U32 R3, RZ, RZ, UR38 ;  /* 0x00000026ff037e24 */ /* 0x001fc8000f8e00ff */
[----:B------:R0:W1:Y:S03]  /*13190*/  SYNCS.PHASECHK.TRANS64.TRYWAIT P0, [R3+URZ+0x36860], R2 ;  /* 0x03686002030075a7 */ /* 0x000066000800017f */
[----:B-1----:R-:W-:Y:S05]  /*131a0*/  @!P0 NANOSLEEP.SYNCS 0x989680 ;  /* 0x009896800000895d */ /* 0x002fea0003900000 */
[----:B------:R-:W1:Y:S02]  /*131b0*/  @!P0 SYNCS.PHASECHK.TRANS64 P0, [R3+URZ+0x36860], R2 ;  /* 0x03686002030085a7 */ /* 0x000e64000800007f */
[----:B-1----:R-:W-:Y:S05]  /*131c0*/  @!P0 BRA `(.L_x_67) ;  /* 0xfffffffc00ec8947 */ /* 0x002fea000383ffff */
[----:B------:R-:W-:Y:S05]  /*131d0*/  BRA `(.L_x_151) ;  /* 0xffffffd0005c7947 */ /* 0x000fea000383ffff */
.L_x_77:
[----:B-1----:R-:W-:-:S04]  /*131e0*/  IMAD.U32 R3, RZ, RZ, UR38 ;  /* 0x00000026ff037e24 */ /* 0x002fc8000f8e00ff */
[----:B------:R1:W2:Y:S03]  /*131f0*/  SYNCS.PHASECHK.TRANS64.TRYWAIT P0, [R3+URZ+0x36840], R2 ;  /* 0x03684002030075a7 */ /* 0x0002a6000800017f */
[----:B--2---:R-:W-:Y:S05]  /*13200*/  @!P0 NANOSLEEP.SYNCS 0x989680 ;  /* 0x009896800000895d */ /* 0x004fea0003900000 */
[----:B------:R-:W2:Y:S02]  /*13210*/  @!P0 SYNCS.PHASECHK.TRANS64 P0, [R3+URZ+0x36840], R2 ;  /* 0x03684002030085a7 */ /* 0x000ea4000800007f */
[----:B--2---:R-:W-:Y:S05]  /*13220*/  @!P0 BRA `(.L_x_77) ;  /* 0xfffffffc00ec8947 */ /* 0x004fea000383ffff */
[----:B------:R-:W-:Y:S05]  /*13230*/  BRA `(.L_x_152) ;  /* 0xffffffd400b87947 */ /* 0x000fea000383ffff */
.L_x_84:
[----:B0-----:R-:W-:-:S04]  /*13240*/  MOV R3, UR38 ;  /* 0x0000002600037c02 */ /* 0x001fc80008000f00 */
[----:B------:R0:W1:Y:S03]  /*13250*/  SYNCS.PHASECHK.TRANS64.TRYWAIT P0, [R3+URZ+0x36868], R2 ;  /* 0x03686802030075a7 */ /* 0x000066000800017f */
[----:B-1----:R-:W-:Y:S05]  /*13260*/  @!P0 NANOSLEEP.SYNCS 0x989680 ;  /* 0x009896800000895d */ /* 0x002fea0003900000 */
[----:B------:R-:W1:Y:S02]  /*13270*/  @!P0 SYNCS.PHASECHK.TRANS64 P0, [R3+URZ+0x36868], R2 ;  /* 0x03686802030085a7 */ /* 0x000e64000800007f */
[----:B-1----:R-:W-:Y:S05]  /*13280*/  @!P0 BRA `(.L_x_84) ;  /* 0xfffffffc00ec8947 */ /* 0x002fea000383ffff */
[----:B------:R-:W-:Y:S05]  /*13290*/  BRA `(.L_x_153) ;  /* 0xffffffd800907947 */ /* 0x000fea000383ffff */
.L_x_94:
[----:B-1----:R-:W-:-:S04]  /*132a0*/  IMAD.U32 R3, RZ, RZ, UR38 ;  /* 0x00000026ff037e24 */ /* 0x002fc8000f8e00ff */
[----:B------:R1:W2:Y:S03]  /*132b0*/  SYNCS.PHASECHK.TRANS64.TRYWAIT P0, [R3+URZ+0x36848], R2 ;  /* 0x03684802030075a7 */ /* 0x0002a6000800017f */
[----:B--2---:R-:W-:Y:S05]  /*132c0*/  @!P0 NANOSLEEP.SYNCS 0x989680 ;  /* 0x009896800000895d */ /* 0x004fea0003900000 */
[----:B------:R-:W2:Y:S02]  /*132d0*/  @!P0 SYNCS.PHASECHK.TRANS64 P0, [R3+URZ+0x36848], R2 ;  /* 0x03684802030085a7 */ /* 0x000ea4000800007f */
[----:B--2---:R-:W-:Y:S05]  /*132e0*/  @!P0 BRA `(.L_x_94) ;  /* 0xfffffffc00ec8947 */ /* 0x004fea000383ffff */
[----:B------:R-:W-:Y:S05]  /*132f0*/  BRA `(.L_x_154) ;  /* 0xffffffe000047947 */ /* 0x000fea000383ffff */
.L_x_101:
[----:B0-----:R-:W-:-:S04]  /*13300*/  IMAD.U32 R3, RZ, RZ, UR38 ;  /* 0x00000026ff037e24 */ /* 0x001fc8000f8e00ff */
[----:B------:R0:W1:Y:S03]  /*13310*/  SYNCS.PHASECHK.TRANS64.TRYWAIT P0, [R3+URZ+0x36860], R2 ;  /* 0x03686002030075a7 */ /* 0x000066000800017f */
[----:B-1----:R-:W-:Y:S05]  /*13320*/  @!P0 NANOSLEEP.SYNCS 0x989680 ;  /* 0x009896800000895d */ /* 0x002fea0003900000 */
[----:B------:R-:W1:Y:S02]  /*13330*/  @!P0 SYNCS.PHASECHK.TRANS64 P0, [R3+URZ+0x36860], R2 ;  /* 0x03686002030085a7 */ /* 0x000e64000800007f */
[----:B-1----:R-:W-:Y:S05]  /*13340*/  @!P0 BRA `(.L_x_101) ;  /* 0xfffffffc00ec8947 */ /* 0x002fea000383ffff */
[----:B------:R-:W-:Y:S05]  /*13350*/  BRA `(.L_x_155) ;  /* 0xffffffe000d87947 */ /* 0x000fea000383ffff */
.L_x_110:
[----:B-1----:R1:W2:Y:S02]  /*13360*/  SYNCS.PHASECHK.TRANS64.TRYWAIT P0, [R3+URZ+0x36860], R0 ;  /* 0x03686000030075a7 */ /* 0x0022a4000800017f */
[----:B--2---:R-:W-:Y:S05]  /*13370*/  @!P0 NANOSLEEP.SYNCS 0x989680 ;  /* 0x009896800000895d */ /* 0x004fea0003900000 */
[----:B------:R-:W2:Y:S02]  /*13380*/  @!P0 SYNCS.PHASECHK.TRANS64 P0, [R3+URZ+0x36860], R0 ;  /* 0x03686000030085a7 */ /* 0x000ea4000800007f */
[----:B--2---:R-:W-:Y:S05]  /*13390*/  @!P0 BRA `(.L_x_110) ;  /* 0xfffffffc00f08947 */ /* 0x004fea000383ffff */
[----:B------:R-:W-:Y:S05]  /*133a0*/  BRA `(.L_x_156) ;  /* 0xffffffe400dc7947 */ /* 0x000fea000383ffff */
.L_x_116:
[----:B-1----:R1:W2:Y:S02]  /*133b0*/  SYNCS.PHASECHK.TRANS64.TRYWAIT P0, [R2+URZ+0x36820], R3 ;  /* 0x03682003020075a7 */ /* 0x0022a4000800017f */
[----:B--2---:R-:W-:Y:S05]  /*133c0*/  @!P0 NANOSLEEP.SYNCS 0x989680 ;  /* 0x009896800000895d */ /* 0x004fea0003900000 */
[----:B------:R-:W2:Y:S02]  /*133d0*/  @!P0 SYNCS.PHASECHK.TRANS64 P0, [R2+URZ+0x36820], R3 ;  /* 0x03682003020085a7 */ /* 0x000ea4000800007f */
[----:B--2---:R-:W-:Y:S05]  /*133e0*/  @!P0 BRA `(.L_x_116) ;  /* 0xfffffffc00f08947 */ /* 0x004fea000383ffff */
[----:B------:R-:W-:Y:S05]  /*133f0*/  BRA `(.L_x_157) ;  /* 0xffffffe800e07947 */ /* 0x000fea000383ffff */
.L_x_117:
[----:B------:R-:W2:Y:S01]  /*13400*/  S2R R4, SR_TID.X ;  /* 0x0000000000047919 */ /* 0x000ea20000002100 */
[----:B------:R-:W-:Y:S01]  /*13410*/  BSSY B0, `(.L_x_158) ;  /* 0x000000a000007945 */ /* 0x000fe20003800000 */
[----:B------:R-:W-:Y:S01]  /*13420*/  IMAD.MOV.U32 R12, RZ, RZ, RZ ;  /* 0x000000ffff0c7224 */ /* 0x000fe200078e00ff */
[----:B------:R-:W-:Y:S01]  /*13430*/  MOV R15, 0xffffffff ;  /* 0xffffffff000f7802 */ /* 0x000fe20000000f00 */
[----:B0-----:R-:W-:Y:S01]  /*13440*/  IMAD.MOV.U32 R11, RZ, RZ, 0x1f ;  /* 0x0000001fff0b7424 */ /* 0x001fe200078e00ff */
[----:B--2---:R-:W-:-:S04]  /*13450*/  SHF.R.U32.HI R4, RZ, 0x5, R4 ;  /* 0x00000005ff047819 */ /* 0x004fc80000011604 */
[----:B------:R-:W-:-:S04]  /*13460*/  LOP3.LUT R4, R4, 0x3, RZ, 0xc0, !PT ;  /* 0x0000000304047812 */ /* 0x000fc800078ec0ff */
[----:B------:R-:W-:-:S07]  /*13470*/  MOV R13, R4 ;  /* 0x00000004000d7202 */ /* 0x000fce0000000f00 */
[----:B-1----:R-:W-:Y:S05]  /*13480*/  WARPSYNC.COLLECTIVE R15, `(.L_x_159) ;  /* 0x000000000f087348 */ /* 0x002fea0003c00000 */
[----:B------:R0:W2:Y:S02]  /*13490*/  SHFL.IDX P6, R14, R13, R12, R11 ;  /* 0x0000000c0d0e7389 */ /* 0x0000a400000c000b */
[----:B012---:R-:W-:Y:S01]  /*134a0*/  ENDCOLLECTIVE ;  /* 0x000000000000791b */ /* 0x007fe20003800000 */
.L_x_159:
[----:B------:R-:W-:Y:S05]  /*134b0*/  BSYNC B0 ;  /* 0x0000000000007941 */ /* 0x000fea0003800000 */
.L_x_158:
[----:B------:R-:W-:Y:S05]  /*134c0*/  BRA `(.L_x_160) ;  /* 0xffffffe800c47947 */ /* 0x000fea000383ffff */
.L_x_118:
[----:B------:R-:W-:Y:S01]  /*134d0*/  BSSY B0, `(.L_x_161) ;  /* 0x0000006000007945 */ /* 0x000fe20003800000 */
[----:B------:R-:W-:-:S07]  /*134e0*/  IMAD.MOV.U32 R15, RZ, RZ, -0x1 ;  /* 0xffffffffff0f7424 */ /* 0x000fce00078e00ff */
[----:B01----:R-:W-:Y:S05]  /*134f0*/  WARPSYNC.COLLECTIVE R15, `(.L_x_162) ;  /* 0x000000000f0c7348 */ /* 0x003fea0003c00000 */
[----:B------:R-:W-:Y:S02]  /*13500*/  ELECT P6, UR62, PT ;  /* 0x00000000003e782f */ /* 0x000fe400038c0000 */
[----:B------:R-:W-:Y:S01]  /*13510*/  MOV R14, UR62 ;  /* 0x0000003e000e7c02 */ /* 0x000fe20008000f00 */
[----:B01----:R-:W-:Y:S10]  /*13520*/  ENDCOLLECTIVE ;  /* 0x000000000000791b */ /* 0x003ff40003800000 */
.L_x_162:
[----:B------:R-:W-:Y:S05]  /*13530*/  BSYNC B0 ;  /* 0x0000000000007941 */ /* 0x000fea0003800000 */
.L_x_161:
[----:B------:R-:W-:Y:S05]  /*13540*/  BRA `(.L_x_163) ;  /* 0xffffffe800b87947 */ /* 0x000fea000383ffff */
.L_x_120:
[----:B-1----:R1:W2:Y:S02]  /*13550*/  SYNCS.PHASECHK.TRANS64.TRYWAIT P0, [R6+URZ], R5 ;  /* 0x00000005060075a7 */ /* 0x0022a4000800017f */
[----:B--2---:R-:W-:Y:S05]  /*13560*/  @!P0 NANOSLEEP.SYNCS 0x989680 ;  /* 0x009896800000895d */ /* 0x004fea0003900000 */
[----:B------:R-:W2:Y:S02]  /*13570*/  @!P0 SYNCS.PHASECHK.TRANS64 P0, [R6+URZ], R5 ;  /* 0x00000005060085a7 */ /* 0x000ea4000800007f */
[----:B--2---:R-:W-:Y:S05]  /*13580*/  @!P0 BRA `(.L_x_120) ;  /* 0xfffffffc00f08947 */ /* 0x004fea000383ffff */
[----:B------:R-:W-:Y:S05]  /*13590*/  BRA `(.L_x_164) ;  /* 0xffffffe800f47947 */ /* 0x000fea000383ffff */
.L_x_121:
[----:B--2---:R2:W3:Y:S02]  /*135a0*/  SYNCS.PHASECHK.TRANS64.TRYWAIT P0, [R3+URZ], R4 ;  /* 0x00000004030075a7 */ /* 0x0044e4000800017f */
[----:B---3--:R-:W-:Y:S05]  /*135b0*/  @!P0 NANOSLEEP.SYNCS 0x989680 ;  /* 0x009896800000895d */ /* 0x008fea0003900000 */
[----:B------:R-:W3:Y:S02]  /*135c0*/  @!P0 SYNCS.PHASECHK.TRANS64 P0, [R3+URZ], R4 ;  /* 0x00000004030085a7 */ /* 0x000ee4000800007f */
[----:B---3--:R-:W-:Y:S05]  /*135d0*/  @!P0 BRA `(.L_x_121) ;  /* 0xfffffffc00f08947 */ /* 0x008fea000383ffff */
[----:B------:R-:W-:Y:S05]  /*135e0*/  BRA `(.L_x_165) ;  /* 0xffffffe800e87947 */ /* 0x000fea000383ffff */
.L_x_123:
[----:B--2---:R2:W3:Y:S02]  /*135f0*/  SYNCS.PHASECHK.TRANS64.TRYWAIT P0, [R0+URZ], R5 ;  /* 0x00000005000075a7 */ /* 0x0044e4000800017f */
[----:B---3--:R-:W-:Y:S05]  /*13600*/  @!P0 NANOSLEEP.SYNCS 0x989680 ;  /* 0x009896800000895d */ /* 0x008fea0003900000 */
[----:B------:R-:W3:Y:S02]  /*13610*/  @!P0 SYNCS.PHASECHK.TRANS64 P0, [R0+URZ], R5 ;  /* 0x00000005000085a7 */ /* 0x000ee4000800007f */
[----:B---3--:R-:W-:Y:S05]  /*13620*/  @!P0 BRA `(.L_x_123) ;  /* 0xfffffffc00f08947 */ /* 0x008fea000383ffff */
[----:B------:R-:W-:Y:S05]  /*13630*/  BRA `(.L_x_166) ;  /* 0xffffffe800ec7947 */ /* 0x000fea000383ffff */
.L_x_167:
[----:B------:R-:W-:-:S00]  /*13640*/  BRA `(.L_x_167) ;  /* 0xfffffffc00fc7947 */ /* 0x000fc0000383ffff */
[----:B------:R-:W-:-:S00]  /*13650*/  NOP ;  /* 0x0000000000007918 */ /* 0x000fc00000000000 */
        /* <DEDUP_REMOVED lines=10> */
.L_x_3023:


//--------------------- .text._ZN7cutlass13device_kernelIN5flash11enable_sm90INS1_16FlashAttnFwdSm90INS1_25CollectiveMainloopFwdSm90ILi2EN4cute5tupleIJNS5_1CILi1EEES8_S8_EEENS6_IJNS7_ILi128EEENS7_ILi112EEENS7_ILi192EEEEEELi192ENS_6half_tEfNS_4arch4Sm90ELb0ELb0ELb1ELb1ELb0ELb0ELb0ELb1ELb1ELb1ELb1ELb0EEENS1_21CollectiveEpilogueFwdINS6_IJSA_SC_SB_EEES9_SE_SG_Li256ELb1ELb1ELb1ELb0EEENS1_36VarlenDynamicPersistentTileSchedulerILi128ELi112ELi256ELi128ELb1ELb1ELb1ELb0ELb1ELb1EEEEEEEEEvNT_6ParamsE --------------------------
	.section	.text._ZN7cutlass13device_kernelIN5flash11enable_sm90INS1_16FlashAttnFwdSm90INS1_25CollectiveMainloopFwdSm90ILi2EN4cute5tupleIJNS5_1CILi1EEES8_S8_EEENS6_IJNS7_ILi128EEENS7_ILi112EEENS7_ILi192EEEEEELi192ENS_6half_tEfNS_4arch4Sm90ELb0ELb0ELb1ELb1ELb0ELb0ELb0ELb1ELb1ELb1ELb1ELb0EEENS1_21CollectiveEpilogueFwdINS6_IJSA_SC_SB_EEES9_SE_SG_Li256ELb1ELb1ELb1ELb0EEENS1_36VarlenDynamicPersistentTileSchedulerILi128ELi112ELi256ELi128ELb1ELb1ELb1ELb0ELb1ELb1EEEEEEEEEvNT_6ParamsE,"ax",@progbits
	.align	128
.text._ZN7cutlass13device_kernelIN5flash11enable_sm90INS1_16FlashAttnFwdSm90INS1_25CollectiveMainloopFwdSm90ILi2EN4cute5tupleIJNS5_1CILi1EEES8_S8_EEENS6_IJNS7_ILi128EEENS7_ILi112EEENS7_ILi192EEEEEELi192ENS_6half_tEfNS_4arch4Sm90ELb0ELb0ELb1ELb1ELb0ELb0ELb0ELb1ELb1ELb1ELb1ELb0EEENS1_21CollectiveEpilogueFwdINS6_IJSA_SC_SB_EEES9_SE_SG_Li256ELb1ELb1ELb1ELb0EEENS1_36VarlenDynamicPersistentTileSchedulerILi128ELi112ELi256ELi128ELb1ELb1ELb1ELb0ELb1ELb1EEEEEEEEEvNT_6ParamsE:
        .type           _ZN7cutlass13device_kernelIN5flash11enable_sm90INS1_16FlashAttnFwdSm90INS1_25CollectiveMainloopFwdSm90ILi2EN4cute5tupleIJNS5_1CILi1EEES8_S8_EEENS6_IJNS7_ILi128EEENS7_ILi112EEENS7_ILi192EEEEEELi192ENS_6half_tEfNS_4arch4Sm90ELb0ELb0ELb1ELb1ELb0ELb0ELb0ELb1ELb1ELb1ELb1ELb0EEENS1_21CollectiveEpilogueFwdINS6_IJSA_SC_SB_EEES9_SE_SG_Li256ELb1ELb1ELb1ELb0EEENS1_36VarlenDynamicPersistentTileSchedulerILi128ELi112ELi256ELi128ELb1ELb1ELb1ELb0ELb1ELb1EEEEEEEEEvNT_6ParamsE,@function
        .size           _ZN7cutlass13device_kernelIN5flash11enable_sm90INS1_16FlashAttnFwdSm90INS1_25CollectiveMainloopFwdSm90ILi2EN4cute5tupleIJNS5_1CILi1EEES8_S8_EEENS6_IJNS7_ILi128EEENS7_ILi112EEENS7_ILi192EEEEEELi192ENS_6half_tEfNS_4arch4Sm90ELb0ELb0ELb1ELb1ELb0ELb0ELb0ELb1ELb1ELb1ELb1ELb0EEENS1_21CollectiveEpilogueFwdINS6_IJSA_SC_SB_EEES9_SE_SG_Li256ELb1ELb1ELb1ELb0EEENS1_36VarlenDynamicPersistentTileSchedulerILi128ELi112ELi256ELi128ELb1ELb1ELb1ELb0ELb1ELb1EEEEEEEEEvNT_6ParamsE,(.L_x_3024 - _ZN7cutlass13device_kernelIN5flash11enable_sm90INS1_16FlashAttnFwdSm90INS1_25CollectiveMainloopFwdSm90ILi2EN4cute5tupleIJNS5_1CILi1EEES8_S8_EEENS6_IJNS7_ILi128EEENS7_ILi112EEENS7_ILi192EEEEEELi192ENS_6half_tEfNS_4arch4Sm90ELb0ELb0ELb1ELb1ELb0ELb0ELb0ELb1ELb1ELb1ELb1ELb0EEENS1_21CollectiveEpilogueFwdINS6_IJSA_SC_SB_EEES9_SE_SG_Li256ELb1ELb1ELb1ELb0EEENS1_36VarlenDynamicPersistentTileSchedulerILi128ELi112ELi256ELi128ELb1ELb1ELb1ELb0ELb1ELb1EEEEEEEEEvNT_6ParamsE)
        .other          _ZN7cutlass13device_kernelIN5flash11enable_sm90INS1_16FlashAttnFwdSm90INS1_25CollectiveMainloopFwdSm90ILi2EN4cute5tupleIJNS5_1CILi1EEES8_S8_EEENS6_IJNS7_ILi128EEENS7_ILi112EEENS7_ILi192EEEEEELi192ENS_6half_tEfNS_4arch4Sm90ELb0ELb0ELb1ELb1ELb0ELb0ELb0ELb1ELb1ELb1ELb1ELb0EEENS1_21CollectiveEpilogueFwdINS6_IJSA_SC_SB_EEES9_SE_SG_Li256ELb1ELb1ELb1ELb0EEENS1_36VarlenDynamicPersistentTileSchedulerILi128ELi112ELi256ELi128ELb1ELb1ELb1ELb0ELb1ELb1EEEEEEEEEvNT_6ParamsE,@"STO_CUDA_ENTRY STV_DEFAULT"
_ZN7cutlass13device_kernelIN5flash11enable_sm90INS1_16FlashAttnFwdSm90INS1_25CollectiveMainloopFwdSm90ILi2EN4cute5tupleIJNS5_1CILi1EEES8_S8_EEENS6_IJNS7_ILi128EEENS7_ILi112EEENS7_ILi192EEEEEELi192ENS_6half_tEfNS_4arch4Sm90ELb0ELb0ELb1ELb1ELb0ELb0ELb0ELb1ELb1ELb1ELb1ELb0EEENS1_21CollectiveEpilogueFwdINS6_IJSA_SC_SB_EEES9_SE_SG_Li256ELb1ELb1ELb1ELb0EEENS1_36VarlenDynamicPersistentTileSchedulerILi128ELi112ELi256ELi128ELb1ELb1ELb1ELb0ELb1ELb1EEEEEEEEEvNT_6ParamsE:
        /* <DEDUP_REMOVED lines=18> */
.L_x_169:
[----:B------:R-:W-:Y:S05]  /*0120*/  BSYNC B0 ;  /* 0x0000000000007941 */ /* 0x000fea0003800000 */
.L_x_168:
        /* <DEDUP_REMOVED lines=41> */
.L_x_170:
        /* <DEDUP_REMOVED lines=22> */
.L_x_171:
        /* <DEDUP_REMOVED lines=18> */
.L_x_172:
        /* <DEDUP_REMOVED lines=22> */
.L_x_173:
        /* <DEDUP_REMOVED lines=22> */
.L_x_174:
[----:B0-----:R-:W-:Y:S01]  /*0900*/  UMOV UR4, 0x1 ;  /* 0x0000000100047882 */ /* 0x001fe20000000000 */
[----:B------:R-:W-:Y:S01]  /*0910*/  PLOP3.LUT P0, PT, PT, PT, UP0, 0x80, 0x0 ;  /* 0x000000000000781c */ /* 0x000fe20003f0f008 */
[----:B------:R-:W-:Y:S01]  /*0920*/  USEL UR4, UR4, 0x2, !UP0 ;  /* 0x0000000204047887 */ /* 0x000fe2000c000000 */
[----:B------:R-:W-:-:S05]  /*0930*/  NOP ;  /* 0x0000000000007918 */ /* 0x000fca0000000000 */
[----:B------:R-:W-:-:S05]  /*0940*/  IMAD.U32 R2, RZ, RZ, UR4 ;  /* 0x00000004ff027e24 */ /* 0x000fca000f8e00ff */
[----:B------:R0:W-:Y:S01]  /*0950*/  STL [R1+0x68], R2 ;  /* 0x0000680201007387 */ /* 0x0001e20000100800 */
[----:B-12-4-:R-:W-:Y:S06]  /*0960*/  BAR.SYNC.DEFER_BLOCKING 0x0 ;  /* 0x0000000000007b1d */ /* 0x016fec0000010000 */
[----:B------:R-:W-:Y:S05]  /*0970*/  @!P0 BRA `(.L_x_175) ;  /* 0x000000f400a08947 */ /* 0x000fea0003800000 */
.L_x_176:
[----:B------:R-:W-:-:S08]  /*0980*/  NOP ;  /* 0x0000000000007918 */ /* 0x000fd00000000000 */
[----:B------:R-:W1:Y:S02]  /*0990*/  USETMAXREG.TRY_ALLOC.CTAPOOL UP0, 0xf0 ;  /* 0x000000f0000079c8 */ /* 0x000e640008000600 */
[----:B-1----:R-:W-:-:S13]  /*09a0*/  PLOP3.LUT P0, PT, PT, PT, UP0, 0x80, 0x0 ;  /* 0x000000000000781c */ /* 0x002fda0003f0f008 */
[----:B------:R-:W-:Y:S05]  /*09b0*/  @!P0 BRA `(.L_x_176) ;  /* 0xfffffffc00f08947 */ /* 0x000fea000383ffff */
[----:B------:R-:W1:Y:S08]  /*09c0*/  S2UR UR5, SR_CgaCtaId ;  /* 0x00000000000579c3 */ /* 0x000e700000008800 */
[----:B------:R-:W-:Y:S06]  /*09d0*/  BAR.ARV 0x8, 0x180 ;  /* 0x0206000000007b1d */ /* 0x000fec0000002000 */
[----:B------:R-:W-:-:S02]  /*09e0*/  UMOV UR4, 0x400 ;  /* 0x0000040000047882 */ /* 0x000fc40000000000 */
[----:B------:R-:W-:Y:S01]  /*09f0*/  BAR.SYNC.DEFER_BLOCKING 0x5, 0x180 ;  /* 0x0146000000007b1d */ /* 0x000fe20000010000 */
[----:B-1----:R-:W-:-:S09]  /*0a00*/  ULEA UR4, UR5, UR4, 0x18 ;  /* 0x0000000405047291 */ /* 0x002fd2000f8ec03f */
[----:B------:R-:W1:Y:S01]  /*0a10*/  LDS.128 R8, [UR4+0x368d0] ;  /* 0x0368d004ff087984 */ /* 0x000e620008000c00 */
[----:B------:R-:W-:Y:S01]  /*0a20*/  ULDC UR4, c[0x0][0xc3c] ;  /* 0x00030f0000047ab9 */ /* 0x000fe20000000800 */
[----:B------:R-:W-:Y:S06]  /*0a30*/  BAR.ARV 0x4, 0x180 ;  /* 0x0106000000007b1d */ /* 0x000fec0000002000 */
[----:B-1----:R-:W-:-:S13]  /*0a40*/  ISETP.GE.AND P0, PT, R11, UR4, PT ;  /* 0x000000040b007c0c */ /* 0x002fda000bf06270 */
[----:B------:R-:W-:Y:S05]  /*0a50*/  @P0 EXIT ;  /* 0x000000000000094d */ /* 0x000fea0003800000 */
[----:B0-----:R-:W2:Y:S01]  /*0a60*/  LDL R2, [R1+0x68] ;  /* 0x0000680001027983 */ /* 0x001ea20000100800 */
[----:B------:R-:W-:Y:S01]  /*0a70*/  R2UR UR5, R9 ;  /* 0x00000000090572ca */ /* 0x000fe200000e0000 */
[----:B------:R-:W-:Y:S01]  /*0a80*/  IMAD.MOV.U32 R232, RZ, RZ, RZ ;  /* 0x000000ffffe87224 */ /* 0x000fe200078e00ff */
[----:B------:R-:W-:Y:S01]  /*0a90*/  R2UR UR6, R10 ;  /* 0x000000000a0672ca */ /* 0x000fe200000e0000 */
[----:B------:R-:W0:Y:S01]  /*0aa0*/  S2R R0, SR_TID.X ;  /* 0x0000000000007919 */ /* 0x000e220000002100 */
[----:B------:R-:W-:Y:S02]  /*0ab0*/  R2UR UR7, R11 ;  /* 0x000000000b0772ca */ /* 0x000fe400000e0000 */
[----:B------:R-:W-:Y:S01]  /*0ac0*/  CS2R R16, SRZ ;  /* 0x0000000000107805 */ /* 0x000fe2000001ff00 */
[----:B0-----:R-:W-:-:S05]  /*0ad0*/  VIADD R12, R0, 0xffffff80 ;  /* 0xffffff80000c7836 */ /* 0x001fca0000000000 */
[----:B------:R-:W-:-:S04]  /*0ae0*/  SHF.R.S32.HI R0, RZ, 0x1f, R12 ;  /* 0x0000001fff007819 */ /* 0x000fc8000001140c */
[CC--:B------:R-:W-:Y:S02]  /*0af0*/  LEA.HI R4, R0.reuse, R12.reuse, RZ, 0x5 ;  /* 0x0000000c00047211 */ /* 0x0c0fe400078f28ff */
[CC--:B------:R-:W-:Y:S02]  /*0b00*/  LEA.HI R3, R0.reuse, R12.reuse, RZ, 0x4 ;  /* 0x0000000c00037211 */ /* 0x0c0fe400078f20ff */
[----:B------:R-:W-:Y:S01]  /*0b10*/  LEA.HI R11, R0, R12, RZ, 0x2 ;  /* 0x0000000c000b7211 */ /* 0x000fe200078f10ff */
[----:B------:R-:W-:Y:S01]  /*0b20*/  IMAD.SHL.U32 R5, R4, 0x20, RZ ;  /* 0x0000002004057824 */ /* 0x000fe200078e00ff */
[----:B------:R-:W-:Y:S02]  /*0b30*/  LOP3.LUT R4, R3, 0x3fffff0, RZ, 0xc0, !PT ;  /* 0x03fffff003047812 */ /* 0x000fe400078ec0ff */
[----:B------:R-:W-:Y:S02]  /*0b40*/  LOP3.LUT R11, R11, 0xfffffffc, RZ, 0xc0, !PT ;  /* 0xfffffffc0b0b7812 */ /* 0x000fe400078ec0ff */
[----:B------:R-:W-:Y:S01]  /*0b50*/  LOP3.LUT R5, R5, 0xfffffc00, RZ, 0xc0, !PT ;  /* 0xfffffc0005057812 */ /* 0x000fe200078ec0ff */
[----:B------:R-:W-:-:S02]  /*0b60*/  IMAD.IADD R4, R12, 0x1, -R4 ;  /* 0x000000010c047824 */ /* 0x000fc400078e0a04 */
[----:B------:R-:W-:Y:S01]  /*0b70*/  IMAD.IADD R11, R12, 0x1, -R11 ;  /* 0x000000010c0b7824 */ /* 0x000fe200078e0a0b */
[----:B--2---:R-:W-:Y:S02]  /*0b80*/  R2UR UR4, R2 ;  /* 0x00000000020472ca */ /* 0x004fe400000e0000 */
[CC--:B------:R-:W-:Y:S02]  /*0b90*/  LEA.HI R2, R0.reuse, R12.reuse, RZ, 0x7 ;  /* 0x0000000c00027211 */ /* 0x0c0fe400078f38ff */
[----:B------:R-:W-:Y:S02]  /*0ba0*/  LEA.HI R0, R0, R12, RZ, 0x3 ;  /* 0x0000000c00007211 */ /* 0x000fe400078f18ff */
[----:B------:R-:W-:Y:S02]  /*0bb0*/  LOP3.LUT R234, R2, 0xffffff80, RZ, 0xc0, !PT ;  /* 0xffffff8002ea7812 */ /* 0x000fe400078ec0ff */
[----:B------:R-:W-:Y:S02]  /*0bc0*/  SHF.R.S32.HI R13, RZ, 0x7, R2 ;  /* 0x00000007ff0d7819 */ /* 0x000fe40000011402 */
[----:B------:R-:W-:Y:S01]  /*0bd0*/  LOP3.LUT R19, R0, 0xfffffff8, RZ, 0xc0, !PT ;  /* 0xfffffff800137812 */ /* 0x000fe200078ec0ff */
[----:B------:R-:W-:Y:S01]  /*0be0*/  IMAD.IADD R234, R12, 0x1, -R234 ;  /* 0x000000010cea7824 */ /* 0x000fe200078e0aea */
[----:B------:R-:W-:Y:S01]  /*0bf0*/  LEA.HI R2, R2, R13, RZ, 0x1 ;  /* 0x0000000d02027211 */ /* 0x000fe200078f08ff */
[----:B------:R-:W-:Y:S01]  /*0c00*/  ULOP3.LUT UR4, UR4, 0x1, URZ, 0xfc, !UPT ;  /* 0x0000000104047892 */ /* 0x000fe2000f8efc3f */
[----:B------:R-:W-:Y:S01]  /*0c10*/  SHF.R.S32.HI R230, RZ, 0x3, R0 ;  /* 0x00000003ffe67819 */ /* 0x000fe20000011400 */
[----:B------:R-:W-:Y:S01]  /*0c20*/  IMAD.IADD R19, R12, 0x1, -R19 ;  /* 0x000000010c137824 */ /* 0x000fe200078e0a13 */
[----:B------:R-:W-:-:S02]  /*0c30*/  SHF.R.S32.HI R7, RZ, 0x1f, R234 ;  /* 0x0000001fff077819 */ /* 0x000fc400000114ea */
[----:B------:R-:W-:Y:S02]  /*0c40*/  LOP3.LUT R2, R2, 0x3fffffe, RZ, 0xc0, !PT ;  /* 0x03fffffe02027812 */ /* 0x000fe400078ec0ff */
[CC--:B------:R-:W-:Y:S02]  /*0c50*/  LEA.HI R8, R7.reuse, R234.reuse, RZ, 0x2 ;  /* 0x000000ea07087211 */ /* 0x0c0fe400078f10ff */
[----:B------:R-:W-:Y:S01]  /*0c60*/  LEA.HI R7, R7, R234, RZ, 0x5 ;  /* 0x000000ea07077211 */ /* 0x000fe200078f28ff */
[----:B------:R-:W-:Y:S01]  /*0c70*/  IMAD.IADD R2, R13, 0x1, -R2 ;  /* 0x000000010d027824 */ /* 0x000fe200078e0a02 */
[--C-:B------:R-:W-:Y:S02]  /*0c80*/  SHF.R.S32.HI R9, RZ, 0x2, R8.reuse ;  /* 0x00000002ff097819 */ /* 0x100fe40000011408 */
[----:B------:R-:W-:Y:S02]  /*0c90*/  SHF.R.S32.HI R6, RZ, 0x1f, R8 ;  /* 0x0000001fff067819 */ /* 0x000fe40000011408 */
[----:B------:R-:W-:-:S02]  /*0ca0*/  SHF.R.S32.HI R7, RZ, 0x5, R7 ;  /* 0x00000005ff077819 */ /* 0x000fc40000011407 */
[----:B------:R-:W-:-:S04]  /*0cb0*/  LEA.HI R6, R6, R9, RZ, 0x3 ;  /* 0x0000000906067211 */ /* 0x000fc800078f18ff */
[----:B------:R-:W-:Y:S01]  /*0cc0*/  LOP3.LUT R10, R6, 0xfffffff8, RZ, 0xc0, !PT ;  /* 0xfffffff8060a7812 */ /* 0x000fe200078ec0ff */
[----:B------:R-:W-:Y:S01]  /*0cd0*/  IMAD R6, R4, 0x40, R5 ;  /* 0x0000004004067824 */ /* 0x000fe200078e0205 */
[----:B------:R-:W-:Y:S02]  /*0ce0*/  SHF.R.S32.HI R4, RZ, 0x4, R3 ;  /* 0x00000004ff047819 */ /* 0x000fe40000011403 */
[----:B------:R-:W-:Y:S01]  /*0cf0*/  LEA.HI R5, R11, R11, RZ, 0x1 ;  /* 0x0000000b0b057211 */ /* 0x000fe200078f08ff */
[----:B------:R-:W-:Y:S01]  /*0d00*/  IMAD.IADD R10, R9, 0x1, -R10 ;  /* 0x00000001090a7824 */ /* 0x000fe200078e0a0a */
[----:B------:R-:W-:-:S03]  /*0d10*/  LEA.HI R3, R3, R4, RZ, 0x1 ;  /* 0x0000000403037211 */ /* 0x000fc600078f08ff */
[----:B------:R-:W-:Y:S01]  /*0d20*/  IMAD R7, R7, 0x10, R10 ;  /* 0x0000001007077824 */ /* 0x000fe200078e020a */
[----:B------:R-:W-:-:S03]  /*0d30*/  LOP3.LUT R3, R3, 0x1ffffffe, RZ, 0xc0, !PT ;  /* 0x1ffffffe03037812 */ /* 0x000fc600078ec0ff */
[----:B------:R-:W-:Y:S02]  /*0d40*/  IMAD R2, R2, 0x40, R7 ;  /* 0x0000004002027824 */ /* 0x000fe400078e0207 */
[----:B------:R-:W-:Y:S01]  /*0d50*/  IMAD.IADD R3, R4, 0x1, -R3 ;  /* 0x0000000104037824 */ /* 0x000fe200078e0a03 */
[----:B------:R-:W-:-:S03]  /*0d60*/  LOP3.LUT R4, R5, 0x1ffffffe, RZ, 0xc0, !PT ;  /* 0x1ffffffe05047812 */ /* 0x000fc600078ec0ff */
[----:B------:R-:W-:Y:S01]  /*0d70*/  IMAD R5, R3, 0x8, R6 ;  /* 0x0000000803057824 */ /* 0x000fe200078e0206 */
[----:B------:R-:W-:Y:S01]  /*0d80*/  LOP3.LUT R3, R8, 0x7ffffffc, RZ, 0xc0, !PT ;  /* 0x7ffffffc08037812 */ /* 0x000fe200078ec0ff */
[----:B------:R-:W-:-:S03]  /*0d90*/  IMAD.IADD R4, R11, 0x1, -R4 ;  /* 0x000000010b047824 */ /* 0x000fc600078e0a04 */
[----:B------:R0:W-:Y:S01]  /*0da0*/  STL [R1+0x5c], R5 ;  /* 0x00005c0501007387 */ /* 0x0001e20000100800 */
[----:B------:R-:W-:-:S03]  /*0db0*/  IMAD.IADD R3, R234, 0x1, -R3 ;  /* 0x00000001ea037824 */ /* 0x000fc600078e0a03 */
[----:B------:R-:W-:Y:S01]  /*0dc0*/  STL [R1+0x54], R2 ;  /* 0x0000540201007387 */ /* 0x000fe20000100800 */
[----:B------:R-:W-:-:S04]  /*0dd0*/  IMAD.SHL.U32 R204, R3, 0x2, RZ ;  /* 0x0000000203cc7824 */ /* 0x000fc800078e00ff */
[C---:B------:R-:W-:Y:S02]  /*0de0*/  VIADD R226, R204.reuse, 0x10 ;  /* 0x00000010cce27836 */ /* 0x040fe40000000000 */
[C---:B------:R-:W-:Y:S02]  /*0df0*/  VIADD R223, R204.reuse, 0x28 ;  /* 0x00000028ccdf7836 */ /* 0x040fe40000000000 */
[C---:B------:R-:W-:Y:S01]  /*0e00*/  VIADD R220, R204.reuse, 0x40 ;  /* 0x00000040ccdc7836 */ /* 0x040fe20000000000 */
[----:B------:R-:W-:Y:S01]  /*0e10*/  SHF.R.S32.HI R0, RZ, 0x1f, R226 ;  /* 0x0000001fff007819 */ /* 0x000fe200000114e2 */
        /* <DEDUP_REMOVED lines=8> */
[----:B0-----:R-:W-:Y:S01]  /*0ea0*/  IMAD.U32 R5, RZ, RZ, UR4 ;  /* 0x00000004ff057e24 */ /* 0x001fe2000f8e00ff */
[----:B------:R-:W-:Y:S01]  /*0eb0*/  SHF.R.S32.HI R0, RZ, 0x1f, R211 ;  /* 0x0000001fff007819 */ /* 0x000fe200000114d3 */
[----:B------:R-:W-:Y:S01]  /*0ec0*/  VIADD R227, R204, 0x8 ;  /* 0x00000008cce37836 */ /* 0x000fe20000000000 */
[----:B------:R-:W-:Y:S01]  /*0ed0*/  SHF.R.S32.HI R0, RZ, 0x1f, R208 ;  /* 0x0000001fff007819 */ /* 0x000fe200000114d0 */
[----:B------:R-:W-:Y:S01]  /*0ee0*/  IMAD R0, R4, 0x8, R2 ;  /* 0x0000000804007824 */ /* 0x000fe200078e0202 */
[----:B------:R0:W-:Y:S01]  /*0ef0*/  STL [R1+0x60], R5 ;  /* 0x0000600501007387 */ /* 0x0001e20000100800 */
[C---:B------:R-:W-:Y:S01]  /*0f00*/  VIADD R225, R204.reuse, 0x18 ;  /* 0x00000018cce17836 */ /* 0x040fe20000000000 */
[----:B------:R-:W-:Y:S01]  /*0f10*/  SHF.R.S32.HI R3, RZ, 0x1f, R227 ;  /* 0x0000001fff037819 */ /* 0x000fe200000114e3 */
[C---:B------:R-:W-:Y:S01]  /*0f20*/  VIADD R224, R204.reuse, 0x20 ;  /* 0x00000020cce07836 */ /* 0x040fe20000000000 */
[----:B------:R1:W-:Y:S01]  /*0f30*/  STL [R1+0x58], R0 ;  /* 0x0000580001007387 */ /* 0x0003e20000100800 */
[----:B------:R-:W-:-:S02]  /*0f40*/  VIADD R222, R204, 0x30 ;  /* 0x00000030ccde7836 */ /* 0x000fc40000000000 */
[C---:B------:R-:W-:Y:S01]  /*0f50*/  VIADD R221, R204.reuse, 0x38 ;  /* 0x00000038ccdd7836 */ /* 0x040fe20000000000 */
[----:B------:R-:W-:Y:S01]  /*0f60*/  SHF.R.S32.HI R3, RZ, 0x1f, R224 ;  /* 0x0000001fff037819 */ /* 0x000fe200000114e0 */
[C---:B------:R-:W-:Y:S01]  /*0f70*/  VIADD R219, R204.reuse, 0x48 ;  /* 0x00000048ccdb7836 */ /* 0x040fe20000000000 */
[----:B0-----:R-:W-:Y:S01]  /*0f80*/  SHF.R.S32.HI R5, RZ, 0x1f, R225 ;  /* 0x0000001fff057819 */ /* 0x001fe200000114e1 */
        /* <DEDUP_REMOVED lines=18> */
[----:B------:R-:W-:Y:S01]  /*10b0*/  VIADD R205, R204, 0xb8 ;  /* 0x000000b8cccd7836 */ /* 0x000fe20000000000 */
[----:B------:R-:W-:-:S02]  /*10c0*/  SHF.R.S32.HI R3, RZ, 0x1f, R209 ;  /* 0x0000001fff037819 */ /* 0x000fc400000114d1 */
[----:B------:R-:W-:Y:S02]  /*10d0*/  SHF.R.S32.HI R237, RZ, 0x1f, R207 ;  /* 0x0000001fffed7819 */ /* 0x000fe400000114cf */
[----:B------:R-:W-:Y:S02]  /*10e0*/  SHF.R.S32.HI R236, RZ, 0x1f, R206 ;  /* 0x0000001fffec7819 */ /* 0x000fe400000114ce */
[----:B-1----:R-:W-:-:S07]  /*10f0*/  SHF.R.S32.HI R235, RZ, 0x1f, R205 ;  /* 0x0000001fffeb7819 */ /* 0x002fce00000114cd */
.L_x_223:
[----:B------:R-:W-:Y:S01]  /*1100*/  ULDC.64 UR8, c[0x0][0xc88] ;  /* 0x0003220000087ab9 */ /* 0x000fe20000000a00 */
[----:B------:R-:W-:Y:S01]  /*1110*/  ULDC.64 UR12, c[0x0][0x208] ;  /* 0x00008200000c7ab9 */ /* 0x000fe20000000a00 */
[----:B------:R-:W-:Y:S01]  /*1120*/  UIMAD.WIDE UR8, UR7, 0x4, UR8 ;  /* 0x00000004070878a5 */ /* 0x000fe2000f8e0208 */
[----:B------:R-:W-:-:S05]  /*1130*/  ULDC.64 UR10, c[0x0][0xa20] ;  /* 0x00028800000a7ab9 */ /* 0x000fca0000000a00 */
[----:B01234-:R-:W-:Y:S02]  /*1140*/  IMAD.U32 R2, RZ, RZ, UR8 ;  /* 0x00000008ff027e24 */ /* 0x01ffe4000f8e00ff */
[----:B------:R-:W-:Y:S01]  /*1150*/  IMAD.U32 R3, RZ, RZ, UR9 ;  /* 0x00000009ff037e24 */ /* 0x000fe2000f8e00ff */
[----:B------:R-:W-:-:S04]  /*1160*/  ULDC.64 UR8, c[0x0][0xa28] ;  /* 0x00028a0000087ab9 */ /* 0x000fc80000000a00 */
[----:B------:R-:W2:Y:S01]  /*1170*/  LDG.E R2, desc[UR12][R2.64] ;  /* 0x0000000c02027981 */ /* 0x000ea2000c1e1900 */
[----:B------:R-:W-:Y:S02]  /*1180*/  UISETP.NE.U32.AND UP0, UPT, UR8, URZ, UPT ;  /* 0x0000003f0800728c */ /* 0x000fe4000bf05070 */
[----:B------:R-:W-:Y:S02]  /*1190*/  UISETP.NE.U32.AND UP1, UPT, UR10, URZ, UPT ;  /* 0x0000003f0a00728c */ /* 0x000fe4000bf25070 */
[----:B------:R-:W-:Y:S02]  /*11a0*/  UISETP.NE.AND.EX UP0, UPT, UR9, URZ, UPT, UP0 ;  /* 0x0000003f0900728c */ /* 0x000fe4000bf05300 */
[----:B------:R-:W-:-:S04]  /*11b0*/  UISETP.NE.AND.EX UP1, UPT, UR11, URZ, UPT, UP1 ;  /* 0x0000003f0b00728c */ /* 0x000fc8000bf25310 */
[----:B------:R-:W-:Y:S02]  /*11c0*/  PLOP3.LUT P0, PT, PT, PT, UP0, 0x80, 0x0 ;  /* 0x000000000000781c */ /* 0x000fe40003f0f008 */
[----:B------:R-:W-:Y:S02]  /*11d0*/  PLOP3.LUT P1, PT, PT, PT, UP1, 0x80, 0x0 ;  /* 0x000000000000781c */ /* 0x000fe40003f2f018 */
[----:B--2---:R-:W-:-:S13]  /*11e0*/  R2UR UR4, R2 ;  /* 0x00000000020472ca */ /* 0x004fda00000e0000 */
[----:B------:R-:W-:Y:S01]  /*11f0*/  USHF.R.S32.HI UR14, URZ, 0x1f, UR4 ;  /* 0x0000001f3f0e7899 */ /* 0x000fe20008011404 */
[----:B------:R-:W-:Y:S01]  /*1200*/  IMAD.U32 R229, RZ, RZ, UR5 ;  /* 0x00000005ffe57e24 */ /* 0x000fe2000f8e00ff */
[----:B------:R-:W-:Y:S02]  /*1210*/  @UP0 ULEA UR8, UP2, UR4, UR8, 0x2 ;  /* 0x0000000804080291 */ /* 0x000fe4000f84103f */
[----:B------:R-:W-:Y:S02]  /*1220*/  IMAD.U32 R231, RZ, RZ, UR4 ;  /* 0x00000004ffe77e24 */ /* 0x000fe4000f8e00ff */
[----:B------:R-:W-:Y:S02]  /*1230*/  @UP0 ULEA.HI.X UR9, UR4, UR9, UR14, 0x2, UP2 ;  /* 0x0000000904090291 */ /* 0x000fe400090f140e */
[----:B------:R-:W-:Y:S01]  /*1240*/  IMAD.U32 R233, RZ, RZ, UR14 ;  /* 0x0000000effe97e24 */ /* 0x000fe2000f8e00ff */
[----:B------:R-:W-:Y:S01]  /*1250*/  @UP1 ULEA UR10, UP0, UR4, UR10, 0x2 ;  /* 0x0000000a040a1291 */ /* 0x000fe2000f80103f */
[----:B------:R-:W-:-:S03]  /*1260*/  IMAD.U32 R2, RZ, RZ, UR8 ;  /* 0x00000008ff027e24 */ /* 0x000fc6000f8e00ff */
[----:B------:R-:W-:Y:S01]  /*1270*/  @UP1 ULEA.HI.X UR11, UR4, UR11, UR14, 0x2, UP0 ;  /* 0x0000000b040b1291 */ /* 0x000fe200080f140e */
[----:B------:R-:W-:Y:S01]  /*1280*/  IMAD.U32 R3, RZ, RZ, UR9 ;  /* 0x00000009ff037e24 */ /* 0x000fe2000f8e00ff */
[----:B------:R-:W-:Y:S01]  /*1290*/  ULDC.64 UR8, c[0x0][0x418] ;  /* 0x0001060000087ab9 */ /* 0x000fe20000000a00 */
[----:B------:R-:W-:Y:S01]  /*12a0*/  IMAD.U32 R4, RZ, RZ, UR10 ;  /* 0x0000000aff047e24 */ /* 0x000fe2000f8e00ff */
[----:B------:R-:W-:Y:S02]  /*12b0*/  ULOP3.LUT UR5, UR6, 0xffff, URZ, 0xc0, !UPT ;  /* 0x0000ffff06057892 */ /* 0x000fe4000f8ec03f */
[----:B------:R-:W-:Y:S01]  /*12c0*/  IMAD.U32 R5, RZ, RZ, UR11 ;  /* 0x0000000bff057e24 */ /* 0x000fe2000f8e00ff */
[----:B------:R-:W2:Y:S01]  /*12d0*/  @P0 LDG.E R2, desc[UR12][R2.64] ;  /* 0x0000000c02020981 */ /* 0x000ea2000c1e1900 */
[----:B------:R-:W-:-:S03]  /*12e0*/  ULDC UR4, c[0x0][0x424] ;  /* 0x0001090000047ab9 */ /* 0x000fc60000000800 */
[----:B------:R-:W3:Y:S01]  /*12f0*/  @P1 LDG.E R4, desc[UR12][R4.64] ;  /* 0x0000000c04041981 */ /* 0x000ee2000c1e1900 */
[----:B------:R-:W-:Y:S01]  /*1300*/  UISETP.NE.U32.AND UP0, UPT, UR8, URZ, UPT ;  /* 0x0000003f0800728c */ /* 0x000fe2000bf05070 */
[----:B------:R-:W-:Y:S01]  /*1310*/  IMAD.U32 R228, RZ, RZ, UR5 ;  /* 0x00000005ffe47e24 */ /* 0x000fe2000f8e00ff */
[----:B------:R-:W-:Y:S01]  /*1320*/  ULDC UR5, c[0x0][0x2f0] ;  /* 0x0000bc0000057ab9 */ /* 0x000fe20000000800 */
[----:B------:R-:W-:Y:S01]  /*1330*/  UMOV UR51, URZ ;  /* 0x0000003f00337c82 */ /* 0x000fe20008000000 */
[----:B------:R-:W-:Y:S02]  /*1340*/  UISETP.NE.AND.EX UP0, UPT, UR9, URZ, UPT, UP0 ;  /* 0x0000003f0900728c */ /* 0x000fe4000bf05300 */
[----:B------:R-:W-:Y:S02]  /*1350*/  ULOP3.LUT UR7, UR6, 0xff0000, URZ, 0xc0, !UPT ;  /* 0x00ff000006077892 */ /* 0x000fe4000f8ec03f */
[----:B------:R-:W-:Y:S02]  /*1360*/  USEL UR4, UR4, 0x1, UP0 ;  /* 0x0000000104047887 */ /* 0x000fe40008000000 */
[----:B------:R-:W-:-:S02]  /*1370*/  ULOP3.LUT UR6, UR6, 0xff000000, URZ, 0xc0, !UPT ;  /* 0xff00000006067892 */ /* 0x000fc4000f8ec03f */
[----:B------:R-:W-:Y:S01]  /*1380*/  UIMAD UR4, UR4, UR5, URZ ;  /* 0x00000005040472a4 */ /* 0x000fe2000f8e023f */
[----:B--2---:R-:W-:-:S06]  /*1390*/  @P0 R2UR UR51, R2 ;  /* 0x00000000023302ca */ /* 0x004fcc00000e0000 */
[----:B---3--:R-:W-:Y:S01]  /*13a0*/  @P1 R2UR UR4, R4 ;  /* 0x00000000040412ca */ /* 0x008fe200000e0000 */
[----:B-----5:R-:W-:-:S14]  /*13b0*/  @P1 BRA `(.L_x_177) ;  /* 0x00000000003c1947 */ /* 0x020fdc0003800000 */
[----:B------:R-:W-:Y:S02]  /*13c0*/  ULDC.64 UR8, c[0x0][0xa08] ;  /* 0x0002820000087ab9 */ /* 0x000fe40000000a00 */
[----:B------:R-:W-:-:S04]  /*13d0*/  ISETP.NE.U32.AND P0, PT, RZ, UR8, PT ;  /* 0x00000008ff007c0c */ /* 0x000fc8000bf05070 */
[----:B------:R-:W-:-:S13]  /*13e0*/  ISETP.NE.AND.EX P0, PT, RZ, UR9, PT, P0 ;  /* 0x00000009ff007c0c */ /* 0x000fda000bf05300 */
[----:B------:R-:W-:Y:S05]  /*13f0*/  @!P0 BRA `(.L_x_177) ;  /* 0x00000000002c8947 */ /* 0x000fea0003800000 */
[----:B------:R-:W-:Y:S01]  /*1400*/  R2UR UR10, R231 ;  /* 0x00000000e70a72ca */ /* 0x000fe200000e0000 */
[----:B------:R-:W-:Y:S01]  /*1410*/  ULDC.64 UR4, c[0x0][0xa08] ;  /* 0x0002820000047ab9 */ /* 0x000fe20000000a00 */
[----:B------:R-:W-:-:S11]  /*1420*/  ULDC.64 UR8, c[0x0][0x208] ;  /* 0x0000820000087ab9 */ /* 0x000fd60000000a00 */
[----:B------:R-:W-:-:S06]  /*1430*/  UIMAD.WIDE UR4, UR10, 0x4, UR4 ;  /* 0x000000040a0478a5 */ /* 0x000fcc000f8e0204 */
[----:B------:R-:W-:Y:S02]  /*1440*/  IMAD.U32 R2, RZ, RZ, UR4 ;  /* 0x00000004ff027e24 */ /* 0x000fe4000f8e00ff */
[----:B------:R-:W-:-:S05]  /*1450*/  IMAD.U32 R3, RZ, RZ, UR5 ;  /* 0x00000005ff037e24 */ /* 0x000fca000f8e00ff */
[----:B------:R-:W2:Y:S04]  /*1460*/  LDG.E R4, desc[UR8][R2.64] ;  /* 0x0000000802047981 */ /* 0x000ea8000c1e1900 */
[----:B------:R-:W3:Y:S01]  /*1470*/  LDG.E R0, desc[UR8][R2.64+0x4] ;  /* 0x0000040802007981 */ /* 0x000ee2000c1e1900 */
[----:B--2---:R-:W-:Y:S02]  /*1480*/  R2UR UR4, R4 ;  /* 0x00000000040472ca */ /* 0x004fe400000e0000 */
[----:B---3--:R-:W-:-:S13]  /*1490*/  R2UR UR5, R0 ;  /* 0x00000000000572ca */ /* 0x008fda00000e0000 */
[----:B------:R-:W-:-:S12]  /*14a0*/  UIADD3 UR4, -UR4, UR5, URZ ;  /* 0x0000000504047290 */ /* 0x000fd8000fffe13f */
.L_x_177:
[----:B------:R-:W-:Y:S02]  /*14b0*/  UIADD3 UR51, -UR51, UR4, URZ ;  /* 0x0000000433337290 */ /* 0x000fe4000fffe13f */
[----:B------:R-:W-:Y:S02]  /*14c0*/  USHF.R.U32.HI UR6, URZ, 0x8, UR6 ;  /* 0x000000083f067899 */ /* 0x000fe40008011606 */
[----:B------:R-:W-:Y:S02]  /*14d0*/  UISETP.GE.AND UP0, UPT, UR51, 0x1, UPT ;  /* 0x000000013300788c */ /* 0x000fe4000bf06270 */
[----:B------:R-:W-:Y:S02]  /*14e0*/  UIADD3 UR5, UR51, 0x6f, URZ ;  /* 0x0000006f33057890 */ /* 0x000fe4000fffe03f */
[----:B------:R-:W-:Y:S02]  /*14f0*/  ULEA.HI UR7, UR7, UR6, URZ, 0x10 ;  /* 0x0000000607077291 */ /* 0x000fe4000f8f803f */
[----:B------:R-:W-:Y:S01]  /*1500*/  PLOP3.LUT P0, PT, PT, PT, UP0, 0x80, 0x0 ;  /* 0x000000000000781c */ /* 0x000fe20003f0f008 */
[----:B------:R-:W-:Y:S01]  /*1510*/  UMOV UR4, URZ ;  /* 0x0000003f00047c82 */ /* 0x000fe20008000000 */
[----:B------:R-:W-:-:S02]  /*1520*/  ULOP3.LUT UR8, UR7, 0xff, URZ, 0xc0, !UPT ;  /* 0x000000ff07087892 */ /* 0x000fc4000f8ec03f */
[----:B------:R-:W-:Y:S02]  /*1530*/  UIMAD.WIDE UR4, UR5, -0x6db6db6d, UR4 ;  /* 0x92492493050478a5 */ /* 0x000fe4000f8e0204 */
[----:B------:R-:W-:Y:S02]  /*1540*/  USHF.R.U32.HI UR7, URZ, 0x10, UR7 ;  /* 0x000000103f077899 */ /* 0x000fe40008011607 */
[----:B------:R-:W-:Y:S01]  /*1550*/  USHF.R.U32.HI UR6, URZ, 0x1f, UR5 ;  /* 0x0000001f3f067899 */ /* 0x000fe20008011605 */
[----:B------:R-:W-:Y:S02]  /*1560*/  IMAD.U32 R23, RZ, RZ, UR8 ;  /* 0x00000008ff177e24 */ /* 0x000fe4000f8e00ff */
[----:B------:R-:W-:Y:S01]  /*1570*/  UMOV UR4, URZ ;  /* 0x0000003f00047c82 */ /* 0x000fe20008000000 */
[----:B------:R-:W-:Y:S01]  /*1580*/  ULEA.HI.SX32 UR9, UR5, UR6, 0x1a ;  /* 0x0000000605097291 */ /* 0x000fe2000f8fd23f */
[----:B------:R-:W-:Y:S01]  /*1590*/  IMAD.U32 R22, RZ, RZ, UR7 ;  /* 0x00000007ff167e24 */ /* 0x000fe2000f8e00ff */
[----:B------:R-:W-:Y:S10]  /*15a0*/  @!P0 BRA `(.L_x_178) ;  /* 0x0000000000948947 */ /* 0x000ff40003800000 */
[----:B------:R-:W-:Y:S01]  /*15b0*/  R2UR UR5, R22 ;  /* 0x00000000160572ca */ /* 0x000fe200000e0000 */
[----:B------:R-:W-:-:S12]  /*15c0*/  ULDC UR4, c[0x0][0x9f0] ;  /* 0x00027c0000047ab9 */ /* 0x000fd80000000800 */
[----:B------:R-:W-:-:S04]  /*15d0*/  UISETP.NE.AND UP0, UPT, UR5, URZ, UPT ;  /* 0x0000003f0500728c */ /* 0x000fc8000bf05270 */
[----:B------:R-:W-:-:S03]  /*15e0*/  USEL UR10, UR5, UR4, UP0 ;  /* 0x00000004050a7287 */ /* 0x000fc60008000000 */
[----:B------:R-:W-:Y:S01]  /*15f0*/  UMOV UR4, URZ ;  /* 0x0000003f00047c82 */ /* 0x000fe20008000000 */
[----:B------:R-:W-:Y:S02]  /*1600*/  UIADD3 UR6, UR9, -0x1, UR10 ;  /* 0xffffffff09067890 */ /* 0x000fe4000fffe00a */
[----:B------:R-:W-:-:S04]  /*1610*/  IMAD.U32 R3, RZ, RZ, UR10 ;  /* 0x0000000aff037e24 */ /* 0x000fc8000f8e00ff */
[----:B------:R-:W-:Y:S01]  /*1620*/  IMAD.U32 R4, RZ, RZ, UR6 ;  /* 0x00000006ff047e24 */ /* 0x000fe2000f8e00ff */
[-C--:B------:R-:W-:Y:S01]  /*1630*/  IABS R0, R3.reuse ;  /* 0x0000000300007213 */ /* 0x080fe20000000000 */
[----:B------:R-:W-:Y:S01]  /*1640*/  ULOP3.LUT UR6, UR6, UR10, URZ, 0x3c, !UPT ;  /* 0x0000000a06067292 */ /* 0x000fe2000f8e3c3f */
[----:B------:R-:W-:Y:S02]  /*1650*/  IABS R5, R3 ;  /* 0x0000000300057213 */ /* 0x000fe40000000000 */
[----:B------:R-:W-:Y:S02]  /*1660*/  R2UR UR11, R0 ;  /* 0x00000000000b72ca */ /* 0x000fe400000e0000 */
[----:B------:R-:W-:-:S05]  /*1670*/  IABS R4, R4 ;  /* 0x0000000400047213 */ /* 0x000fca0000000000 */
[----:B------:R-:W-:-:S05]  /*1680*/  IMAD.MOV.U32 R3, RZ, RZ, R4 ;  /* 0x000000ffff037224 */ /* 0x000fca00078e0004 */
[----:B------:R-:W-:Y:S01]  /*1690*/  R2UR UR8, R3 ;  /* 0x00000000030872ca */ /* 0x000fe200000e0000 */
[----:B------:R-:W0:Y:S08]  /*16a0*/  I2F.RP R0, UR11 ;  /* 0x0000000b00007d06 */ /* 0x000e300008209400 */
[----:B0-----:R-:W0:Y:S02]  /*16b0*/  MUFU.RCP R0, R0 ;  /* 0x0000000000007308 */ /* 0x001e240000001000 */
[----:B0-----:R-:W-:-:S02]  /*16c0*/  VIADD R2, R0, 0xffffffe ;  /* 0x0ffffffe00027836 */ /* 0x001fc40000000000 */
[----:B------:R-:W-:-:S04]  /*16d0*/  IMAD.MOV R0, RZ, RZ, -R5 ;  /* 0x000000ffff007224 */ /* 0x000fc800078e0a05 */
        /* <DEDUP_REMOVED lines=18> */
.L_x_178:
[----:B------:R-:W-:Y:S01]  /*1800*/  R2UR UR5, R23 ;  /* 0x00000000170572ca */ /* 0x000fe200000e0000 */
[----:B------:R-:W-:Y:S01]  /*1810*/  IMAD.U32 R0, RZ, RZ, UR9 ;  /* 0x00000009ff007e24 */ /* 0x000fe2000f8e00ff */
[----:B------:R-:W-:Y:S01]  /*1820*/  PLOP3.LUT P0, PT, PT, PT, PT, 0x80, 0x0 ;  /* 0x000000000000781c */ /* 0x000fe20003f0f070 */
[----:B------:R-:W-:Y:S01]  /*1830*/  IMAD.U32 R3, RZ, RZ, UR4 ;  /* 0x00000004ff037e24 */ /* 0x000fe2000f8e00ff */
[----:B------:R-:W-:Y:S01]  /*1840*/  CS2R R118, SRZ ;  /* 0x0000000000767805 */ /* 0x000fe2000001ff00 */
[----:B------:R-:W-:Y:S01]  /*1850*/  IMAD.MOV.U32 R2, RZ, RZ, RZ ;  /* 0x000000ffff027224 */ /* 0x000fe200078e00ff */
[----:B------:R-:W-:Y:S02]  /*1860*/  CS2R R116, SRZ ;  /* 0x0000000000747805 */ /* 0x000fe4000001ff00 */
[----:B------:R-:W-:Y:S02]  /*1870*/  CS2R R114, SRZ ;  /* 0x0000000000727805 */ /* 0x000fe4000001ff00 */
[----:B------:R-:W-:-:S02]  /*1880*/  CS2R R112, SRZ ;  /* 0x0000000000707805 */ /* 0x000fc4000001ff00 */
[----:B------:R-:W-:Y:S02]  /*1890*/  CS2R R110, SRZ ;  /* 0x00000000006e7805 */ /* 0x000fe4000001ff00 */
[----:B------:R-:W-:Y:S02]  /*18a0*/  CS2R R108, SRZ ;  /* 0x00000000006c7805 */ /* 0x000fe4000001ff00 */
[----:B------:R-:W-:Y:S02]  /*18b0*/  CS2R R106, SRZ ;  /* 0x00000000006a7805 */ /* 0x000fe4000001ff00 */
[----:B------:R-:W-:Y:S01]  /*18c0*/  CS2R R104, SRZ ;  /* 0x0000000000687805 */ /* 0x000fe2000001ff00 */
[----:B------:R-:W-:Y:S01]  /*18d0*/  UIMAD UR5, UR5, UR4, URZ ;  /* 0x00000004050572a4 */ /* 0x000fe2000f8e023f */
[----:B------:R-:W-:Y:S02]  /*18e0*/  CS2R R102, SRZ ;  /* 0x0000000000667805 */ /* 0x000fe4000001ff00 */
[----:B------:R-:W-:-:S02]  /*18f0*/  CS2R R100, SRZ ;  /* 0x0000000000647805 */ /* 0x000fc4000001ff00 */
[----:B------:R-:W-:Y:S02]  /*1900*/  CS2R R98, SRZ ;  /* 0x0000000000627805 */ /* 0x000fe4000001ff00 */
[----:B------:R-:W-:Y:S02]  /*1910*/  CS2R R96, SRZ ;  /* 0x0000000000607805 */ /* 0x000fe4000001ff00 */
[----:B------:R-:W-:Y:S02]  /*1920*/  CS2R R94, SRZ ;  /* 0x00000000005e7805 */ /* 0x000fe4000001ff00 */
[----:B------:R-:W-:Y:S01]  /*1930*/  VIADDMNMX R0, R3, UR5, R0, PT ;  /* 0x0000000503007c46 */ /* 0x000fe2000b800100 */
[----:B------:R-:W-:Y:S01]  /*1940*/  IMAD.U32 R18, RZ, RZ, UR5 ;  /* 0x00000005ff127e24 */ /* 0x000fe2000f8e00ff */
[----:B------:R-:W-:Y:S02]  /*1950*/  CS2R R92, SRZ ;  /* 0x00000000005c7805 */ /* 0x000fe4000001ff00 */
[----:B------:R-:W-:-:S02]  /*1960*/  CS2R R90, SRZ ;  /* 0x00000000005a7805 */ /* 0x000fc4000001ff00 */
[----:B------:R-:W-:Y:S01]  /*1970*/  R2UR UR50, R0 ;  /* 0x00000000003272ca */ /* 0x000fe200000e0000 */
[----:B------:R-:W-:Y:S01]  /*1980*/  IMAD.MOV.U32 R0, RZ, RZ, RZ ;  /* 0x000000ffff007224 */ /* 0x000fe200078e00ff */
        /* <DEDUP_REMOVED lines=11> */
[----:B------:R-:W-:Y:S01]  /*1a40*/  UISETP.GT.AND UP0, UPT, UR50, UR5, UPT ;  /* 0x000000053200728c */ /* 0x000fe2000bf04270 */
[----:B------:R-:W-:-:S02]  /*1a50*/  CS2R R66, SRZ ;  /* 0x0000000000427805 */ /* 0x000fc4000001ff00 */
[----:B------:R-:W-:Y:S02]  /*1a60*/  CS2R R64, SRZ ;  /* 0x0000000000407805 */ /* 0x000fe4000001ff00 */
[----:B------:R-:W-:Y:S02]  /*1a70*/  CS2R R62, SRZ ;  /* 0x00000000003e7805 */ /* 0x000fe4000001ff00 */
[----:B------:R-:W-:Y:S02]  /*1a80*/  CS2R R60, SRZ ;  /* 0x00000000003c7805 */ /* 0x000fe4000001ff00 */
[----:B------:R-:W-:Y:S02]  /*1a90*/  CS2R R58, SRZ ;  /* 0x00000000003a7805 */ /* 0x000fe4000001ff00 */
[----:B------:R-:W-:Y:S02]  /*1aa0*/  PLOP3.LUT P1, PT, PT, PT, UP0, 0x80, 0x0 ;  /* 0x000000000000781c */ /* 0x000fe40003f2f008 */
        /* <DEDUP_REMOVED lines=16> */
[----:B------:R-:W-:Y:S01]  /*1bb0*/  CS2R R24, SRZ ;  /* 0x0000000000187805 */ /* 0x000fe2000001ff00 */
[----:B------:R-:W-:Y:S06]  /*1bc0*/  @!P1 BRA `(.L_x_179) ;  /* 0x000000a400689947 */ /* 0x000fec0003800000 */
[----:B------:R-:W0:Y:S01]  /*1bd0*/  S2R R4, SR_TID.X ;  /* 0x0000000000047919 */ /* 0x000e220000002100 */
[----:B------:R-:W1:Y:S01]  /*1be0*/  S2UR UR7, SR_CgaCtaId ;  /* 0x00000000000779c3 */ /* 0x000e620000008800 */
[----:B------:R-:W-:Y:S02]  /*1bf0*/  UMOV UR6, 0x400 ;  /* 0x0000040000067882 */ /* 0x000fe40000000000 */
[----:B-1----:R-:W-:-:S04]  /*1c00*/  ULEA UR6, UR7, UR6, 0x18 ;  /* 0x0000000607067291 */ /* 0x002fc8000f8ec03f */
[----:B------:R-:W-:Y:S01]  /*1c10*/  UIADD3 UR6, UR6, 0x15400, URZ ;  /* 0x0001540006067890 */ /* 0x000fe2000fffe03f */
[----:B0-----:R-:W-:-:S03]  /*1c20*/  VIADD R5, R4, 0xffffff80 ;  /* 0xffffff8004057836 */ /* 0x001fc60000000000 */
[----:B------:R-:W-:Y:S02]  /*1c30*/  ULOP3.LUT UP0, URZ, UR6, 0x9f, URZ, 0xc0, !UPT ;  /* 0x0000009f063f7892 */ /* 0x000fe4000f80c03f */
[----:B------:R-:W-:-:S04]  /*1c40*/  SHF.R.S32.HI R4, RZ, 0x1f, R5 ;  /* 0x0000001fff047819 */ /* 0x000fc80000011405 */
[----:B------:R-:W-:Y:S02]  /*1c50*/  PLOP3.LUT P0, PT, PT, PT, UP0, 0x80, 0x0 ;  /* 0x000000000000781c */ /* 0x000fe40003f0f008 */
[----:B------:R-:W-:-:S04]  /*1c60*/  LEA.HI R4, R4, R5, RZ, 0x7 ;  /* 0x0000000504047211 */ /* 0x000fc800078f38ff */
[----:B------:R-:W-:-:S05]  /*1c70*/  SHF.R.S32.HI R4, RZ, 0x7, R4 ;  /* 0x00000007ff047819 */ /* 0x000fca0000011404 */
[----:B------:R-:W0:Y:S02]  /*1c80*/  SHFL.IDX PT, R0, R4, RZ, 0x1f ;  /* 0x00001fff04007589 */ /* 0x000e2400000e0000 */
[----:B0-----:R-:W-:-:S13]  /*1c90*/  R2UR UR4, R0 ;  /* 0x00000000000472ca */ /* 0x001fda00000e0000 */
        /* <DEDUP_REMOVED lines=10> */
[----:B------:R-:W-:Y:S01]  /*1d40*/  IMAD.U32 R4, RZ, RZ, UR4 ;  /* 0x00000004ff047e24 */ /* 0x000fe2000f8e00ff */
[----:B------:R0:W1:Y:S01]  /*1d50*/  LDC.64 R2, c[0x4][R0] ;  /* 0x0100000000027b82 */ /* 0x0000620000000a00 */
[----:B------:R-:W-:Y:S01]  /*1d60*/  IMAD.U32 R5, RZ, RZ, UR5 ;  /* 0x00000005ff057e24 */ /* 0x000fe2000f8e00ff */
[----:B------:R-:W-:Y:S01]  /*1d70*/  ULDC.64 UR4, c[0x4][0xb0] ;  /* 0x01002c0000047ab9 */ /* 0x000fe20000000a00 */
[----:B------:R-:W-:Y:S02]  /*1d80*/  IMAD.U32 R10, RZ, RZ, UR6 ;  /* 0x00000006ff0a7e24 */ /* 0x000fe4000f8e00ff */
[----:B------:R-:W-:Y:S02]  /*1d90*/  IMAD.U32 R6, RZ, RZ, UR4 ;  /* 0x00000004ff067e24 */ /* 0x000fe4000f8e00ff */
[----:B------:R-:W-:-:S02]  /*1da0*/  IMAD.U32 R7, RZ, RZ, UR5 ;  /* 0x00000005ff077e24 */ /* 0x000fc4000f8e00ff */
[----:B------:R-:W-:Y:S02]  /*1db0*/  IMAD.U32 R11, RZ, RZ, UR7 ;  /* 0x00000007ff0b7e24 */ /* 0x000fe4000f8e00ff */
[----:B------:R-:W-:Y:S02]  /*1dc0*/  IMAD.MOV.U32 R8, RZ, RZ, 0x70 ;  /* 0x00000070ff087424 */ /* 0x000fe400078e00ff */
[----:B------:R-:W-:Y:S02]  /*1dd0*/  IMAD.MOV.U32 R12, RZ, RZ, 0x1 ;  /* 0x00000001ff0c7424 */ /* 0x000fe400078e00ff */
[----:B0-----:R-:W-:-:S07]  /*1de0*/  IMAD.MOV.U32 R13, RZ, RZ, RZ ;  /* 0x000000ffff0d7224 */ /* 0x001fce00078e00ff */
[----:B------:R-:W-:-:S07]  /*1df0*/  LEPC R20, `(.L_x_180) ;  /* 0x000000001014794e */ /* 0x000fce0000000000 */
[----:B-1----:R-:W-:Y:S05]  /*1e00*/  CALL.ABS.NOINC R2 ;  /* 0x0000000002007343 */ /* 0x002fea0003c00000 */
.L_x_180:
[----:B------:R-:W2:Y:S01]  /*1e10*/  LDL R2, [R1+0x60] ;  /* 0x0000600001027983 */ /* 0x000ea20000100800 */
[----:B------:R-:W0:Y:S01]  /*1e20*/  S2UR UR5, SR_CgaCtaId ;  /* 0x00000000000579c3 */ /* 0x000e220000008800 */
[----:B------:R-:W-:Y:S01]  /*1e30*/  LEA.HI R0, R232, R232, RZ, 0x1 ;  /* 0x000000e8e8007211 */ /* 0x000fe200078f08ff */
[----:B------:R-:W-:Y:S01]  /*1e40*/  UMOV UR4, 0x400 ;  /* 0x0000040000047882 */ /* 0x000fe20000000000 */
[----:B------:R-:W-:Y:S02]  /*1e50*/  BSSY B0, `(.L_x_181) ;  /* 0x000000b000007945 */ /* 0x000fe40003800000 */
[----:B------:R-:W-:-:S05]  /*1e60*/  LOP3.LUT R3, R0, 0xfffffffe, RZ, 0xc0, !PT ;  /* 0xfffffffe00037812 */ /* 0x000fca00078ec0ff */
[----:B------:R-:W-:-:S05]  /*1e70*/  IMAD.IADD R3, R232, 0x1, -R3 ;  /* 0x00000001e8037824 */ /* 0x000fca00078e0a03 */
[----:B------:R-:W-:Y:S01]  /*1e80*/  SHF.L.U32 R3, R3, 0x1f, RZ ;  /* 0x0000001f03037819 */ /* 0x000fe200000006ff */
[----:B0-----:R-:W-:Y:S01]  /*1e90*/  ULEA UR4, UR5, UR4, 0x18 ;  /* 0x0000000405047291 */ /* 0x001fe2000f8ec03f */
[----:B--2---:R-:W-:-:S05]  /*1ea0*/  R2UR UR6, R2 ;  /* 0x00000000020672ca */ /* 0x004fca00000e0000 */
[----:B------:R-:W-:-:S04]  /*1eb0*/  IMAD.U32 R2, RZ, RZ, UR4 ;  /* 0x00000004ff027e24 */ /* 0x000fc8000f8e00ff */
[----:B------:R-:W0:Y:S04]  /*1ec0*/  SYNCS.PHASECHK.TRANS64.TRYWAIT P1, [R2+URZ+0x36800], R3 ;  /* 0x03680003020075a7 */ /* 0x000e28000802017f */
[----:B------:R-:W-:-:S05]  /*1ed0*/  IMAD.U32 R0, RZ, RZ, UR6 ;  /* 0x00000006ff007e24 */ /* 0x000fca000f8e00ff */
[----:B------:R-:W-:Y:S01]  /*1ee0*/  ISETP.NE.AND P0, PT, R0, 0x3, PT ;  /* 0x000000030000780c */ /* 0x000fe20003f05270 */
[----:B0-----:R-:W-:-:S12]  /*1ef0*/  @!P1 BRA `(.L_x_182) ;  /* 0x0000014c007c9947 */ /* 0x001fd80003800000 */
.L_x_350:
[----:B------:R-:W-:Y:S05]  /*1f00*/  BSYNC B0 ;  /* 0x0000000000007941 */ /* 0x000fea0003800000 */
.L_x_181:
[----:B------:R-:W-:Y:S05]  /*1f10*/  @!P0 BRA `(.L_x_183) ;  /* 0x0000000000048947 */ /* 0x000fea0003800000 */
[----:B------:R-:W-:Y:S01]  /*1f20*/  BPT.TRAP 0x1 ;  /* 0x000000040000795c */ /* 0x000fe20000300000 */
.L_x_183:
[----:B------:R-:W-:Y:S01]  /*1f30*/  IMAD R0, R16, 0x8, R2 ;  /* 0x0000000810007824 */ /* 0x000fe200078e0202 */
[----:B0-----:R-:W-:-:S04]  /*1f40*/  SHF.L.U32 R3, R17, 0x1f, RZ ;  /* 0x0000001f11037819 */ /* 0x001fc800000006ff */
[----:B------:R0:W1:Y:S01]  /*1f50*/  SYNCS.PHASECHK.TRANS64.TRYWAIT P2, [R0+URZ+0x36830], R3 ;  /* 0x03683003000075a7 */ /* 0x000062000804017f */
[----:B------:R-:W-:Y:S05]  /*1f60*/  @!P0 BRA `(.L_x_184) ;  /* 0x0000000000048947 */ /* 0x000fea0003800000 */
[----:B------:R-:W-:Y:S01]  /*1f70*/  BPT.TRAP 0x1 ;  /* 0x000000040000795c */ /* 0x000fe20000300000 */
.L_x_184:
[----:B------:R-:W2:Y:S01]  /*1f80*/  S2R R4, SR_TID.X ;  /* 0x0000000000047919 */ /* 0x000ea20000002100 */
[----:B------:R-:W-:Y:S01]  /*1f90*/  IMAD.MOV.U32 R119, RZ, RZ, RZ ;  /* 0x000000ffff777224 */ /* 0x000fe200078e00ff */
[----:B--2---:R-:W-:Y:S01]  /*1fa0*/  LOP3.LUT P1, RZ, R4, 0x7f, RZ, 0xc0, !PT ;  /* 0x0000007f04ff7812 */ /* 0x004fe2000782c0ff */
[----:B-1----:R-:W-:-:S12]  /*1fb0*/  @P2 BRA `(.L_x_185) ;  /* 0x0000000000082947 */ /* 0x002fd80003800000 */
[----:B------:R-:W1:Y:S02]  /*1fc0*/  SYNCS.PHASECHK.TRANS64.TRYWAIT P2, [R0+URZ+0x36830], R3 ;  /* 0x03683003000075a7 */ /* 0x000e64000804017f */
[----:B-1----:R-:W-:Y:S05]  /*1fd0*/  @!P2 BRA `(.L_x_186) ;  /* 0x0000014c0058a947 */ /* 0x002fea0003800000 */
.L_x_185:
[----:B------:R-:W-:Y:S05]  /*1fe0*/  WARPSYNC.ALL ;  /* 0x0000000000007948 */ /* 0x000fea0003800000 */
[----:B------:R-:W-:Y:S01]  /*1ff0*/  R2UR UR4, R2 ;  /* 0x00000000020472ca */ /* 0x000fe200000e0000 */
[----:B------:R-:W-:Y:S01]  /*2000*/  ULOP3.LUT UR49, UR49, 0x10000, URZ, 0xfc, !UPT ;  /* 0x0001000031317892 */ /* 0x000fe2000f8efc3f */
[----:B------:R-:W-:Y:S01]  /*2010*/  R2UR UR48, R16 ;  /* 0x00000000103072ca */ /* 0x000fe200000e0000 */
[----:B------:R-:W-:Y:S01]  /*2020*/  WARPGROUP.ARRIVE ;  /* 0x00000000000079c5 */ /* 0x000fe20000000000 */
[----:B------:R-:W-:Y:S01]  /*2030*/  UMOV UR53, 0x40000040 ;  /* 0x4000004000357882 */ /* 0x000fe20000000000 */
[----:B------:R-:W-:Y:S01]  /*2040*/  UMOV UR55, 0x40000040 ;  /* 0x4000004000377882 */ /* 0x000fe20000000000 */
[----:B------:R-:W-:Y:S01]  /*2050*/  UMOV UR7, 0x40000040 ;  /* 0x4000004000077882 */ /* 0x000fe20000000000 */
[----:B------:R-:W-:Y:S01]  /*2060*/  UMOV UR9, UR53 ;  /* 0x0000003500097c82 */ /* 0x000fe20008000000 */
[----:B------:R-:W-:Y:S01]  /*2070*/  UMOV UR52, UR49 ;  /* 0x0000003100347c82 */ /* 0x000fe20008000000 */
[----:B------:R-:W-:Y:S01]  /*2080*/  UMOV UR11, 0x40000040 ;  /* 0x40000040000b7882 */ /* 0x000fe20000000000 */
[----:B------:R-:W-:Y:S01]  /*2090*/  UMOV UR8, UR52 ;  /* 0x0000003400087c82 */ /* 0x000fe20008000000 */
[----:B------:R-:W-:Y:S01]  /*20a0*/  UMOV UR12, UR52 ;  /* 0x00000034000c7c82 */ /* 0x000fe20008000000 */
[----:B------:R-:W-:Y:S01]  /*20b0*/  UMOV UR13, UR53 ;  /* 0x00000035000d7c82 */ /* 0x000fe20008000000 */
[----:B------:R-:W-:Y:S01]  /*20c0*/  UIADD3 UR4, UR4, 0x21400, URZ ;  /* 0x0002140004047890 */ /* 0x000fe2000fffe03f */
[----:B------:R-:W-:Y:S01]  /*20d0*/  MOV R6, UR53 ;  /* 0x0000003500067c02 */ /* 0x000fe20008000f00 */
[----:B------:R-:W-:Y:S01]  /*20e0*/  UMOV UR15, 0x40000040 ;  /* 0x40000040000f7882 */ /* 0x000fe20000000000 */
[----:B------:R-:W-:Y:S01]  /*20f0*/  UMOV UR16, UR52 ;  /* 0x0000003400107c82 */ /* 0x000fe20008000000 */
[----:B------:R-:W-:Y:S01]  /*2100*/  USHF.R.U32.HI UR4, URZ, 0x4, UR4 ;  /* 0x000000043f047899 */ /* 0x000fe20008011604 */
[----:B------:R-:W-:Y:S01]  /*2110*/  MOV R7, UR52 ;  /* 0x0000003400077c02 */ /* 0x000fe20008000f00 */
[----:B------:R-:W-:Y:S01]  /*2120*/  UMOV UR17, UR53 ;  /* 0x0000003500117c82 */ /* 0x000fe20008000000 */
[----:B------:R-:W-:Y:S01]  /*2130*/  UMOV UR19, 0x40000040 ;  /* 0x4000004000137882 */ /* 0x000fe20000000000 */
[----:B------:R-:W-:Y:S01]  /*2140*/  ULOP3.LUT UR4, UR4, 0x3fff, URZ, 0xc0, !UPT ;  /* 0x00003fff04047892 */ /* 0x000fe2000f8ec03f */
[----:B------:R-:W-:Y:S01]  /*2150*/  P2R R80, PR, RZ, 0x1 ;  /* 0x00000001ff507803 */ /* 0x000fe20000000000 */
[----:B------:R-:W-:Y:S01]  /*2160*/  UMOV UR20, UR52 ;  /* 0x0000003400147c82 */ /* 0x000fe20008000000 */
[----:B------:R-:W-:Y:S01]  /*2170*/  UMOV UR21, UR53 ;  /* 0x0000003500157c82 */ /* 0x000fe20008000000 */
[----:B------:R-:W-:Y:S01]  /*2180*/  ULOP3.LUT UR5, UR4, 0x10000, URZ, 0xfc, !UPT ;  /* 0x0001000004057892 */ /* 0x000fe2000f8efc3f */
[----:B01----:R-:W-:Y:S01]  /*2190*/  @!P1 VIADD R0, R0, 0x36840 ;  /* 0x0003684000009836 */ /* 0x003fe20000000000 */
[----:B------:R-:W-:Y:S01]  /*21a0*/  UMOV UR23, 0x40000040 ;  /* 0x4000004000177882 */ /* 0x000fe20000000000 */
[----:B------:R-:W-:Y:S01]  /*21b0*/  UMOV UR4, UR52 ;  /* 0x0000003400047c82 */ /* 0x000fe20008000000 */
[----:B------:R-:W-:Y:S01]  /*21c0*/  UIMAD UR48, UR48, 0xa80, UR5 ;  /* 0x00000a80303078a4 */ /* 0x000fe2000f8e0205 */
[--C-:B------:R-:W-:Y:S01]  /*21d0*/  IMAD.MOV.U32 R118, RZ, RZ, R119.reuse ;  /* 0x000000ffff767224 */ /* 0x100fe200078e0077 */
[----:B------:R-:W-:Y:S01]  /*21e0*/  UIADD3 UR24, UR49, 0x2, URZ ;  /* 0x0000000231187890 */ /* 0x000fe2000fffe03f */
[----:B------:R-:W-:Y:S01]  /*21f0*/  IMAD.U32 R5, RZ, RZ, UR5 ;  /* 0x00000005ff057e24 */ /* 0x000fe2000f8e00ff */
[----:B------:R-:W-:Y:S01]  /*2200*/  UIADD3 UR6, UR48, 0x80, URZ ;  /* 0x0000008030067890 */ /* 0x000fe2000fffe03f */
[----:B------:R-:W-:Y:S01]  /*2210*/  @!P1 PRMT R0, RZ, 0x654, R0 ;  /* 0x00000654ff009816 */ /* 0x000fe20000000000 */
[----:B------:R-:W-:Y:S01]  /*2220*/  UMOV UR5, UR53 ;  /* 0x0000003500057c82 */ /* 0x000fe20008000000 */
[----:B------:R-:W-:Y:S01]  /*2230*/  UMOV UR54, UR48 ;  /* 0x0000003000367c82 */ /* 0x000fe20008000000 */
[----:B------:R-:W-:Y:S01]  /*2240*/  UIADD3 UR10, UR48, 0x100, URZ ;  /* 0x00000100300a7890 */ /* 0x000fe2000fffe03f */
[----:B------:R-:W-:Y:S01]  /*2250*/  HGMMA.64x16x16.F32 R72, gdesc[UR52], RZ, !UPT, gsb0 ;  /* 0x00200000344879f0 */ /* 0x000fe2000c0008ff */
[----:B------:R-:W-:Y:S01]  /*2260*/  UIADD3 UR14, UR48, 0x180, URZ ;  /* 0x00000180300e7890 */ /* 0x000fe2000fffe03f */
[--C-:B------:R-:W-:Y:S01]  /*2270*/  IMAD.MOV.U32 R117, RZ, RZ, R119.reuse ;  /* 0x000000ffff757224 */ /* 0x100fe200078e0077 */
[----:B------:R-:W-:Y:S01]  /*2280*/  UIADD3 UR18, UR48, 0x200, URZ ;  /* 0x0000020030127890 */ /* 0x000fe2000fffe03f */
[--C-:B------:R-:W-:Y:S01]  /*2290*/  IMAD.MOV.U32 R116, RZ, RZ, R119.reuse ;  /* 0x000000ffff747224 */ /* 0x100fe200078e0077 */
[----:B------:R-:W-:Y:S01]  /*22a0*/  UIADD3 UR22, UR48, 0x280, URZ ;  /* 0x0000028030167890 */ /* 0x000fe2000fffe03f */
[--C-:B------:R-:W-:Y:S01]  /*22b0*/  IMAD.MOV.U32 R115, RZ, RZ, R119.reuse ;  /* 0x000000ffff737224 */ /* 0x100fe200078e0077 */
[----:B------:R-:W-:Y:S01]  /*22c0*/  UIADD3 UR26, UR48, 0x284, URZ ;  /* 0x00000284301a7890 */ /* 0x000fe2000fffe03f */
[--C-:B------:R-:W-:Y:S01]  /*22d0*/  IMAD.MOV.U32 R114, RZ, RZ, R119.reuse ;  /* 0x000000ffff727224 */ /* 0x100fe200078e0077 */
[----:B------:R-:W-:Y:S01]  /*22e0*/  UMOV UR27, 0x40000040 ;  /* 0x40000040001b7882 */ /* 0x000fe20000000000 */
        /* <DEDUP_REMOVED lines=18> */
[----:B------:R-:W-:Y:S01]  /*2410*/  UMOV UR55, 0x40000040 ;  /* 0x4000004000377882 */ /* 0x000fe20000000000 */
[----:B------:R-:W-:-:S02]  /*2420*/  IMAD.MOV.U32 R107, RZ, RZ, R119 ;  /* 0x000000ffff6b7224 */ /* 0x000fc400078e0077 */
[--C-:B------:R-:W-:Y:S02]  /*2430*/  IMAD.MOV.U32 R106, RZ, RZ, R119.reuse ;  /* 0x000000ffff6a7224 */ /* 0x100fe400078e0077 */
[--C-:B------:R-:W-:Y:S02]  /*2440*/  IMAD.MOV.U32 R105, RZ, RZ, R119.reuse ;  /* 0x000000ffff697224 */ /* 0x100fe400078e0077 */
[--C-:B------:R-:W-:Y:S02]  /*2450*/  IMAD.MOV.U32 R104, RZ, RZ, R119.reuse ;  /* 0x000000ffff687224 */ /* 0x100fe400078e0077 */
[--C-:B------:R-:W-:Y:S02]  /*2460*/  IMAD.MOV.U32 R103, RZ, RZ, R119.reuse ;  /* 0x000000ffff677224 */ /* 0x100fe400078e0077 */
[--C-:B------:R-:W-:Y:S02]  /*2470*/  IMAD.MOV.U32 R102, RZ, RZ, R119.reuse ;  /* 0x000000ffff667224 */ /* 0x100fe400078e0077 */
[----:B------:R-:W-:-:S02]  /*2480*/  IMAD.MOV.U32 R101, RZ, RZ, R119 ;  /* 0x000000ffff657224 */ /* 0x000fc400078e0077 */
[--C-:B------:R-:W-:Y:S02]  /*2490*/  IMAD.MOV.U32 R100, RZ, RZ, R119.reuse ;  /* 0x000000ffff647224 */ /* 0x100fe400078e0077 */
[--C-:B------:R-:W-:Y:S02]  /*24a0*/  IMAD.MOV.U32 R99, RZ, RZ, R119.reuse ;  /* 0x000000ffff637224 */ /* 0x100fe400078e0077 */
[--C-:B------:R-:W-:Y:S02]  /*24b0*/  IMAD.MOV.U32 R98, RZ, RZ, R119.reuse ;  /* 0x000000ffff627224 */ /* 0x100fe400078e0077 */
[--C-:B------:R-:W-:Y:S02]  /*24c0*/  IMAD.MOV.U32 R97, RZ, RZ, R119.reuse ;  /* 0x000000ffff617224 */ /* 0x100fe400078e0077 */
[--C-:B------:R-:W-:Y:S01]  /*24d0*/  IMAD.MOV.U32 R96, RZ, RZ, R119.reuse ;  /* 0x000000ffff607224 */ /* 0x100fe200078e0077 */
[----:B------:R-:W-:Y:S02]  /*24e0*/  WARPGROUP.DEPBAR.LE gsb0, 0x0 ;  /* 0x00008000000079c5 */ /* 0x000fe40000010000 */
[----:B------:R-:W-:Y:S01]  /*24f0*/  WARPGROUP.ARRIVE ;  /* 0x00000000000079c5 */ /* 0x000fe20000000000 */
[----:B------:R-:W-:-:S02]  /*2500*/  IMAD.MOV.U32 R95, RZ, RZ, R119 ;  /* 0x000000ffff5f7224 */ /* 0x000fc400078e0077 */
[--C-:B------:R-:W-:Y:S02]  /*2510*/  IMAD.MOV.U32 R94, RZ, RZ, R119.reuse ;  /* 0x000000ffff5e7224 */ /* 0x100fe400078e0077 */
[--C-:B------:R-:W-:Y:S01]  /*2520*/  IMAD.MOV.U32 R93, RZ, RZ, R119.reuse ;  /* 0x000000ffff5d7224 */ /* 0x100fe200078e0077 */
[----:B------:R-:W-:Y:S01]  /*2530*/  HGMMA.64x16x16.F32 R64, gdesc[UR4], RZ, !UPT, gsb0 ;  /* 0x00200000044079f0 */ /* 0x000fe2000c0008ff */
[----:B------:R-:W-:Y:S01]  /*2540*/  UIADD3 UR6, UR48, 0x300, URZ ;  /* 0x0000030030067890 */ /* 0x000fe2000fffe03f */
[--C-:B------:R-:W-:Y:S01]  /*2550*/  IMAD.MOV.U32 R92, RZ, RZ, R119.reuse ;  /* 0x000000ffff5c7224 */ /* 0x100fe200078e0077 */
[----:B------:R-:W-:Y:S01]  /*2560*/  UMOV UR4, UR52 ;  /* 0x0000003400047c82 */ /* 0x000fe20008000000 */
[----:B------:R-:W-:Y:S01]  /*2570*/  UMOV UR5, UR53 ;  /* 0x0000003500057c82 */ /* 0x000fe20008000000 */
[----:B------:R-:W-:Y:S01]  /*2580*/  UMOV UR7, 0x40000040 ;  /* 0x4000004000077882 */ /* 0x000fe20000000000 */
[--C-:B------:R-:W-:Y:S02]  /*2590*/  IMAD.MOV.U32 R91, RZ, RZ, R119.reuse ;  /* 0x000000ffff5b7224 */ /* 0x100fe400078e0077 */
        /* <DEDUP_REMOVED lines=9> */
[----:B------:R-:W-:Y:S01]  /*2630*/  IMAD.MOV.U32 R81, RZ, RZ, R119 ;  /* 0x000000ffff517224 */ /* 0x000fe200078e0077 */
[----:B------:R-:W-:Y:S02]  /*2640*/  WARPGROUP.DEPBAR.LE gsb0, 0x0 ;  /* 0x00008000000079c5 */ /* 0x000fe40000010000 */
[----:B------:R-:W-:-:S06]  /*2650*/  WARPGROUP.ARRIVE ;  /* 0x00000000000079c5 */ /* 0x000fcc0000000000 */
[----:B------:R-:W-:Y:S01]  /*2660*/  HGMMA.64x16x16.F32 R56, gdesc[UR8], RZ, !UPT, gsb0 ;  /* 0x00200000083879f0 */ /* 0x000fe2000c0008ff */
[----:B------:R-:W-:Y:S02]  /*2670*/  UIADD3 UR8, UR48, 0x2, URZ ;  /* 0x0000000230087890 */ /* 0x000fe4000fffe03f */
[----:B------:R-:W-:Y:S01]  /*2680*/  UIADD3 UR10, UR48, 0x102, URZ ;  /* 0x00000102300a7890 */ /* 0x000fe2000fffe03f */
[----:B------:R-:W-:Y:S01]  /*2690*/  UMOV UR11, 0x40000040 ;  /* 0x40000040000b7882 */ /* 0x000fe20000000000 */
[----:B------:R-:W-:Y:S02]  /*26a0*/  WARPGROUP.DEPBAR.LE gsb0, 0x0 ;  /* 0x00008000000079c5 */ /* 0x000fe40000010000 */
[----:B------:R-:W-:-:S06]  /*26b0*/  WARPGROUP.ARRIVE ;  /* 0x00000000000079c5 */ /* 0x000fcc0000000000 */
[----:B------:R-:W-:Y:S01]  /*26c0*/  HGMMA.64x16x16.F32 R48, gdesc[UR12], RZ, !UPT, gsb0 ;  /* 0x002000000c3079f0 */ /* 0x000fe2000c0008ff */
        /* <DEDUP_REMOVED lines=19> */
[----:B------:R-:W-:Y:S01]  /*2800*/  UMOV UR8, UR4 ;  /* 0x0000000400087c82 */ /* 0x000fe20008000000 */
[----:B------:R-:W-:Y:S01]  /*2810*/  UMOV UR9, UR5 ;  /* 0x0000000500097c82 */ /* 0x000fe20008000000 */
[----:B------:R-:W-:Y:S01]  /*2820*/  UMOV UR12, UR4 ;  /* 0x00000004000c7c82 */ /* 0x000fe20008000000 */
[----:B------:R-:W-:Y:S01]  /*2830*/  UMOV UR13, UR5 ;  /* 0x00000005000d7c82 */ /* 0x000fe20008000000 */
[----:B------:R-:W-:Y:S01]  /*2840*/  UMOV UR16, UR4 ;  /* 0x0000000400107c82 */ /* 0x000fe20008000000 */
[----:B------:R-:W-:Y:S01]  /*2850*/  UMOV UR17, UR5 ;  /* 0x0000000500117c82 */ /* 0x000fe20008000000 */
[----:B------:R-:W-:Y:S01]  /*2860*/  UMOV UR20, UR4 ;  /* 0x0000000400147c82 */ /* 0x000fe20008000000 */
[----:B------:R-:W-:Y:S01]  /*2870*/  UMOV UR21, UR5 ;  /* 0x0000000500157c82 */ /* 0x000fe20008000000 */
[----:B------:R-:W-:Y:S01]  /*2880*/  UIADD3 UR24, UR49, 0x4, URZ ;  /* 0x0000000431187890 */ /* 0x000fe2000fffe03f */
[----:B------:R-:W-:-:S02]  /*2890*/  WARPGROUP.DEPBAR.LE gsb0, 0x0 ;  /* 0x00008000000079c5 */ /* 0x000fc40000010000 */
[----:B------:R-:W-:-:S06]  /*28a0*/  WARPGROUP.ARRIVE ;  /* 0x00000000000079c5 */ /* 0x000fcc0000000000 */
[----:B------:R-:W-:Y:S01]  /*28b0*/  HGMMA.64x16x16.F32 R72, gdesc[UR4], R72, gsb0 ;  /* 0x00200000044879f0 */ /* 0x000fe20008000848 */
[----:B------:R-:W-:Y:S01]  /*28c0*/  UIADD3 UR6, UR48, 0x82, URZ ;  /* 0x0000008230067890 */ /* 0x000fe2000fffe03f */
[----:B------:R-:W-:Y:S01]  /*28d0*/  UMOV UR7, 0x40000040 ;  /* 0x4000004000077882 */ /* 0x000fe20000000000 */
        /* <DEDUP_REMOVED lines=9> */
[----:B------:R-:W-:Y:S01]  /*2970*/  UMOV UR8, UR24 ;  /* 0x0000001800087c82 */ /* 0x000fe20008000000 */
[----:B------:R-:W-:Y:S01]  /*2980*/  UMOV UR9, 0x40000040 ;  /* 0x4000004000097882 */ /* 0x000fe20000000000 */
[----:B------:R-:W-:Y:S01]  /*2990*/  UMOV UR11, 0x40000040 ;  /* 0x40000040000b7882 */ /* 0x000fe20000000000 */
[----:B------:R-:W-:Y:S01]  /*29a0*/  UMOV UR24, UR8 ;  /* 0x0000000800187c82 */ /* 0x000fe20008000000 */
[----:B------:R-:W-:Y:S01]  /*29b0*/  UMOV UR25, UR9 ;  /* 0x0000000900197c82 */ /* 0x000fe20008000000 */
        /* <DEDUP_REMOVED lines=24> */
[----:B------:R-:W-:Y:S02]  /*2b40*/  UIADD3 UR6, UR49, 0x6, URZ ;  /* 0x0000000631067890 */ /* 0x000fe4000fffe03f */
[----:B------:R-:W-:-:S07]  /*2b50*/  UIADD3 UR7, UR48, 0x782, URZ ;  /* 0x0000078230077890 */ /* 0x000fce000fffe03f */
[----:B------:R-:W-:Y:S01]  /*2b60*/  UMOV UR54, UR7 ;  /* 0x0000000700367c82 */ /* 0x000fe20008000000 */
        /* <DEDUP_REMOVED lines=20> */
[----:B------:R-:W-:Y:S01]  /*2cb0*/  UIADD3 UR6, UR49, 0x400, URZ ;  /* 0x0000040031067890 */ /* 0x000fe2000fffe03f */
[----:B------:R-:W-:Y:S02]  /*2cc0*/  MOV R3, UR13 ;  /* 0x0000000d00037c02 */ /* 0x000fe40008000f00 */
[----:B------:R-:W-:Y:S01]  /*2cd0*/  MOV R4, UR12 ;  /* 0x0000000c00047c02 */ /* 0x000fe20008000f00 */
[----:B------:R-:W-:-:S02]  /*2ce0*/  WARPGROUP.DEPBAR.LE gsb0, 0x0 ;  /* 0x00008000000079c5 */ /* 0x000fc40000010000 */
        /* <DEDUP_REMOVED lines=69> */
[----:B------:R-:W-:Y:S01]  /*3140*/  UMOV UR15, 0x40000040 ;  /* 0x40000040000f7882 */ /* 0x000fe20000000000 */
[----:B------:R-:W-:Y:S01]  /*3150*/  R2UR UR7, R18 ;  /* 0x00000000120772ca */ /* 0x000fe200000e0000 */
        /* <DEDUP_REMOVED lines=272> */
[----:B------:R-:W-:Y:S01]  /*4260*/  R2UR UR13, R3 ;  /* 0x00000000030d72ca */ /* 0x000fe200000e0000 */
[----:B------:R-:W-:Y:S01]  /*4270*/  ULDC UR14, c[0x0][0x988] ;  /* 0x00026200000e7ab9 */ /* 0x000fe20000000800 */
[----:B------:R-:W-:Y:S01]  /*4280*/  R2UR UR12, R4 ;  /* 0x00000000040c72ca */ /* 0x000fe200000e0000 */
[----:B------:R-:W-:Y:S02]  /*4290*/  WARPGROUP.DEPBAR.LE gsb0, 0x0 ;  /* 0x00008000000079c5 */ /* 0x000fe40000010000 */
[----:B------:R-:W-:-:S06]  /*42a0*/  WARPGROUP.ARRIVE ;  /* 0x00000000000079c5 */ /* 0x000fcc0000000000 */
[----:B------:R-:W-:Y:S01]  /*42b0*/  HGMMA.64x16x16.F32 R56, gdesc[UR52], R56, gsb0 ;  /* 0x00200000343879f0 */ /* 0x000fe20008000838 */
[----:B------:R-:W-:Y:S02]  /*42c0*/  R2UR UR52, R7 ;  /* 0x00000000073472ca */ /* 0x000fe400000e0000 */
        /* <DEDUP_REMOVED lines=13> */
[----:B------:R-:W-:Y:S01]  /*43a0*/  ULDC UR6, c[0x0][0x9d8] ;  /* 0x0002760000067ab9 */ /* 0x000fe20000000800 */
[----:B------:R-:W-:Y:S02]  /*43b0*/  WARPGROUP.DEPBAR.LE gsb0, 0x0 ;  /* 0x00008000000079c5 */ /* 0x000fe40000010000 */
[----:B------:R-:W-:-:S06]  /*43c0*/  WARPGROUP.ARRIVE ;  /* 0x00000000000079c5 */ /* 0x000fcc0000000000 */
[----:B------:R-:W-:Y:S03]  /*43d0*/  HGMMA.64x16x16.F32 R32, gdesc[UR56], R32, gsb0 ;  /* 0x00200000382079f0 */ /* 0x000fe60008000820 */
        /* <DEDUP_REMOVED lines=18> */
[----:B------:R-:W-:Y:S01]  /*4500*/  UMOV UR47, 0x40000040 ;  /* 0x40000040002f7882 */ /* 0x000fe20000000000 */
[----:B------:R-:W-:Y:S01]  /*4510*/  FMUL.FTZ R75, R75, UR6 ;  /* 0x000000064b4b7c20 */ /* 0x000fe20008410000 */
[----:B------:R-:W-:Y:S01]  /*4520*/  FMUL.FTZ R78, R78, UR6 ;  /* 0x000000064e4e7c20 */ /* 0x000fe20008410000 */
[----:B------:R-:W-:-:S04]  /*4530*/  FMUL.FTZ R79, R79, UR6 ;  /* 0x000000064f4f7c20 */ /* 0x000fc80008410000 */
[----:B------:R-:W-:Y:S08]  /*4540*/  MUFU.TANH R73, R73 ;  /* 0x0000004900497308 */ /* 0x000ff00000002400 */
[----:B------:R-:W-:Y:S08]  /*4550*/  MUFU.TANH R76, R76 ;  /* 0x0000004c004c7308 */ /* 0x000ff00000002400 */
[----:B------:R-:W0:Y:S08]  /*4560*/  MUFU.TANH R3, R74 ;  /* 0x0000004a00037308 */ /* 0x000e300000002400 */
[----:B------:R-:W-:Y:S08]  /*4570*/  MUFU.TANH R77, R77 ;  /* 0x0000004d004d7308 */ /* 0x000ff00000002400 */
[----:B------:R1:W2:Y:S08]  /*4580*/  MUFU.TANH R4, R75 ;  /* 0x0000004b00047308 */ /* 0x0002b00000002400 */
[----:B------:R3:W4:Y:S01]  /*4590*/  MUFU.TANH R6, R78 ;  /* 0x0000004e00067308 */ /* 0x0007220000002400 */
[----:B-1----:R-:W-:Y:S01]  /*45a0*/  IMAD.MOV.U32 R75, RZ, RZ, R119 ;  /* 0x000000ffff4b7224 */ /* 0x002fe200078e0077 */
[----:B------:R-:W-:-:S02]  /*45b0*/  WARPGROUP.DEPBAR.LE gsb0, 0x0 ;  /* 0x00008000000079c5 */ /* 0x000fc40000010000 */
        /* <DEDUP_REMOVED lines=12> */
[----:B------:R-:W-:Y:S01]  /*4680*/  FMUL.FTZ R70, R70, UR6 ;  /* 0x0000000646467c20 */ /* 0x000fe20008410000 */
[----:B---3--:R-:W-:-:S03]  /*4690*/  IMAD.MOV.U32 R78, RZ, RZ, R119 ;  /* 0x000000ffff4e7224 */ /* 0x008fc600078e0077 */
[----:B------:R-:W-:Y:S08]  /*46a0*/  MUFU.TANH R10, R66 ;  /* 0x00000042000a7308 */ /* 0x000ff00000002400 */
[----:B------:R-:W-:Y:S08]  /*46b0*/  MUFU.TANH R65, R65 ;  /* 0x0000004100417308 */ /* 0x000ff00000002400 */
[----:B------:R-:W-:Y:S08]  /*46c0*/  MUFU.TANH R11, R67 ;  /* 0x00000043000b7308 */ /* 0x000ff00000002400 */
[----:B------:R-:W-:Y:S08]  /*46d0*/  MUFU.TANH R8, R68 ;  /* 0x0000004400087308 */ /* 0x000ff00000002400 */
[----:B------:R1:W3:Y:S08]  /*46e0*/  MUFU.TANH R9, R79 ;  /* 0x0000004f00097308 */ /* 0x0002f00000002400 */
[----:B------:R-:W-:Y:S01]  /*46f0*/  MUFU.TANH R13, R71 ;  /* 0x00000047000d7308 */ /* 0x000fe20000002400 */
[----:B-1----:R-:W-:Y:S01]  /*4700*/  IMAD.MOV.U32 R79, RZ, RZ, R119 ;  /* 0x000000ffff4f7224 */ /* 0x002fe200078e0077 */
[----:B------:R-:W-:-:S02]  /*4710*/  WARPGROUP.DEPBAR.LE gsb0, 0x0 ;  /* 0x00008000000079c5 */ /* 0x000fc40000010000 */
[----:B------:R-:W-:Y:S01]  /*4720*/  WARPGROUP.ARRIVE ;  /* 0x00000000000079c5 */ /* 0x000fe20000000000 */
[----:B------:R-:W-:Y:S01]  /*4730*/  FMUL.FTZ R58, R58, UR6 ;  /* 0x000000063a3a7c20 */ /* 0x000fe20008410000 */
[----:B------:R-:W-:Y:S01]  /*4740*/  FMUL.FTZ R62, R62, UR6 ;  /* 0x000000063e3e7c20 */ /* 0x000fe20008410000 */
[----:B------:R-:W-:Y:S01]  /*4750*/  FMUL.FTZ R63, R63, UR6 ;  /* 0x000000063f3f7c20 */ /* 0x000fe20008410000 */
[----:B------:R-:W-:Y:S01]  /*4760*/  FMUL.FTZ R56, R56, UR6 ;  /* 0x0000000638387c20 */ /* 0x000fe20008410000 */
[----:B------:R-:W-:Y:S01]  /*4770*/  MUFU.TANH R14, R58 ;  /* 0x0000003a000e7308 */ /* 0x000fe20000002400 */
[----:B------:R-:W-:Y:S01]  /*4780*/  HGMMA.64x16x16.F32 R48, gdesc[UR44], R48, gsb0 ;  /* 0x002000002c3079f0 */ /* 0x000fe20008000830 */
[----:B------:R-:W-:Y:S01]  /*4790*/  UIADD3 UR46, UR48, 0x906, URZ ;  /* 0x00000906302e7890 */ /* 0x000fe2000fffe03f */
[----:B------:R-:W-:Y:S01]  /*47a0*/  FMUL.FTZ R57, R57, UR6 ;  /* 0x0000000639397c20 */ /* 0x000fe20008410000 */
[----:B------:R-:W-:Y:S01]  /*47b0*/  UMOV UR47, 0x40000040 ;  /* 0x40000040002f7882 */ /* 0x000fe20000000000 */
[----:B------:R-:W-:Y:S01]  /*47c0*/  FMUL.FTZ R59, R59, UR6 ;  /* 0x000000063b3b7c20 */ /* 0x000fe20008410000 */
[----:B------:R-:W-:Y:S01]  /*47d0*/  FMUL.FTZ R60, R60, UR6 ;  /* 0x000000063c3c7c20 */ /* 0x000fe20008410000 */
[----:B------:R-:W-:Y:S01]  /*47e0*/  FMUL.FTZ R61, R61, UR6 ;  /* 0x000000063d3d7c20 */ /* 0x000fe20008410000 */
        /* <DEDUP_REMOVED lines=10> */
[----:B------:R-:W-:Y:S01]  /*4890*/  FMUL.FTZ R51, R51, UR6 ;  /* 0x0000000633337c20 */ /* 0x000fe20008410000 */
[----:B------:R-:W-:Y:S01]  /*48a0*/  FMUL.FTZ R50, R50, UR6 ;  /* 0x0000000632327c20 */ /* 0x000fe20008410000 */
[----:B------:R1:W-:Y:S01]  /*48b0*/  MUFU.TANH R58, R49 ;  /* 0x00000031003a7308 */ /* 0x0003e20000002400 */
[----:B------:R-:W-:Y:S01]  /*48c0*/  HGMMA.64x16x16.F32 R40, gdesc[UR44], R40, gsb0 ;  /* 0x002000002c2879f0 */ /* 0x000fe20008000828 */
[----:B------:R-:W-:Y:S01]  /*48d0*/  UIADD3 UR46, UR48, 0x986, URZ ;  /* 0x00000986302e7890 */ /* 0x000fe2000fffe03f */
[----:B------:R-:W-:Y:S01]  /*48e0*/  FMUL.FTZ R55, R55, UR6 ;  /* 0x0000000637377c20 */ /* 0x000fe20008410000 */
[----:B------:R-:W-:Y:S01]  /*48f0*/  UMOV UR47, 0x40000040 ;  /* 0x40000040002f7882 */ /* 0x000fe20000000000 */
[----:B------:R-:W-:Y:S01]  /*4900*/  FMUL.FTZ R52, R52, UR6 ;  /* 0x0000000634347c20 */ /* 0x000fe20008410000 */
[----:B------:R-:W-:Y:S01]  /*4910*/  FMUL.FTZ R54, R54, UR6 ;  /* 0x0000000636367c20 */ /* 0x000fe20008410000 */
[----:B------:R-:W-:Y:S01]  /*4920*/  FMUL.FTZ R53, R53, UR6 ;  /* 0x0000000635357c20 */ /* 0x000fe20008410000 */
[----:B------:R5:W-:Y:S01]  /*4930*/  MUFU.TANH R7, R48 ;  /* 0x0000003000077308 */ /* 0x000be20000002400 */
[----:B-1----:R-:W-:-:S07]  /*4940*/  IMAD.U32 R49, RZ, RZ, UR51 ;  /* 0x00000033ff317e24 */ /* 0x002fce000f8e00ff */
[----:B------:R1:W-:Y:S01]  /*4950*/  MUFU.TANH R66, R51 ;  /* 0x0000003300427308 */ /* 0x0003e20000002400 */
[----:B-----5:R-:W-:-:S07]  /*4960*/  IADD3 R48, R49, 0x70, -R204 ;  /* 0x0000007031307810 */ /* 0x020fce0007ffe8cc */
[----:B------:R-:W-:Y:S01]  /*4970*/  MUFU.TANH R59, R50 ;  /* 0x00000032003b7308 */ /* 0x000fe20000002400 */
[----:B-1----:R-:W-:Y:S01]  /*4980*/  IMAD.U32 R51, RZ, RZ, UR50 ;  /* 0x00000032ff337e24 */ /* 0x002fe2000f8e00ff */
[----:B------:R-:W-:-:S03]  /*4990*/  UIADD3 UR50, UR50, -0x2, URZ ;  /* 0xfffffffe32327890 */ /* 0x000fc6000fffe03f */
[----:B------:R-:W-:Y:S01]  /*49a0*/  IMAD R74, R51, -0x70, R48 ;  /* 0xffffff90334a7824 */ /* 0x000fe200078e0230 */
[----:B------:R-:W-:Y:S02]  /*49b0*/  UISETP.GE.AND UP0, UPT, UR50, UR7, UPT ;  /* 0x000000073200728c */ /* 0x000fe4000bf06270 */
[----:B------:R-:W1:Y:S02]  /*49c0*/  MUFU.TANH R12, R70 ;  /* 0x00000046000c7308 */ /* 0x000e640000002400 */
[C---:B------:R-:W-:Y:S02]  /*49d0*/  ISETP.GT.AND P4, PT, R74.reuse, RZ, PT ;  /* 0x000000ff4a00720c */ /* 0x040fe40003f84270 */
[C---:B------:R-:W-:Y:S02]  /*49e0*/  ISETP.GT.AND P2, PT, R74.reuse, 0x1, PT ;  /* 0x000000014a00780c */ /* 0x040fe40003f44270 */
[C---:B------:R-:W-:Y:S02]  /*49f0*/  ISETP.GT.AND P5, PT, R74.reuse, 0x10, PT ;  /* 0x000000104a00780c */ /* 0x040fe40003fa4270 */
[C---:B------:R-:W-:Y:S01]  /*4a00*/  ISETP.GT.AND P3, PT, R74.reuse, 0x8, PT ;  /* 0x000000084a00780c */ /* 0x040fe20003f64270 */
[----:B------:R-:W5:Y:S01]  /*4a10*/  MUFU.TANH R60, R60 ;  /* 0x0000003c003c7308 */ /* 0x000f620000002400 */
[----:B------:R-:W-:-:S02]  /*4a20*/  ISETP.GT.AND P6, PT, R74, 0x9, PT ;  /* 0x000000094a00780c */ /* 0x000fc40003fc4270 */
[----:B0-----:R-:W-:Y:S02]  /*4a30*/  FSEL R3, R3, -INF , P4 ;  /* 0xff80000003037808 */ /* 0x001fe40002000000 */
[----:B--2---:R-:W-:Y:S02]  /*4a40*/  FSEL R4, R4, -INF , P2 ;  /* 0xff80000004047808 */ /* 0x004fe40001000000 */
[----:B----4-:R-:W-:Y:S01]  /*4a50*/  FSEL R6, R6, -INF , P3 ;  /* 0xff80000006067808 */ /* 0x010fe20001800000 */
[----:B------:R-:W0:Y:S01]  /*4a60*/  MUFU.TANH R61, R61 ;  /* 0x0000003d003d7308 */ /* 0x000e220000002400 */
[----:B---3--:R-:W-:Y:S02]  /*4a70*/  FSEL R9, R9, -INF , P6 ;  /* 0xff80000009097808 */ /* 0x008fe40003000000 */
[----:B------:R-:W-:Y:S01]  /*4a80*/  FSEL R10, R10, -INF , P5 ;  /* 0xff8000000a0a7808 */ /* 0x000fe20002800000 */
[----:B------:R-:W-:Y:S02]  /*4a90*/  WARPGROUP.DEPBAR.LE gsb0, 0x0 ;  /* 0x00008000000079c5 */ /* 0x000fe40000010000 */
[----:B------:R-:W-:Y:S01]  /*4aa0*/  WARPGROUP.ARRIVE ;  /* 0x00000000000079c5 */ /* 0x000fe20000000000 */
[----:B------:R-:W-:Y:S01]  /*4ab0*/  FMUL.FTZ R40, R40, UR6 ;  /* 0x0000000628287c20 */ /* 0x000fe20008410000 */
[----:B------:R-:W-:Y:S01]  /*4ac0*/  FMUL.FTZ R42, R42, UR6 ;  /* 0x000000062a2a7c20 */ /* 0x000fe20008410000 */
[----:B------:R-:W-:Y:S01]  /*4ad0*/  FMUL.FTZ R46, R46, UR6 ;  /* 0x000000062e2e7c20 */ /* 0x000fe20008410000 */
[----:B------:R-:W-:Y:S01]  /*4ae0*/  FMUL.FTZ R49, R47, UR6 ;  /* 0x000000062f317c20 */ /* 0x000fe20008410000 */
[----:B------:R2:W-:Y:S01]  /*4af0*/  MUFU.TANH R62, R40 ;  /* 0x00000028003e7308 */ /* 0x0005e20000002400 */
[----:B------:R-:W-:Y:S01]  /*4b00*/  HGMMA.64x16x16.F32 R32, gdesc[UR44], R32, gsb0 ;  /* 0x002000002c2079f0 */ /* 0x000fe20008000820 */
[----:B------:R-:W-:Y:S01]  /*4b10*/  FSEL R47, R73, -INF , P2 ;  /* 0xff800000492f7808 */ /* 0x000fe20001000000 */
[----:B------:R-:W-:Y:S01]  /*4b20*/  FMUL.FTZ R43, R43, UR6 ;  /* 0x000000062b2b7c20 */ /* 0x000fe20008410000 */
[----:B------:R-:W-:Y:S01]  /*4b30*/  FMUL.FTZ R48, R45, UR6 ;  /* 0x000000062d307c20 */ /* 0x000fe20008410000 */
[----:B------:R-:W-:Y:S01]  /*4b40*/  FSEL R45, R76, -INF , P3 ;  /* 0xff8000004c2d7808 */ /* 0x000fe20001800000 */
[----:B------:R-:W-:Y:S01]  /*4b50*/  FMUL.FTZ R41, R41, UR6 ;  /* 0x0000000629297c20 */ /* 0x000fe20008410000 */
[----:B------:R-:W-:Y:S01]  /*4b60*/  UIADD3 UR46, UR48, 0xa06, URZ ;  /* 0x00000a06302e7890 */ /* 0x000fe2000fffe03f */
[----:B------:R3:W-:Y:S01]  /*4b70*/  MUFU.TANH R67, R42 ;  /* 0x0000002a00437308 */ /* 0x0007e20000002400 */
[----:B--2---:R-:W-:Y:S01]  /*4b80*/  FMUL.FTZ R40, R44, UR6 ;  /* 0x000000062c287c20 */ /* 0x004fe20008410000 */
[----:B------:R-:W-:Y:S01]  /*4b90*/  FSEL R44, R72, -INF , P4 ;  /* 0xff800000482c7808 */ /* 0x000fe20002000000 */
[----:B------:R-:W-:Y:S01]  /*4ba0*/  UMOV UR47, 0x40000040 ;  /* 0x40000040002f7882 */ /* 0x000fe20000000000 */
[C---:B------:R-:W-:Y:S01]  /*4bb0*/  ISETP.GT.AND P4, PT, R74.reuse, 0x11, PT ;  /* 0x000000114a00780c */ /* 0x040fe20003f84270 */
[----:B------:R-:W-:Y:S01]  /*4bc0*/  IMAD.MOV.U32 R76, RZ, RZ, R119 ;  /* 0x000000ffff4c7224 */ /* 0x000fe200078e0077 */
[----:B------:R-:W-:-:S02]  /*4bd0*/  ISETP.GT.AND P2, PT, R74, 0x18, PT ;  /* 0x000000184a00780c */ /* 0x000fc40003f44270 */
[----:B------:R2:W-:Y:S01]  /*4be0*/  MUFU.TANH R68, R43 ;  /* 0x0000002b00447308 */ /* 0x0005e20000002400 */
[----:B---3--:R-:W-:Y:S02]  /*4bf0*/  FSEL R42, R64, -INF , P5 ;  /* 0xff800000402a7808 */ /* 0x008fe40002800000 */
[----:B------:R-:W-:Y:S02]  /*4c00*/  ISETP.GT.AND P3, PT, R74, 0x19, PT ;  /* 0x000000194a00780c */ /* 0x000fe40003f64270 */
[----:B------:R-:W-:Y:S02]  /*4c10*/  FSEL R8, R8, -INF , P2 ;  /* 0xff80000008087808 */ /* 0x000fe40001000000 */
[C---:B------:R-:W-:Y:S01]  /*4c20*/  ISETP.GT.AND P5, PT, R74.reuse, 0x21, PT ;  /* 0x000000214a00780c */ /* 0x040fe20003fa4270 */
[----:B------:R3:W-:Y:S01]  /*4c30*/  MUFU.TANH R64, R46 ;  /* 0x0000002e00407308 */ /* 0x0007e20000002400 */
[----:B--2---:R-:W-:Y:S01]  /*4c40*/  FSEL R43, R77, -INF , P6 ;  /* 0xff8000004d2b7808 */ /* 0x004fe20003000000 */
[----:B------:R-:W-:Y:S01]  /*4c50*/  IMAD.MOV.U32 R77, RZ, RZ, R119 ;  /* 0x000000ffff4d7224 */ /* 0x000fe200078e0077 */
[----:B------:R-:W-:-:S02]  /*4c60*/  ISETP.GT.AND P6, PT, R74, 0x20, PT ;  /* 0x000000204a00780c */ /* 0x000fc40003fc4270 */
[----:B------:R-:W-:Y:S02]  /*4c70*/  FSEL R11, R11, -INF , P4 ;  /* 0xff8000000b0b7808 */ /* 0x000fe40002000000 */
[----:B-1----:R-:W-:Y:S01]  /*4c80*/  FSEL R12, R12, -INF , P2 ;  /* 0xff8000000c0c7808 */ /* 0x002fe20001000000 */
[----:B------:R1:W-:Y:S01]  /*4c90*/  MUFU.TANH R71, R48 ;  /* 0x0000003000477308 */ /* 0x0003e20000002400 */
[----:B---3--:R-:W-:Y:S02]  /*4ca0*/  FMNMX.FTZ R46, R44, R47, !PT ;  /* 0x0000002f2c2e7209 */ /* 0x008fe40007810000 */
[----:B------:R-:W-:Y:S02]  /*4cb0*/  ISETP.GT.AND P2, PT, R74, 0x29, PT ;  /* 0x000000294a00780c */ /* 0x000fe40003f44270 */
[----:B------:R-:W-:Y:S02]  /*4cc0*/  FSEL R13, R13, -INF , P3 ;  /* 0xff8000000d0d7808 */ /* 0x000fe40001800000 */
[----:B------:R-:W-:Y:S01]  /*4cd0*/  FSEL R14, R14, -INF , P6 ;  /* 0xff8000000e0e7808 */ /* 0x000fe20003000000 */
[----:B------:R2:W-:Y:S01]  /*4ce0*/  MUFU.TANH R63, R41 ;  /* 0x00000029003f7308 */ /* 0x0005e20000002400 */
[----:B-1----:R-:W-:-:S02]  /*4cf0*/  FMNMX.FTZ R48, R45, R46, !PT ;  /* 0x0000002e2d307209 */ /* 0x002fc40007810000 */
[----:B------:R-:W-:Y:S02]  /*4d00*/  FSEL R46, R56, -INF , P6 ;  /* 0xff800000382e7808 */ /* 0x000fe40003000000 */
[C---:B------:R-:W-:Y:S02]  /*4d10*/  ISETP.GT.AND P6, PT, R74.reuse, 0x31, PT ;  /* 0x000000314a00780c */ /* 0x040fe40003fc4270 */
[----:B------:R-:W-:Y:S01]  /*4d20*/  FSEL R15, R15, -INF , P5 ;  /* 0xff8000000f0f7808 */ /* 0x000fe20002800000 */
[----:B------:R1:W-:Y:S01]  /*4d30*/  MUFU.TANH R70, R40 ;  /* 0x0000002800467308 */ /* 0x0003e20000002400 */
[----:B--2---:R-:W-:Y:S02]  /*4d40*/  FSEL R41, R65, -INF , P4 ;  /* 0xff80000041297808 */ /* 0x004fe40002000000 */
[----:B------:R-:W-:Y:S01]  /*4d50*/  ISETP.GT.AND P4, PT, R74, 0x28, PT ;  /* 0x000000284a00780c */ /* 0x000fe20003f84270 */
[----:B------:R-:W-:Y:S02]  /*4d60*/  WARPGROUP.DEPBAR.LE gsb0, 0x0 ;  /* 0x00008000000079c5 */ /* 0x000fe40000010000 */
[----:B------:R-:W-:-:S02]  /*4d70*/  WARPGROUP.ARRIVE ;  /* 0x00000000000079c5 */ /* 0x000fc40000000000 */
[----:B------:R2:W-:Y:S01]  /*4d80*/  MUFU.TANH R65, R49 ;  /* 0x0000003100417308 */ /* 0x0005e20000002400 */
[----:B-1----:R-:W-:Y:S01]  /*4d90*/  FSEL R40, R69, -INF , P3 ;  /* 0xff80000045287808 */ /* 0x002fe20001800000 */
[----:B------:R-:W-:Y:S01]  /*4da0*/  FMUL.FTZ R33, R33, UR6 ;  /* 0x0000000621217c20 */ /* 0x000fe20008410000 */
[----:B------:R-:W-:Y:S01]  /*4db0*/  FMUL.FTZ R34, R34, UR6 ;  /* 0x0000000622227c20 */ /* 0x000fe20008410000 */
[----:B------:R-:W-:Y:S01]  /*4dc0*/  ISETP.GT.AND P3, PT, R74, 0x30, PT ;  /* 0x000000304a00780c */ /* 0x000fe20003f64270 */
[----:B------:R-:W-:Y:S01]  /*4dd0*/  HGMMA.64x16x16.F32 R24, gdesc[UR44], R24, gsb0 ;  /* 0x002000002c1879f0 */ /* 0x000fe20008000818 */
[----:B------:R-:W-:Y:S01]  /*4de0*/  FSEL R20, R20, -INF , P4 ;  /* 0xff80000014147808 */ /* 0x000fe20002000000 */
[----:B------:R-:W-:Y:S01]  /*4df0*/  FMUL.FTZ R35, R35, UR6 ;  /* 0x0000000623237c20 */ /* 0x000fe20008410000 */
[----:B------:R1:W-:Y:S01]  /*4e00*/  MUFU.TANH R56, R33 ;  /* 0x0000002100387308 */ /* 0x0003e20000002400 */
[----:B--2---:R-:W-:Y:S01]  /*4e10*/  FMNMX.FTZ R49, R43, R48, !PT ;  /* 0x000000302b317209 */ /* 0x004fe20007810000 */
[----:B------:R-:W-:Y:S01]  /*4e20*/  FMUL.FTZ R32, R32, UR6 ;  /* 0x0000000620207c20 */ /* 0x000fe20008410000 */
[----:B------:R-:W-:Y:S01]  /*4e30*/  FSEL R48, R57, -INF , P5 ;  /* 0xff80000039307808 */ /* 0x000fe20002800000 */
[----:B------:R-:W-:Y:S01]  /*4e40*/  FMUL.FTZ R36, R36, UR6 ;  /* 0x0000000624247c20 */ /* 0x000fe20008410000 */
[----:B------:R-:W-:Y:S01]  /*4e50*/  FMNMX.FTZ R50, R42, R49, !PT ;  /* 0x000000312a327209 */ /* 0x000fe20007810000 */
[----:B------:R-:W-:Y:S01]  /*4e60*/  FMUL.FTZ R39, R39, UR6 ;  /* 0x0000000627277c20 */ /* 0x000fe20008410000 */
[----:B-----5:R-:W-:Y:S01]  /*4e70*/  FSEL R49, R60, -INF , P4 ;  /* 0xff8000003c317808 */ /* 0x020fe20002000000 */
[----:B------:R-:W-:Y:S01]  /*4e80*/  MUFU.TANH R55, R55 ;  /* 0x0000003700377308 */ /* 0x000fe20000002400 */
[----:B------:R-:W-:-:S02]  /*4e90*/  FMNMX.FTZ R51, R41, R50, !PT ;  /* 0x0000003229337209 */ /* 0x000fc40007810000 */
[----:B0-----:R-:W-:Y:S02]  /*4ea0*/  FSEL R50, R61, -INF , P2 ;  /* 0xff8000003d327808 */ /* 0x001fe40001000000 */
[----:B------:R-:W-:Y:S02]  /*4eb0*/  FMNMX.FTZ R51, R8, R51, !PT ;  /* 0x0000003308337209 */ /* 0x000fe40007810000 */
[----:B------:R-:W-:Y:S01]  /*4ec0*/  ISETP.GT.AND P4, PT, R74, 0x39, PT ;  /* 0x000000394a00780c */ /* 0x000fe20003f84270 */
[----:B------:R-:W0:Y:S01]  /*4ed0*/  MUFU.TANH R52, R52 ;  /* 0x0000003400347308 */ /* 0x000e220000002400 */
[----:B------:R-:W-:Y:S02]  /*4ee0*/  FMNMX.FTZ R51, R40, R51, !PT ;  /* 0x0000003328337209 */ /* 0x000fe40007810000 */
[----:B------:R-:W-:Y:S02]  /*4ef0*/  ISETP.GT.AND P5, PT, R74, 0x38, PT ;  /* 0x000000384a00780c */ /* 0x000fe40003fa4270 */
[----:B-1----:R-:W-:-:S02]  /*4f00*/  FMNMX.FTZ R33, R46, R51, !PT ;  /* 0x000000332e217209 */ /* 0x002fc40007810000 */
[----:B------:R-:W-:Y:S01]  /*4f10*/  FSEL R51, R7, -INF , P3 ;  /* 0xff80000007337808 */ /* 0x000fe20001800000 */
[----:B------:R1:W-:Y:S01]  /*4f20*/  MUFU.TANH R72, R34 ;  /* 0x0000002200487308 */ /* 0x0003e20000002400 */
[----:B------:R-:W-:Y:S01]  /*4f30*/  FMUL.FTZ R7, R37, UR6 ;  /* 0x0000000625077c20 */ /* 0x000fe20008410000 */
[----:B------:R-:W-:Y:S02]  /*4f40*/  FSEL R37, R58, -INF , P6 ;  /* 0xff8000003a257808 */ /* 0x000fe40003000000 */
[----:B------:R-:W-:Y:S02]  /*4f50*/  FSEL R21, R21, -INF , P2 ;  /* 0xff80000015157808 */ /* 0x000fe40001000000 */
[----:B------:R-:W-:Y:S02]  /*4f60*/  ISETP.GT.AND P2, PT, R74, 0x40, PT ;  /* 0x000000404a00780c */ /* 0x000fe40003f44270 */
[----:B------:R-:W2:Y:S01]  /*4f70*/  MUFU.TANH R54, R54 ;  /* 0x0000003600367308 */ /* 0x000ea20000002400 */
[----:B-1----:R-:W-:-:S02]  /*4f80*/  FMNMX.FTZ R34, R48, R33, !PT ;  /* 0x0000002130227209 */ /* 0x002fc40007810000 */
[----:B0-----:R-:W-:Y:S02]  /*4f90*/  FSEL R52, R52, -INF , P5 ;  /* 0xff80000034347808 */ /* 0x001fe40002800000 */
[----:B------:R-:W-:Y:S02]  /*4fa0*/  FMNMX.FTZ R57, R49, R34, !PT ;  /* 0x0000002231397209 */ /* 0x000fe40007810000 */
[----:B------:R-:W-:Y:S01]  /*4fb0*/  FSEL R33, R66, -INF , P6 ;  /* 0xff80000042217808 */ /* 0x000fe20003000000 */
[----:B------:R-:W0:Y:S01]  /*4fc0*/  MUFU.TANH R53, R53 ;  /* 0x0000003500357308 */ /* 0x000e220000002400 */
[----:B------:R-:W-:Y:S02]  /*4fd0*/  FMNMX.FTZ R58, R50, R57, !PT ;  /* 0x00000039323a7209 */ /* 0x000fe40007810000 */
[----:B------:R-:W-:Y:S02]  /*4fe0*/  ISETP.GT.AND P6, PT, R74, 0x48, PT ;  /* 0x000000484a00780c */ /* 0x000fe40003fc4270 */
[----:B------:R-:W-:-:S02]  /*4ff0*/  FMNMX.FTZ R58, R51, R58, !PT ;  /* 0x0000003a333a7209 */ /* 0x000fc40007810000 */
[----:B------:R-:W-:Y:S01]  /*5000*/  FSEL R57, R70, -INF , P6 ;  /* 0xff80000046397808 */ /* 0x000fe20003000000 */
[----:B------:R1:W-:Y:S01]  /*5010*/  MUFU.TANH R73, R35 ;  /* 0x0000002300497308 */ /* 0x0003e20000002400 */
[----:B--2---:R-:W-:Y:S01]  /*5020*/  FSEL R34, R54, -INF , P5 ;  /* 0xff80000036227808 */ /* 0x004fe20002800000 */
[----:B------:R-:W-:Y:S01]  /*5030*/  FMUL.FTZ R54, R38, UR6 ;  /* 0x0000000626367c20 */ /* 0x000fe20008410000 */
[----:B------:R-:W-:Y:S01]  /*5040*/  ISETP.GT.AND P5, PT, R74, 0x49, PT ;  /* 0x000000494a00780c */ /* 0x000fe20003fa4270 */
[----:B------:R-:W-:Y:S02]  /*5050*/  WARPGROUP.DEPBAR.LE gsb0, 0x0 ;  /* 0x00008000000079c5 */ /* 0x000fe40000010000 */
[----:B------:R-:W-:Y:S01]  /*5060*/  FMUL.FTZ R26, R26, UR6 ;  /* 0x000000061a1a7c20 */ /* 0x000fe20008410000 */
[----:B------:R-:W-:Y:S01]  /*5070*/  FMUL.FTZ R31, R31, UR6 ;  /* 0x000000061f1f7c20 */ /* 0x000fe20008410000 */
[----:B------:R2:W3:Y:S01]  /*5080*/  MUFU.TANH R69, R32 ;  /* 0x0000002000457308 */ /* 0x0004e20000002400 */
[----:B-1----:R-:W-:Y:S01]  /*5090*/  FSEL R35, R55, -INF , P4 ;  /* 0xff80000037237808 */ /* 0x002fe20002000000 */
[----:B------:R-:W-:Y:S01]  /*50a0*/  FMUL.FTZ R30, R30, UR6 ;  /* 0x000000061e1e7c20 */ /* 0x000fe20008410000 */
[----:B------:R-:W-:Y:S01]  /*50b0*/  FMNMX.FTZ R55, R37, R58, !PT ;  /* 0x0000003a25377209 */ /* 0x000fe20007810000 */
[----:B------:R1:W-:Y:S01]  /*50c0*/  @!P1 SYNCS.ARRIVE.TRANS64.RED.A1T0 RZ, [R0+URZ], RZ ;  /* 0x000000ff00ff99a7 */ /* 0x0003e2000810043f */
[----:B0-----:R-:W-:-:S02]  /*50d0*/  FSEL R38, R53, -INF , P4 ;  /* 0xff80000035267808 */ /* 0x001fc40002000000 */
[----:B------:R-:W-:Y:S01]  /*50e0*/  FMNMX.FTZ R55, R52, R55, !PT ;  /* 0x0000003734377209 */ /* 0x000fe20007810000 */
[----:B------:R0:W4:Y:S01]  /*50f0*/  MUFU.TANH R61, R36 ;  /* 0x00000024003d7308 */ /* 0x0001220000002400 */
[----:B--2---:R-:W-:Y:S01]  /*5100*/  FSEL R32, R59, -INF , P3 ;  /* 0xff8000003b207808 */ /* 0x004fe20001800000 */
[----:B------:R-:W-:Y:S01]  /*5110*/  FMUL.FTZ R59, R24, UR6 ;  /* 0x00000006183b7c20 */ /* 0x000fe20008410000 */
[----:B------:R-:W-:Y:S02]  /*5120*/  ISETP.GT.AND P3, PT, R74, 0x41, PT ;  /* 0x000000414a00780c */ /* 0x000fe40003f64270 */
[----:B------:R-:W-:Y:S02]  /*5130*/  FSEL R53, R62, -INF , P2 ;  /* 0xff8000003e357808 */ /* 0x000fe40001000000 */
[----:B------:R-:W-:Y:S01]  /*5140*/  FMNMX.FTZ R58, R38, R55, !PT ;  /* 0x00000037263a7209 */ /* 0x000fe20007810000 */
[----:B------:R-:W2:Y:S01]  /*5150*/  MUFU.TANH R7, R7 ;  /* 0x0000000700077308 */ /* 0x000ea20000002400 */
[----:B------:R-:W-:Y:S01]  /*5160*/  FSEL R55, R63, -INF , P3 ;  /* 0xff8000003f377808 */ /* 0x000fe20001800000 */
[----:B------:R-:W-:Y:S01]  /*5170*/  FMUL.FTZ R63, R28, UR6 ;  /* 0x000000061c3f7c20 */ /* 0x000fe20008410000 */
[----:B------:R-:W-:-:S02]  /*5180*/  FMNMX.FTZ R58, R53, R58, !PT ;  /* 0x0000003a353a7209 */ /* 0x000fc40007810000 */
[----:B------:R-:W-:Y:S02]  /*5190*/  ISETP.GT.AND P4, PT, R74, 0x50, PT ;  /* 0x000000504a00780c */ /* 0x000fe40003f84270 */
[----:B------:R-:W-:Y:S01]  /*51a0*/  FMNMX.FTZ R60, R55, R58, !PT ;  /* 0x0000003a373c7209 */ /* 0x000fe20007810000 */
[----:B------:R5:W-:Y:S01]  /*51b0*/  MUFU.TANH R66, R54 ;  /* 0x0000003600427308 */ /* 0x000be20000002400 */
[----:B------:R-:W-:Y:S02]  /*51c0*/  FSEL R58, R71, -INF , P5 ;  /* 0xff800000473a7808 */ /* 0x000fe40002800000 */
[----:B------:R-:W-:Y:S02]  /*51d0*/  FMNMX.FTZ R71, R57, R60, !PT ;  /* 0x0000003c39477209 */ /* 0x000fe40007810000 */
[----:B------:R-:W-:Y:S02]  /*51e0*/  FSEL R24, R67, -INF , P2 ;  /* 0xff80000043187808 */ /* 0x000fe40001000000 */
[----:B0-----:R-:W-:Y:S01]  /*51f0*/  FSEL R36, R68, -INF , P3 ;  /* 0xff80000044247808 */ /* 0x001fe20001800000 */
[----:B------:R3:W0:Y:S01]  /*5200*/  MUFU.TANH R67, R59 ;  /* 0x0000003b00437308 */ /* 0x0006220000002400 */
[----:B-----5:R-:W-:Y:S01]  /*5210*/  FMUL.FTZ R54, R25, UR6 ;  /* 0x0000000619367c20 */ /* 0x020fe20008410000 */
[----:B------:R-:W-:-:S02]  /*5220*/  ISETP.GT.AND P3, PT, R74, 0x51, PT ;  /* 0x000000514a00780c */ /* 0x000fc40003f64270 */
[----:B------:R-:W-:Y:S02]  /*5230*/  FMNMX.FTZ R28, R58, R71, !PT ;  /* 0x000000473a1c7209 */ /* 0x000fe40007810000 */
[----:B------:R-:W-:Y:S02]  /*5240*/  ISETP.GT.AND P2, PT, R74, 0x58, PT ;  /* 0x000000584a00780c */ /* 0x000fe40003f44270 */
[----:B------:R5:W1:Y:S01]  /*5250*/  MUFU.TANH R68, R54 ;  /* 0x0000003600447308 */ /* 0x000a620000002400 */
[----:B---3--:R-:W-:Y:S02]  /*5260*/  FSEL R59, R69, -INF , P4 ;  /* 0xff800000453b7808 */ /* 0x008fe40002000000 */
[----:B------:R-:W-:Y:S01]  /*5270*/  FSEL R60, R56, -INF , P3 ;  /* 0xff800000383c7808 */ /* 0x000fe20001800000 */
[----:B------:R-:W-:Y:S01]  /*5280*/  FMUL.FTZ R56, R29, UR6 ;  /* 0x000000061d387c20 */ /* 0x000fe20008410000 */
[----:B------:R-:W-:Y:S02]  /*5290*/  FMNMX.FTZ R71, R59, R28, !PT ;  /* 0x0000001c3b477209 */ /* 0x000fe40007810000 */
[----:B------:R-:W-:Y:S01]  /*52a0*/  FSEL R25, R64, -INF , P6 ;  /* 0xff80000040197808 */ /* 0x000fe20003000000 */
[----:B------:R0:W3:Y:S01]  /*52b0*/  MUFU.TANH R69, R63 ;  /* 0x0000003f00457308 */ /* 0x0000e20000002400 */
[----:B------:R-:W-:-:S02]  /*52c0*/  ISETP.GT.AND P6, PT, R74, 0x59, PT ;  /* 0x000000594a00780c */ /* 0x000fc40003fc4270 */
[----:B----4-:R-:W-:Y:S02]  /*52d0*/  FSEL R61, R61, -INF , P2 ;  /* 0xff8000003d3d7808 */ /* 0x010fe40001000000 */
[----:B-----5:R-:W-:Y:S02]  /*52e0*/  FMNMX.FTZ R54, R60, R71, !PT ;  /* 0x000000473c367209 */ /* 0x020fe40007810000 */
[----:B------:R-:W-:Y:S01]  /*52f0*/  FSEL R28, R65, -INF , P5 ;  /* 0xff800000411c7808 */ /* 0x000fe20002800000 */
[----:B------:R4:W5:Y:S01]  /*5300*/  MUFU.TANH R70, R56 ;  /* 0x0000003800467308 */ /* 0x0009620000002400 */
[----:B--2---:R-:W-:Y:S02]  /*5310*/  FSEL R62, R7, -INF , P6 ;  /* 0xff800000073e7808 */ /* 0x004fe40003000000 */
[----:B------:R-:W-:Y:S02]  /*5320*/  ISETP.GT.AND P5, PT, R74, 0x60, PT ;  /* 0x000000604a00780c */ /* 0x000fe40003fa4270 */
[----:B------:R-:W-:-:S02]  /*5330*/  FMNMX.FTZ R7, R61, R54, !PT ;  /* 0x000000363d077209 */ /* 0x000fc40007810000 */
[----:B------:R-:W-:Y:S01]  /*5340*/  FSEL R29, R72, -INF , P4 ;  /* 0xff800000481d7808 */ /* 0x000fe20002000000 */
[----:B------:R-:W-:Y:S01]  /*5350*/  MUFU.TANH R71, R31 ;  /* 0x0000001f00477308 */ /* 0x000fe20000002400 */
[----:B------:R-:W-:Y:S02]  /*5360*/  ISETP.GT.AND P4, PT, R74, 0x61, PT ;  /* 0x000000614a00780c */ /* 0x000fe40003f84270 */
[----:B0-----:R-:W-:Y:S02]  /*5370*/  FSEL R63, R67, -INF , P5 ;  /* 0xff800000433f7808 */ /* 0x001fe40002800000 */
[----:B------:R-:W-:Y:S02]  /*5380*/  FMNMX.FTZ R72, R62, R7, !PT ;  /* 0x000000073e487209 */ /* 0x000fe40007810000 */
[----:B------:R-:W-:Y:S01]  /*5390*/  FSEL R54, R73, -INF , P3 ;  /* 0xff80000049367808 */ /* 0x000fe20001800000 */
[----:B------:R-:W-:Y:S01]  /*53a0*/  IMAD.MOV.U32 R73, RZ, RZ, R119 ;  /* 0x000000ffff497224 */ /* 0x000fe200078e0077 */
[----:B------:R-:W-:-:S02]  /*53b0*/  ISETP.GT.AND P3, PT, R74, 0x68, PT ;  /* 0x000000684a00780c */ /* 0x000fc40003f64270 */
[----:B-1----:R-:W-:Y:S02]  /*53c0*/  FSEL R64, R68, -INF , P4 ;  /* 0xff80000044407808 */ /* 0x002fe40002000000 */
[----:B------:R-:W-:Y:S02]  /*53d0*/  FMNMX.FTZ R7, R63, R72, !PT ;  /* 0x000000483f077209 */ /* 0x000fe40007810000 */
[----:B----4-:R-:W-:Y:S02]  /*53e0*/  FSEL R56, R66, -INF , P2 ;  /* 0xff80000042387808 */ /* 0x010fe40001000000 */
[----:B------:R-:W-:Y:S01]  /*53f0*/  ISETP.GT.AND P2, PT, R74, 0x69, PT ;  /* 0x000000694a00780c */ /* 0x000fe20003f44270 */
[----:B------:R-:W-:Y:S01]  /*5400*/  IMAD.MOV.U32 R74, RZ, RZ, R119 ;  /* 0x000000ffff4a7224 */ /* 0x000fe200078e0077 */
[----:B---3--:R-:W-:Y:S01]  /*5410*/  FSEL R65, R69, -INF , P3 ;  /* 0xff80000045417808 */ /* 0x008fe20001800000 */
[----:B------:R-:W-:Y:S01]  /*5420*/  FMUL.FTZ R69, R27, UR6 ;  /* 0x000000061b457c20 */ /* 0x000fe20008410000 */
[----:B------:R-:W-:-:S02]  /*5430*/  FMNMX.FTZ R68, R64, R7, !PT ;  /* 0x0000000740447209 */ /* 0x000fc40007810000 */
[----:B-----5:R-:W-:Y:S02]  /*5440*/  FSEL R66, R70, -INF , P2 ;  /* 0xff80000046427808 */ /* 0x020fe40001000000 */
[----:B------:R-:W-:Y:S01]  /*5450*/  FMNMX.FTZ R7, R65, R68, !PT ;  /* 0x0000004441077209 */ /* 0x000fe20007810000 */
[----:B------:R-:W-:Y:S03]  /*5460*/  MUFU.TANH R69, R69 ;  /* 0x0000004500457308 */ /* 0x000fe60000002400 */
[----:B------:R-:W-:-:S05]  /*5470*/  FMNMX.FTZ R68, R66, R7, !PT ;  /* 0x0000000742447209 */ /* 0x000fca0007810000 */
[----:B------:R-:W0:Y:S02]  /*5480*/  SHFL.BFLY PT, R7, R68, 0x2, 0x1f ;  /* 0x0c401f0044077f89 */ /* 0x000e2400000e0000 */
[----:B0-----:R-:W-:Y:S02]  /*5490*/  FMNMX.FTZ R70, R68, R7, !PT ;  /* 0x0000000744467209 */ /* 0x001fe40007810000 */
[----:B------:R-:W0:Y:S03]  /*54a0*/  MUFU.TANH R68, R26 ;  /* 0x0000001a00447308 */ /* 0x000e260000002400 */
[----:B------:R-:W1:Y:S02]  /*54b0*/  SHFL.BFLY PT, R7, R70, 0x1, 0x1f ;  /* 0x0c201f0046077f89 */ /* 0x000e6400000e0000 */
[----:B-1----:R-:W-:-:S03]  /*54c0*/  FMNMX.FTZ R7, R70, R7, !PT ;  /* 0x0000000746077209 */ /* 0x002fc60007810000 */
[----:B------:R0:W1:Y:S01]  /*54d0*/  MUFU.TANH R70, R30 ;  /* 0x0000001e00467308 */ /* 0x0000620000002400 */
[C---:B------:R-:W-:Y:S01]  /*54e0*/  FSETP.NEU.FTZ.AND P0, PT, R7.reuse, -INF , PT ;  /* 0xff8000000700780b */ /* 0x040fe20003f1d000 */
[----:B------:R-:W-:-:S05]  /*54f0*/  FMUL.FTZ R67, R7, UR14 ;  /* 0x0000000e07437c20 */ /* 0x000fca0008410000 */
[----:B------:R-:W-:Y:S02]  /*5500*/  FSEL R72, R67, RZ, P0 ;  /* 0x000000ff43487208 */ /* 0x000fe40000000000 */
[----:B------:R2:W3:Y:S01]  /*5510*/  MUFU.TANH R67, R39 ;  /* 0x0000002700437308 */ /* 0x0004e20000002400 */
[----:B0-----:R-:W-:Y:S01]  /*5520*/  FSEL R30, R68, -INF , P5 ;  /* 0xff800000441e7808 */ /* 0x001fe20002800000 */
[--C-:B------:R-:W-:Y:S02]  /*5530*/  IMAD.MOV.U32 R68, RZ, RZ, R119.reuse ;  /* 0x000000ffff447224 */ /* 0x100fe400078e0077 */
[--C-:B------:R-:W-:Y:S01]  /*5540*/  FFMA.FTZ R198, R8, UR14, -R72.reuse ;  /* 0x0000000e08c67c23 */ /* 0x100fe20008010848 */
[--C-:B------:R-:W-:Y:S01]  /*5550*/  FFMA.FTZ R31, R43, UR14, -R72.reuse ;  /* 0x0000000e2b1f7c23 */ /* 0x100fe20008010848 */
[--C-:B------:R-:W-:Y:S01]  /*5560*/  FFMA.FTZ R202, R45, UR14, -R72.reuse ;  /* 0x0000000e2dca7c23 */ /* 0x100fe20008010848 */
[--C-:B------:R-:W-:Y:S01]  /*5570*/  FFMA.FTZ R27, R47, UR14, -R72.reuse ;  /* 0x0000000e2f1b7c23 */ /* 0x100fe20008010848 */
[--C-:B------:R-:W-:Y:S01]  /*5580*/  FFMA.FTZ R196, R42, UR14, -R72.reuse ;  /* 0x0000000e2ac47c23 */ /* 0x100fe20008010848 */
[----:B-1----:R-:W-:Y:S01]  /*5590*/  FSEL R42, R70, -INF , P3 ;  /* 0xff800000462a7808 */ /* 0x002fe20001800000 */
[--C-:B------:R-:W-:Y:S01]  /*55a0*/  FFMA.FTZ R200, R44, UR14, -R72.reuse ;  /* 0x0000000e2cc87c23 */ /* 0x100fe20008010848 */
[----:B--2---:R-:W-:Y:S01]  /*55b0*/  FMNMX.FTZ R39, R3, R4, !PT ;  /* 0x0000000403277209 */ /* 0x004fe20007810000 */
[----:B------:R-:W-:Y:S01]  /*55c0*/  MUFU.EX2 R202, R202 ;  /* 0x000000ca00ca7308 */ /* 0x000fe20000000800 */
[----:B------:R-:W-:Y:S01]  /*55d0*/  FSEL R44, R71, -INF , P2 ;  /* 0xff800000472c7808 */ /* 0x000fe20001000000 */
[--C-:B------:R-:W-:Y:S01]  /*55e0*/  FFMA.FTZ R182, R61, UR14, -R72.reuse ;  /* 0x0000000e3db67c23 */ /* 0x100fe20008010848 */
[----:B------:R-:W-:Y:S01]  /*55f0*/  FMNMX.FTZ R26, R6, R39, !PT ;  /* 0x00000027061a7209 */ /* 0x000fe20007810000 */
[--C-:B------:R-:W-:Y:S01]  /*5600*/  FFMA.FTZ R192, R46, UR14, -R72.reuse ;  /* 0x0000000e2ec07c23 */ /* 0x100fe20008010848 */
[--C-:B------:R-:W-:Y:S01]  /*5610*/  FFMA.FTZ R48, R48, UR14, -R72.reuse ;  /* 0x0000000e30307c23 */ /* 0x100fe20008010848 */
[--C-:B------:R-:W-:Y:S01]  /*5620*/  FFMA.FTZ R194, R49, UR14, -R72.reuse ;  /* 0x0000000e31c27c23 */ /* 0x100fe20008010848 */
[----:B------:R-:W-:Y:S01]  /*5630*/  FMNMX.FTZ R39, R9, R26, !PT ;  /* 0x0000001a09277209 */ /* 0x000fe20007810000 */
[----:B------:R-:W-:Y:S01]  /*5640*/  MUFU.EX2 R200, R200 ;  /* 0x000000c800c87308 */ /* 0x000fe20000000800 */
[--C-:B------:R-:W-:Y:S01]  /*5650*/  FFMA.FTZ R50, R50, UR14, -R72.reuse ;  /* 0x0000000e32327c23 */ /* 0x100fe20008010848 */
[--C-:B------:R-:W-:Y:S01]  /*5660*/  FFMA.FTZ R188, R51, UR14, -R72.reuse ;  /* 0x0000000e33bc7c23 */ /* 0x100fe20008010848 */
[----:B------:R-:W-:Y:S01]  /*5670*/  FMNMX.FTZ R26, R10, R39, !PT ;  /* 0x000000270a1a7209 */ /* 0x000fe20007810000 */
[--C-:B------:R-:W-:Y:S01]  /*5680*/  FFMA.FTZ R37, R37, UR14, -R72.reuse ;  /* 0x0000000e25257c23 */ /* 0x100fe20008010848 */
[--C-:B------:R-:W-:Y:S01]  /*5690*/  FFMA.FTZ R190, R52, UR14, -R72.reuse ;  /* 0x0000000e34be7c23 */ /* 0x100fe20008010848 */
[--C-:B------:R-:W-:Y:S01]  /*56a0*/  FFMA.FTZ R184, R53, UR14, -R72.reuse ;  /* 0x0000000e35b87c23 */ /* 0x100fe20008010848 */
[----:B------:R-:W-:Y:S01]  /*56b0*/  FMNMX.FTZ R39, R11, R26, !PT ;  /* 0x0000001a0b277209 */ /* 0x000fe20007810000 */
[----:B------:R-:W0:Y:S01]  /*56c0*/  MUFU.EX2 R27, R27 ;  /* 0x0000001b001b7308 */ /* 0x000e220000000800 */
[--C-:B------:R-:W-:Y:S01]  /*56d0*/  FFMA.FTZ R49, R55, UR14, -R72.reuse ;  /* 0x0000000e37317c23 */ /* 0x100fe20008010848 */
[--C-:B------:R-:W-:Y:S01]  /*56e0*/  FFMA.FTZ R186, R57, UR14, -R72.reuse ;  /* 0x0000000e39ba7c23 */ /* 0x100fe20008010848 */
[----:B------:R-:W-:Y:S01]  /*56f0*/  FMNMX.FTZ R26, R12, R39, !PT ;  /* 0x000000270c1a7209 */ /* 0x000fe20007810000 */
[--C-:B------:R-:W-:Y:S01]  /*5700*/  FFMA.FTZ R51, R58, UR14, -R72.reuse ;  /* 0x0000000e3a337c23 */ /* 0x100fe20008010848 */
[--C-:B------:R-:W-:Y:S01]  /*5710*/  FFMA.FTZ R180, R59, UR14, -R72.reuse ;  /* 0x0000000e3bb47c23 */ /* 0x100fe20008010848 */
[--C-:B------:R-:W-:Y:S01]  /*5720*/  FFMA.FTZ R53, R60, UR14, -R72.reuse ;  /* 0x0000000e3c357c23 */ /* 0x100fe20008010848 */
[----:B------:R-:W-:Y:S01]  /*5730*/  FMNMX.FTZ R39, R13, R26, !PT ;  /* 0x0000001a0d277209 */ /* 0x000fe20007810000 */
[----:B------:R-:W1:Y:S01]  /*5740*/  MUFU.EX2 R31, R31 ;  /* 0x0000001f001f7308 */ /* 0x000e620000000800 */
[--C-:B------:R-:W-:Y:S01]  /*5750*/  FFMA.FTZ R55, R62, UR14, -R72.reuse ;  /* 0x0000000e3e377c23 */ /* 0x100fe20008010848 */
[--C-:B------:R-:W-:Y:S01]  /*5760*/  FFMA.FTZ R176, R63, UR14, -R72.reuse ;  /* 0x0000000e3fb07c23 */ /* 0x100fe20008010848 */
[----:B------:R-:W-:Y:S01]  /*5770*/  FMNMX.FTZ R26, R14, R39, !PT ;  /* 0x000000270e1a7209 */ /* 0x000fe20007810000 */
[--C-:B------:R-:W-:Y:S01]  /*5780*/  FFMA.FTZ R39, R41, UR14, -R72.reuse ;  /* 0x0000000e29277c23 */ /* 0x100fe20008010848 */
[--C-:B------:R-:W-:Y:S01]  /*5790*/  FFMA.FTZ R57, R64, UR14, -R72.reuse ;  /* 0x0000000e40397c23 */ /* 0x100fe20008010848 */
[--C-:B------:R-:W-:Y:S01]  /*57a0*/  FFMA.FTZ R178, R65, UR14, -R72.reuse ;  /* 0x0000000e41b27c23 */ /* 0x100fe20008010848 */
[----:B------:R-:W-:Y:S01]  /*57b0*/  FMNMX.FTZ R41, R15, R26, !PT ;  /* 0x0000001a0f297209 */ /* 0x000fe20007810000 */
[----:B------:R-:W2:Y:S01]  /*57c0*/  MUFU.EX2 R196, R196 ;  /* 0x000000c400c47308 */ /* 0x000ea20000000800 */
[----:B------:R-:W-:Y:S01]  /*57d0*/  FFMA.FTZ R59, R66, UR14, -R72 ;  /* 0x0000000e423b7c23 */ /* 0x000fe20008010848 */
[----:B------:R-:W-:Y:S01]  /*57e0*/  ISETP.NE.AND P0, PT, R80, RZ, PT ;  /* 0x000000ff5000720c */ /* 0x000fe20003f05270 */
[--C-:B------:R-:W-:Y:S01]  /*57f0*/  IMAD.MOV.U32 R80, RZ, RZ, R119.reuse ;  /* 0x000000ffff507224 */ /* 0x100fe200078e0077 */
[----:B------:R-:W-:Y:S01]  /*5800*/  FMNMX.FTZ R26, R20, R41, !PT ;  /* 0x00000029141a7209 */ /* 0x000fe20007810000 */
[----:B------:R-:W-:-:S02]  /*5810*/  IMAD.MOV.U32 R71, RZ, RZ, R119 ;  /* 0x000000ffff477224 */ /* 0x000fc400078e0077 */
[--C-:B------:R-:W-:Y:S01]  /*5820*/  IMAD.MOV.U32 R70, RZ, RZ, R119.reuse ;  /* 0x000000ffff467224 */ /* 0x100fe200078e0077 */
[----:B------:R-:W-:Y:S01]  /*5830*/  FMNMX.FTZ R41, R21, R26, !PT ;  /* 0x0000001a15297209 */ /* 0x000fe20007810000 */
[----:B------:R-:W4:Y:S01]  /*5840*/  MUFU.EX2 R39, R39 ;  /* 0x0000002700277308 */ /* 0x000f220000000800 */
[----:B---3--:R-:W-:Y:S01]  /*5850*/  FSEL R26, R67, -INF , P6 ;  /* 0xff800000431a7808 */ /* 0x008fe20003000000 */
[--C-:B------:R-:W-:Y:S01]  /*5860*/  IMAD.MOV.U32 R66, RZ, RZ, R119.reuse ;  /* 0x000000ffff427224 */ /* 0x100fe200078e0077 */
[----:B------:R-:W-:Y:S01]  /*5870*/  FMNMX.FTZ R8, R32, R41, !PT ;  /* 0x0000002920087209 */ /* 0x000fe20007810000 */
[----:B------:R-:W-:Y:S01]  /*5880*/  FFMA.FTZ R41, R40, UR14, -R72 ;  /* 0x0000000e28297c23 */ /* 0x000fe20008010848 */
[----:B------:R-:W-:Y:S01]  /*5890*/  FSEL R40, R69, -INF , P4 ;  /* 0xff80000045287808 */ /* 0x000fe20002000000 */
[--C-:B------:R-:W-:Y:S01]  /*58a0*/  IMAD.MOV.U32 R69, RZ, RZ, R119.reuse ;  /* 0x000000ffff457224 */ /* 0x100fe200078e0077 */
[----:B------:R-:W-:Y:S01]  /*58b0*/  FMNMX.FTZ R43, R33, R8, !PT ;  /* 0x00000008212b7209 */ /* 0x000fe20007810000 */
[----:B------:R-:W3:Y:S01]  /*58c0*/  MUFU.EX2 R198, R198 ;  /* 0x000000c600c67308 */ /* 0x000ee20000000800 */
[----:B------:R-:W-:-:S02]  /*58d0*/  IMAD.MOV.U32 R65, RZ, RZ, R119 ;  /* 0x000000ffff417224 */ /* 0x000fc400078e0077 */
[----:B------:R-:W-:Y:S01]  /*58e0*/  FMNMX.FTZ R8, R34, R43, !PT ;  /* 0x0000002b22087209 */ /* 0x000fe20007810000 */
[--C-:B------:R-:W-:Y:S02]  /*58f0*/  IMAD.MOV.U32 R64, RZ, RZ, R119.reuse ;  /* 0x000000ffff407224 */ /* 0x100fe400078e0077 */
[--C-:B------:R-:W-:Y:S01]  /*5900*/  IMAD.MOV.U32 R63, RZ, RZ, R119.reuse ;  /* 0x000000ffff3f7224 */ /* 0x100fe200078e0077 */
[----:B------:R-:W-:Y:S01]  /*5910*/  FMNMX.FTZ R43, R35, R8, !PT ;  /* 0x00000008232b7209 */ /* 0x000fe20007810000 */
[----:B------:R-:W5:Y:S01]  /*5920*/  MUFU.EX2 R41, R41 ;  /* 0x0000002900297308 */ /* 0x000f620000000800 */
[--C-:B------:R-:W-:Y:S02]  /*5930*/  IMAD.MOV.U32 R62, RZ, RZ, R119.reuse ;  /* 0x000000ffff3e7224 */ /* 0x100fe400078e0077 */
[----:B------:R-:W-:Y:S01]  /*5940*/  FMNMX.FTZ R43, R24, R43, !PT ;  /* 0x0000002b182b7209 */ /* 0x000fe20007810000 */
[--C-:B------:R-:W-:Y:S02]  /*5950*/  IMAD.MOV.U32 R60, RZ, RZ, R119.reuse ;  /* 0x000000ffff3c7224 */ /* 0x100fe400078e0077 */
[--C-:B------:R-:W-:Y:S01]  /*5960*/  IMAD.MOV.U32 R58, RZ, RZ, R119.reuse ;  /* 0x000000ffff3a7224 */ /* 0x100fe200078e0077 */
[----:B------:R-:W-:Y:S01]  /*5970*/  FMNMX.FTZ R8, R36, R43, !PT ;  /* 0x0000002b24087209 */ /* 0x000fe20007810000 */
[----:B------:R-:W-:Y:S01]  /*5980*/  MUFU.EX2 R192, R192 ;  /* 0x000000c000c07308 */ /* 0x000fe20000000800 */
[----:B------:R-:W-:-:S02]  /*5990*/  IMAD.MOV.U32 R52, RZ, RZ, R119 ;  /* 0x000000ffff347224 */ /* 0x000fc400078e0077 */
[----:B------:R-:W-:-:S04]  /*59a0*/  FMNMX.FTZ R45, R25, R8, !PT ;  /* 0x00000008192d7209 */ /* 0x000fc80007810000 */
[----:B------:R-:W-:Y:S01]  /*59b0*/  FMNMX.FTZ R8, R28, R45, !PT ;  /* 0x0000002d1c087209 */ /* 0x000fe20007810000 */
[----:B------:R0:W-:Y:S03]  /*59c0*/  MUFU.EX2 R43, R48 ;  /* 0x00000030002b7308 */ /* 0x0001e60000000800 */
[----:B------:R-:W-:-:S04]  /*59d0*/  FMNMX.FTZ R45, R29, R8, !PT ;  /* 0x000000081d2d7209 */ /* 0x000fc80007810000 */
[----:B------:R-:W-:Y:S01]  /*59e0*/  FMNMX.FTZ R47, R54, R45, !PT ;  /* 0x0000002d362f7209 */ /* 0x000fe20007810000 */
[----:B------:R-:W-:Y:S01]  /*59f0*/  MUFU.EX2 R194, R194 ;  /* 0x000000c200c27308 */ /* 0x000fe20000000800 */
[----:B0-----:R-:W-:Y:S02]  /*5a00*/  IMAD.MOV.U32 R48, RZ, RZ, R119 ;  /* 0x000000ffff307224 */ /* 0x001fe400078e0077 */
        /* <DEDUP_REMOVED lines=9> */
[----:B------:R-:W-:Y:S01]  /*5aa0*/  FFMA.FTZ R47, R38, UR14, -R72 ;  /* 0x0000000e262f7c23 */ /* 0x000fe20008010848 */
[----:B------:R-:W-:Y:S01]  /*5ab0*/  MUFU.EX2 R37, R37 ;  /* 0x0000002500257308 */ /* 0x000fe20000000800 */
[----:B------:R-:W-:Y:S02]  /*5ac0*/  IMAD.MOV.U32 R72, RZ, RZ, R119 ;  /* 0x000000ffff487224 */ /* 0x000fe400078e0077 */
[----:B------:R-:W0:Y:S05]  /*5ad0*/  SHFL.BFLY PT, R67, R8, 0x2, 0x1f ;  /* 0x0c401f0008437f89 */ /* 0x000e2a00000e0000 */
[----:B------:R-:W-:Y:S08]  /*5ae0*/  MUFU.EX2 R190, R190 ;  /* 0x000000be00be7308 */ /* 0x000ff00000000800 */
[----:B------:R-:W-:Y:S08]  /*5af0*/  MUFU.EX2 R47, R47 ;  /* 0x0000002f002f7308 */ /* 0x000ff00000000800 */
[----:B------:R-:W-:Y:S01]  /*5b00*/  MUFU.EX2 R184, R184 ;  /* 0x000000b800b87308 */ /* 0x000fe20000000800 */
[----:B0-----:R-:W-:-:S05]  /*5b10*/  FMNMX.FTZ R67, R8, R67, !PT ;  /* 0x0000004308437209 */ /* 0x001fca0007810000 */
[----:B------:R-:W0:Y:S02]  /*5b20*/  SHFL.BFLY PT, R8, R67, 0x1, 0x1f ;  /* 0x0c201f0043087f89 */ /* 0x000e2400000e0000 */
[----:B------:R-:W-:Y:S08]  /*5b30*/  MUFU.EX2 R49, R49 ;  /* 0x0000003100317308 */ /* 0x000ff00000000800 */
[----:B------:R-:W-:Y:S08]  /*5b40*/  MUFU.EX2 R186, R186 ;  /* 0x000000ba00ba7308 */ /* 0x000ff00000000800 */
[----:B------:R-:W-:Y:S01]  /*5b50*/  MUFU.EX2 R51, R51 ;  /* 0x0000003300337308 */ /* 0x000fe20000000800 */
[----:B0-----:R-:W-:-:S07]  /*5b60*/  FMNMX.FTZ R8, R67, R8, !PT ;  /* 0x0000000843087209 */ /* 0x001fce0007810000 */
[----:B------:R-:W-:Y:S01]  /*5b70*/  MUFU.EX2 R180, R180 ;  /* 0x000000b400b47308 */ /* 0x000fe20000000800 */
[----:B------:R-:W-:Y:S01]  /*5b80*/  IMAD.MOV.U32 R67, RZ, RZ, R119 ;  /* 0x000000ffff437224 */ /* 0x000fe200078e0077 */
[C---:B------:R-:W-:Y:S01]  /*5b90*/  FSETP.NEU.FTZ.AND P2, PT, R8.reuse, -INF , PT ;  /* 0xff8000000800780b */ /* 0x040fe20003f5d000 */
[----:B------:R-:W-:-:S05]  /*5ba0*/  FMUL.FTZ R38, R8, UR14 ;  /* 0x0000000e08267c20 */ /* 0x000fca0008410000 */
[----:B------:R-:W-:Y:S01]  /*5bb0*/  MUFU.EX2 R53, R53 ;  /* 0x0000003500357308 */ /* 0x000fe20000000800 */
[----:B------:R-:W-:Y:S02]  /*5bc0*/  FSEL R61, R38, RZ, P2 ;  /* 0x000000ff263d7208 */ /* 0x000fe40001000000 */
[----:B------:R-:W-:-:S03]  /*5bd0*/  PLOP3.LUT P2, PT, PT, PT, UP0, 0x80, 0x0 ;  /* 0x000000000000781c */ /* 0x000fc60003f4f008 */
[--C-:B------:R-:W-:Y:S01]  /*5be0*/  FFMA.FTZ R201, R3, UR14, -R61.reuse ;  /* 0x0000000e03c97c23 */ /* 0x100fe2000801083d */
[--C-:B------:R-:W-:Y:S01]  /*5bf0*/  FFMA.FTZ R38, R4, UR14, -R61.reuse ;  /* 0x0000000e04267c23 */ /* 0x100fe2000801083d */
[----:B------:R-:W-:Y:S01]  /*5c00*/  FFMA.FTZ R203, R6, UR14, -R61 ;  /* 0x0000000e06cb7c23 */ /* 0x000fe2000801083d */
[----:B------:R-:W-:Y:S01]  /*5c10*/  FADD.FTZ R3, R200, R27 ;  /* 0x0000001bc8037221 */ /* 0x000fe20000010000 */
[--C-:B------:R-:W-:Y:S01]  /*5c20*/  FFMA.FTZ R6, R9, UR14, -R61.reuse ;  /* 0x0000000e09067c23 */ /* 0x100fe2000801083d */
[----:B------:R-:W-:Y:S01]  /*5c30*/  FFMA.FTZ R197, R10, UR14, -R61 ;  /* 0x0000000e0ac57c23 */ /* 0x000fe2000801083d */
[----:B------:R-:W-:Y:S01]  /*5c40*/  MUFU.EX2 R201, R201 ;  /* 0x000000c900c97308 */ /* 0x000fe20000000800 */
[----:B------:R-:W-:Y:S01]  /*5c50*/  FADD.FTZ R4, R202, R3 ;  /* 0x00000003ca047221 */ /* 0x000fe20000010000 */
[--C-:B------:R-:W-:Y:S01]  /*5c60*/  FFMA.FTZ R10, R11, UR14, -R61.reuse ;  /* 0x0000000e0b0a7c23 */ /* 0x100fe2000801083d */
[--C-:B------:R-:W-:Y:S01]  /*5c70*/  FFMA.FTZ R199, R12, UR14, -R61.reuse ;  /* 0x0000000e0cc77c23 */ /* 0x100fe2000801083d */
[--C-:B------:R-:W-:Y:S01]  /*5c80*/  FFMA.FTZ R12, R13, UR14, -R61.reuse ;  /* 0x0000000e0d0c7c23 */ /* 0x100fe2000801083d */
[----:B-1----:R-:W-:Y:S01]  /*5c90*/  FADD.FTZ R3, R31, R4 ;  /* 0x000000041f037221 */ /* 0x002fe20000010000 */
[--C-:B------:R-:W-:Y:S01]  /*5ca0*/  FFMA.FTZ R193, R14, UR14, -R61.reuse ;  /* 0x0000000e0ec17c23 */ /* 0x100fe2000801083d */
[----:B------:R-:W-:Y:S01]  /*5cb0*/  FFMA.FTZ R14, R15, UR14, -R61 ;  /* 0x0000000e0f0e7c23 */ /* 0x000fe2000801083d */
[----:B------:R-:W0:Y:S01]  /*5cc0*/  MUFU.EX2 R38, R38 ;  /* 0x0000002600267308 */ /* 0x000e220000000800 */
[----:B--2---:R-:W-:Y:S01]  /*5cd0*/  FADD.FTZ R4, R196, R3 ;  /* 0x00000003c4047221 */ /* 0x004fe20000010000 */
[--C-:B------:R-:W-:Y:S01]  /*5ce0*/  FFMA.FTZ R20, R20, UR14, -R61.reuse ;  /* 0x0000000e14147c23 */ /* 0x100fe2000801083d */
[--C-:B------:R-:W-:Y:S01]  /*5cf0*/  FFMA.FTZ R21, R21, UR14, -R61.reuse ;  /* 0x0000000e15157c23 */ /* 0x100fe2000801083d */
[--C-:B------:R-:W-:Y:S01]  /*5d00*/  FFMA.FTZ R32, R32, UR14, -R61.reuse ;  /* 0x0000000e20207c23 */ /* 0x100fe2000801083d */
[----:B----4-:R-:W-:Y:S01]  /*5d10*/  FADD.FTZ R3, R39, R4 ;  /* 0x0000000427037221 */ /* 0x010fe20000010000 */
[--C-:B------:R-:W-:Y:S01]  /*5d20*/  FFMA.FTZ R36, R36, UR14, -R61.reuse ;  /* 0x0000000e24247c23 */ /* 0x100fe2000801083d */
[----:B------:R-:W-:Y:S01]  /*5d30*/  FFMA.FTZ R33, R33, UR14, -R61 ;  /* 0x0000000e21217c23 */ /* 0x000fe2000801083d */
[----:B------:R-:W1:Y:S01]  /*5d40*/  MUFU.EX2 R203, R203 ;  /* 0x000000cb00cb7308 */ /* 0x000e620000000800 */
[----:B---3--:R-:W-:Y:S01]  /*5d50*/  FADD.FTZ R46, R198, R3 ;  /* 0x00000003c62e7221 */ /* 0x008fe20000010000 */
[--C-:B------:R-:W-:Y:S01]  /*5d60*/  FFMA.FTZ R34, R34, UR14, -R61.reuse ;  /* 0x0000000e22227c23 */ /* 0x100fe2000801083d */
[--C-:B------:R-:W-:Y:S01]  /*5d70*/  FFMA.FTZ R35, R35, UR14, -R61.reuse ;  /* 0x0000000e23237c23 */ /* 0x100fe2000801083d */
[--C-:B------:R-:W-:Y:S01]  /*5d80*/  FFMA.FTZ R24, R24, UR14, -R61.reuse ;  /* 0x0000000e18187c23 */ /* 0x100fe2000801083d */
[----:B-----5:R-:W-:Y:S01]  /*5d90*/  FADD.FTZ R9, R41, R46 ;  /* 0x0000002e29097221 */ /* 0x020fe20000010000 */
[--C-:B------:R-:W-:Y:S01]  /*5da0*/  FFMA.FTZ R25, R25, UR14, -R61.reuse ;  /* 0x0000000e19197c23 */ /* 0x100fe2000801083d */
[----:B------:R-:W-:Y:S01]  /*5db0*/  FFMA.FTZ R28, R28, UR14, -R61 ;  /* 0x0000000e1c1c7c23 */ /* 0x000fe2000801083d */
[----:B------:R-:W2:Y:S01]  /*5dc0*/  MUFU.EX2 R6, R6 ;  /* 0x0000000600067308 */ /* 0x000ea20000000800 */
[----:B0-----:R-:W-:Y:S01]  /*5dd0*/  FADD.FTZ R4, R201, R38 ;  /* 0x00000026c9047221 */ /* 0x001fe20000010000 */
[----:B------:R-:W-:Y:S01]  /*5de0*/  FADD.FTZ R46, R192, R9 ;  /* 0x00000009c02e7221 */ /* 0x000fe20000010000 */
[--C-:B------:R-:W-:Y:S01]  /*5df0*/  FFMA.FTZ R29, R29, UR14, -R61.reuse ;  /* 0x0000000e1d1d7c23 */ /* 0x100fe2000801083d */
[--C-:B------:R-:W-:Y:S01]  /*5e00*/  FFMA.FTZ R54, R54, UR14, -R61.reuse ;  /* 0x0000000e36367c23 */ /* 0x100fe2000801083d */
[--C-:B------:R-:W-:Y:S01]  /*5e10*/  FFMA.FTZ R56, R56, UR14, -R61.reuse ;  /* 0x0000000e38387c23 */ /* 0x100fe2000801083d */
[----:B------:R-:W-:Y:S01]  /*5e20*/  FADD.FTZ R9, R43, R46 ;  /* 0x0000002e2b097221 */ /* 0x000fe20000010000 */
[----:B------:R-:W-:Y:S01]  /*5e30*/  FFMA.FTZ R26, R26, UR14, -R61 ;  /* 0x0000000e1a1a7c23 */ /* 0x000fe2000801083d */
[----:B------:R-:W0:Y:S01]  /*5e40*/  MUFU.EX2 R197, R197 ;  /* 0x000000c500c57308 */ /* 0x000e220000000800 */
[----:B-1----:R-:W-:Y:S01]  /*5e50*/  FADD.FTZ R3, R203, R4 ;  /* 0x00000004cb037221 */ /* 0x002fe20000010000 */
[----:B------:R-:W-:Y:S01]  /*5e60*/  FADD.FTZ R46, R194, R9 ;  /* 0x00000009c22e7221 */ /* 0x000fe20000010000 */
[--C-:B------:R-:W-:Y:S01]  /*5e70*/  FFMA.FTZ R30, R30, UR14, -R61.reuse ;  /* 0x0000000e1e1e7c23 */ /* 0x100fe2000801083d */
[--C-:B------:R-:W-:Y:S01]  /*5e80*/  FFMA.FTZ R40, R40, UR14, -R61.reuse ;  /* 0x0000000e28287c23 */ /* 0x100fe2000801083d */
[--C-:B------:R-:W-:Y:S01]  /*5e90*/  FFMA.FTZ R42, R42, UR14, -R61.reuse ;  /* 0x0000000e2a2a7c23 */ /* 0x100fe2000801083d */
[----:B------:R-:W-:Y:S01]  /*5ea0*/  FADD.FTZ R9, R45, R46 ;  /* 0x0000002e2d097221 */ /* 0x000fe20000010000 */
[----:B------:R-:W-:Y:S01]  /*5eb0*/  FFMA.FTZ R44, R44, UR14, -R61 ;  /* 0x0000000e2c2c7c23 */ /* 0x000fe2000801083d */
[----:B------:R-:W1:Y:S01]  /*5ec0*/  MUFU.EX2 R10, R10 ;  /* 0x0000000a000a7308 */ /* 0x000e620000000800 */
[----:B--2---:R-:W-:Y:S01]  /*5ed0*/  FADD.FTZ R4, R6, R3 ;  /* 0x0000000306047221 */ /* 0x004fe20000010000 */
[----:B------:R-:W-:Y:S01]  /*5ee0*/  F2FP.F16.F32.PACK_AB R200, R27, R200 ;  /* 0x000000c81bc8723e */ /* 0x000fe200000000ff */
[--C-:B------:R-:W-:Y:S01]  /*5ef0*/  IMAD.MOV.U32 R61, RZ, RZ, R119.reuse ;  /* 0x000000ffff3d7224 */ /* 0x100fe200078e0077 */
[----:B------:R-:W-:Y:S01]  /*5f00*/  F2FP.F16.F32.PACK_AB R202, R31, R202 ;  /* 0x000000ca1fca723e */ /* 0x000fe200000000ff */
[--C-:B------:R-:W-:Y:S01]  /*5f10*/  IMAD.MOV.U32 R46, RZ, RZ, R119.reuse ;  /* 0x000000ffff2e7224 */ /* 0x100fe200078e0077 */
[----:B------:R-:W-:Y:S01]  /*5f20*/  F2FP.F16.F32.PACK_AB R196, R39, R196 ;  /* 0x000000c427c4723e */ /* 0x000fe200000000ff */
[--C-:B------:R-:W-:Y:S01]  /*5f30*/  IMAD.MOV.U32 R39, RZ, RZ, R119.reuse ;  /* 0x000000ffff277224 */ /* 0x100fe200078e0077 */
[----:B------:R-:W2:Y:S01]  /*5f40*/  MUFU.EX2 R199, R199 ;  /* 0x000000c700c77308 */ /* 0x000ea20000000800 */
[----:B0-----:R-:W-:Y:S01]  /*5f50*/  FADD.FTZ R3, R197, R4 ;  /* 0x00000004c5037221 */ /* 0x001fe20000010000 */
[----:B------:R-:W-:Y:S01]  /*5f60*/  F2FP.F16.F32.PACK_AB R198, R41, R198 ;  /* 0x000000c629c6723e */ /* 0x000fe200000000ff */
[--C-:B------:R-:W-:Y:S01]  /*5f70*/  IMAD.MOV.U32 R41, RZ, RZ, R119.reuse ;  /* 0x000000ffff297224 */ /* 0x100fe200078e0077 */
[----:B------:R-:W-:Y:S01]  /*5f80*/  F2FP.F16.F32.PACK_AB R192, R43, R192 ;  /* 0x000000c02bc0723e */ /* 0x000fe200000000ff */
[--C-:B------:R-:W-:Y:S01]  /*5f90*/  IMAD.MOV.U32 R43, RZ, RZ, R119.reuse ;  /* 0x000000ffff2b7224 */ /* 0x100fe200078e0077 */
[----:B------:R-:W-:Y:S01]  /*5fa0*/  F2FP.F16.F32.PACK_AB R194, R45, R194 ;  /* 0x000000c22dc2723e */ /* 0x000fe200000000ff */
[----:B------:R-:W-:Y:S01]  /*5fb0*/  IMAD.MOV.U32 R45, RZ, RZ, R119 ;  /* 0x000000ffff2d7224 */ /* 0x000fe200078e0077 */
[----:B------:R-:W0:Y:S01]  /*5fc0*/  MUFU.EX2 R12, R12 ;  /* 0x0000000c000c7308 */ /* 0x000e220000000800 */
[----:B-1----:R-:W-:Y:S01]  /*5fd0*/  FADD.FTZ R4, R10, R3 ;  /* 0x000000030a047221 */ /* 0x002fe20000010000 */
[----:B------:R-:W-:Y:S01]  /*5fe0*/  F2FP.F16.F32.PACK_AB R201, R38, R201 ;  /* 0x000000c926c9723e */ /* 0x000fe200000000ff */
[--C-:B------:R-:W-:Y:S01]  /*5ff0*/  IMAD.MOV.U32 R38, RZ, RZ, R119.reuse ;  /* 0x000000ffff267224 */ /* 0x100fe200078e0077 */
[----:B------:R-:W-:Y:S01]  /*6000*/  F2FP.F16.F32.PACK_AB R203, R6, R203 ;  /* 0x000000cb06cb723e */ /* 0x000fe200000000ff */
[----:B------:R-:W-:Y:S01]  /*6010*/  IMAD.MOV.U32 R6, RZ, RZ, 0x3f800000 ;  /* 0x3f800000ff067424 */ /* 0x000fe200078e00ff */
[----:B------:R-:W-:Y:S01]  /*6020*/  F2FP.F16.F32.PACK_AB R197, R10, R197 ;  /* 0x000000c50ac5723e */ /* 0x000fe200000000ff */
[--C-:B------:R-:W-:Y:S01]  /*6030*/  IMAD.MOV.U32 R31, RZ, RZ, R119.reuse ;  /* 0x000000ffff1f7224 */ /* 0x100fe200078e0077 */
[----:B------:R-:W1:Y:S01]  /*6040*/  MUFU.EX2 R193, R193 ;  /* 0x000000c100c17308 */ /* 0x000e620000000800 */
[----:B--2---:R-:W-:Y:S01]  /*6050*/  FADD.FTZ R3, R199, R4 ;  /* 0x00000004c7037221 */ /* 0x004fe20000010000 */
[----:B------:R-:W-:-:S06]  /*6060*/  IMAD.MOV.U32 R27, RZ, RZ, R119 ;  /* 0x000000ffff1b7224 */ /* 0x000fcc00078e0077 */
[----:B------:R-:W2:Y:S01]  /*6070*/  MUFU.EX2 R14, R14 ;  /* 0x0000000e000e7308 */ /* 0x000ea20000000800 */
[C---:B0-----:R-:W-:Y:S01]  /*6080*/  FADD.FTZ R4, R12.reuse, R3 ;  /* 0x000000030c047221 */ /* 0x041fe20000010000 */
[----:B------:R-:W-:-:S06]  /*6090*/  F2FP.F16.F32.PACK_AB R199, R12, R199 ;  /* 0x000000c70cc7723e */ /* 0x000fcc00000000ff */
[----:B------:R-:W0:Y:S01]  /*60a0*/  MUFU.EX2 R20, R20 ;  /* 0x0000001400147308 */ /* 0x000e220000000800 */
[----:B-1----:R-:W-:-:S07]  /*60b0*/  FADD.FTZ R3, R193, R4 ;  /* 0x00000004c1037221 */ /* 0x002fce0000010000 */
[----:B------:R-:W1:Y:S01]  /*60c0*/  MUFU.EX2 R21, R21 ;  /* 0x0000001500157308 */ /* 0x000e620000000800 */
[C---:B--2---:R-:W-:Y:S01]  /*60d0*/  FADD.FTZ R3, R14.reuse, R3 ;  /* 0x000000030e037221 */ /* 0x044fe20000010000 */
[----:B------:R-:W-:-:S06]  /*60e0*/  F2FP.F16.F32.PACK_AB R193, R14, R193 ;  /* 0x000000c10ec1723e */ /* 0x000fcc00000000ff */
[----:B------:R2:W-:Y:S01]  /*60f0*/  MUFU.EX2 R185, R36 ;  /* 0x0000002400b97308 */ /* 0x0005e20000000800 */
[----:B0-----:R-:W-:-:S07]  /*6100*/  FADD.FTZ R0, R20, R3 ;  /* 0x0000000314007221 */ /* 0x001fce0000010000 */
[----:B------:R-:W0:Y:S01]  /*6110*/  MUFU.EX2 R32, R32 ;  /* 0x0000002000207308 */ /* 0x000e220000000800 */
[----:B--2---:R-:W-:Y:S01]  /*6120*/  FADD.FTZ R36, R188, R9 ;  /* 0x00000009bc247221 */ /* 0x004fe20000010000 */
[----:B-1----:R-:W-:Y:S01]  /*6130*/  FADD.FTZ R3, R21, R0 ;  /* 0x0000000015037221 */ /* 0x002fe20000010000 */
[C---:B------:R-:W-:Y:S02]  /*6140*/  F2FP.F16.F32.PACK_AB R188, R37.reuse, R188 ;  /* 0x000000bc25bc723e */ /* 0x040fe400000000ff */
[----:B------:R-:W-:Y:S01]  /*6150*/  FADD.FTZ R9, R37, R36 ;  /* 0x0000002425097221 */ /* 0x000fe20000010000 */
[----:B------:R-:W-:Y:S01]  /*6160*/  F2FP.F16.F32.PACK_AB R195, R21, R20 ;  /* 0x0000001415c3723e */ /* 0x000fe200000000ff */
[----:B------:R-:W-:Y:S01]  /*6170*/  IMAD.MOV.U32 R37, RZ, RZ, R119 ;  /* 0x000000ffff257224 */ /* 0x000fe200078e0077 */
[----:B------:R-:W1:Y:S01]  /*6180*/  MUFU.EX2 R33, R33 ;  /* 0x0000002100217308 */ /* 0x000e620000000800 */
[----:B------:R-:W-:Y:S01]  /*6190*/  FADD.FTZ R4, R190, R9 ;  /* 0x00000009be047221 */ /* 0x000fe20000010000 */
[----:B------:R-:W-:Y:S01]  /*61a0*/  F2FP.F16.F32.PACK_AB R190, R47, R190 ;  /* 0x000000be2fbe723e */ /* 0x000fe200000000ff */
[----:B------:R-:W-:-:S02]  /*61b0*/  IMAD.MOV.U32 R36, RZ, RZ, R119 ;  /* 0x000000ffff247224 */ /* 0x000fc400078e0077 */
[----:B------:R-:W-:Y:S01]  /*61c0*/  FADD.FTZ R9, R47, R4 ;  /* 0x000000042f097221 */ /* 0x000fe20000010000 */
[----:B------:R-:W-:Y:S02]  /*61d0*/  IMAD.MOV.U32 R47, RZ, RZ, R119 ;  /* 0x000000ffff2f7224 */ /* 0x000fe400078e0077 */
[----:B------:R-:W2:Y:S01]  /*61e0*/  MUFU.EX2 R34, R34 ;  /* 0x0000002200227308 */ /* 0x000ea20000000800 */
[----:B------:R-:W-:Y:S01]  /*61f0*/  FADD.FTZ R4, R184, R9 ;  /* 0x00000009b8047221 */ /* 0x000fe20000010000 */
[----:B0-----:R-:W-:Y:S01]  /*6200*/  FADD.FTZ R0, R32, R3 ;  /* 0x0000000320007221 */ /* 0x001fe20000010000 */
[C---:B------:R-:W-:Y:S02]  /*6210*/  F2FP.F16.F32.PACK_AB R184, R49.reuse, R184 ;  /* 0x000000b831b8723e */ /* 0x040fe400000000ff */
[----:B------:R-:W-:Y:S01]  /*6220*/  FADD.FTZ R9, R49, R4 ;  /* 0x0000000431097221 */ /* 0x000fe20000010000 */
[----:B------:R-:W-:Y:S02]  /*6230*/  IMAD.MOV.U32 R49, RZ, RZ, R119 ;  /* 0x000000ffff317224 */ /* 0x000fe400078e0077 */
[----:B------:R-:W0:Y:S01]  /*6240*/  MUFU.EX2 R35, R35 ;  /* 0x0000002300237308 */ /* 0x000e220000000800 */
[----:B-1----:R-:W-:Y:S01]  /*6250*/  FADD.FTZ R3, R33, R0 ;  /* 0x0000000021037221 */ /* 0x002fe20000010000 */
[----:B------:R-:W-:Y:S01]  /*6260*/  FADD.FTZ R4, R186, R9 ;  /* 0x00000009ba047221 */ /* 0x000fe20000010000 */
[----:B------:R-:W-:-:S02]  /*6270*/  F2FP.F16.F32.PACK_AB R186, R51, R186 ;  /* 0x000000ba33ba723e */ /* 0x000fc400000000ff */
[----:B------:R-:W-:Y:S01]  /*6280*/  F2FP.F16.F32.PACK_AB R189, R33, R32 ;  /* 0x0000002021bd723e */ /* 0x000fe200000000ff */
[----:B------:R-:W-:Y:S01]  /*6290*/  FADD.FTZ R9, R51, R4 ;  /* 0x0000000433097221 */ /* 0x000fe20000010000 */
[----:B------:R-:W-:Y:S01]  /*62a0*/  IMAD.MOV.U32 R51, RZ, RZ, R119 ;  /* 0x000000ffff337224 */ /* 0x000fe200078e0077 */
[----:B------:R-:W1:Y:S01]  /*62b0*/  MUFU.EX2 R24, R24 ;  /* 0x0000001800187308 */ /* 0x000e620000000800 */
[----:B--2---:R-:W-:Y:S01]  /*62c0*/  FADD.FTZ R0, R34, R3 ;  /* 0x0000000322007221 */ /* 0x004fe20000010000 */
[----:B------:R-:W-:Y:S01]  /*62d0*/  FADD.FTZ R4, R180, R9 ;  /* 0x00000009b4047221 */ /* 0x000fe20000010000 */
[----:B------:R-:W-:Y:S01]  /*62e0*/  F2FP.F16.F32.PACK_AB R180, R53, R180 ;  /* 0x000000b435b4723e */ /* 0x000fe200000000ff */
[--C-:B------:R-:W-:Y:S02]  /*62f0*/  IMAD.MOV.U32 R33, RZ, RZ, R119.reuse ;  /* 0x000000ffff217224 */ /* 0x100fe400078e0077 */
[--C-:B------:R-:W-:Y:S02]  /*6300*/  IMAD.MOV.U32 R32, RZ, RZ, R119.reuse ;  /* 0x000000ffff207224 */ /* 0x100fe400078e0077 */
[----:B------:R-:W2:Y:S01]  /*6310*/  MUFU.EX2 R182, R182 ;  /* 0x000000b600b67308 */ /* 0x000ea20000000800 */
[C---:B0-----:R-:W-:Y:S01]  /*6320*/  FADD.FTZ R3, R35.reuse, R0 ;  /* 0x0000000023037221 */ /* 0x041fe20000010000 */
[----:B------:R-:W-:Y:S01]  /*6330*/  F2FP.F16.F32.PACK_AB R191, R35, R34 ;  /* 0x0000002223bf723e */ /* 0x000fe200000000ff */
[----:B------:R-:W-:-:S02]  /*6340*/  IMAD.MOV.U32 R35, RZ, RZ, R119 ;  /* 0x000000ffff237224 */ /* 0x000fc400078e0077 */
[----:B------:R-:W-:-:S03]  /*6350*/  IMAD.MOV.U32 R34, RZ, RZ, R119 ;  /* 0x000000ffff227224 */ /* 0x000fc600078e0077 */
[----:B------:R-:W0:Y:S01]  /*6360*/  MUFU.EX2 R25, R25 ;  /* 0x0000001900197308 */ /* 0x000e220000000800 */
[----:B-1----:R-:W-:Y:S01]  /*6370*/  FADD.FTZ R0, R24, R3 ;  /* 0x0000000318007221 */ /* 0x002fe20000010000 */
[----:B------:R-:W-:Y:S01]  /*6380*/  FADD.FTZ R3, R53, R4 ;  /* 0x0000000435037221 */ /* 0x000fe20000010000 */
[--C-:B------:R-:W-:Y:S02]  /*6390*/  IMAD.MOV.U32 R53, RZ, RZ, R119.reuse ;  /* 0x000000ffff357224 */ /* 0x100fe400078e0077 */
[C---:B------:R-:W-:Y:S01]  /*63a0*/  FADD.FTZ R0, R185.reuse, R0 ;  /* 0x00000000b9007221 */ /* 0x040fe20000010000 */
[----:B------:R-:W-:Y:S01]  /*63b0*/  F2FP.F16.F32.PACK_AB R185, R185, R24 ;  /* 0x00000018b9b9723e */ /* 0x000fe200000000ff */
[----:B------:R-:W-:Y:S01]  /*63c0*/  IMAD.MOV.U32 R24, RZ, RZ, R119 ;  /* 0x000000ffff187224 */ /* 0x000fe200078e0077 */
[----:B------:R-:W1:Y:S01]  /*63d0*/  MUFU.EX2 R28, R28 ;  /* 0x0000001c001c7308 */ /* 0x000e620000000800 */
[----:B--2---:R-:W-:-:S07]  /*63e0*/  FADD.FTZ R4, R182, R3 ;  /* 0x00000003b6047221 */ /* 0x004fce0000010000 */
[----:B------:R-:W2:Y:S01]  /*63f0*/  MUFU.EX2 R29, R29 ;  /* 0x0000001d001d7308 */ /* 0x000ea20000000800 */
[----:B0-----:R-:W-:-:S07]  /*6400*/  FADD.FTZ R3, R25, R0 ;  /* 0x0000000019037221 */ /* 0x001fce0000010000 */
[----:B------:R-:W0:Y:S01]  /*6410*/  MUFU.EX2 R54, R54 ;  /* 0x0000003600367308 */ /* 0x000e220000000800 */
[C---:B-1----:R-:W-:Y:S01]  /*6420*/  FADD.FTZ R0, R28.reuse, R3 ;  /* 0x000000031c007221 */ /* 0x042fe20000010000 */
[----:B------:R-:W-:Y:S01]  /*6430*/  F2FP.F16.F32.PACK_AB R187, R28, R25 ;  /* 0x000000191cbb723e */ /* 0x000fe200000000ff */
[--C-:B------:R-:W-:Y:S02]  /*6440*/  IMAD.MOV.U32 R28, RZ, RZ, R119.reuse ;  /* 0x000000ffff1c7224 */ /* 0x100fe400078e0077 */
[----:B------:R-:W-:-:S03]  /*6450*/  IMAD.MOV.U32 R25, RZ, RZ, R119 ;  /* 0x000000ffff197224 */ /* 0x000fc600078e0077 */
[----:B------:R-:W1:Y:S01]  /*6460*/  MUFU.EX2 R56, R56 ;  /* 0x0000003800387308 */ /* 0x000e620000000800 */
[----:B--2---:R-:W-:-:S07]  /*6470*/  FADD.FTZ R3, R29, R0 ;  /* 0x000000001d037221 */ /* 0x004fce0000010000 */
[----:B------:R2:W3:Y:S01]  /*6480*/  MUFU.EX2 R183, R26 ;  /* 0x0000001a00b77308 */ /* 0x0004e20000000800 */
[C---:B0-----:R-:W-:Y:S01]  /*6490*/  FADD.FTZ R3, R54.reuse, R3 ;  /* 0x0000000336037221 */ /* 0x041fe20000010000 */
[----:B------:R-:W-:Y:S01]  /*64a0*/  F2FP.F16.F32.PACK_AB R181, R54, R29 ;  /* 0x0000001d36b5723e */ /* 0x000fe200000000ff */
[--C-:B------:R-:W-:Y:S02]  /*64b0*/  IMAD.MOV.U32 R54, RZ, RZ, R119.reuse ;  /* 0x000000ffff367224 */ /* 0x100fe400078e0077 */
[----:B------:R-:W-:-:S03]  /*64c0*/  IMAD.MOV.U32 R29, RZ, RZ, R119 ;  /* 0x000000ffff1d7224 */ /* 0x000fc600078e0077 */
[----:B------:R-:W0:Y:S01]  /*64d0*/  MUFU.EX2 R55, R55 ;  /* 0x0000003700377308 */ /* 0x000e220000000800 */
[----:B-1----:R-:W-:Y:S01]  /*64e0*/  FADD.FTZ R0, R56, R3 ;  /* 0x0000000338007221 */ /* 0x002fe20000010000 */
[----:B--2---:R-:W-:-:S06]  /*64f0*/  IMAD.MOV.U32 R26, RZ, RZ, R119 ;  /* 0x000000ffff1a7224 */ /* 0x004fcc00078e0077 */
[----:B------:R-:W1:Y:S01]  /*6500*/  MUFU.EX2 R30, R30 ;  /* 0x0000001e001e7308 */ /* 0x000e620000000800 */
[C---:B---3--:R-:W-:Y:S01]  /*6510*/  FADD.FTZ R3, R183.reuse, R0 ;  /* 0x00000000b7037221 */ /* 0x048fe20000010000 */
[----:B------:R-:W-:Y:S01]  /*6520*/  F2FP.F16.F32.PACK_AB R183, R183, R56 ;  /* 0x00000038b7b7723e */ /* 0x000fe200000000ff */
[----:B------:R-:W-:-:S05]  /*6530*/  IMAD.MOV.U32 R56, RZ, RZ, R119 ;  /* 0x000000ffff387224 */ /* 0x000fca00078e0077 */
[----:B------:R-:W2:Y:S01]  /*6540*/  MUFU.EX2 R176, R176 ;  /* 0x000000b000b07308 */ /* 0x000ea20000000800 */
[C---:B0-----:R-:W-:Y:S01]  /*6550*/  FADD.FTZ R9, R55.reuse, R4 ;  /* 0x0000000437097221 */ /* 0x041fe20000010000 */
[----:B------:R-:W-:Y:S01]  /*6560*/  F2FP.F16.F32.PACK_AB R182, R55, R182 ;  /* 0x000000b637b6723e */ /* 0x000fe200000000ff */
[----:B------:R-:W-:-:S05]  /*6570*/  IMAD.MOV.U32 R55, RZ, RZ, R119 ;  /* 0x000000ffff377224 */ /* 0x000fca00078e0077 */
[----:B------:R0:W3:Y:S01]  /*6580*/  MUFU.EX2 R177, R40 ;  /* 0x0000002800b17308 */ /* 0x0000e20000000800 */
[----:B-1----:R-:W-:-:S07]  /*6590*/  FADD.FTZ R0, R30, R3 ;  /* 0x000000031e007221 */ /* 0x002fce0000010000 */
[----:B------:R-:W1:Y:S01]  /*65a0*/  MUFU.EX2 R57, R57 ;  /* 0x0000003900397308 */ /* 0x000e620000000800 */
[----:B--2---:R-:W-:Y:S01]  /*65b0*/  FADD.FTZ R4, R176, R9 ;  /* 0x00000009b0047221 */ /* 0x004fe20000010000 */
[----:B0-----:R-:W-:-:S06]  /*65c0*/  IMAD.MOV.U32 R40, RZ, RZ, R119 ;  /* 0x000000ffff287224 */ /* 0x001fcc00078e0077 */
[----:B------:R-:W0:Y:S01]  /*65d0*/  MUFU.EX2 R42, R42 ;  /* 0x0000002a002a7308 */ /* 0x000e220000000800 */
[C---:B---3--:R-:W-:Y:S01]  /*65e0*/  FADD.FTZ R3, R177.reuse, R0 ;  /* 0x00000000b1037221 */ /* 0x048fe20000010000 */
[----:B------:R-:W-:Y:S01]  /*65f0*/  F2FP.F16.F32.PACK_AB R177, R177, R30 ;  /* 0x0000001eb1b1723e */ /* 0x000fe200000000ff */
[----:B------:R-:W-:-:S05]  /*6600*/  IMAD.MOV.U32 R30, RZ, RZ, R119 ;  /* 0x000000ffff1e7224 */ /* 0x000fca00078e0077 */
[----:B------:R-:W2:Y:S01]  /*6610*/  MUFU.EX2 R178, R178 ;  /* 0x000000b200b27308 */ /* 0x000ea20000000800 */
[C---:B-1----:R-:W-:Y:S01]  /*6620*/  FADD.FTZ R9, R57.reuse, R4 ;  /* 0x0000000439097221 */ /* 0x042fe20000010000 */
[----:B------:R-:W-:Y:S01]  /*6630*/  F2FP.F16.F32.PACK_AB R176, R57, R176 ;  /* 0x000000b039b0723e */ /* 0x000fe200000000ff */
[----:B------:R-:W-:-:S05]  /*6640*/  IMAD.MOV.U32 R57, RZ, RZ, R119 ;  /* 0x000000ffff397224 */ /* 0x000fca00078e0077 */
[----:B------:R1:W3:Y:S01]  /*6650*/  MUFU.EX2 R179, R44 ;  /* 0x0000002c00b37308 */ /* 0x0002e20000000800 */
[----:B0-----:R-:W-:-:S07]  /*6660*/  FADD.FTZ R0, R42, R3 ;  /* 0x000000032a007221 */ /* 0x001fce0000010000 */
[----:B------:R-:W0:Y:S01]  /*6670*/  MUFU.EX2 R59, R59 ;  /* 0x0000003b003b7308 */ /* 0x000e220000000800 */
[----:B--2---:R-:W-:Y:S01]  /*6680*/  FADD.FTZ R4, R178, R9 ;  /* 0x00000009b2047221 */ /* 0x004fe20000010000 */
[--C-:B-1----:R-:W-:Y:S02]  /*6690*/  IMAD.MOV.U32 R44, RZ, RZ, R119.reuse ;  /* 0x000000ffff2c7224 */ /* 0x102fe400078e0077 */
[C---:B---3--:R-:W-:Y:S01]  /*66a0*/  FADD.FTZ R3, R179.reuse, R0 ;  /* 0x00000000b3037221 */ /* 0x048fe20000010000 */
[----:B------:R-:W-:Y:S01]  /*66b0*/  F2FP.F16.F32.PACK_AB R179, R179, R42 ;  /* 0x0000002ab3b3723e */ /* 0x000fe200000000ff */
[----:B------:R-:W-:Y:S02]  /*66c0*/  IMAD.MOV.U32 R0, RZ, RZ, 0x3f800000 ;  /* 0x3f800000ff007424 */ /* 0x000fe400078e00ff */
[--C-:B------:R-:W-:Y:S02]  /*66d0*/  IMAD.MOV.U32 R42, RZ, RZ, R119.reuse ;  /* 0x000000ffff2a7224 */ /* 0x100fe400078e0077 */
[C---:B0-----:R-:W-:Y:S01]  /*66e0*/  FADD.FTZ R4, R59.reuse, R4 ;  /* 0x000000043b047221 */ /* 0x041fe20000010000 */
[----:B------:R-:W-:Y:S01]  /*66f0*/  F2FP.F16.F32.PACK_AB R178, R59, R178 ;  /* 0x000000b23bb2723e */ /* 0x000fe200000000ff */
[----:B------:R-:W-:Y:S01]  /*6700*/  IMAD.MOV.U32 R59, RZ, RZ, R119 ;  /* 0x000000ffff3b7224 */ /* 0x000fe200078e0077 */
[----:B------:R-:W-:Y:S06]  /*6710*/  @!P2 BRA `(.L_x_187) ;  /* 0x000000480000a947 */ /* 0x000fec0003800000 */
[----:B------:R-:W-:Y:S01]  /*6720*/  R2UR UR60, R16 ;  /* 0x00000000103c72ca */ /* 0x000fe200000e0000 */
[----:B------:R-:W-:Y:S01]  /*6730*/  IMAD.U32 R9, RZ, RZ, UR50 ;  /* 0x00000032ff097e24 */ /* 0x000fe2000f8e00ff */
[----:B------:R-:W-:Y:S01]  /*6740*/  CS2R R118, SRZ ;  /* 0x0000000000767805 */ /* 0x000fe2000001ff00 */
[----:B------:R-:W-:Y:S01]  /*6750*/  IMAD.MOV.U32 R10, RZ, RZ, R8 ;  /* 0x000000ffff0a7224 */ /* 0x000fe200078e0008 */
[----:B------:R-:W-:Y:S01]  /*6760*/  CS2R R114, SRZ ;  /* 0x0000000000727805 */ /* 0x000fe2000001ff00 */
[----:B------:R-:W-:Y:S01]  /*6770*/  IMAD.MOV.U32 R11, RZ, RZ, R7 ;  /* 0x000000ffff0b7224 */ /* 0x000fe200078e0007 */
[----:B------:R-:W-:Y:S01]  /*6780*/  CS2R R110, SRZ ;  /* 0x00000000006e7805 */ /* 0x000fe2000001ff00 */
[----:B------:R-:W-:Y:S01]  /*6790*/  IMAD.MOV.U32 R12, RZ, RZ, R17 ;  /* 0x000000ffff0c7224 */ /* 0x000fe200078e0011 */
[----:B------:R-:W-:Y:S01]  /*67a0*/  CS2R R106, SRZ ;  /* 0x00000000006a7805 */ /* 0x000fe2000001ff00 */
[----:B------:R-:W-:Y:S01]  /*67b0*/  IMAD.MOV.U32 R0, RZ, RZ, 0x3f800000 ;  /* 0x3f800000ff007424 */ /* 0x000fe200078e00ff */
        /* <DEDUP_REMOVED lines=43> */
[----:B------:R-:W-:Y:S01]  /*6a70*/  CS2R R24, SRZ ;  /* 0x0000000000187805 */ /* 0x000fe2000001ff00 */
[----:B------:R-:W-:-:S06]  /*6a80*/  ULDC UR6, c[0x0][0x9d8] ;  /* 0x0002760000067ab9 */ /* 0x000fcc0000000800 */
.L_x_196:
[----:B------:R-:W-:-:S04]  /*6a90*/  UIADD3 UR7, UR60, 0x1, URZ ;  /* 0x000000013c077890 */ /* 0x000fc8000fffe03f */
[----:B------:R-:W-:-:S04]  /*6aa0*/  UISETP.NE.AND UP0, UPT, UR7, 0x2, UPT ;  /* 0x000000020700788c */ /* 0x000fc8000bf05270 */
[----:B------:R-:W-:Y:S02]  /*6ab0*/  USEL UR10, URZ, 0x1, UP0 ;  /* 0x000000013f0a7887 */ /* 0x000fe40008000000 */
[----:B------:R-:W-:-:S04]  /*6ac0*/  USEL UR7, UR7, URZ, UP0 ;  /* 0x0000003f07077287 */ /* 0x000fc80008000000 */
[----:B------:R-:W-:Y:S02]  /*6ad0*/  LOP3.LUT R17, R12, UR10, RZ, 0x3c, !PT ;  /* 0x0000000a0c117c12 */ /* 0x000fe4000f8e3cff */
[----:B------:R-:W-:Y:S01]  /*6ae0*/  IMAD.U32 R16, RZ, RZ, UR7 ;  /* 0x00000007ff107e24 */ /* 0x000fe2000f8e00ff */
[----:B------:R-:W-:Y:S06]  /*6af0*/  @!P0 BRA `(.L_x_188) ;  /* 0x0000000000048947 */ /* 0x000fec0003800000 */
[----:B------:R-:W-:Y:S01]  /*6b00*/  BPT.TRAP 0x1 ;  /* 0x000000040000795c */ /* 0x000fe20000300000 */
.L_x_188:
[----:B------:R-:W0:Y:S01]  /*6b10*/  S2UR UR11, SR_CgaCtaId ;  /* 0x00000000000b79c3 */ /* 0x000e220000008800 */
[----:B------:R-:W-:Y:S01]  /*6b20*/  UMOV UR10, 0x400 ;  /* 0x00000400000a7882 */ /* 0x000fe20000000000 */
[----:B------:R-:W-:Y:S01]  /*6b30*/  SHF.L.U32 R7, R17, 0x1f, RZ ;  /* 0x0000001f11077819 */ /* 0x000fe200000006ff */
[----:B0-----:R-:W-:-:S06]  /*6b40*/  ULEA UR10, UR11, UR10, 0x18 ;  /* 0x0000000a0b0a7291 */ /* 0x001fcc000f8ec03f */
[----:B------:R-:W-:-:S05]  /*6b50*/  IMAD.U32 R2, RZ, RZ, UR10 ;  /* 0x0000000aff027e24 */ /* 0x000fca000f8e00ff */
[----:B------:R-:W-:-:S13]  /*6b60*/  R2UR UR61, R2 ;  /* 0x00000000023d72ca */ /* 0x000fda00000e0000 */
[----:B------:R-:W-:-:S09]  /*6b70*/  ULEA UR61, UR7, UR61, 0x3 ;  /* 0x0000003d073d7291 */ /* 0x000fd2000f8e183f */
[----:B------:R0:W1:Y:S01]  /*6b80*/  SYNCS.PHASECHK.TRANS64.TRYWAIT P2, [UR61+0x36830], R7 ;  /* 0x03683007ff0075a7 */ /* 0x000062000804017d */
[----:B------:R-:W-:Y:S05]  /*6b90*/  @!P0 BRA `(.L_x_189) ;  /* 0x0000000000048947 */ /* 0x000fea0003800000 */
[----:B------:R-:W-:Y:S01]  /*6ba0*/  BPT.TRAP 0x1 ;  /* 0x000000040000795c */ /* 0x000fe20000300000 */
.L_x_189:
[----:B-1----:R-:W-:Y:S05]  /*6bb0*/  @P2 BRA `(.L_x_190) ;  /* 0x0000000000082947 */ /* 0x002fea0003800000 */
[----:B------:R-:W1:Y:S02]  /*6bc0*/  SYNCS.PHASECHK.TRANS64.TRYWAIT P2, [UR61+0x36830], R7 ;  /* 0x03683007ff0075a7 */ /* 0x000e64000804017d */
[----:B-1----:R-:W-:Y:S05]  /*6bd0*/  @!P2 BRA `(.L_x_191) ;  /* 0x00000100006ca947 */ /* 0x002fea0003800000 */
.L_x_190:
[----:B------:R-:W-:Y:S01]  /*6be0*/  R2UR UR10, R5 ;  /* 0x00000000050a72ca */ /* 0x000fe200000e0000 */
[----:B------:R-:W-:Y:S01]  /*6bf0*/  WARPGROUP.ARRIVE ;  /* 0x00000000000079c5 */ /* 0x000fe20000000000 */
[----:B------:R-:W-:Y:S01]  /*6c00*/  R2UR UR7, R16 ;  /* 0x00000000100772ca */ /* 0x000fe200000e0000 */
[----:B------:R-:W-:Y:S01]  /*6c10*/  UMOV UR39, 0x40000040 ;  /* 0x4000004000277882 */ /* 0x000fe20000000000 */
[----:B------:R-:W-:Y:S01]  /*6c20*/  MOV R13, UR37 ;  /* 0x00000025000d7c02 */ /* 0x000fe20008000f00 */
[----:B------:R-:W-:Y:S01]  /*6c30*/  UMOV UR37, UR53 ;  /* 0x0000003500257c82 */ /* 0x000fe20008000000 */
[----:B------:R-:W-:Y:S01]  /*6c40*/  MOV R14, UR36 ;  /* 0x00000024000e7c02 */ /* 0x000fe20008000f00 */
[----:B------:R-:W-:Y:S01]  /*6c50*/  UMOV UR36, UR52 ;  /* 0x0000003400247c82 */ /* 0x000fe20008000000 */
[----:B------:R-:W-:Y:S01]  /*6c60*/  MOV R15, UR41 ;  /* 0x00000029000f7c02 */ /* 0x000fe20008000f00 */
[----:B------:R-:W-:Y:S01]  /*6c70*/  UMOV UR41, UR53 ;  /* 0x0000003500297c82 */ /* 0x000fe20008000000 */
[----:B------:R-:W-:Y:S01]  /*6c80*/  MOV R20, UR40 ;  /* 0x0000002800147c02 */ /* 0x000fe20008000f00 */
[----:B------:R-:W-:Y:S01]  /*6c90*/  UMOV UR40, UR52 ;  /* 0x0000003400287c82 */ /* 0x000fe20008000000 */
[----:B------:R-:W-:Y:S01]  /*6ca0*/  UMOV UR43, 0x40000040 ;  /* 0x40000040002b7882 */ /* 0x000fe20000000000 */
[----:B------:R-:W-:Y:S01]  /*6cb0*/  UMOV UR48, UR52 ;  /* 0x0000003400307c82 */ /* 0x000fe20008000000 */
[----:B------:R-:W-:Y:S01]  /*6cc0*/  UMOV UR49, UR53 ;  /* 0x0000003500317c82 */ /* 0x000fe20008000000 */
[----:B------:R-:W-:Y:S01]  /*6cd0*/  UIMAD UR7, UR7, 0xa80, UR10 ;  /* 0x00000a80070778a4 */ /* 0x000fe2000f8e020a */
[----:B01----:R-:W-:Y:S01]  /*6ce0*/  MOV R7, UR45 ;  /* 0x0000002d00077c02 */ /* 0x003fe20008000f00 */
[----:B------:R-:W-:Y:S01]  /*6cf0*/  UMOV UR51, 0x40000040 ;  /* 0x4000004000337882 */ /* 0x000fe20000000000 */
[----:B------:R-:W-:Y:S01]  /*6d00*/  MOV R8, UR44 ;  /* 0x0000002c00087c02 */ /* 0x000fe20008000f00 */
[----:B------:R-:W-:Y:S01]  /*6d10*/  UIADD3 UR11, UR7, 0x80, URZ ;  /* 0x00000080070b7890 */ /* 0x000fe2000fffe03f */
[-C--:B------:R-:W-:Y:S01]  /*6d20*/  FMUL.FTZ R24, R24, R6.reuse ;  /* 0x0000000618187220 */ /* 0x080fe20000410000 */
[----:B------:R-:W-:Y:S01]  /*6d30*/  UIADD3 UR50, UR7, 0x100, URZ ;  /* 0x0000010007327890 */ /* 0x000fe2000fffe03f */
[-C--:B------:R-:W-:Y:S01]  /*6d40*/  FMUL.FTZ R25, R25, R6.reuse ;  /* 0x0000000619197220 */ /* 0x080fe20000410000 */
[----:B------:R-:W-:Y:S01]  /*6d50*/  UMOV UR38, UR7 ;  /* 0x0000000700267c82 */ /* 0x000fe20008000000 */
[----:B------:R-:W-:Y:S01]  /*6d60*/  UIADD3 UR10, UR7, 0x180, URZ ;  /* 0x00000180070a7890 */ /* 0x000fe2000fffe03f */
[----:B------:R-:W-:Y:S01]  /*6d70*/  HGMMA.64x16x16.F32 R168, gdesc[UR36], RZ, !UPT, gsb0 ;  /* 0x0020000024a879f0 */ /* 0x000fe2000c0008ff */
[----:B------:R-:W-:Y:S01]  /*6d80*/  UMOV UR42, UR11 ;  /* 0x0000000b002a7c82 */ /* 0x000fe20008000000 */
[----:B------:R-:W-:Y:S01]  /*6d90*/  UMOV UR44, UR52 ;  /* 0x00000034002c7c82 */ /* 0x000fe20008000000 */
[----:B------:R-:W-:Y:S01]  /*6da0*/  UMOV UR45, UR53 ;  /* 0x00000035002d7c82 */ /* 0x000fe20008000000 */
[----:B------:R-:W-:Y:S01]  /*6db0*/  UMOV UR47, 0x40000040 ;  /* 0x40000040002f7882 */ /* 0x000fe20000000000 */
[----:B------:R-:W-:Y:S01]  /*6dc0*/  UIADD3 UR54, UR7, 0x200, URZ ;  /* 0x0000020007367890 */ /* 0x000fe2000fffe03f */
[----:B------:R-:W-:Y:S01]  /*6dd0*/  R2UR UR37, R13 ;  /* 0x000000000d2572ca */ /* 0x000fe200000e0000 */
[----:B------:R-:W-:Y:S01]  /*6de0*/  UMOV UR46, UR10 ;  /* 0x0000000a002e7c82 */ /* 0x000fe20008000000 */
[----:B------:R-:W-:Y:S01]  /*6df0*/  UMOV UR55, 0x40000040 ;  /* 0x4000004000377882 */ /* 0x000fe20000000000 */
[----:B------:R-:W-:Y:S01]  /*6e00*/  UIADD3 UR58, UR7, 0x280, URZ ;  /* 0x00000280073a7890 */ /* 0x000fe2000fffe03f */
[----:B------:R-:W-:Y:S01]  /*6e10*/  R2UR UR36, R14 ;  /* 0x000000000e2472ca */ /* 0x000fe200000e0000 */
[----:B------:R-:W-:Y:S01]  /*6e20*/  UMOV UR56, UR52 ;  /* 0x0000003400387c82 */ /* 0x000fe20008000000 */
[----:B------:R-:W-:Y:S01]  /*6e30*/  UMOV UR57, UR53 ;  /* 0x0000003500397c82 */ /* 0x000fe20008000000 */
[----:B------:R-:W-:Y:S01]  /*6e40*/  UMOV UR59, 0x40000040 ;  /* 0x40000040003b7882 */ /* 0x000fe20000000000 */
[----:B------:R-:W-:Y:S01]  /*6e50*/  UIADD3 UR10, UR7, 0x82, URZ ;  /* 0x00000082070a7890 */ /* 0x000fe2000fffe03f */
[-C--:B------:R-:W-:Y:S01]  /*6e60*/  FMUL.FTZ R28, R28, R6.reuse ;  /* 0x000000061c1c7220 */ /* 0x080fe20000410000 */
        /* <DEDUP_REMOVED lines=44> */
[----:B------:R-:W-:Y:S01]  /*7130*/  R2UR UR41, R15 ;  /* 0x000000000f2972ca */ /* 0x000fe200000e0000 */
[----:B------:R-:W-:Y:S01]  /*7140*/  UIADD3 UR42, UR7, 0x704, URZ ;  /* 0x00000704072a7890 */ /* 0x000fe2000fffe03f */
[----:B------:R-:W-:Y:S01]  /*7150*/  R2UR UR40, R20 ;  /* 0x00000000142872ca */ /* 0x000fe200000e0000 */
        /* <DEDUP_REMOVED lines=57> */
[-C--:B------:R-:W-:Y:S01]  /*74f0*/  FMUL.FTZ R91, R91, R0.reuse ;  /* 0x000000005b5b7220 */ /* 0x080fe20000410000 */
[----:B------:R-:W-:Y:S01]  /*7500*/  UMOV UR48, UR52 ;  /* 0x0000003400307c82 */ /* 0x000fe20008000000 */
[----:B------:R-:W-:Y:S01]  /*7510*/  UMOV UR49, UR53 ;  /* 0x0000003500317c82 */ /* 0x000fe20008000000 */
        /* <DEDUP_REMOVED lines=27> */
[----:B------:R-:W-:Y:S03]  /*76d0*/  HGMMA.64x16x16.F32 R128, gdesc[UR56], RZ, !UPT, gsb0 ;  /* 0x00200000388079f0 */ /* 0x000fe6000c0008ff */
[----:B------:R-:W-:Y:S02]  /*76e0*/  WARPGROUP.DEPBAR.LE gsb0, 0x0 ;  /* 0x00008000000079c5 */ /* 0x000fe40000010000 */
[----:B------:R-:W-:-:S06]  /*76f0*/  WARPGROUP.ARRIVE ;  /* 0x00000000000079c5 */ /* 0x000fcc0000000000 */
[----:B------:R-:W-:Y:S01]  /*7700*/  HGMMA.64x16x16.F32 R120, gdesc[UR48], RZ, !UPT, gsb0 ;  /* 0x00200000307879f0 */ /* 0x000fe2000c0008ff */
        /* <DEDUP_REMOVED lines=90> */
[----:B------:R-:W-:Y:S01]  /*7cb0*/  UMOV UR15, 0x40000040 ;  /* 0x40000040000f7882 */ /* 0x000fe20000000000 */
[----:B------:R-:W-:Y:S02]  /*7cc0*/  WARPGROUP.DEPBAR.LE gsb0, 0x0 ;  /* 0x00008000000079c5 */ /* 0x000fe40000010000 */
[----:B------:R-:W-:-:S06]  /*7cd0*/  WARPGROUP.ARRIVE ;  /* 0x00000000000079c5 */ /* 0x000fcc0000000000 */
[----:B------:R-:W-:Y:S01]  /*7ce0*/  HGMMA.64x16x16.F32 R120, gdesc[UR8], R120, gsb0 ;  /* 0x00200000087879f0 */ /* 0x000fe20008000878 */
[----:B------:R-:W-:Y:S02]  /*7cf0*/  UIADD3 UR10, UR7, 0x86, URZ ;  /* 0x00000086070a7890 */ /* 0x000fe4000fffe03f */
        /* <DEDUP_REMOVED lines=353> */
.L_x_192:
[----:B------:R-:W-:Y:S02]  /*9310*/  R2UR UR7, R2 ;  /* 0x00000000020772ca */ /* 0x000fe400000e0000 */
[----:B------:R-:W-:-:S11]  /*9320*/  SHF.L.U32 R0, R12, 0x1f, RZ ;  /* 0x0000001f0c007819 */ /* 0x000fd600000006ff */
[----:B------:R-:W-:-:S09]  /*9330*/  ULEA UR7, UR60, UR7, 0x3 ;  /* 0x000000073c077291 */ /* 0x000fd2000f8e183f */
[----:B------:R0:W1:Y:S01]  /*9340*/  SYNCS.PHASECHK.TRANS64.TRYWAIT P2, [UR7+0x36850], R0 ;  /* 0x03685000ff0075a7 */ /* 0x0000620008040147 */
[----:B------:R-:W-:Y:S05]  /*9350*/  @!P0 BRA `(.L_x_193) ;  /* 0x0000000000048947 */ /* 0x000fea0003800000 */
[----:B------:R-:W-:Y:S01]  /*9360*/  BPT.TRAP 0x1 ;  /* 0x000000040000795c */ /* 0x000fe20000300000 */
.L_x_193:
[----:B-1----:R-:W-:Y:S05]  /*9370*/  @P2 BRA `(.L_x_194) ;  /* 0x0000000000082947 */ /* 0x002fea0003800000 */
[----:B------:R-:W1:Y:S02]  /*9380*/  SYNCS.PHASECHK.TRANS64.TRYWAIT P2, [UR7+0x36850], R0 ;  /* 0x03685000ff0075a7 */ /* 0x000e640008040147 */
[----:B-1----:R-:W-:Y:S05]  /*9390*/  @!P2 BRA `(.L_x_195) ;  /* 0x000000d80094a947 */ /* 0x002fea0003800000 */
.L_x_194:
[----:B------:R-:W-:Y:S01]  /*93a0*/  R2UR UR10, R2 ;  /* 0x00000000020a72ca */ /* 0x000fe200000e0000 */
[----:B------:R-:W-:Y:S01]  /*93b0*/  WARPGROUP.ARRIVE ;  /* 0x00000000000079c5 */ /* 0x000fe20000000000 */
[----:B------:R-:W-:Y:S01]  /*93c0*/  UMOV UR11, 0x40000040 ;  /* 0x40000040000b7882 */ /* 0x000fe20000000000 */
[----:B01----:R-:W-:Y:S01]  /*93d0*/  FMUL.FTZ R0, R168, UR6 ;  /* 0x00000006a8007c20 */ /* 0x003fe20008410000 */
[----:B------:R-:W-:Y:S01]  /*93e0*/  FMUL.FTZ R8, R169, UR6 ;  /* 0x00000006a9087c20 */ /* 0x000fe20008410000 */
[----:B------:R-:W-:Y:S01]  /*93f0*/  FMUL.FTZ R14, R172, UR6 ;  /* 0x00000006ac0e7c20 */ /* 0x000fe20008410000 */
[----:B------:R-:W-:Y:S01]  /*9400*/  FMUL.FTZ R20, R173, UR6 ;  /* 0x00000006ad147c20 */ /* 0x000fe20008410000 */
[----:B------:R-:W-:Y:S01]  /*9410*/  FMUL.FTZ R168, R160, UR6 ;  /* 0x00000006a0a87c20 */ /* 0x000fe20008410000 */
[----:B------:R-:W-:Y:S01]  /*9420*/  FMUL.FTZ R161, R161, UR6 ;  /* 0x00000006a1a17c20 */ /* 0x000fe20008410000 */
[----:B------:R-:W0:Y:S01]  /*9430*/  MUFU.TANH R0, R0 ;  /* 0x0000000000007308 */ /* 0x000e220000002400 */
[----:B------:R-:W-:Y:S01]  /*9440*/  FMUL.FTZ R160, R162, UR6 ;  /* 0x00000006a2a07c20 */ /* 0x000fe20008410000 */
[----:B------:R-:W-:Y:S01]  /*9450*/  FMUL.FTZ R162, R163, UR6 ;  /* 0x00000006a3a27c20 */ /* 0x000fe20008410000 */
[----:B------:R-:W-:Y:S01]  /*9460*/  FMUL.FTZ R163, R164, UR6 ;  /* 0x00000006a4a37c20 */ /* 0x000fe20008410000 */
[----:B------:R-:W-:Y:S01]  /*9470*/  UIADD3 UR10, UR10, 0x400, URZ ;  /* 0x000004000a0a7890 */ /* 0x000fe2000fffe03f */
[----:B------:R-:W-:Y:S01]  /*9480*/  FMUL.FTZ R165, R165, UR6 ;  /* 0x00000006a5a57c20 */ /* 0x000fe20008410000 */
[----:B------:R-:W-:Y:S01]  /*9490*/  FMUL.FTZ R164, R166, UR6 ;  /* 0x00000006a6a47c20 */ /* 0x000fe20008410000 */
[----:B------:R-:W-:Y:S01]  /*94a0*/  FMUL.FTZ R166, R167, UR6 ;  /* 0x00000006a7a67c20 */ /* 0x000fe20008410000 */
[----:B------:R-:W-:Y:S01]  /*94b0*/  USHF.R.U32.HI UR10, URZ, 0x4, UR10 ;  /* 0x000000043f0a7899 */ /* 0x000fe2000801160a */
[----:B------:R-:W1:Y:S01]  /*94c0*/  MUFU.TANH R8, R8 ;  /* 0x0000000800087308 */ /* 0x000e620000002400 */
[----:B------:R-:W-:Y:S01]  /*94d0*/  FMUL.FTZ R167, R152, UR6 ;  /* 0x0000000698a77c20 */ /* 0x000fe20008410000 */
[----:B------:R-:W-:Y:S01]  /*94e0*/  FMUL.FTZ R153, R153, UR6 ;  /* 0x0000000699997c20 */ /* 0x000fe20008410000 */
[----:B------:R-:W-:Y:S01]  /*94f0*/  ULOP3.LUT UR10, UR10, 0x3fff, URZ, 0xc0, !UPT ;  /* 0x00003fff0a0a7892 */ /* 0x000fe2000f8ec03f */
[----:B------:R-:W-:Y:S01]  /*9500*/  FMUL.FTZ R156, R156, UR6 ;  /* 0x000000069c9c7c20 */ /* 0x000fe20008410000 */
[----:B------:R-:W-:Y:S01]  /*9510*/  FMUL.FTZ R152, R154, UR6 ;  /* 0x000000069a987c20 */ /* 0x000fe20008410000 */
[----:B------:R-:W-:Y:S01]  /*9520*/  FMUL.FTZ R157, R157, UR6 ;  /* 0x000000069d9d7c20 */ /* 0x000fe20008410000 */
[----:B------:R-:W-:Y:S01]  /*9530*/  ULOP3.LUT UR10, UR10, 0x3800000, URZ, 0xfc, !UPT ;  /* 0x038000000a0a7892 */ /* 0x000fe2000f8efc3f */
[----:B------:R-:W2:Y:S01]  /*9540*/  MUFU.TANH R14, R14 ;  /* 0x0000000e000e7308 */ /* 0x000ea20000002400 */
[----:B0-----:R-:W-:Y:S01]  /*9550*/  FMNMX.FTZ R7, R0, R11, !PT ;  /* 0x0000000b00077209 */ /* 0x001fe20007810000 */
[----:B------:R-:W-:Y:S01]  /*9560*/  FMUL.FTZ R154, R155, UR6 ;  /* 0x000000069b9a7c20 */ /* 0x000fe20008410000 */
[----:B------:R-:W-:Y:S01]  /*9570*/  UIMAD UR60, UR60, 0xa80, UR10 ;  /* 0x00000a803c3c78a4 */ /* 0x000fe2000f8e020a */
[----:B------:R-:W-:Y:S01]  /*9580*/  FMUL.FTZ R155, R158, UR6 ;  /* 0x000000069e9b7c20 */ /* 0x000fe20008410000 */
[----:B------:R-:W-:Y:S01]  /*9590*/  FMUL.FTZ R158, R159, UR6 ;  /* 0x000000069f9e7c20 */ /* 0x000fe20008410000 */
[----:B------:R-:W-:Y:S01]  /*95a0*/  FMUL.FTZ R159, R144, UR6 ;  /* 0x00000006909f7c20 */ /* 0x000fe20008410000 */
[----:B------:R-:W-:Y:S01]  /*95b0*/  FMUL.FTZ R145, R145, UR6 ;  /* 0x0000000691917c20 */ /* 0x000fe20008410000 */
[----:B------:R-:W0:Y:S01]  /*95c0*/  MUFU.TANH R20, R20 ;  /* 0x0000001400147308 */ /* 0x000e220000002400 */
[----:B-1----:R-:W-:Y:S01]  /*95d0*/  FMNMX.FTZ R7, R8, R7, !PT ;  /* 0x0000000708077209 */ /* 0x002fe20007810000 */
[----:B------:R-:W-:Y:S01]  /*95e0*/  UMOV UR10, UR60 ;  /* 0x0000003c000a7c82 */ /* 0x000fe20008000000 */
[----:B------:R-:W-:Y:S01]  /*95f0*/  FMUL.FTZ R148, R148, UR6 ;  /* 0x0000000694947c20 */ /* 0x000fe20008410000 */
[----:B------:R-:W-:Y:S01]  /*9600*/  HGMMA.64x192x16.F32 R24, R200, gdesc[UR8].tnspB, R24, gsb0 ;  /* 0x42e00008c8187df0 */ /* 0x000fe20008000818 */
[----:B------:R-:W-:Y:S01]  /*9610*/  UIADD3 UR10, UR60, 0x80, URZ ;  /* 0x000000803c0a7890 */ /* 0x000fe2000fffe03f */
[----:B------:R-:W-:Y:S01]  /*9620*/  FMUL.FTZ R149, R149, UR6 ;  /* 0x0000000695957c20 */ /* 0x000fe20008410000 */
[----:B------:R-:W-:Y:S01]  /*9630*/  UMOV UR11, 0x40000040 ;  /* 0x40000040000b7882 */ /* 0x000fe20000000000 */
[----:B------:R-:W1:Y:S01]  /*9640*/  MUFU.TANH R168, R168 ;  /* 0x000000a800a87308 */ /* 0x000e620000002400 */
[----:B--2---:R-:W-:Y:S01]  /*9650*/  FMNMX.FTZ R7, R14, R7, !PT ;  /* 0x000000070e077209 */ /* 0x004fe20007810000 */
[----:B------:R-:W-:Y:S01]  /*9660*/  FMUL.FTZ R136, R136, UR6 ;  /* 0x0000000688887c20 */ /* 0x000fe20008410000 */
[----:B------:R-:W-:Y:S01]  /*9670*/  FMUL.FTZ R137, R137, UR6 ;  /* 0x0000000689897c20 */ /* 0x000fe20008410000 */
[----:B------:R-:W-:Y:S01]  /*9680*/  FMUL.FTZ R140, R140, UR6 ;  /* 0x000000068c8c7c20 */ /* 0x000fe20008410000 */
[----:B------:R-:W-:Y:S01]  /*9690*/  FMUL.FTZ R141, R141, UR6 ;  /* 0x000000068d8d7c20 */ /* 0x000fe20008410000 */
[----:B------:R-:W-:Y:S01]  /*96a0*/  FMUL.FTZ R128, R128, UR6 ;  /* 0x0000000680807c20 */ /* 0x000fe20008410000 */
[----:B------:R-:W-:Y:S01]  /*96b0*/  FMUL.FTZ R129, R129, UR6 ;  /* 0x0000000681817c20 */ /* 0x000fe20008410000 */
[----:B------:R-:W2:Y:S01]  /*96c0*/  MUFU.TANH R161, R161 ;  /* 0x000000a100a17308 */ /* 0x000ea20000002400 */
[----:B0-----:R-:W-:Y:S01]  /*96d0*/  FMNMX.FTZ R7, R20, R7, !PT ;  /* 0x0000000714077209 */ /* 0x001fe20007810000 */
[----:B------:R-:W-:Y:S01]  /*96e0*/  FMUL.FTZ R132, R132, UR6 ;  /* 0x0000000684847c20 */ /* 0x000fe20008410000 */
[----:B------:R-:W-:Y:S01]  /*96f0*/  FMUL.FTZ R133, R133, UR6 ;  /* 0x0000000685857c20 */ /* 0x000fe20008410000 */
[----:B------:R-:W-:Y:S01]  /*9700*/  FMUL.FTZ R120, R120, UR6 ;  /* 0x0000000678787c20 */ /* 0x000fe20008410000 */
[----:B------:R-:W-:Y:S01]  /*9710*/  FMUL.FTZ R121, R121, UR6 ;  /* 0x0000000679797c20 */ /* 0x000fe20008410000 */
[----:B------:R-:W-:Y:S01]  /*9720*/  FMUL.FTZ R124, R124, UR6 ;  /* 0x000000067c7c7c20 */ /* 0x000fe20008410000 */
[----:B------:R-:W-:Y:S01]  /*9730*/  FMUL.FTZ R144, R146, UR6 ;  /* 0x0000000692907c20 */ /* 0x000fe20008410000 */
[----:B------:R-:W0:Y:S01]  /*9740*/  MUFU.TANH R163, R163 ;  /* 0x000000a300a37308 */ /* 0x000e220000002400 */
[----:B-1----:R-:W-:Y:S01]  /*9750*/  FMNMX.FTZ R6, R168, R7, !PT ;  /* 0x00000007a8067209 */ /* 0x002fe20007810000 */
[----:B------:R-:W-:Y:S01]  /*9760*/  FMUL.FTZ R146, R147, UR6 ;  /* 0x0000000693927c20 */ /* 0x000fe20008410000 */
[----:B------:R-:W-:Y:S01]  /*9770*/  FMUL.FTZ R147, R150, UR6 ;  /* 0x0000000696937c20 */ /* 0x000fe20008410000 */
[----:B------:R-:W-:Y:S01]  /*9780*/  FMUL.FTZ R150, R125, UR6 ;  /* 0x000000067d967c20 */ /* 0x000fe20008410000 */
[----:B------:R-:W-:Y:S01]  /*9790*/  FMUL.FTZ R12, R170, UR6 ;  /* 0x00000006aa0c7c20 */ /* 0x000fe20008410000 */
[----:B------:R-:W-:Y:S01]  /*97a0*/  FMUL.FTZ R13, R171, UR6 ;  /* 0x00000006ab0d7c20 */ /* 0x000fe20008410000 */
[----:B------:R-:W-:Y:S01]  /*97b0*/  FMUL.FTZ R15, R174, UR6 ;  /* 0x00000006ae0f7c20 */ /* 0x000fe20008410000 */
[----:B------:R-:W1:Y:S01]  /*97c0*/  MUFU.TANH R165, R165 ;  /* 0x000000a500a57308 */ /* 0x000e620000002400 */
[----:B--2---:R-:W-:Y:S01]  /*97d0*/  FMNMX.FTZ R6, R161, R6, !PT ;  /* 0x00000006a1067209 */ /* 0x004fe20007810000 */
[----:B------:R-:W-:Y:S01]  /*97e0*/  FMUL.FTZ R21, R175, UR6 ;  /* 0x00000006af157c20 */ /* 0x000fe20008410000 */
[----:B------:R-:W-:Y:S01]  /*97f0*/  ULDC UR14, c[0x0][0x988] ;  /* 0x00026200000e7ab9 */ /* 0x000fe20000000800 */
[----:B------:R-:W-:Y:S01]  /*9800*/  R2UR UR15, R9 ;  /* 0x00000000090f72ca */ /* 0x000fe200000e0000 */
        /* <DEDUP_REMOVED lines=17> */
[----:B------:R-:W-:Y:S01]  /*9920*/  R2UR UR18, R18 ;  /* 0x00000000121272ca */ /* 0x000fe200000e0000 */
[----:B------:R-:W-:Y:S01]  /*9930*/  VOTEU.ALL UP0, P1 ;  /* 0x00000000003f7886 */ /* 0x000fe20000800000 */
[----:B------:R-:W1:Y:S01]  /*9940*/  MUFU.TANH R156, R156 ;  /* 0x0000009c009c7308 */ /* 0x000e620000002400 */
[----:B--2---:R-:W-:-:S03]  /*9950*/  FMNMX.FTZ R6, R167, R6, !PT ;  /* 0x00000006a7067209 */ /* 0x004fc60007810000 */
[----:B------:R-:W-:Y:S02]  /*9960*/  @!UP0 UIADD3 UR61, UR61, 0x36840, URZ ;  /* 0x000368403d3d8890 */ /* 0x000fe4000fffe03f */
[----:B------:R-:W-:Y:S02]  /*9970*/  @!UP0 UIADD3 UR7, UR7, 0x36860, URZ ;  /* 0x0003686007078890 */ /* 0x000fe4000fffe03f */
[----:B------:R-:W2:Y:S01]  /*9980*/  MUFU.TANH R157, R157 ;  /* 0x0000009d009d7308 */ /* 0x000ea20000002400 */
[----:B0-----:R-:W-:Y:S01]  /*9990*/  FMNMX.FTZ R7, R153, R6, !PT ;  /* 0x0000000699077209 */ /* 0x001fe20007810000 */
[----:B------:R-:W-:Y:S02]  /*99a0*/  @!UP0 UPRMT UR61, URZ, 0x654, UR61 ;  /* 0x000006543f3d8896 */ /* 0x000fe4000800003d */
[----:B------:R-:W-:Y:S02]  /*99b0*/  @!UP0 UPRMT UR7, URZ, 0x654, UR7 ;  /* 0x000006543f078896 */ /* 0x000fe40008000007 */
[----:B------:R-:W-:-:S02]  /*99c0*/  UISETP.GT.AND UP0, UPT, UR15, UR18, UPT ;  /* 0x000000120f00728c */ /* 0x000fc4000bf04270 */
[----:B------:R-:W0:Y:S01]  /*99d0*/  MUFU.TANH R159, R159 ;  /* 0x0000009f009f7308 */ /* 0x000e220000002400 */
[----:B-1----:R-:W-:-:S03]  /*99e0*/  FMNMX.FTZ R6, R156, R7, !PT ;  /* 0x000000079c067209 */ /* 0x002fc60007810000 */
[----:B------:R-:W-:-:S04]  /*99f0*/  PLOP3.LUT P2, PT, PT, PT, UP0, 0x80, 0x0 ;  /* 0x000000000000781c */ /* 0x000fc80003f4f008 */
[----:B------:R-:W1:Y:S01]  /*9a00*/  MUFU.TANH R145, R145 ;  /* 0x0000009100917308 */ /* 0x000e620000002400 */
[----:B--2---:R-:W-:-:S07]  /*9a10*/  FMNMX.FTZ R6, R157, R6, !PT ;  /* 0x000000069d067209 */ /* 0x004fce0007810000 */
[----:B------:R-:W2:Y:S01]  /*9a20*/  MUFU.TANH R148, R148 ;  /* 0x0000009400947308 */ /* 0x000ea20000002400 */
[----:B0-----:R-:W-:-:S07]  /*9a30*/  FMNMX.FTZ R6, R159, R6, !PT ;  /* 0x000000069f067209 */ /* 0x001fce0007810000 */
[----:B------:R-:W0:Y:S01]  /*9a40*/  MUFU.TANH R149, R149 ;  /* 0x0000009500957308 */ /* 0x000e220000002400 */
[----:B-1----:R-:W-:-:S07]  /*9a50*/  FMNMX.FTZ R7, R145, R6, !PT ;  /* 0x0000000691077209 */ /* 0x002fce0007810000 */
        /* <DEDUP_REMOVED lines=27> */
[----:B0-----:R-:W-:Y:S01]  /*9c10*/  FMNMX.FTZ R7, R150, R7, !PT ;  /* 0x0000000796077209 */ /* 0x001fe20007810000 */
[----:B------:R-:W-:Y:S02]  /*9c20*/  WARPGROUP.DEPBAR.LE gsb0, 0x0 ;  /* 0x00008000000079c5 */ /* 0x000fe40000010000 */
[----:B------:R-:W-:Y:S02]  /*9c30*/  WARPGROUP.ARRIVE ;  /* 0x00000000000079c5 */ /* 0x000fe40000000000 */
[----:B------:R-:W0:Y:S02]  /*9c40*/  SHFL.BFLY PT, R6, R7, 0x2, 0x1f ;  /* 0x0c401f0007067f89 */ /* 0x000e2400000e0000 */
[----:B------:R-:W3:Y:S02]  /*9c50*/  MUFU.TANH R15, R15 ;  /* 0x0000000f000f7308 */ /* 0x000ee40000002400 */
[----:B------:R-:W-:Y:S01]  /*9c60*/  HGMMA.64x192x16.F32 R24, R196, gdesc[UR8].tnspB, R24, gsb0 ;  /* 0x42e00008c4187df0 */ /* 0x000fe20008000818 */
[----:B------:R-:W-:Y:S01]  /*9c70*/  UIADD3 UR10, UR60, 0x100, URZ ;  /* 0x000001003c0a7890 */ /* 0x000fe2000fffe03f */
[----:B------:R-:W-:-:S04]  /*9c80*/  UMOV UR11, 0x40000040 ;  /* 0x40000040000b7882 */ /* 0x000fc80000000000 */
[----:B------:R-:W4:Y:S08]  /*9c90*/  MUFU.TANH R21, R21 ;  /* 0x0000001500157308 */ /* 0x000f300000002400 */
[----:B------:R-:W5:Y:S01]  /*9ca0*/  MUFU.TANH R160, R160 ;  /* 0x000000a000a07308 */ /* 0x000f620000002400 */
[----:B0-----:R-:W-:-:S07]  /*9cb0*/  FMNMX.FTZ R7, R7, R6, !PT ;  /* 0x0000000607077209 */ /* 0x001fce0007810000 */
[----:B------:R-:W0:Y:S01]  /*9cc0*/  MUFU.TANH R162, R162 ;  /* 0x000000a200a27308 */ /* 0x000e220000002400 */
[----:B------:R-:W1:Y:S07]  /*9cd0*/  SHFL.BFLY PT, R6, R7, 0x1, 0x1f ;  /* 0x0c201f0007067f89 */ /* 0x000e6e00000e0000 */
[----:B------:R-:W0:Y:S08]  /*9ce0*/  MUFU.TANH R164, R164 ;  /* 0x000000a400a47308 */ /* 0x000e300000002400 */
[----:B------:R-:W0:Y:S08]  /*9cf0*/  MUFU.TANH R166, R166 ;  /* 0x000000a600a67308 */ /* 0x000e300000002400 */
[----:B------:R-:W0:Y:S01]  /*9d00*/  MUFU.TANH R152, R152 ;  /* 0x0000009800987308 */ /* 0x000e220000002400 */
[----:B-1----:R-:W-:-:S05]  /*9d10*/  FMNMX.FTZ R7, R7, R6, !PT ;  /* 0x0000000607077209 */ /* 0x002fca0007810000 */
[C---:B------:R-:W-:Y:S01]  /*9d20*/  FMUL.FTZ R9, R7.reuse, UR14 ;  /* 0x0000000e07097c20 */ /* 0x040fe20008410000 */
[----:B------:R-:W-:Y:S01]  /*9d30*/  FADD.FTZ R6, -R7, R11 ;  /* 0x0000000b07067221 */ /* 0x000fe20000010100 */
[----:B------:R-:W1:Y:S02]  /*9d40*/  MUFU.TANH R154, R154 ;  /* 0x0000009a009a7308 */ /* 0x000e640000002400 */
[--C-:B------:R-:W-:Y:S01]  /*9d50*/  FFMA.FTZ R200, R0, UR14, -R9.reuse ;  /* 0x0000000e00c87c23 */ /* 0x100fe20008010809 */
[----:B------:R-:W-:Y:S01]  /*9d60*/  FMNMX.FTZ R0, R12, R10, !PT ;  /* 0x0000000a0c007209 */ /* 0x000fe20007810000 */
[--C-:B------:R-:W-:Y:S01]  /*9d70*/  FFMA.FTZ R169, R8, UR14, -R9.reuse ;  /* 0x0000000e08a97c23 */ /* 0x100fe20008010809 */
[----:B------:R-:W-:Y:S01]  /*9d80*/  FMUL.FTZ R6, R6, UR14 ;  /* 0x0000000e06067c20 */ /* 0x000fe20008410000 */
[--C-:B------:R-:W-:Y:S01]  /*9d90*/  FFMA.FTZ R202, R14, UR14, -R9.reuse ;  /* 0x0000000e0eca7c23 */ /* 0x100fe20008010809 */
[----:B--2---:R-:W-:Y:S01]  /*9da0*/  FMNMX.FTZ R0, R13, R0, !PT ;  /* 0x000000000d007209 */ /* 0x004fe20007810000 */
[----:B------:R-:W2:Y:S01]  /*9db0*/  MUFU.TANH R155, R155 ;  /* 0x0000009b009b7308 */ /* 0x000ea20000002400 */
[--C-:B------:R-:W-:Y:S01]  /*9dc0*/  FFMA.FTZ R170, R20, UR14, -R9.reuse ;  /* 0x0000000e14aa7c23 */ /* 0x100fe20008010809 */
[--C-:B------:R-:W-:Y:S01]  /*9dd0*/  FFMA.FTZ R14, R161, UR14, -R9.reuse ;  /* 0x0000000ea10e7c23 */ /* 0x100fe20008010809 */
[----:B---3--:R-:W-:Y:S01]  /*9de0*/  FMNMX.FTZ R0, R15, R0, !PT ;  /* 0x000000000f007209 */ /* 0x008fe20007810000 */
[--C-:B------:R-:W-:Y:S01]  /*9df0*/  FFMA.FTZ R151, R165, UR14, -R9.reuse ;  /* 0x0000000ea5977c23 */ /* 0x100fe20008010809 */
[--C-:B------:R-:W-:Y:S01]  /*9e00*/  FFMA.FTZ R153, R153, UR14, -R9.reuse ;  /* 0x0000000e99997c23 */ /* 0x100fe20008010809 */
[--C-:B------:R-:W-:Y:S01]  /*9e10*/  FFMA.FTZ R20, R157, UR14, -R9.reuse ;  /* 0x0000000e9d147c23 */ /* 0x100fe20008010809 */
[----:B----4-:R-:W-:Y:S01]  /*9e20*/  FMNMX.FTZ R11, R21, R0, !PT ;  /* 0x00000000150b7209 */ /* 0x010fe20007810000 */
[----:B------:R-:W3:Y:S01]  /*9e30*/  MUFU.TANH R158, R158 ;  /* 0x0000009e009e7308 */ /* 0x000ee20000002400 */
[--C-:B------:R-:W-:Y:S01]  /*9e40*/  FFMA.FTZ R145, R145, UR14, -R9.reuse ;  /* 0x0000000e91917c23 */ /* 0x100fe20008010809 */
[----:B------:R-:W-:Y:S01]  /*9e50*/  FFMA.FTZ R129, R129, UR14, -R9 ;  /* 0x0000000e81817c23 */ /* 0x000fe20008010809 */
[----:B-----5:R-:W-:-:S04]  /*9e60*/  FMNMX.FTZ R11, R160, R11, !PT ;  /* 0x0000000ba00b7209 */ /* 0x020fc80007810000 */
[----:B0-----:R-:W-:Y:S01]  /*9e70*/  FMNMX.FTZ R11, R162, R11, !PT ;  /* 0x0000000ba20b7209 */ /* 0x001fe20007810000 */
[----:B------:R-:W0:Y:S03]  /*9e80*/  MUFU.TANH R144, R144 ;  /* 0x0000009000907308 */ /* 0x000e260000002400 */
[----:B------:R-:W-:-:S04]  /*9e90*/  FMNMX.FTZ R11, R164, R11, !PT ;  /* 0x0000000ba40b7209 */ /* 0x000fc80007810000 */
[----:B------:R-:W-:Y:S01]  /*9ea0*/  FMNMX.FTZ R11, R166, R11, !PT ;  /* 0x0000000ba60b7209 */ /* 0x000fe20007810000 */
[----:B------:R-:W4:Y:S03]  /*9eb0*/  MUFU.TANH R146, R146 ;  /* 0x0000009200927308 */ /* 0x000f260000002400 */
[----:B------:R-:W-:-:S04]  /*9ec0*/  FMNMX.FTZ R11, R152, R11, !PT ;  /* 0x0000000b980b7209 */ /* 0x000fc80007810000 */
[----:B-1----:R-:W-:Y:S01]  /*9ed0*/  FMNMX.FTZ R0, R154, R11, !PT ;  /* 0x0000000b9a007209 */ /* 0x002fe20007810000 */
[----:B------:R-:W1:Y:S03]  /*9ee0*/  MUFU.TANH R147, R147 ;  /* 0x0000009300937308 */ /* 0x000e660000002400 */
[----:B--2---:R-:W-:-:S04]  /*9ef0*/  FMNMX.FTZ R11, R155, R0, !PT ;  /* 0x000000009b0b7209 */ /* 0x004fc80007810000 */
[----:B---3--:R-:W-:Y:S01]  /*9f00*/  FMNMX.FTZ R11, R158, R11, !PT ;  /* 0x0000000b9e0b7209 */ /* 0x008fe20007810000 */
[----:B------:R-:W2:Y:S03]  /*9f10*/  MUFU.TANH R125, R125 ;  /* 0x0000007d007d7308 */ /* 0x000ea60000002400 */
[----:B0-----:R-:W-:-:S04]  /*9f20*/  FMNMX.FTZ R11, R144, R11, !PT ;  /* 0x0000000b900b7209 */ /* 0x001fc80007810000 */
[----:B----4-:R-:W-:Y:S01]  /*9f30*/  FMNMX.FTZ R0, R146, R11, !PT ;  /* 0x0000000b92007209 */ /* 0x010fe20007810000 */
[----:B------:R-:W0:Y:S03]  /*9f40*/  MUFU.TANH R138, R138 ;  /* 0x0000008a008a7308 */ /* 0x000e260000002400 */
[----:B-1----:R-:W-:-:S05]  /*9f50*/  FMNMX.FTZ R0, R147, R0, !PT ;  /* 0x0000000093007209 */ /* 0x002fca0007810000 */
        /* <DEDUP_REMOVED lines=23> */
[----:B------:R-:W-:Y:S01]  /*a0d0*/  WARPGROUP.ARRIVE ;  /* 0x00000000000079c5 */ /* 0x000fe20000000000 */
[----:B-1----:R-:W-:-:S03]  /*a0e0*/  FMNMX.FTZ R0, R126, R11, !PT ;  /* 0x0000000b7e007209 */ /* 0x002fc60007810000 */
[----:B------:R-:W-:Y:S01]  /*a0f0*/  MUFU.EX2 R6, R6 ;  /* 0x0000000600067308 */ /* 0x000fe20000000800 */
[--C-:B------:R-:W-:Y:S01]  /*a100*/  FFMA.FTZ R196, R168, UR14, -R9.reuse ;  /* 0x0000000ea8c47c23 */ /* 0x100fe20008010809 */
[--C-:B------:R-:W-:Y:S01]  /*a110*/  FFMA.FTZ R198, R163, UR14, -R9.reuse ;  /* 0x0000000ea3c67c23 */ /* 0x100fe20008010809 */
[--C-:B------:R-:W-:Y:S01]  /*a120*/  FFMA.FTZ R11, R120, UR14, -R9.reuse ;  /* 0x0000000e780b7c23 */ /* 0x100fe20008010809 */
[----:B------:R-:W-:Y:S01]  /*a130*/  HGMMA.64x192x16.F32 R24, R192, gdesc[UR8].tnspB, R24, gsb0 ;  /* 0x42e00008c0187df0 */ /* 0x000fe20008000818 */
[----:B------:R-:W-:Y:S01]  /*a140*/  UIADD3 UR10, UR60, 0x180, URZ ;  /* 0x000001803c0a7890 */ /* 0x000fe2000fffe03f */
[--C-:B------:R-:W-:Y:S01]  /*a150*/  FFMA.FTZ R120, R121, UR14, -R9.reuse ;  /* 0x0000000e79787c23 */ /* 0x100fe20008010809 */
[----:B------:R-:W-:Y:S01]  /*a160*/  UMOV UR11, 0x40000040 ;  /* 0x40000040000b7882 */ /* 0x000fe20000000000 */
[----:B--2---:R-:W-:Y:S01]  /*a170*/  FMNMX.FTZ R0, R127, R0, !PT ;  /* 0x000000007f007209 */ /* 0x004fe20007810000 */
[----:B------:R-:W-:Y:S01]  /*a180*/  MUFU.EX2 R200, R200 ;  /* 0x000000c800c87308 */ /* 0x000fe20000000800 */
[----:B------:R-:W-:-:S03]  /*a190*/  FFMA.FTZ R121, R124, UR14, -R9 ;  /* 0x0000000e7c797c23 */ /* 0x000fc60008010809 */
[----:B------:R-:W0:Y:S04]  /*a1a0*/  SHFL.BFLY PT, R8, R0, 0x2, 0x1f ;  /* 0x0c401f0000087f89 */ /* 0x000e2800000e0000 */
[----:B------:R-:W-:Y:S08]  /*a1b0*/  MUFU.EX2 R169, R169 ;  /* 0x000000a900a97308 */ /* 0x000ff00000000800 */
[----:B------:R-:W-:Y:S08]  /*a1c0*/  MUFU.EX2 R202, R202 ;  /* 0x000000ca00ca7308 */ /* 0x000ff00000000800 */
[----:B------:R-:W-:Y:S01]  /*a1d0*/  MUFU.EX2 R170, R170 ;  /* 0x000000aa00aa7308 */ /* 0x000fe20000000800 */
[----:B0-----:R-:W-:-:S07]  /*a1e0*/  FMNMX.FTZ R0, R0, R8, !PT ;  /* 0x0000000800007209 */ /* 0x001fce0007810000 */
[----:B------:R-:W-:Y:S01]  /*a1f0*/  MUFU.EX2 R196, R196 ;  /* 0x000000c400c47308 */ /* 0x000fe20000000800 */
[----:B------:R-:W0:Y:S07]  /*a200*/  SHFL.BFLY PT, R8, R0, 0x1, 0x1f ;  /* 0x0c201f0000087f89 */ /* 0x000e2e00000e0000 */
[----:B------:R-:W-:Y:S08]  /*a210*/  MUFU.EX2 R14, R14 ;  /* 0x0000000e000e7308 */ /* 0x000ff00000000800 */
[----:B------:R-:W-:Y:S08]  /*a220*/  MUFU.EX2 R198, R198 ;  /* 0x000000c600c67308 */ /* 0x000ff00000000800 */
[----:B------:R-:W-:Y:S01]  /*a230*/  MUFU.EX2 R151, R151 ;  /* 0x0000009700977308 */ /* 0x000fe20000000800 */
[----:B0-----:R-:W-:-:S05]  /*a240*/  FMNMX.FTZ R8, R0, R8, !PT ;  /* 0x0000000800087209 */ /* 0x001fca0007810000 */
[C---:B------:R-:W-:Y:S01]  /*a250*/  FADD.FTZ R0, -R8.reuse, R10 ;  /* 0x0000000a08007221 */ /* 0x040fe20000010100 */
[----:B------:R-:W-:Y:S01]  /*a260*/  FMUL.FTZ R10, R8, UR14 ;  /* 0x0000000e080a7c20 */ /* 0x000fe20008410000 */
[----:B------:R-:W-:Y:S02]  /*a270*/  MUFU.EX2 R153, R153 ;  /* 0x0000009900997308 */ /* 0x000fe40000000800 */
[----:B------:R-:W-:Y:S01]  /*a280*/  FMUL.FTZ R0, R0, UR14 ;  /* 0x0000000e00007c20 */ /* 0x000fe20008410000 */
[--C-:B------:R-:W-:Y:S01]  /*a290*/  FFMA.FTZ R201, R12, UR14, -R10.reuse ;  /* 0x0000000e0cc97c23 */ /* 0x100fe2000801080a */
[--C-:B------:R-:W-:Y:S01]  /*a2a0*/  FFMA.FTZ R12, R13, UR14, -R10.reuse ;  /* 0x0000000e0d0c7c23 */ /* 0x100fe2000801080a */
[--C-:B------:R-:W-:Y:S01]  /*a2b0*/  FFMA.FTZ R203, R15, UR14, -R10.reuse ;  /* 0x0000000e0fcb7c23 */ /* 0x100fe2000801080a */
[--C-:B------:R-:W-:Y:S01]  /*a2c0*/  FFMA.FTZ R13, R21, UR14, -R10.reuse ;  /* 0x0000000e150d7c23 */ /* 0x100fe2000801080a */
[--C-:B------:R-:W-:Y:S01]  /*a2d0*/  FFMA.FTZ R197, R160, UR14, -R10.reuse ;  /* 0x0000000ea0c57c23 */ /* 0x100fe2000801080a */
[----:B------:R-:W-:Y:S01]  /*a2e0*/  MUFU.EX2 R0, R0 ;  /* 0x0000000000007308 */ /* 0x000fe20000000800 */
[--C-:B------:R-:W-:Y:S01]  /*a2f0*/  FFMA.FTZ R15, R162, UR14, -R10.reuse ;  /* 0x0000000ea20f7c23 */ /* 0x100fe2000801080a */
[--C-:B------:R-:W-:Y:S01]  /*a300*/  FFMA.FTZ R199, R164, UR14, -R10.reuse ;  /* 0x0000000ea4c77c23 */ /* 0x100fe2000801080a */
[--C-:B------:R-:W-:Y:S01]  /*a310*/  FFMA.FTZ R21, R166, UR14, -R10.reuse ;  /* 0x0000000ea6157c23 */ /* 0x100fe2000801080a */
[--C-:B------:R-:W-:Y:S01]  /*a320*/  FFMA.FTZ R124, R154, UR14, -R10.reuse ;  /* 0x0000000e9a7c7c23 */ /* 0x100fe2000801080a */
[--C-:B------:R-:W-:Y:S01]  /*a330*/  FFMA.FTZ R125, R125, UR14, -R10.reuse ;  /* 0x0000000e7d7d7c23 */ /* 0x100fe2000801080a */
[--C-:B------:R-:W-:Y:S01]  /*a340*/  FFMA.FTZ R139, R139, UR14, -R10.reuse ;  /* 0x0000000e8b8b7c23 */ /* 0x100fe2000801080a */
[--C-:B------:R-:W-:Y:S01]  /*a350*/  FFMA.FTZ R130, R130, UR14, -R10.reuse ;  /* 0x0000000e82827c23 */ /* 0x100fe2000801080a */
[----:B------:R-:W0:Y:S01]  /*a360*/  MUFU.EX2 R201, R201 ;  /* 0x000000c900c97308 */ /* 0x000e220000000800 */
[--C-:B------:R-:W-:Y:S01]  /*a370*/  FFMA.FTZ R131, R131, UR14, -R10.reuse ;  /* 0x0000000e83837c23 */ /* 0x100fe2000801080a */
[--C-:B------:R-:W-:Y:S01]  /*a380*/  FFMA.FTZ R134, R134, UR14, -R10.reuse ;  /* 0x0000000e86867c23 */ /* 0x100fe2000801080a */
[--C-:B------:R-:W-:Y:S01]  /*a390*/  FFMA.FTZ R135, R135, UR14, -R10.reuse ;  /* 0x0000000e87877c23 */ /* 0x100fe2000801080a */
[--C-:B------:R-:W-:Y:S01]  /*a3a0*/  FFMA.FTZ R122, R122, UR14, -R10.reuse ;  /* 0x0000000e7a7a7c23 */ /* 0x100fe2000801080a */
[--C-:B------:R-:W-:Y:S01]  /*a3b0*/  FFMA.FTZ R123, R123, UR14, -R10.reuse ;  /* 0x0000000e7b7b7c23 */ /* 0x100fe2000801080a */
[----:B------:R-:W-:-:S02]  /*a3c0*/  FFMA.FTZ R126, R126, UR14, -R10 ;  /* 0x0000000e7e7e7c23 */ /* 0x000fc4000801080a */
[----:B------:R-:W1:Y:S08]  /*a3d0*/  MUFU.EX2 R12, R12 ;  /* 0x0000000c000c7308 */ /* 0x000e700000000800 */
[----:B------:R-:W2:Y:S01]  /*a3e0*/  MUFU.EX2 R203, R203 ;  /* 0x000000cb00cb7308 */ /* 0x000ea20000000800 */
[----:B0-----:R-:W-:-:S07]  /*a3f0*/  FFMA.FTZ R3, R0, R3, R201 ;  /* 0x0000000300037223 */ /* 0x001fce00000100c9 */
[----:B------:R-:W0:Y:S01]  /*a400*/  MUFU.EX2 R13, R13 ;  /* 0x0000000d000d7308 */ /* 0x000e220000000800 */
[----:B-1----:R-:W-:-:S07]  /*a410*/  F2FP.F16.F32.PACK_AB R201, R12, R201 ;  /* 0x000000c90cc9723e */ /* 0x002fce00000000ff */
[----:B------:R-:W1:Y:S08]  /*a420*/  MUFU.EX2 R197, R197 ;  /* 0x000000c500c57308 */ /* 0x000e700000000800 */
[----:B------:R-:W3:Y:S08]  /*a430*/  MUFU.EX2 R15, R15 ;  /* 0x0000000f000f7308 */ /* 0x000ef00000000800 */
[----:B------:R-:W4:Y:S08]  /*a440*/  MUFU.EX2 R199, R199 ;  /* 0x000000c700c77308 */ /* 0x000f300000000800 */
[----:B------:R-:W5:Y:S08]  /*a450*/  MUFU.EX2 R21, R21 ;  /* 0x0000001500157308 */ /* 0x000f700000000800 */
        /* <DEDUP_REMOVED lines=10> */
[--C-:B------:R-:W-:Y:S01]  /*a500*/  FFMA.FTZ R192, R167, UR14, -R9.reuse ;  /* 0x0000000ea7c07c23 */ /* 0x100fe20008010809 */
[--C-:B------:R-:W-:Y:S01]  /*a510*/  FFMA.FTZ R193, R152, UR14, -R10.reuse ;  /* 0x0000000e98c17c23 */ /* 0x100fe2000801080a */
[----:B------:R-:W-:Y:S01]  /*a520*/  FFMA.FTZ R194, R156, UR14, -R9 ;  /* 0x0000000e9cc27c23 */ /* 0x000fe20008010809 */
[----:B------:R-:W-:Y:S01]  /*a530*/  FFMA.FTZ R195, R155, UR14, -R10 ;  /* 0x0000000e9bc37c23 */ /* 0x000fe2000801080a */
[----:B------:R-:W-:Y:S01]  /*a540*/  MUFU.EX2 R135, R135 ;  /* 0x0000008700877308 */ /* 0x000fe20000000800 */
[----:B------:R-:W-:Y:S01]  /*a550*/  HGMMA.64x192x16.F32 R24, R188, gdesc[UR8].tnspB, R24, gsb0 ;  /* 0x42e00008bc187df0 */ /* 0x000fe20008000818 */
[----:B------:R-:W-:Y:S01]  /*a560*/  UIADD3 UR10, UR60, 0x200, URZ ;  /* 0x000002003c0a7890 */ /* 0x000fe2000fffe03f */
[----:B------:R-:W-:-:S05]  /*a570*/  UMOV UR11, 0x40000040 ;  /* 0x40000040000b7882 */ /* 0x000fca0000000000 */
[----:B------:R-:W-:Y:S08]  /*a580*/  MUFU.EX2 R192, R192 ;  /* 0x000000c000c07308 */ /* 0x000ff00000000800 */
[----:B------:R-:W5:Y:S08]  /*a590*/  MUFU.EX2 R193, R193 ;  /* 0x000000c100c17308 */ /* 0x000f700000000800 */
[----:B------:R-:W-:Y:S08]  /*a5a0*/  MUFU.EX2 R194, R194 ;  /* 0x000000c200c27308 */ /* 0x000ff00000000800 */
[----:B------:R-:W5:Y:S08]  /*a5b0*/  MUFU.EX2 R195, R195 ;  /* 0x000000c300c37308 */ /* 0x000f700000000800 */
        /* <DEDUP_REMOVED lines=11> */
[--C-:B------:R-:W-:Y:S01]  /*a670*/  FFMA.FTZ R190, R148, UR14, -R9.reuse ;  /* 0x0000000e94be7c23 */ /* 0x100fe20008010809 */
[----:B------:R-:W-:Y:S01]  /*a680*/  FFMA.FTZ R148, R149, UR14, -R9 ;  /* 0x0000000e95947c23 */ /* 0x000fe20008010809 */
[----:B------:R-:W-:Y:S01]  /*a690*/  HGMMA.64x192x16.F32 R24, R184, gdesc[UR8].tnspB, R24, gsb0 ;  /* 0x42e00008b8187df0 */ /* 0x000fe20008000818 */
[----:B------:R-:W-:Y:S01]  /*a6a0*/  UIADD3 UR10, UR60, 0x280, URZ ;  /* 0x000002803c0a7890 */ /* 0x000fe2000fffe03f */
[----:B------:R-:W-:Y:S01]  /*a6b0*/  MUFU.EX2 R188, R188 ;  /* 0x000000bc00bc7308 */ /* 0x000fe20000000800 */
[----:B------:R-:W-:-:S07]  /*a6c0*/  UMOV UR11, 0x40000040 ;  /* 0x40000040000b7882 */ /* 0x000fce0000000000 */
[----:B------:R-:W-:Y:S08]  /*a6d0*/  MUFU.EX2 R189, R189 ;  /* 0x000000bd00bd7308 */ /* 0x000ff00000000800 */
[----:B------:R-:W-:Y:S08]  /*a6e0*/  MUFU.EX2 R190, R190 ;  /* 0x000000be00be7308 */ /* 0x000ff00000000800 */
[----:B------:R-:W-:Y:S08]  /*a6f0*/  MUFU.EX2 R191, R191 ;  /* 0x000000bf00bf7308 */ /* 0x000ff00000000800 */
[----:B------:R-:W-:Y:S01]  /*a700*/  MUFU.EX2 R148, R148 ;  /* 0x0000009400947308 */ /* 0x000fe20000000800 */
[----:B------:R-:W-:-:S02]  /*a710*/  WARPGROUP.DEPBAR.LE gsb0, 0x0 ;  /* 0x00008000000079c5 */ /* 0x000fc40000010000 */
[----:B------:R-:W-:Y:S01]  /*a720*/  WARPGROUP.ARRIVE ;  /* 0x00000000000079c5 */ /* 0x000fe20000000000 */
[----:B------:R-:W-:Y:S01]  /*a730*/  FFMA.FTZ R185, R138, UR14, -R10 ;  /* 0x0000000e8ab97c23 */ /* 0x000fe2000801080a */
[----:B------:R-:W-:Y:S01]  /*a740*/  FFMA.FTZ R138, R6, R4, R200 ;  /* 0x00000004068a7223 */ /* 0x000fe200000100c8 */
[--C-:B------:R-:W-:Y:S01]  /*a750*/  FFMA.FTZ R184, R136, UR14, -R9.reuse ;  /* 0x0000000e88b87c23 */ /* 0x100fe20008010809 */
[--C-:B------:R-:W-:Y:S01]  /*a760*/  FFMA.FTZ R136, R137, UR14, -R9.reuse ;  /* 0x0000000e89887c23 */ /* 0x100fe20008010809 */
[----:B------:R-:W-:Y:S01]  /*a770*/  FFMA.FTZ R137, R141, UR14, -R9 ;  /* 0x0000000e8d897c23 */ /* 0x000fe20008010809 */
[----:B------:R-:W-:Y:S01]  /*a780*/  HGMMA.64x192x16.F32 R24, R180, gdesc[UR8].tnspB, R24, gsb0 ;  /* 0x42e00008b4187df0 */ /* 0x000fe20008000818 */
[----:B------:R-:W-:Y:S01]  /*a790*/  UIADD3 UR10, UR60, 0x300, URZ ;  /* 0x000003003c0a7890 */ /* 0x000fe2000fffe03f */
[----:B------:R-:W-:Y:S01]  /*a7a0*/  FADD.FTZ R141, R169, R138 ;  /* 0x0000008aa98d7221 */ /* 0x000fe20000010000 */
[----:B------:R-:W-:Y:S01]  /*a7b0*/  UMOV UR11, 0x40000040 ;  /* 0x40000040000b7882 */ /* 0x000fe20000000000 */
[----:B------:R-:W-:Y:S01]  /*a7c0*/  FADD.FTZ R138, R12, R3 ;  /* 0x000000030c8a7221 */ /* 0x000fe20000010000 */
[----:B------:R-:W-:Y:S01]  /*a7d0*/  FFMA.FTZ R186, R140, UR14, -R9 ;  /* 0x0000000e8cba7c23 */ /* 0x000fe20008010809 */
[----:B------:R-:W-:Y:S01]  /*a7e0*/  FADD.FTZ R141, R202, R141 ;  /* 0x0000008dca8d7221 */ /* 0x000fe20000010000 */
[----:B------:R-:W-:Y:S01]  /*a7f0*/  FFMA.FTZ R187, R142, UR14, -R10 ;  /* 0x0000000e8ebb7c23 */ /* 0x000fe2000801080a */
[----:B--2---:R-:W-:Y:S01]  /*a800*/  FADD.FTZ R138, R203, R138 ;  /* 0x0000008acb8a7221 */ /* 0x004fe20000010000 */
[----:B------:R-:W-:Y:S01]  /*a810*/  FFMA.FTZ R4, R143, UR14, -R10 ;  /* 0x0000000e8f047c23 */ /* 0x000fe2000801080a */
[----:B------:R-:W-:Y:S01]  /*a820*/  FADD.FTZ R141, R170, R141 ;  /* 0x0000008daa8d7221 */ /* 0x000fe20000010000 */
[C---:B0-----:R-:W-:Y:S01]  /*a830*/  F2FP.F16.F32.PACK_AB R203, R13.reuse, R203 ;  /* 0x000000cb0dcb723e */ /* 0x041fe200000000ff */
[----:B------:R-:W-:Y:S01]  /*a840*/  FADD.FTZ R138, R13, R138 ;  /* 0x0000008a0d8a7221 */ /* 0x000fe20000010000 */
[----:B------:R-:W-:Y:S01]  /*a850*/  MUFU.EX2 R184, R184 ;  /* 0x000000b800b87308 */ /* 0x000fe20000000800 */
[----:B------:R-:W-:Y:S01]  /*a860*/  FADD.FTZ R141, R196, R141 ;  /* 0x0000008dc48d7221 */ /* 0x000fe20000010000 */
[----:B------:R-:W-:Y:S01]  /*a870*/  F2FP.F16.F32.PACK_AB R196, R14, R196 ;  /* 0x000000c40ec4723e */ /* 0x000fe200000000ff */
[----:B-1----:R-:W-:Y:S01]  /*a880*/  FADD.FTZ R138, R197, R138 ;  /* 0x0000008ac58a7221 */ /* 0x002fe20000010000 */
[----:B------:R-:W-:Y:S01]  /*a890*/  R2UR UR60, R16 ;  /* 0x00000000103c72ca */ /* 0x000fe200000e0000 */
[----:B------:R-:W-:Y:S01]  /*a8a0*/  FADD.FTZ R141, R14, R141 ;  /* 0x0000008d0e8d7221 */ /* 0x000fe20000010000 */
[----:B------:R-:W-:Y:S01]  /*a8b0*/  F2FP.F16.F32.PACK_AB R200, R169, R200 ;  /* 0x000000c8a9c8723e */ /* 0x000fe200000000ff */
[----:B---3--:R-:W-:Y:S01]  /*a8c0*/  FADD.FTZ R138, R15, R138 ;  /* 0x0000008a0f8a7221 */ /* 0x008fe20000010000 */
[----:B------:R-:W-:Y:S01]  /*a8d0*/  MUFU.EX2 R185, R185 ;  /* 0x000000b900b97308 */ /* 0x000fe20000000800 */
[----:B------:R-:W-:Y:S01]  /*a8e0*/  FADD.FTZ R140, R198, R141 ;  /* 0x0000008dc68c7221 */ /* 0x000fe20000010000 */
[----:B------:R-:W-:Y:S01]  /*a8f0*/  F2FP.F16.F32.PACK_AB R202, R170, R202 ;  /* 0x000000caaaca723e */ /* 0x000fe200000000ff */
[----:B----4-:R-:W-:Y:S01]  /*a900*/  FADD.FTZ R138, R199, R138 ;  /* 0x0000008ac78a7221 */ /* 0x010fe20000010000 */
[----:B------:R-:W-:-:S02]  /*a910*/  F2FP.F16.F32.PACK_AB R197, R15, R197 ;  /* 0x000000c50fc5723e */ /* 0x000fc400000000ff */
[----:B------:R-:W-:Y:S01]  /*a920*/  F2FP.F16.F32.PACK_AB R198, R151, R198 ;  /* 0x000000c697c6723e */ /* 0x000fe200000000ff */
[C---:B-----5:R-:W-:Y:S01]  /*a930*/  FADD.FTZ R138, R21.reuse, R138 ;  /* 0x0000008a158a7221 */ /* 0x060fe20000010000 */
[----:B------:R-:W-:Y:S01]  /*a940*/  MUFU.EX2 R136, R136 ;  /* 0x0000008800887308 */ /* 0x000fe20000000800 */
[----:B------:R-:W-:Y:S02]  /*a950*/  F2FP.F16.F32.PACK_AB R199, R21, R199 ;  /* 0x000000c715c7723e */ /* 0x000fe400000000ff */
[----:B------:R-:W-:Y:S01]  /*a960*/  FADD.FTZ R13, R193, R138 ;  /* 0x0000008ac10d7221 */ /* 0x000fe20000010000 */
[----:B------:R-:W-:-:S03]  /*a970*/  F2FP.F16.F32.PACK_AB R193, R124, R193 ;  /* 0x000000c17cc1723e */ /* 0x000fc600000000ff */
[----:B------:R-:W-:Y:S01]  /*a980*/  FADD.FTZ R12, R124, R13 ;  /* 0x0000000d7c0c7221 */ /* 0x000fe20000010000 */
[----:B------:R-:W-:Y:S03]  /*a990*/  MUFU.EX2 R3, R139 ;  /* 0x0000008b00037308 */ /* 0x000fe60000000800 */
[----:B------:R-:W-:-:S05]  /*a9a0*/  FADD.FTZ R13, R195, R12 ;  /* 0x0000000cc30d7221 */ /* 0x000fca0000010000 */
        /* <DEDUP_REMOVED lines=8> */
[--C-:B------:R-:W-:Y:S01]  /*aa30*/  FFMA.FTZ R132, R158, UR14, -R10.reuse ;  /* 0x0000000e9e847c23 */ /* 0x100fe2000801080a */
[--C-:B------:R-:W-:Y:S01]  /*aa40*/  FFMA.FTZ R128, R133, UR14, -R9.reuse ;  /* 0x0000000e85807c23 */ /* 0x100fe20008010809 */
[--C-:B------:R-:W-:Y:S01]  /*aa50*/  FFMA.FTZ R133, R146, UR14, -R10.reuse ;  /* 0x0000000e92857c23 */ /* 0x100fe2000801080a */
[----:B------:R-:W-:Y:S01]  /*aa60*/  HGMMA.64x192x16.F32 R24, R176, gdesc[UR8].tnspB, R24, gsb0 ;  /* 0x42e00008b0187df0 */ /* 0x000fe20008000818 */
[----:B------:R-:W-:Y:S01]  /*aa70*/  FFMA.FTZ R10, R127, UR14, -R10 ;  /* 0x0000000e7f0a7c23 */ /* 0x000fe2000801080a */
[----:B------:R-:W-:Y:S01]  /*aa80*/  FADD.FTZ R127, R151, R140 ;  /* 0x0000008c977f7221 */ /* 0x000fe20000010000 */
[----:B------:R-:W0:Y:S01]  /*aa90*/  MUFU.EX2 R132, R132 ;  /* 0x0000008400847308 */ /* 0x000e220000000800 */
[----:B------:R-:W-:Y:S01]  /*aaa0*/  FFMA.FTZ R9, R150, UR14, -R9 ;  /* 0x0000000e96097c23 */ /* 0x000fe20008010809 */
[----:B------:R-:W-:Y:S01]  /*aab0*/  F2FP.F16.F32.PACK_AB R181, R131, R130 ;  /* 0x0000008283b5723e */ /* 0x000fe200000000ff */
[----:B------:R-:W-:Y:S01]  /*aac0*/  FADD.FTZ R140, R192, R127 ;  /* 0x0000007fc08c7221 */ /* 0x000fe20000010000 */
[----:B------:R-:W-:-:S02]  /*aad0*/  F2FP.F16.F32.PACK_AB R192, R153, R192 ;  /* 0x000000c099c0723e */ /* 0x000fc400000000ff */
[----:B------:R-:W-:Y:S01]  /*aae0*/  F2FP.F16.F32.PACK_AB R183, R135, R134 ;  /* 0x0000008687b7723e */ /* 0x000fe200000000ff */
[----:B------:R-:W-:Y:S01]  /*aaf0*/  FADD.FTZ R127, R153, R140 ;  /* 0x0000008c997f7221 */ /* 0x000fe20000010000 */
[----:B------:R-:W1:Y:S03]  /*ab00*/  MUFU.EX2 R133, R133 ;  /* 0x0000008500857308 */ /* 0x000e660000000800 */
[----:B------:R-:W-:Y:S01]  /*ab10*/  FADD.FTZ R127, R194, R127 ;  /* 0x0000007fc27f7221 */ /* 0x000fe20000010000 */
[----:B------:R-:W-:-:S03]  /*ab20*/  F2FP.F16.F32.PACK_AB R194, R20, R194 ;  /* 0x000000c214c2723e */ /* 0x000fc600000000ff */
[----:B------:R-:W-:Y:S01]  /*ab30*/  FADD.FTZ R127, R20, R127 ;  /* 0x0000007f147f7221 */ /* 0x000fe20000010000 */
[----:B------:R-:W2:Y:S01]  /*ab40*/  MUFU.EX2 R180, R180 ;  /* 0x000000b400b47308 */ /* 0x000ea20000000800 */
[C---:B0-----:R-:W-:Y:S01]  /*ab50*/  FADD.FTZ R12, R132.reuse, R13 ;  /* 0x0000000d840c7221 */ /* 0x041fe20000010000 */
[----:B------:R-:W-:Y:S01]  /*ab60*/  F2FP.F16.F32.PACK_AB R195, R132, R195 ;  /* 0x000000c384c3723e */ /* 0x000fe200000000ff */
[----:B------:R-:W-:Y:S01]  /*ab70*/  FADD.FTZ R14, R188, R127 ;  /* 0x0000007fbc0e7221 */ /* 0x000fe20000010000 */
[----:B------:R-:W-:Y:S01]  /*ab80*/  F2FP.F16.F32.PACK_AB R188, R145, R188 ;  /* 0x000000bc91bc723e */ /* 0x000fe200000000ff */
[----:B------:R-:W-:Y:S02]  /*ab90*/  FADD.FTZ R12, R189, R12 ;  /* 0x0000000cbd0c7221 */ /* 0x000fe40000010000 */
[----:B------:R-:W-:Y:S01]  /*aba0*/  FADD.FTZ R13, R145, R14 ;  /* 0x0000000e910d7221 */ /* 0x000fe20000010000 */
[----:B------:R-:W0:Y:S01]  /*abb0*/  MUFU.EX2 R182, R182 ;  /* 0x000000b600b67308 */ /* 0x000e220000000800 */
[C---:B-1----:R-:W-:Y:S01]  /*abc0*/  FADD.FTZ R12, R133.reuse, R12 ;  /* 0x0000000c850c7221 */ /* 0x042fe20000010000 */
[----:B------:R-:W-:Y:S01]  /*abd0*/  F2FP.F16.F32.PACK_AB R189, R133, R189 ;  /* 0x000000bd85bd723e */ /* 0x000fe200000000ff */
[----:B------:R-:W-:Y:S01]  /*abe0*/  FADD.FTZ R13, R190, R13 ;  /* 0x0000000dbe0d7221 */ /* 0x000fe20000010000 */
[C---:B------:R-:W-:Y:S01]  /*abf0*/  F2FP.F16.F32.PACK_AB R190, R148.reuse, R190 ;  /* 0x000000be94be723e */ /* 0x040fe200000000ff */
[----:B------:R-:W-:Y:S01]  /*ac00*/  FADD.FTZ R12, R191, R12 ;  /* 0x0000000cbf0c7221 */ /* 0x000fe20000010000 */
[C---:B------:R-:W-:Y:S01]  /*ac10*/  F2FP.F16.F32.PACK_AB R191, R125.reuse, R191 ;  /* 0x000000bf7dbf723e */ /* 0x040fe200000000ff */
[----:B------:R-:W-:Y:S01]  /*ac20*/  FADD.FTZ R13, R148, R13 ;  /* 0x0000000d940d7221 */ /* 0x000fe20000010000 */
[----:B------:R-:W1:Y:S01]  /*ac30*/  MUFU.EX2 R128, R128 ;  /* 0x0000008000807308 */ /* 0x000e620000000800 */
[----:B------:R-:W-:-:S02]  /*ac40*/  FADD.FTZ R12, R125, R12 ;  /* 0x0000000c7d0c7221 */ /* 0x000fc40000010000 */
[----:B------:R-:W-:Y:S01]  /*ac50*/  FADD.FTZ R13, R184, R13 ;  /* 0x0000000db80d7221 */ /* 0x000fe20000010000 */
[C---:B------:R-:W-:Y:S01]  /*ac60*/  F2FP.F16.F32.PACK_AB R184, R136.reuse, R184 ;  /* 0x000000b888b8723e */ /* 0x040fe200000000ff */
[----:B------:R-:W-:Y:S01]  /*ac70*/  FADD.FTZ R12, R185, R12 ;  /* 0x0000000cb90c7221 */ /* 0x000fe20000010000 */
[C---:B------:R-:W-:Y:S01]  /*ac80*/  F2FP.F16.F32.PACK_AB R185, R3.reuse, R185 ;  /* 0x000000b903b9723e */ /* 0x040fe200000000ff */
[----:B------:R-:W-:Y:S01]  /*ac90*/  FADD.FTZ R13, R136, R13 ;  /* 0x0000000d880d7221 */ /* 0x000fe20000010000 */
[----:B------:R-:W3:Y:S01]  /*aca0*/  MUFU.EX2 R9, R9 ;  /* 0x0000000900097308 */ /* 0x000ee20000000800 */
[----:B------:R-:W-:Y:S02]  /*acb0*/  FADD.FTZ R12, R3, R12 ;  /* 0x0000000c030c7221 */ /* 0x000fe40000010000 */
[----:B------:R-:W-:Y:S01]  /*acc0*/  FADD.FTZ R14, R186, R13 ;  /* 0x0000000dba0e7221 */ /* 0x000fe20000010000 */
[----:B------:R-:W-:Y:S01]  /*acd0*/  F2FP.F16.F32.PACK_AB R186, R137, R186 ;  /* 0x000000ba89ba723e */ /* 0x000fe200000000ff */
[----:B------:R-:W-:Y:S01]  /*ace0*/  FADD.FTZ R3, R187, R12 ;  /* 0x0000000cbb037221 */ /* 0x000fe20000010000 */
[C---:B------:R-:W-:Y:S01]  /*acf0*/  F2FP.F16.F32.PACK_AB R187, R4.reuse, R187 ;  /* 0x000000bb04bb723e */ /* 0x040fe200000000ff */
[----:B------:R-:W-:Y:S01]  /*ad00*/  FADD.FTZ R13, R137, R14 ;  /* 0x0000000e890d7221 */ /* 0x000fe20000010000 */
[----:B------:R-:W4:Y:S01]  /*ad10*/  MUFU.EX2 R10, R10 ;  /* 0x0000000a000a7308 */ /* 0x000f220000000800 */
[----:B------:R-:W-:-:S02]  /*ad20*/  FADD.FTZ R3, R4, R3 ;  /* 0x0000000304037221 */ /* 0x000fc40000010000 */
[----:B--2---:R-:W-:Y:S01]  /*ad30*/  FADD.FTZ R12, R180, R13 ;  /* 0x0000000db40c7221 */ /* 0x004fe20000010000 */
[C---:B------:R-:W-:Y:S01]  /*ad40*/  F2FP.F16.F32.PACK_AB R180, R129.reuse, R180 ;  /* 0x000000b481b4723e */ /* 0x040fe200000000ff */
[----:B------:R-:W-:Y:S02]  /*ad50*/  FADD.FTZ R4, R130, R3 ;  /* 0x0000000382047221 */ /* 0x000fe40000010000 */
[----:B------:R-:W-:Y:S02]  /*ad60*/  FADD.FTZ R3, R129, R12 ;  /* 0x0000000c81037221 */ /* 0x000fe40000010000 */
[----:B------:R-:W-:Y:S02]  /*ad70*/  FADD.FTZ R13, R131, R4 ;  /* 0x00000004830d7221 */ /* 0x000fe40000010000 */
[----:B0-----:R-:W-:Y:S01]  /*ad80*/  FADD.FTZ R3, R182, R3 ;  /* 0x00000003b6037221 */ /* 0x001fe20000010000 */
[----:B-1----:R-:W-:Y:S01]  /*ad90*/  F2FP.F16.F32.PACK_AB R182, R128, R182 ;  /* 0x000000b680b6723e */ /* 0x002fe200000000ff */
[----:B------:R-:W-:-:S02]  /*ada0*/  FADD.FTZ R4, R134, R13 ;  /* 0x0000000d86047221 */ /* 0x000fc40000010000 */
[----:B------:R-:W-:Y:S02]  /*adb0*/  FADD.FTZ R12, R128, R3 ;  /* 0x00000003800c7221 */ /* 0x000fe40000010000 */
[----:B------:R-:W-:Y:S02]  /*adc0*/  FADD.FTZ R3, R135, R4 ;  /* 0x0000000487037221 */ /* 0x000fe40000010000 */
[----:B------:R-:W-:Y:S01]  /*add0*/  FADD.FTZ R13, R11, R12 ;  /* 0x0000000c0b0d7221 */ /* 0x000fe20000010000 */
[----:B------:R-:W-:Y:S02]  /*ade0*/  IMAD.MOV.U32 R12, RZ, RZ, R17 ;  /* 0x000000ffff0c7224 */ /* 0x000fe400078e0011 */
[----:B------:R-:W-:Y:S01]  /*adf0*/  FADD.FTZ R3, R122, R3 ;  /* 0x000000037a037221 */ /* 0x000fe20000010000 */
[----:B------:R-:W-:-:S03]  /*ae00*/  FADD.FTZ R4, R120, R13 ;  /* 0x0000000d78047221 */ /* 0x000fc60000010000 */
[----:B------:R-:W-:Y:S01]  /*ae10*/  FADD.FTZ R3, R123, R3 ;  /* 0x000000037b037221 */ /* 0x000fe20000010000 */
[----:B------:R-:W-:-:S03]  /*ae20*/  FADD.FTZ R4, R121, R4 ;  /* 0x0000000479047221 */ /* 0x000fc60000010000 */
[----:B------:R-:W-:Y:S01]  /*ae30*/  FADD.FTZ R3, R126, R3 ;  /* 0x000000037e037221 */ /* 0x000fe20000010000 */
[----:B---3--:R-:W-:-:S03]  /*ae40*/  FADD.FTZ R4, R9, R4 ;  /* 0x0000000409047221 */ /* 0x008fc60000010000 */
[----:B----4-:R-:W-:Y:S01]  /*ae50*/  FADD.FTZ R3, R10, R3 ;  /* 0x000000030a037221 */ /* 0x010fe20000010000 */
[----:B------:R-:W-:Y:S02]  /*ae60*/  WARPGROUP.DEPBAR.LE gsb0, 0x0 ;  /* 0x00008000000079c5 */ /* 0x000fe40000010000 */
[----:B------:R-:W-:Y:S01]  /*ae70*/  @!P1 SYNCS.ARRIVE.TRANS64.RED.A1T0 RZ, [UR61], RZ ;  /* 0x000000ffffff99a7 */ /* 0x000fe2000810043d */
[----:B------:R-:W-:Y:S02]  /*ae80*/  F2FP.F16.F32.PACK_AB R178, R9, R121 ;  /* 0x0000007909b2723e */ /* 0x000fe400000000ff */
[----:B------:R-:W-:Y:S01]  /*ae90*/  F2FP.F16.F32.PACK_AB R176, R120, R11 ;  /* 0x0000000b78b0723e */ /* 0x000fe200000000ff */
[----:B------:R-:W-:Y:S01]  /*aea0*/  IMAD.MOV.U32 R11, RZ, RZ, R7 ;  /* 0x000000ffff0b7224 */ /* 0x000fe200078e0007 */
[----:B------:R-:W-:Y:S01]  /*aeb0*/  F2FP.F16.F32.PACK_AB R179, R10, R126 ;  /* 0x0000007e0ab3723e */ /* 0x000fe200000000ff */
[----:B------:R-:W-:Y:S01]  /*aec0*/  IMAD.MOV.U32 R10, RZ, RZ, R8 ;  /* 0x000000ffff0a7224 */ /* 0x000fe200078e0008 */
[----:B------:R-:W-:Y:S01]  /*aed0*/  F2FP.F16.F32.PACK_AB R177, R123, R122 ;  /* 0x0000007a7bb1723e */ /* 0x000fe200000000ff */
[----:B------:R-:W-:Y:S01]  /*aee0*/  @!P1 SYNCS.ARRIVE.TRANS64.RED.A1T0 RZ, [UR7], RZ ;  /* 0x000000ffffff99a7 */ /* 0x000fe20008100407 */
[----:B------:R-:W-:-:S06]  /*aef0*/  UIADD3 UR7, UR15, -0x1, URZ ;  /* 0xffffffff0f077890 */ /* 0x000fcc000fffe03f */
[----:B------:R-:W-:Y:S01]  /*af00*/  IMAD.U32 R9, RZ, RZ, UR7 ;  /* 0x00000007ff097e24 */ /* 0x000fe2000f8e00ff */
[----:B------:R-:W-:Y:S06]  /*af10*/  @P2 BRA `(.L_x_196) ;  /* 0xffffffb800dc2947 */ /* 0x000fec000383ffff */
.L_x_187:
        /* <DEDUP_REMOVED lines=99> */
.L_x_197:
[----:B------:R-:W-:Y:S01]  /*b550*/  IMAD R15, R16, 0x8, R2 ;  /* 0x00000008100f7824 */ /* 0x000fe200078e0202 */
[----:B------:R-:W-:-:S04]  /*b560*/  SHF.L.U32 R0, R17, 0x1f, RZ ;  /* 0x0000001f11007819 */ /* 0x000fc800000006ff */
[----:B------:R0:W1:Y:S01]  /*b570*/  SYNCS.PHASECHK.TRANS64.TRYWAIT P2, [R15+URZ+0x36850], R0 ;  /* 0x036850000f0075a7 */ /* 0x000062000804017f */
[----:B------:R-:W-:Y:S05]  /*b580*/  @!P0 BRA `(.L_x_198) ;  /* 0x0000000000048947 */ /* 0x000fea0003800000 */
[----:B------:R-:W-:Y:S01]  /*b590*/  BPT.TRAP 0x1 ;  /* 0x000000040000795c */ /* 0x000fe20000300000 */
.L_x_198:
[----:B-1----:R-:W-:Y:S05]  /*b5a0*/  @P2 BRA `(.L_x_199) ;  /* 0x0000000000082947 */ /* 0x002fea0003800000 */
[----:B------:R-:W1:Y:S02]  /*b5b0*/  SYNCS.PHASECHK.TRANS64.TRYWAIT P0, [R15+URZ+0x36850], R0 ;  /* 0x036850000f0075a7 */ /* 0x000e64000800017f */
[----:B-1----:R-:W-:Y:S05]  /*b5c0*/  @!P0 BRA `(.L_x_200) ;  /* 0x000000b800208947 */ /* 0x002fea0003800000 */
.L_x_199:
[----:B------:R-:W-:Y:S05]  /*b5d0*/  WARPSYNC.ALL ;  /* 0x0000000000007948 */ /* 0x000fea0003800000 */
[----:B------:R-:W-:Y:S01]  /*b5e0*/  VIADD R2, R2, 0x400 ;  /* 0x0000040002027836 */ /* 0x000fe20000000000 */
[----:B------:R-:W-:Y:S01]  /*b5f0*/  WARPGROUP.ARRIVE ;  /* 0x00000000000079c5 */ /* 0x000fe20000000000 */
[----:B------:R-:W-:Y:S01]  /*b600*/  IMAD.MOV.U32 R13, RZ, RZ, 0x40000040 ;  /* 0x40000040ff0d7424 */ /* 0x000fe200078e00ff */
[----:B------:R-:W2:Y:S01]  /*b610*/  SHFL.BFLY PT, R5, R4, 0x2, 0x1f ;  /* 0x0c401f0004057f89 */ /* 0x000ea200000e0000 */
[----:B------:R-:W-:Y:S01]  /*b620*/  IMAD.U32 R6, RZ, RZ, UR14 ;  /* 0x0000000eff067e24 */ /* 0x000fe2000f8e00ff */
[----:B------:R-:W-:Y:S01]  /*b630*/  SHF.R.U32.HI R2, RZ, 0x4, R2 ;  /* 0x00000004ff027819 */ /* 0x000fe20000011602 */
[----:B------:R-:W-:Y:S01]  /*b640*/  IMAD.U32 R14, RZ, RZ, UR14 ;  /* 0x0000000eff0e7e24 */ /* 0x000fe2000f8e00ff */
[----:B01----:R-:W0:Y:S01]  /*b650*/  SHFL.BFLY PT, R0, R3, 0x2, 0x1f ;  /* 0x0c401f0003007f89 */ /* 0x003e2200000e0000 */
[----:B------:R-:W-:Y:S01]  /*b660*/  VIADD R232, R232, 0x1 ;  /* 0x00000001e8e87836 */ /* 0x000fe20000000000 */
[----:B------:R-:W-:-:S04]  /*b670*/  LOP3.LUT R2, R2, 0x3fff, RZ, 0xc0, !PT ;  /* 0x00003fff02027812 */ /* 0x000fc800078ec0ff */
[----:B------:R-:W-:-:S05]  /*b680*/  LOP3.LUT R11, R2, 0x3800000, RZ, 0xfc, !PT ;  /* 0x03800000020b7812 */ /* 0x000fca00078efcff */
[----:B------:R-:W-:Y:S02]  /*b690*/  IMAD R10, R16, 0xa80, R11 ;  /* 0x00000a80100a7824 */ /* 0x000fe400078e020b */
[----:B------:R-:W-:Y:S02]  /*b6a0*/  IMAD.MOV.U32 R11, RZ, RZ, 0x40000040 ;  /* 0x40000040ff0b7424 */ /* 0x000fe400078e00ff */
[C---:B------:R-:W-:Y:S01]  /*b6b0*/  VIADD R12, R10.reuse, 0x80 ;  /* 0x000000800a0c7836 */ /* 0x040fe20000000000 */
[----:B------:R-:W-:Y:S01]  /*b6c0*/  R2UR UR6, R10 ;  /* 0x000000000a0672ca */ /* 0x000fe200000e0000 */
[----:B------:R-:W-:Y:S01]  /*b6d0*/  VIADD R16, R16, 0x1 ;  /* 0x0000000110107836 */ /* 0x000fe20000000000 */
[----:B------:R-:W-:Y:S01]  /*b6e0*/  R2UR UR7, R11 ;  /* 0x000000000b0772ca */ /* 0x000fe200000e0000 */
[----:B------:R-:W-:Y:S02]  /*b6f0*/  IMAD.MOV.U32 R11, RZ, RZ, 0x40000040 ;  /* 0x40000040ff0b7424 */ /* 0x000fe400078e00ff */
[----:B--2---:R-:W-:Y:S01]  /*b700*/  FADD.FTZ R5, R5, R4 ;  /* 0x0000000405057221 */ /* 0x004fe20000010000 */
[----:B------:R-:W-:Y:S01]  /*b710*/  IMAD.MOV.U32 R4, RZ, RZ, RZ ;  /* 0x000000ffff047224 */ /* 0x000fe200078e00ff */
[----:B------:R-:W-:Y:S01]  /*b720*/  ISETP.NE.AND P2, PT, R16, 0x2, PT ;  /* 0x000000021000780c */ /* 0x000fe20003f45270 */
[----:B0-----:R-:W-:Y:S01]  /*b730*/  FADD.FTZ R2, R0, R3 ;  /* 0x0000000300027221 */ /* 0x001fe20000010000 */
[----:B------:R-:W-:Y:S01]  /*b740*/  IMAD.MOV.U32 R3, RZ, RZ, RZ ;  /* 0x000000ffff037224 */ /* 0x000fe200078e00ff */
[----:B------:R-:W0:Y:S01]  /*b750*/  SHFL.BFLY PT, R0, R5, 0x1, 0x1f ;  /* 0x0c201f0005007f89 */ /* 0x000e2200000e0000 */
[----:B------:R-:W-:-:S03]  /*b760*/  SEL R16, R16, RZ, P2 ;  /* 0x000000ff10107207 */ /* 0x000fc60001000000 */
[----:B------:R-:W1:Y:S01]  /*b770*/  SHFL.BFLY PT, R9, R2, 0x1, 0x1f ;  /* 0x0c201f0002097f89 */ /* 0x000e6200000e0000 */
[----:B------:R-:W-:Y:S01]  /*b780*/  HGMMA.64x192x16.F32 R24, R200, gdesc[UR4].tnspB, R24, gsb0 ;  /* 0x42e00004c8187df0 */ /* 0x000fe20008000818 */
[----:B------:R-:W-:Y:S01]  /*b790*/  R2UR UR6, R12 ;  /* 0x000000000c0672ca */ /* 0x000fe200000e0000 */
[----:B------:R-:W-:Y:S01]  /*b7a0*/  VIADD R12, R10, 0x100 ;  /* 0x000001000a0c7836 */ /* 0x000fe20000000000 */
[----:B------:R-:W-:Y:S01]  /*b7b0*/  R2UR UR7, R13 ;  /* 0x000000000d0772ca */ /* 0x000fe200000e0000 */
[----:B------:R-:W-:Y:S01]  /*b7c0*/  IMAD.MOV.U32 R13, RZ, RZ, 0x40000040 ;  /* 0x40000040ff0d7424 */ /* 0x000fe200078e00ff */
[----:B------:R-:W-:Y:S02]  /*b7d0*/  WARPGROUP.DEPBAR.LE gsb0, 0x0 ;  /* 0x00008000000079c5 */ /* 0x000fe40000010000 */
[----:B------:R-:W-:-:S13]  /*b7e0*/  WARPGROUP.ARRIVE ;  /* 0x00000000000079c5 */ /* 0x000fda0000000000 */
        /* <DEDUP_REMOVED lines=16> */
[C---:B------:R-:W-:Y:S01]  /*b8f0*/  VIADD R12, R10.reuse, 0x280 ;  /* 0x000002800a0c7836 */ /* 0x040fe20000000000 */
[----:B------:R-:W-:Y:S01]  /*b900*/  R2UR UR7, R13 ;  /* 0x000000000d0772ca */ /* 0x000fe200000e0000 */
[----:B------:R-:W-:Y:S02]  /*b910*/  IMAD.MOV.U32 R13, RZ, RZ, 0x40000040 ;  /* 0x40000040ff0d7424 */ /* 0x000fe400078e00ff */
[----:B------:R-:W-:Y:S01]  /*b920*/  VIADD R10, R10, 0x300 ;  /* 0x000003000a0a7836 */ /* 0x000fe20000000000 */
[----:B------:R-:W-:Y:S02]  /*b930*/  WARPGROUP.DEPBAR.LE gsb0, 0x0 ;  /* 0x00008000000079c5 */ /* 0x000fe40000010000 */
[----:B------:R-:W-:-:S11]  /*b940*/  WARPGROUP.ARRIVE ;  /* 0x00000000000079c5 */ /* 0x000fd60000000000 */
[----:B------:R-:W-:Y:S01]  /*b950*/  HGMMA.64x192x16.F32 R24, R184, gdesc[UR4].tnspB, R24, gsb0 ;  /* 0x42e00004b8187df0 */ /* 0x000fe20008000818 */
[----:B------:R-:W-:Y:S01]  /*b960*/  R2UR UR6, R12 ;  /* 0x000000000c0672ca */ /* 0x000fe200000e0000 */
[----:B0-----:R-:W-:Y:S01]  /*b970*/  FADD.FTZ R12, R5, R0 ;  /* 0x00000000050c7221 */ /* 0x001fe20000010000 */
[----:B------:R-:W-:Y:S01]  /*b980*/  R2UR UR7, R13 ;  /* 0x000000000d0772ca */ /* 0x000fe200000e0000 */
[----:B-1----:R-:W-:Y:S01]  /*b990*/  FADD.FTZ R13, R2, R9 ;  /* 0x00000009020d7221 */ /* 0x002fe20000010000 */
[----:B------:R-:W-:Y:S01]  /*b9a0*/  SEL R0, RZ, 0x1, P2 ;  /* 0x00000001ff007807 */ /* 0x000fe20001000000 */
[----:B------:R-:W-:Y:S01]  /*b9b0*/  IMAD.MOV.U32 R2, RZ, RZ, -0x800000 ;  /* 0xff800000ff027424 */ /* 0x000fe200078e00ff */
[----:B------:R-:W-:Y:S02]  /*b9c0*/  FSETP.NE.FTZ.AND P0, PT, R12, RZ, PT ;  /* 0x000000ff0c00720b */ /* 0x000fe40003f15000 */
[----:B------:R-:W-:Y:S02]  /*b9d0*/  FSETP.NE.FTZ.AND P3, PT, R13, RZ, PT ;  /* 0x000000ff0d00720b */ /* 0x000fe40003f75000 */
[----:B------:R-:W-:Y:S01]  /*b9e0*/  LOP3.LUT R17, R17, R0, RZ, 0x3c, !PT ;  /* 0x0000000011117212 */ /* 0x000fe200078e3cff */
[----:B------:R-:W-:-:S08]  /*b9f0*/  IMAD.MOV.U32 R0, RZ, RZ, -0x800000 ;  /* 0xff800000ff007424 */ /* 0x000fd000078e00ff */
[----:B------:R-:W0:Y:S01]  /*ba00*/  @P0 MUFU.LG2 R9, R12 ;  /* 0x0000000c00090308 */ /* 0x000e220000000c00 */
[----:B------:R-:W-:Y:S01]  /*ba10*/  @P0 FMUL.FTZ R6, R6, 0.69314718246459960938 ;  /* 0x3f31721806060820 */ /* 0x000fe20000410000 */
[----:B------:R-:W-:-:S06]  /*ba20*/  @P3 FMUL.FTZ R14, R14, 0.69314718246459960938 ;  /* 0x3f3172180e0e3820 */ /* 0x000fcc0000410000 */
[----:B------:R-:W-:Y:S08]  /*ba30*/  @P0 MUFU.RCP R4, R12 ;  /* 0x0000000c00040308 */ /* 0x000ff00000001000 */
[----:B------:R-:W-:Y:S01]  /*ba40*/  @P3 MUFU.RCP R3, R13 ;  /* 0x0000000d00033308 */ /* 0x000fe20000001000 */
[----:B0-----:R-:W-:-:S04]  /*ba50*/  @P0 FMUL.FTZ R9, R9, 0.69314718246459960938 ;  /* 0x3f31721809090820 */ /* 0x001fc80000410000 */
[----:B------:R-:W-:Y:S01]  /*ba60*/  @P0 FFMA.FTZ R0, R6, R7, R9 ;  /* 0x0000000706000223 */ /* 0x000fe20000010009 */
[----:B------:R-:W-:Y:S01]  /*ba70*/  PLOP3.LUT P0, PT, PT, PT, PT, 0x8, 0x0 ;  /* 0x000000000000781c */ /* 0x000fe20003f0e170 */
[----:B------:R-:W-:Y:S02]  /*ba80*/  WARPGROUP.DEPBAR.LE gsb0, 0x0 ;  /* 0x00008000000079c5 */ /* 0x000fe40000010000 */
[----:B------:R-:W-:-:S06]  /*ba90*/  WARPGROUP.ARRIVE ;  /* 0x00000000000079c5 */ /* 0x000fcc0000000000 */
[----:B------:R-:W-:Y:S01]  /*baa0*/  HGMMA.64x192x16.F32 R24, R180, gdesc[UR4].tnspB, R24, gsb0 ;  /* 0x42e00004b4187df0 */ /* 0x000fe20008000818 */
[----:B------:R-:W-:Y:S02]  /*bab0*/  R2UR UR6, R10 ;  /* 0x000000000a0672ca */ /* 0x000fe400000e0000 */
[----:B------:R-:W-:Y:S01]  /*bac0*/  R2UR UR7, R11 ;  /* 0x000000000b0772ca */ /* 0x000fe200000e0000 */
[----:B------:R-:W-:Y:S01]  /*bad0*/  @!P1 VIADD R11, R15, 0x36860 ;  /* 0x000368600f0b9836 */ /* 0x000fe20000000000 */
[----:B------:R-:W0:Y:S04]  /*bae0*/  @P3 MUFU.LG2 R10, R13 ;  /* 0x0000000d000a3308 */ /* 0x000e280000000c00 */
[----:B------:R-:W-:Y:S01]  /*baf0*/  @!P1 PRMT R11, RZ, 0x654, R11 ;  /* 0x00000654ff0b9816 */ /* 0x000fe2000000000b */
[----:B0-----:R-:W-:-:S04]  /*bb00*/  @P3 FMUL.FTZ R5, R10, 0.69314718246459960938 ;  /* 0x3f3172180a053820 */ /* 0x001fc80000410000 */
[----:B------:R-:W-:Y:S01]  /*bb10*/  @P3 FFMA.FTZ R2, R14, R8, R5 ;  /* 0x000000080e023223 */ /* 0x000fe20000010005 */
[----:B------:R-:W-:Y:S02]  /*bb20*/  WARPGROUP.DEPBAR.LE gsb0, 0x0 ;  /* 0x00008000000079c5 */ /* 0x000fe40000010000 */
[----:B------:R-:W-:-:S06]  /*bb30*/  WARPGROUP.ARRIVE ;  /* 0x00000000000079c5 */ /* 0x000fcc0000000000 */
[----:B------:R-:W-:Y:S03]  /*bb40*/  HGMMA.64x192x16.F32 R24, R176, gdesc[UR4].tnspB, R24, gsb0 ;  /* 0x42e00004b0187df0 */ /* 0x000fe60008000818 */
[----:B------:R-:W-:Y:S02]  /*bb50*/  WARPGROUP.DEPBAR.LE gsb0, 0x0 ;  /* 0x00008000000079c5 */ /* 0x000fe40000010000 */
[----:B------:R0:W-:Y:S01]  /*bb60*/  @!P1 SYNCS.ARRIVE.TRANS64.RED.A1T0 RZ, [R11+URZ], RZ ;  /* 0x000000ff0bff99a7 */ /* 0x0001e2000810043f */
        /* <DEDUP_REMOVED lines=95> */
[----:B0-----:R-:W-:-:S07]  /*c160*/  FMUL.FTZ R119, R119, R3 ;  /* 0x0000000377777220 */ /* 0x001fce0000410000 */
.L_x_179:
[----:B------:R-:W0:Y:S08]  /*c170*/  S2UR UR4, SR_CgaCtaId ;  /* 0x00000000000479c3 */ /* 0x000e300000008800 */
[----:B------:R-:W-:Y:S06]  /*c180*/  BAR.SYNC.DEFER_BLOCKING 0x5, 0x180 ;  /* 0x0146000000007b1d */ /* 0x000fec0000010000 */
[----:B------:R-:W-:Y:S01]  /*c190*/  UMOV UR8, 0x400 ;  /* 0x0000040000087882 */ /* 0x000fe20000000000 */
[----:B------:R-:W-:Y:S01]  /*c1a0*/  BSSY B0, `(.L_x_201) ;  /* 0x00003e0000007945 */ /* 0x000fe20003800000 */
[----:B0-----:R-:W-:-:S09]  /*c1b0*/  ULEA UR8, UR4, UR8, 0x18 ;  /* 0x0000000804087291 */ /* 0x001fd2000f8ec03f */
[----:B------:R-:W0:Y:S02]  /*c1c0*/  LDS.128 R4, [UR8+0x368d0] ;  /* 0x0368d008ff047984 */ /* 0x000e240008000c00 */
[----:B0-----:R-:W-:Y:S02]  /*c1d0*/  R2UR UR5, R5 ;  /* 0x00000000050572ca */ /* 0x001fe400000e0000 */
[----:B------:R-:W-:Y:S02]  /*c1e0*/  R2UR UR6, R6 ;  /* 0x00000000060672ca */ /* 0x000fe400000e0000 */
[----:B------:R-:W-:Y:S01]  /*c1f0*/  R2UR UR7, R7 ;  /* 0x00000000070772ca */ /* 0x000fe200000e0000 */
[----:B------:R-:W-:Y:S06]  /*c200*/  BAR.ARV 0x4, 0x180 ;  /* 0x0106000000007b1d */ /* 0x000fec0000002000 */
[----:B------:R-:W-:Y:S08]  /*c210*/  @P0 BRA `(.L_x_202) ;  /* 0x0000002c00940947 */ /* 0x000ff00003800000 */
[----:B------:R-:W2:Y:S01]  /*c220*/  LDL R3, [R1+0x5c] ;  /* 0x00005c0001037983 */ /* 0x000ea20000100800 */
[----:B------:R-:W0:Y:S01]  /*c230*/  S2UR UR4, SR_SWINHI ;  /* 0x00000000000479c3 */ /* 0x000e220000002f00 */
[----:B------:R-:W-:Y:S01]  /*c240*/  IMAD.MOV.U32 R4, RZ, RZ, 0x2 ;  /* 0x00000002ff047424 */ /* 0x000fe200078e00ff */
[----:B------:R-:W-:Y:S01]  /*c250*/  R2UR UR21, R22 ;  /* 0x00000000161572ca */ /* 0x000fe200000e0000 */
[----:B------:R-:W-:Y:S01]  /*c260*/  ULDC.64 UR14, c[0x0][0xc00] ;  /* 0x00030000000e7ab9 */ /* 0x000fe20000000a00 */
[----:B------:R-:W-:Y:S01]  /*c270*/  R2UR UR18, R231 ;  /* 0x00000000e71272ca */ /* 0x000fe200000e0000 */
[----:B------:R-:W3:Y:S01]  /*c280*/  LDL R138, [R1+0x58] ;  /* 0x00005800018a7983 */ /* 0x000ee20000100800 */
[----:B------:R-:W-:Y:S02]  /*c290*/  R2UR UR17, R233 ;  /* 0x00000000e91172ca */ /* 0x000fe400000e0000 */
[----:B------:R-:W-:Y:S02]  /*c2a0*/  R2UR UR20, R229 ;  /* 0x00000000e51472ca */ /* 0x000fe400000e0000 */
[----:B------:R-:W-:-:S02]  /*c2b0*/  R2UR UR19, R23 ;  /* 0x00000000171372ca */ /* 0x000fc400000e0000 */
[----:B------:R-:W-:Y:S01]  /*c2c0*/  R2UR UR23, R228 ;  /* 0x00000000e41772ca */ /* 0x000fe200000e0000 */
[----:B------:R-:W-:Y:S01]  /*c2d0*/  UMOV UR10, UR8 ;  /* 0x00000008000a7c82 */ /* 0x000fe20008000000 */
[----:B0-----:R-:W-:-:S03]  /*c2e0*/  UMOV UR11, UR4 ;  /* 0x00000004000b7c82 */ /* 0x001fc60008000000 */
[----:B------:R-:W-:Y:S02]  /*c2f0*/  USHF.L.U32 UR4, UR18, 0x2, URZ ;  /* 0x0000000212047899 */ /* 0x000fe4000800063f */
[----:B------:R-:W-:Y:S02]  /*c300*/  USHF.L.U64.HI UR16, UR18, 0x2, UR17 ;  /* 0x0000000212107899 */ /* 0x000fe40008010211 */
[----:B------:R-:W-:-:S04]  /*c310*/  UIADD3 UR9, UP0, UR4, UR14, URZ ;  /* 0x0000000e04097290 */ /* 0x000fc8000ff1e03f */
[----:B------:R-:W-:Y:S01]  /*c320*/  UIADD3.X UR12, UR16, UR15, URZ, UP0, !UPT ;  /* 0x0000000f100c7290 */ /* 0x000fe200087fe43f */
[----:B------:R-:W-:Y:S01]  /*c330*/  ULDC.64 UR24, c[0x0][0x208] ;  /* 0x0000820000187ab9 */ /* 0x000fe20000000a00 */
[----:B------:R-:W-:Y:S01]  /*c340*/  BAR.SYNC.DEFER_BLOCKING 0x1, 0x100 ;  /* 0x0044000000007b1d */ /* 0x000fe20000010000 */
[----:B--2---:R-:W-:-:S03]  /*c350*/  IMAD.WIDE R4, R3, R4, UR10 ;  /* 0x0000000a03047e25 */ /* 0x004fc6000f8e0204 */
[C---:B------:R-:W-:Y:S02]  /*c360*/  LOP3.LUT R3, R4.reuse, 0x380, RZ, 0xc0, !PT ;  /* 0x0000038004037812 */ /* 0x040fe400078ec0ff */
[C---:B------:R-:W-:Y:S02]  /*c370*/  IADD3 R6, P2, R4.reuse, 0x20, RZ ;  /* 0x0000002004067810 */ /* 0x040fe40007f5e0ff */
[C---:B------:R-:W-:Y:S02]  /*c380*/  IADD3 R8, P1, R4.reuse, 0x40, RZ ;  /* 0x0000004004087810 */ /* 0x040fe40007f3e0ff */
[C---:B------:R-:W-:Y:S02]  /*c390*/  IADD3 R133, P6, R4.reuse, 0x60, RZ ;  /* 0x0000006004857810 */ /* 0x040fe40007fde0ff */
[C---:B------:R-:W-:Y:S02]  /*c3a0*/  IADD3 R135, P5, R4.reuse, 0x4000, RZ ;  /* 0x0000400004877810 */ /* 0x040fe40007fbe0ff */
[----:B------:R-:W-:Y:S01]  /*c3b0*/  SHF.R.U64 R3, R3, 0x3, RZ ;  /* 0x0000000303037819 */ /* 0x000fe200000012ff */
[--C-:B------:R-:W-:Y:S01]  /*c3c0*/  IMAD.X R11, RZ, RZ, R5.reuse, P2 ;  /* 0x000000ffff0b7224 */ /* 0x100fe200010e0605 */
[C---:B------:R-:W-:Y:S01]  /*c3d0*/  IADD3 R22, P0, R4.reuse, 0x4020, RZ ;  /* 0x0000402004167810 */ /* 0x040fe20007f1e0ff */
[--C-:B------:R-:W-:Y:S01]  /*c3e0*/  IMAD.X R13, RZ, RZ, R5.reuse, P1 ;  /* 0x000000ffff0d7224 */ /* 0x100fe200008e0605 */
[C---:B------:R-:W-:Y:S01]  /*c3f0*/  IADD3 R137, P4, R4.reuse, 0x4040, RZ ;  /* 0x0000404004897810 */ /* 0x040fe20007f9e0ff */
[--C-:B------:R-:W-:Y:S01]  /*c400*/  IMAD.X R15, RZ, RZ, R5.reuse, P6 ;  /* 0x000000ffff0f7224 */ /* 0x100fe200030e0605 */
[C---:B------:R-:W-:Y:S01]  /*c410*/  IADD3 R86, P3, R4.reuse, 0x4060, RZ ;  /* 0x0000406004567810 */ /* 0x040fe20007f7e0ff */
[----:B------:R-:W-:Y:S01]  /*c420*/  IMAD.X R81, RZ, RZ, R5, P5 ;  /* 0x000000ffff517224 */ /* 0x000fe200028e0605 */
[----:B------:R-:W-:-:S02]  /*c430*/  IADD3 R139, P2, R4, 0x8000, RZ ;  /* 0x00008000048b7810 */ /* 0x000fc40007f5e0ff */
[C---:B------:R-:W-:Y:S02]  /*c440*/  IADD3 R141, P1, R4.reuse, 0x8020, RZ ;  /* 0x00008020048d7810 */ /* 0x040fe40007f3e0ff */
[C---:B------:R-:W-:Y:S02]  /*c450*/  IADD3 R143, P6, R4.reuse, 0x8040, RZ ;  /* 0x00008040048f7810 */ /* 0x040fe40007fde0ff */
[----:B------:R-:W-:Y:S02]  /*c460*/  IADD3 R145, P5, R4, 0x8060, RZ ;  /* 0x0000806004917810 */ /* 0x000fe40007fbe0ff */
[----:B------:R-:W-:Y:S02]  /*c470*/  LOP3.LUT R4, R3, R4, RZ, 0x3c, !PT ;  /* 0x0000000403047212 */ /* 0x000fe400078e3cff */
[----:B------:R-:W-:Y:S02]  /*c480*/  LOP3.LUT R7, R8, 0x380, RZ, 0xc0, !PT ;  /* 0x0000038008077812 */ /* 0x000fe400078ec0ff */
[----:B------:R-:W-:-:S02]  /*c490*/  LOP3.LUT R3, R6, 0x380, RZ, 0xc0, !PT ;  /* 0x0000038006037812 */ /* 0x000fc400078ec0ff */
[----:B------:R-:W-:Y:S02]  /*c4a0*/  SHF.R.U64 R7, R7, 0x3, RZ ;  /* 0x0000000307077819 */ /* 0x000fe400000012ff */
[----:B------:R-:W-:Y:S02]  /*c4b0*/  SHF.R.U64 R3, R3, 0x3, RZ ;  /* 0x0000000303037819 */ /* 0x000fe400000012ff */
[----:B------:R-:W-:Y:S02]  /*c4c0*/  LOP3.LUT R12, R7, R8, RZ, 0x3c, !PT ;  /* 0x00000008070c7212 */ /* 0x000fe400078e3cff */
[----:B------:R-:W-:Y:S02]  /*c4d0*/  LOP3.LUT R10, R3, R6, RZ, 0x3c, !PT ;  /* 0x00000006030a7212 */ /* 0x000fe400078e3cff */
[----:B------:R-:W-:Y:S02]  /*c4e0*/  LOP3.LUT R8, R139, 0x380, RZ, 0xc0, !PT ;  /* 0x000003808b087812 */ /* 0x000fe400078ec0ff */
[----:B------:R-:W-:-:S02]  /*c4f0*/  LOP3.LUT R3, R22, 0x380, RZ, 0xc0, !PT ;  /* 0x0000038016037812 */ /* 0x000fc400078ec0ff */
[----:B------:R-:W-:Y:S02]  /*c500*/  LOP3.LUT R18, R135, 0x380, RZ, 0xc0, !PT ;  /* 0x0000038087127812 */ /* 0x000fe400078ec0ff */
[----:B------:R-:W-:Y:S02]  /*c510*/  SHF.R.U64 R8, R8, 0x3, RZ ;  /* 0x0000000308087819 */ /* 0x000fe400000012ff */
[----:B------:R-:W-:Y:S02]  /*c520*/  LOP3.LUT R14, R133, 0x380, RZ, 0xc0, !PT ;  /* 0x00000380850e7812 */ /* 0x000fe400078ec0ff */
[----:B------:R-:W-:Y:S02]  /*c530*/  SHF.R.U64 R3, R3, 0x3, RZ ;  /* 0x0000000303037819 */ /* 0x000fe400000012ff */
[----:B------:R-:W-:Y:S02]  /*c540*/  SHF.R.U64 R18, R18, 0x3, RZ ;  /* 0x0000000312127819 */ /* 0x000fe400000012ff */
[----:B------:R-:W-:-:S02]  /*c550*/  LOP3.LUT R6, R137, 0x380, RZ, 0xc0, !PT ;  /* 0x0000038089067812 */ /* 0x000fc400078ec0ff */
[----:B------:R-:W-:Y:S02]  /*c560*/  LOP3.LUT R7, R86, 0x380, RZ, 0xc0, !PT ;  /* 0x0000038056077812 */ /* 0x000fe400078ec0ff */
[----:B------:R-:W-:Y:S02]  /*c570*/  LOP3.LUT R126, R8, R139, RZ, 0x3c, !PT ;  /* 0x0000008b087e7212 */ /* 0x000fe400078e3cff */
[----:B------:R-:W-:Y:S02]  /*c580*/  SHF.R.U64 R14, R14, 0x3, RZ ;  /* 0x000000030e0e7819 */ /* 0x000fe400000012ff */
[----:B------:R-:W-:Y:S02]  /*c590*/  LOP3.LUT R82, R3, R22, RZ, 0x3c, !PT ;  /* 0x0000001603527212 */ /* 0x000fe400078e3cff */
[----:B------:R-:W-:Y:S02]  /*c5a0*/  LOP3.LUT R8, R141, 0x380, RZ, 0xc0, !PT ;  /* 0x000003808d087812 */ /* 0x000fe400078ec0ff */
[----:B------:R-:W-:-:S02]  /*c5b0*/  LOP3.LUT R80, R18, R135, RZ, 0x3c, !PT ;  /* 0x0000008712507212 */ /* 0x000fc400078e3cff */
[----:B------:R-:W-:Y:S02]  /*c5c0*/  LOP3.LUT R22, R145, 0x380, RZ, 0xc0, !PT ;  /* 0x0000038091167812 */ /* 0x000fe400078ec0ff */
[----:B------:R-:W-:Y:S02]  /*c5d0*/  SHF.R.U64 R6, R6, 0x3, RZ ;  /* 0x0000000306067819 */ /* 0x000fe400000012ff */
[----:B------:R-:W-:Y:S02]  /*c5e0*/  SHF.R.U64 R7, R7, 0x3, RZ ;  /* 0x0000000307077819 */ /* 0x000fe400000012ff */
[----:B------:R-:W-:Y:S01]  /*c5f0*/  LOP3.LUT R18, R143, 0x380, RZ, 0xc0, !PT ;  /* 0x000003808f127812 */ /* 0x000fe200078ec0ff */
[--C-:B------:R-:W-:Y:S01]  /*c600*/  IMAD.X R83, RZ, RZ, R5.reuse, P0 ;  /* 0x000000ffff537224 */ /* 0x100fe200000e0605 */
[----:B------:R-:W-:Y:S02]  /*c610*/  LOP3.LUT R14, R14, R133, RZ, 0x3c, !PT ;  /* 0x000000850e0e7212 */ /* 0x000fe400078e3cff */
[----:B------:R-:W-:Y:S01]  /*c620*/  SHF.R.U64 R8, R8, 0x3, RZ ;  /* 0x0000000308087819 */ /* 0x000fe200000012ff */
[--C-:B------:R-:W-:Y:S01]  /*c630*/  IMAD.X R85, RZ, RZ, R5.reuse, P4 ;  /* 0x000000ffff557224 */ /* 0x100fe200020e0605 */
[----:B------:R-:W-:Y:S01]  /*c640*/  SHF.R.U64 R22, R22, 0x3, RZ ;  /* 0x0000000316167819 */ /* 0x000fe200000012ff */
[--C-:B------:R-:W-:Y:S01]  /*c650*/  IMAD.X R87, RZ, RZ, R5.reuse, P3 ;  /* 0x000000ffff577224 */ /* 0x100fe200018e0605 */
[----:B------:R-:W-:Y:S01]  /*c660*/  LOP3.LUT R84, R6, R137, RZ, 0x3c, !PT ;  /* 0x0000008906547212 */ /* 0x000fe200078e3cff */
[--C-:B------:R-:W-:Y:S01]  /*c670*/  IMAD.X R127, RZ, RZ, R5.reuse, P2 ;  /* 0x000000ffff7f7224 */ /* 0x100fe200010e0605 */
[----:B------:R-:W-:Y:S01]  /*c680*/  LOP3.LUT R86, R7, R86, RZ, 0x3c, !PT ;  /* 0x0000005607567212 */ /* 0x000fe200078e3cff */
[--C-:B------:R-:W-:Y:S01]  /*c690*/  IMAD.X R129, RZ, RZ, R5.reuse, P1 ;  /* 0x000000ffff817224 */ /* 0x100fe200008e0605 */
[----:B------:R-:W-:Y:S01]  /*c6a0*/  MOV R3, R4 ;  /* 0x0000000400037202 */ /* 0x000fe20000000f00 */
[--C-:B------:R-:W-:Y:S01]  /*c6b0*/  IMAD.X R131, RZ, RZ, R5.reuse, P6 ;  /* 0x000000ffff837224 */ /* 0x100fe200030e0605 */
[----:B------:R-:W-:Y:S01]  /*c6c0*/  SHF.R.U64 R18, R18, 0x3, RZ ;  /* 0x0000000312127819 */ /* 0x000fe200000012ff */
[----:B------:R-:W-:Y:S01]  /*c6d0*/  IMAD.X R9, RZ, RZ, R5, P5 ;  /* 0x000000ffff097224 */ /* 0x000fe200028e0605 */
[----:B------:R-:W-:-:S02]  /*c6e0*/  F2FP.F16.F32.PACK_AB R4, R25, R24 ;  /* 0x000000181904723e */ /* 0x000fc400000000ff */
[----:B------:R-:W-:Y:S02]  /*c6f0*/  F2FP.F16.F32.PACK_AB R5, R27, R26 ;  /* 0x0000001a1b05723e */ /* 0x000fe400000000ff */
[----:B------:R-:W-:Y:S02]  /*c700*/  F2FP.F16.F32.PACK_AB R6, R29, R28 ;  /* 0x0000001c1d06723e */ /* 0x000fe400000000ff */
[----:B------:R-:W-:Y:S02]  /*c710*/  F2FP.F16.F32.PACK_AB R7, R31, R30 ;  /* 0x0000001e1f07723e */ /* 0x000fe400000000ff */
[----:B------:R-:W-:Y:S02]  /*c720*/  LOP3.LUT R128, R8, R141, RZ, 0x3c, !PT ;  /* 0x0000008d08807212 */ /* 0x000fe400078e3cff */
[----:B------:R-:W-:Y:S02]  /*c730*/  MOV R135, R12 ;  /* 0x0000000c00877202 */ /* 0x000fe40000000f00 */
[----:B------:R-:W-:-:S02]  /*c740*/  MOV R134, R14 ;  /* 0x0000000e00867202 */ /* 0x000fc40000000f00 */
[----:B------:R-:W-:Y:S02]  /*c750*/  LOP3.LUT R8, R22, R145, RZ, 0x3c, !PT ;  /* 0x0000009116087212 */ /* 0x000fe400078e3cff */
[----:B------:R-:W-:Y:S02]  /*c760*/  MOV R136, R10 ;  /* 0x0000000a00887202 */ /* 0x000fe40000000f00 */
[----:B------:R-:W-:Y:S02]  /*c770*/  F2FP.F16.F32.PACK_AB R12, R33, R32 ;  /* 0x00000020210c723e */ /* 0x000fe400000000ff */
[----:B------:R-:W-:Y:S02]  /*c780*/  F2FP.F16.F32.PACK_AB R13, R35, R34 ;  /* 0x00000022230d723e */ /* 0x000fe400000000ff */
[----:B------:R-:W-:Y:S02]  /*c790*/  F2FP.F16.F32.PACK_AB R14, R37, R36 ;  /* 0x00000024250e723e */ /* 0x000fe400000000ff */
[----:B------:R-:W-:-:S02]  /*c7a0*/  F2FP.F16.F32.PACK_AB R15, R39, R38 ;  /* 0x00000026270f723e */ /* 0x000fc400000000ff */
[----:B------:R-:W-:Y:S02]  /*c7b0*/  LOP3.LUT R130, R18, R143, RZ, 0x3c, !PT ;  /* 0x0000008f12827212 */ /* 0x000fe400078e3cff */
[----:B------:R-:W-:Y:S02]  /*c7c0*/  MOV R133, R80 ;  /* 0x0000005000857202 */ /* 0x000fe40000000f00 */
[----:B------:R-:W-:Y:S01]  /*c7d0*/  MOV R132, R82 ;  /* 0x0000005200847202 */ /* 0x000fe20000000f00 */
[----:B------:R0:W-:Y:S01]  /*c7e0*/  STSM.16.M88.4 [R3], R4 ;  /* 0x0000000403007844 */ /* 0x0001e20000000200 */
[----:B------:R-:W-:Y:S02]  /*c7f0*/  MOV R22, R84 ;  /* 0x0000005400167202 */ /* 0x000fe40000000f00 */
[----:B------:R-:W-:Y:S02]  /*c800*/  MOV R18, R86 ;  /* 0x0000005600127202 */ /* 0x000fe40000000f00 */
[----:B------:R-:W-:-:S02]  /*c810*/  F2FP.F16.F32.PACK_AB R80, R41, R40 ;  /* 0x000000282950723e */ /* 0x000fc400000000ff */
[----:B------:R-:W-:Y:S02]  /*c820*/  F2FP.F16.F32.PACK_AB R81, R43, R42 ;  /* 0x0000002a2b51723e */ /* 0x000fe400000000ff */
[----:B------:R-:W-:Y:S02]  /*c830*/  F2FP.F16.F32.PACK_AB R82, R45, R44 ;  /* 0x0000002c2d52723e */ /* 0x000fe400000000ff */
[----:B------:R-:W-:Y:S02]  /*c840*/  F2FP.F16.F32.PACK_AB R83, R47, R46 ;  /* 0x0000002e2f53723e */ /* 0x000fe400000000ff */
[----:B------:R-:W-:Y:S02]  /*c850*/  F2FP.F16.F32.PACK_AB R84, R49, R48 ;  /* 0x000000303154723e */ /* 0x000fe400000000ff */
[----:B------:R-:W-:Y:S02]  /*c860*/  F2FP.F16.F32.PACK_AB R85, R51, R50 ;  /* 0x000000323355723e */ /* 0x000fe400000000ff */
[----:B------:R-:W-:-:S02]  /*c870*/  F2FP.F16.F32.PACK_AB R86, R53, R52 ;  /* 0x000000343556723e */ /* 0x000fc400000000ff */
[----:B------:R-:W-:Y:S01]  /*c880*/  F2FP.F16.F32.PACK_AB R87, R55, R54 ;  /* 0x000000363757723e */ /* 0x000fe200000000ff */
[----:B------:R1:W-:Y:S01]  /*c890*/  STSM.16.M88.4 [R136], R12 ;  /* 0x0000000c88007844 */ /* 0x0003e20000000200 */
[----:B0-----:R-:W-:Y:S02]  /*c8a0*/  MOV R3, R8 ;  /* 0x0000000800037202 */ /* 0x001fe40000000f00 */
[----:B------:R-:W-:Y:S02]  /*c8b0*/  F2FP.F16.F32.PACK_AB R4, R57, R56 ;  /* 0x000000383904723e */ /* 0x000fe400000000ff */
[----:B------:R-:W-:Y:S02]  /*c8c0*/  F2FP.F16.F32.PACK_AB R5, R59, R58 ;  /* 0x0000003a3b05723e */ /* 0x000fe400000000ff */
[----:B------:R-:W-:Y:S02]  /*c8d0*/  F2FP.F16.F32.PACK_AB R6, R61, R60 ;  /* 0x0000003c3d06723e */ /* 0x000fe400000000ff */
[----:B------:R-:W-:-:S02]  /*c8e0*/  F2FP.F16.F32.PACK_AB R7, R63, R62 ;  /* 0x0000003e3f07723e */ /* 0x000fc400000000ff */
[----:B------:R-:W-:Y:S02]  /*c8f0*/  F2FP.F16.F32.PACK_AB R8, R65, R64 ;  /* 0x000000404108723e */ /* 0x000fe400000000ff */
[----:B------:R-:W-:Y:S02]  /*c900*/  F2FP.F16.F32.PACK_AB R9, R67, R66 ;  /* 0x000000424309723e */ /* 0x000fe400000000ff */
[----:B------:R-:W-:Y:S02]  /*c910*/  F2FP.F16.F32.PACK_AB R10, R69, R68 ;  /* 0x00000044450a723e */ /* 0x000fe400000000ff */
[----:B------:R-:W-:Y:S01]  /*c920*/  F2FP.F16.F32.PACK_AB R11, R71, R70 ;  /* 0x00000046470b723e */ /* 0x000fe200000000ff */
[----:B------:R0:W-:Y:S01]  /*c930*/  STSM.16.M88.4 [R135], R80 ;  /* 0x0000005087007844 */ /* 0x0001e20000000200 */
[----:B-1----:R-:W-:Y:S02]  /*c940*/  F2FP.F16.F32.PACK_AB R12, R73, R72 ;  /* 0x00000048490c723e */ /* 0x002fe400000000ff */
[----:B------:R-:W-:-:S02]  /*c950*/  F2FP.F16.F32.PACK_AB R13, R75, R74 ;  /* 0x0000004a4b0d723e */ /* 0x000fc400000000ff */
[----:B------:R-:W-:Y:S02]  /*c960*/  F2FP.F16.F32.PACK_AB R14, R77, R76 ;  /* 0x0000004c4d0e723e */ /* 0x000fe400000000ff */
[----:B------:R-:W-:Y:S01]  /*c970*/  F2FP.F16.F32.PACK_AB R15, R79, R78 ;  /* 0x0000004e4f0f723e */ /* 0x000fe200000000ff */
[----:B------:R1:W-:Y:S01]  /*c980*/  STSM.16.M88.4 [R134], R84 ;  /* 0x0000005486007844 */ /* 0x0003e20000000200 */
[----:B------:R-:W-:Y:S02]  /*c990*/  MOV R126, R126 ;  /* 0x0000007e007e7202 */ /* 0x000fe40000000f00 */
[----:B------:R-:W-:Y:S01]  /*c9a0*/  MOV R128, R128 ;  /* 0x0000008000807202 */ /* 0x000fe20000000f00 */
[----:B------:R2:W-:Y:S01]  /*c9b0*/  STSM.16.M88.4 [R133], R4 ;  /* 0x0000000485007844 */ /* 0x0005e20000000200 */
[----:B------:R-:W-:Y:S02]  /*c9c0*/  MOV R130, R130 ;  /* 0x0000008200827202 */ /* 0x000fe40000000f00 */
[----:B0-----:R-:W-:-:S02]  /*c9d0*/  F2FP.F16.F32.PACK_AB R80, R21, R20 ;  /* 0x000000141550723e */ /* 0x001fc400000000ff */
[----:B------:R-:W-:Y:S02]  /*c9e0*/  F2FP.F16.F32.PACK_AB R81, R123, R122 ;  /* 0x0000007a7b51723e */ /* 0x000fe400000000ff */
[----:B------:R-:W-:Y:S02]  /*c9f0*/  F2FP.F16.F32.PACK_AB R82, R121, R120 ;  /* 0x000000787952723e */ /* 0x000fe400000000ff */
[----:B------:R-:W-:Y:S01]  /*ca00*/  F2FP.F16.F32.PACK_AB R83, R125, R124 ;  /* 0x0000007c7d53723e */ /* 0x000fe200000000ff */
[----:B------:R0:W-:Y:S01]  /*ca10*/  STSM.16.M88.4 [R132], R8 ;  /* 0x0000000884007844 */ /* 0x0001e20000000200 */
[----:B-1----:R-:W-:Y:S02]  /*ca20*/  F2FP.F16.F32.PACK_AB R84, R89, R88 ;  /* 0x000000585954723e */ /* 0x002fe400000000ff */
[----:B------:R-:W-:Y:S02]  /*ca30*/  F2FP.F16.F32.PACK_AB R85, R91, R90 ;  /* 0x0000005a5b55723e */ /* 0x000fe400000000ff */
[----:B------:R-:W-:-:S02]  /*ca40*/  F2FP.F16.F32.PACK_AB R86, R93, R92 ;  /* 0x0000005c5d56723e */ /* 0x000fc400000000ff */
[----:B------:R-:W-:Y:S01]  /*ca50*/  F2FP.F16.F32.PACK_AB R87, R95, R94 ;  /* 0x0000005e5f57723e */ /* 0x000fe200000000ff */
[----:B------:R1:W-:Y:S01]  /*ca60*/  STSM.16.M88.4 [R22], R12 ;  /* 0x0000000c16007844 */ /* 0x0003e20000000200 */
[----:B--2---:R-:W-:Y:S02]  /*ca70*/  F2FP.F16.F32.PACK_AB R4, R97, R96 ;  /* 0x000000606104723e */ /* 0x004fe400000000ff */
[----:B------:R-:W-:Y:S02]  /*ca80*/  F2FP.F16.F32.PACK_AB R5, R99, R98 ;  /* 0x000000626305723e */ /* 0x000fe400000000ff */
[----:B------:R-:W-:Y:S02]  /*ca90*/  F2FP.F16.F32.PACK_AB R6, R101, R100 ;  /* 0x000000646506723e */ /* 0x000fe400000000ff */
[----:B------:R-:W-:Y:S02]  /*caa0*/  F2FP.F16.F32.PACK_AB R7, R103, R102 ;  /* 0x000000666707723e */ /* 0x000fe400000000ff */
        /* <DEDUP_REMOVED lines=9> */
[----:B------:R-:W-:Y:S04]  /*cb40*/  STSM.16.M88.4 [R126], R84 ;  /* 0x000000547e007844 */ /* 0x000fe80000000200 */
[----:B------:R-:W-:Y:S04]  /*cb50*/  STSM.16.M88.4 [R128], R4 ;  /* 0x0000000480007844 */ /* 0x000fe80000000200 */
[----:B------:R-:W-:Y:S04]  /*cb60*/  STSM.16.M88.4 [R130], R8 ;  /* 0x0000000882007844 */ /* 0x000fe80000000200 */
[----:B------:R1:W-:Y:S01]  /*cb70*/  STSM.16.M88.4 [R3], R12 ;  /* 0x0000000c03007844 */ /* 0x0003e20000000200 */
[----:B------:R-:W-:Y:S01]  /*cb80*/  BAR.SYNC.DEFER_BLOCKING 0x1, 0x100 ;  /* 0x0044000000007b1d */ /* 0x000fe20000010000 */
[----:B------:R-:W-:-:S04]  /*cb90*/  ISETP.NE.U32.AND P0, PT, RZ, UR14, PT ;  /* 0x0000000eff007c0c */ /* 0x000fc8000bf05070 */
[----:B------:R-:W-:Y:S01]  /*cba0*/  ISETP.NE.AND.EX P0, PT, RZ, UR15, PT, P0 ;  /* 0x0000000fff007c0c */ /* 0x000fe2000bf05300 */
[----:B0-----:R-:W-:Y:S02]  /*cbb0*/  IMAD.U32 R80, RZ, RZ, UR9 ;  /* 0x00000009ff507e24 */ /* 0x001fe4000f8e00ff */
[----:B------:R-:W-:Y:S01]  /*cbc0*/  IMAD.U32 R81, RZ, RZ, UR12 ;  /* 0x0000000cff517e24 */ /* 0x000fe2000f8e00ff */
[----:B------:R-:W-:Y:S01]  /*cbd0*/  ULDC.64 UR12, c[0x0][0xc08] ;  /* 0x00030200000c7ab9 */ /* 0x000fe20000000a00 */
[----:B-1----:R-:W0:Y:S08]  /*cbe0*/  LDC R3, c[0x0][0xbe8] ;  /* 0x0002fa00ff037b82 */ /* 0x002e300000000800 */
[----:B------:R-:W2:Y:S01]  /*cbf0*/  @P0 LDG.E R22, desc[UR24][R80.64] ;  /* 0x0000001850160981 */ /* 0x000ea2000c1e1900 */
[----:B------:R-:W-:-:S04]  /*cc00*/  UISETP.NE.U32.AND UP0, UPT, UR12, URZ, UPT ;  /* 0x0000003f0c00728c */ /* 0x000fc8000bf05070 */
[----:B------:R-:W-:Y:S01]  /*cc10*/  UISETP.NE.AND.EX UP0, UPT, UR13, URZ, UPT, UP0 ;  /* 0x0000003f0d00728c */ /* 0x000fe2000bf05300 */
[----:B0-----:R-:W-:-:S10]  /*cc20*/  ISETP.NE.AND P1, PT, R3, 0x1, PT ;  /* 0x000000010300780c */ /* 0x001fd40003f25270 */
[----:B------:R-:W-:Y:S01]  /*cc30*/  @UP0 UIADD3 UR12, UP1, UR4, UR12, URZ ;  /* 0x0000000c040c0290 */ /* 0x000fe2000ff3e03f */
[----:B------:R-:W-:Y:S02]  /*cc40*/  PLOP3.LUT P4, PT, PT, PT, UP0, 0x80, 0x0 ;  /* 0x000000000000781c */ /* 0x000fe40003f8f008 */
[----:B------:R-:W-:Y:S01]  /*cc50*/  ULDC UR4, c[0x0][0xa88] ;  /* 0x0002a20000047ab9 */ /* 0x000fe20000000800 */
[----:B------:R-:W-:Y:S01]  /*cc60*/  @UP0 UIADD3.X UR13, UR16, UR13, URZ, UP1, !UPT ;  /* 0x0000000d100d0290 */ /* 0x000fe20008ffe43f */
[----:B------:R-:W-:Y:S01]  /*cc70*/  IMAD.U32 R18, RZ, RZ, UR4 ;  /* 0x00000004ff127e24 */ /* 0x000fe2000f8e00ff */
[----:B------:R-:W-:Y:S01]  /*cc80*/  UISETP.NE.AND UP0, UPT, UR21, URZ, UPT ;  /* 0x0000003f1500728c */ /* 0x000fe2000bf05270 */
[----:B------:R-:W-:Y:S01]  /*cc90*/  ULDC UR4, c[0x0][0xad4] ;  /* 0x0002b50000047ab9 */ /* 0x000fe20000000800 */
[----:B------:R-:W0:Y:S02]  /*cca0*/  @P1 LDC R6, c[0x0][0xbec] ;  /* 0x0002fb00ff061b82 */ /* 0x000e240000000800 */
[----:B------:R-:W-:Y:S01]  /*ccb0*/  USEL UR4, UR21, UR4, UP0 ;  /* 0x0000000415047287 */ /* 0x000fe20008000000 */
[----:B------:R-:W-:-:S03]  /*ccc0*/  UMOV UR22, 0x9b8 ;  /* 0x000009b800167882 */ /* 0x000fc60000000000 */
[----:B------:R-:W-:Y:S02]  /*ccd0*/  UISETP.GT.AND UP1, UPT, UR4, 0x1, UPT ;  /* 0x000000010400788c */ /* 0x000fe4000bf24270 */
[----:B------:R-:W1:Y:S02]  /*cce0*/  @P1 LDC R9, c[0x0][0xbf0] ;  /* 0x0002fc00ff091b82 */ /* 0x000e640000000800 */
[----:B------:R-:W-:Y:S02]  /*ccf0*/  USEL UR22, UR22, 0x978, UP1 ;  /* 0x0000097816167887 */ /* 0x000fe40008800000 */
[----:B------:R-:W-:Y:S01]  /*cd00*/  UISETP.NE.U32.AND UP0, UPT, UR14, URZ, UPT ;  /* 0x0000003f0e00728c */ /* 0x000fe2000bf05070 */
[----:B------:R-:W-:Y:S01]  /*cd10*/  IMAD.U32 R11, RZ, RZ, UR20 ;  /* 0x00000014ff0b7e24 */ /* 0x000fe2000f8e00ff */
[----:B------:R-:W-:Y:S01]  /*cd20*/  UMOV UR4, URZ ;  /* 0x0000003f00047c82 */ /* 0x000fe20008000000 */
[----:B------:R-:W-:Y:S01]  /*cd30*/  IMAD.U32 R4, RZ, RZ, UR12 ;  /* 0x0000000cff047e24 */ /* 0x000fe2000f8e00ff */
[----:B------:R-:W-:Y:S01]  /*cd40*/  UISETP.NE.AND.EX UP0, UPT, UR15, URZ, UPT, UP0 ;  /* 0x0000003f0f00728c */ /* 0x000fe2000bf05300 */
[----:B------:R-:W-:-:S02]  /*cd50*/  IMAD.U32 R5, RZ, RZ, UR13 ;  /* 0x0000000dff057e24 */ /* 0x000fc4000f8e00ff */
[----:B---3--:R-:W-:Y:S01]  /*cd60*/  IMAD R11, R11, 0x80, R138 ;  /* 0x000000800b0b7824 */ /* 0x008fe200078e028a */
[----:B------:R-:W-:Y:S02]  /*cd70*/  USEL UR9, UR18, URZ, !UP0 ;  /* 0x0000003f12097287 */ /* 0x000fe4000c000000 */
[----:B------:R0:W5:Y:S01]  /*cd80*/  @P4 LDG.E R18, desc[UR24][R4.64] ;  /* 0x0000001804124981 */ /* 0x000162000c1e1900 */
[----:B------:R-:W-:Y:S01]  /*cd90*/  USEL UR20, UR19, URZ, UP1 ;  /* 0x0000003f13147287 */ /* 0x000fe20008800000 */
[----:B------:R-:W-:Y:S01]  /*cda0*/  ULDC.64 UR12, c[0x0][UR22+0x218] ;  /* 0x00008600160c7abb */ /* 0x000fe20008000a00 */
[----:B------:R-:W-:Y:S01]  /*cdb0*/  ULDC.64 UR14, c[0x0][UR22+0x220] ;  /* 0x00008800160e7abb */ /* 0x000fe20008000a00 */
[----:B------:R-:W-:Y:S02]  /*cdc0*/  USEL UR21, UR17, URZ, !UP0 ;  /* 0x0000003f11157287 */ /* 0x000fe4000c000000 */
[----:B------:R-:W-:Y:S01]  /*cdd0*/  UIMAD.WIDE.U32 UR18, UR12, UR23, URZ ;  /* 0x000000170c1272a5 */ /* 0x000fe2000f8e003f */
[----:B------:R-:W-:Y:S01]  /*cde0*/  ULDC.64 UR16, c[0x0][UR22+0x228] ;  /* 0x00008a0016107abb */ /* 0x000fe20008000a00 */
[----:B0-----:R-:W-:Y:S01]  /*cdf0*/  @P1 IMAD.HI.U32 R4, R11, R6, RZ ;  /* 0x000000060b041227 */ /* 0x001fe200078e00ff */
[----:B------:R-:W-:-:S02]  /*ce00*/  UIMAD UR15, UR15, UR9, URZ ;  /* 0x000000090f0f72a4 */ /* 0x000fc4000f8e023f */
[----:B------:R-:W-:Y:S01]  /*ce10*/  UIMAD UR23, UR13, UR23, URZ ;  /* 0x000000170d1772a4 */ /* 0x000fe2000f8e023f */
[----:B------:R-:W-:Y:S01]  /*ce20*/  IMAD.MOV.U32 R7, RZ, RZ, R11 ;  /* 0x000000ffff077224 */ /* 0x000fe200078e000b */
[----:B------:R-:W-:Y:S02]  /*ce30*/  UIMAD.WIDE.U32 UR12, UR14, UR9, URZ ;  /* 0x000000090e0c72a5 */ /* 0x000fe4000f8e003f */
[----:B------:R-:W-:Y:S01]  /*ce40*/  UIMAD.WIDE.U32 UR24, UR16, UR20, URZ ;  /* 0x00000014101872a5 */ /* 0x000fe2000f8e003f */
[----:B-1----:R-:W-:Y:S01]  /*ce50*/  @P1 SHF.R.U32.HI R7, RZ, R9, R4 ;  /* 0x00000009ff071219 */ /* 0x002fe20000011604 */
[----:B------:R-:W-:Y:S02]  /*ce60*/  UIMAD UR16, UR17, UR20, URZ ;  /* 0x00000014111072a4 */ /* 0x000fe4000f8e023f */
[----:B------:R-:W-:Y:S02]  /*ce70*/  UIMAD UR15, UR14, UR21, UR15 ;  /* 0x000000150e0f72a4 */ /* 0x000fe4000f8e020f */
[----:B------:R-:W-:Y:S01]  /*ce80*/  UIADD3 UR23, UR19, UR23, URZ ;  /* 0x0000001713177290 */ /* 0x000fe2000fffe03f */
[----:B------:R-:W-:Y:S01]  /*ce90*/  IMAD.MOV R6, RZ, RZ, -R7 ;  /* 0x000000ffff067224 */ /* 0x000fe200078e0a07 */
[----:B------:R-:W-:Y:S01]  /*cea0*/  UIADD3 UR14, UR13, UR15, URZ ;  /* 0x0000000f0d0e7290 */ /* 0x000fe2000fffe03f */
[----:B------:R-:W-:-:S02]  /*ceb0*/  IMAD.U32 R4, RZ, RZ, UR24 ;  /* 0x00000018ff047e24 */ /* 0x000fc4000f8e00ff */
[----:B------:R-:W-:Y:S01]  /*cec0*/  IMAD.U32 R5, RZ, RZ, UR25 ;  /* 0x00000019ff057e24 */ /* 0x000fe2000f8e00ff */
[----:B------:R-:W-:Y:S01]  /*ced0*/  SHF.R.S32.HI R5, RZ, 0x1f, R7 ;  /* 0x0000001fff057819 */ /* 0x000fe20000011407 */
[----:B------:R-:W-:-:S05]  /*cee0*/  IMAD R9, R3, R6, R11 ;  /* 0x0000000603097224 */ /* 0x000fca00078e020b */
[----:B------:R-:W-:Y:S02]  /*cef0*/  SHF.R.S32.HI R6, RZ, 0x1f, R9 ;  /* 0x0000001fff067819 */ /* 0x000fe40000011409 */
[----:B--2---:R-:W-:-:S13]  /*cf00*/  @P0 R2UR UR4, R22 ;  /* 0x00000000160402ca */ /* 0x004fda00000e0000 */
[----:B------:R-:W-:Y:S02]  /*cf10*/  UIADD3 UR18, UP0, UP2, UR12, UR18, UR4 ;  /* 0x000000120c127290 */ /* 0x000fe4000fa1e004 */
[----:B------:R-:W-:Y:S02]  /*cf20*/  UIADD3 UR12, UR25, UR16, URZ ;  /* 0x00000010190c7290 */ /* 0x000fe4000fffe03f */
[----:B------:R-:W-:Y:S02]  /*cf30*/  USHF.R.S32.HI UR16, URZ, 0x1f, UR4 ;  /* 0x0000001f3f107899 */ /* 0x000fe40008011404 */
[----:B------:R-:W-:Y:S02]  /*cf40*/  IADD3 R4, P2, P3, R7, UR18, R4 ;  /* 0x0000001207047c10 */ /* 0x000fe4000fb5e004 */
[----:B------:R-:W-:Y:S01]  /*cf50*/  UIADD3.X UR14, UR14, UR23, UR16, UP0, UP2 ;  /* 0x000000170e0e7290 */ /* 0x000fe200087e4410 */
[----:B------:R-:W-:Y:S01]  /*cf60*/  IMAD.U32 R8, RZ, RZ, UR12 ;  /* 0x0000000cff087e24 */ /* 0x000fe2000f8e00ff */
[----:B------:R-:W-:-:S02]  /*cf70*/  ULDC.64 UR12, c[0x0][UR22+0x210] ;  /* 0x00008400160c7abb */ /* 0x000fc40008000a00 */
[----:B------:R-:W-:Y:S02]  /*cf80*/  IMAD R7, R9, UR13, RZ ;  /* 0x0000000d09077c24 */ /* 0x000fe4000f8e02ff */
[----:B------:R-:W-:Y:S01]  /*cf90*/  IADD3.X R5, R5, UR14, R8, P2, P3 ;  /* 0x0000000e05057c10 */ /* 0x000fe200097e6408 */
[----:B------:R-:W-:Y:S01]  /*cfa0*/  ULDC.64 UR14, c[0x0][0xba8] ;  /* 0x0002ea00000e7ab9 */ /* 0x000fe20000000a00 */
[----:B------:R-:W-:Y:S01]  /*cfb0*/  IMAD R7, R6, UR12, R7 ;  /* 0x0000000c06077c24 */ /* 0x000fe2000f8e0207 */
[----:B------:R-:W-:Y:S01]  /*cfc0*/  @!UP1 ULDC UR14, c[0x0][0xb50] ;  /* 0x0002d400000e9ab9 */ /* 0x000fe20000000800 */
[----:B------:R-:W-:Y:S01]  /*cfd0*/  @!UP1 ULDC UR15, c[0x0][0xb54] ;  /* 0x0002d500000f9ab9 */ /* 0x000fe20000000800 */
[----:B------:R-:W-:-:S04]  /*cfe0*/  IMAD.WIDE.U32 R4, R9, UR12, R4 ;  /* 0x0000000c09047c25 */ /* 0x000fc8000f8e0004 */
[----:B------:R-:W-:Y:S01]  /*cff0*/  IMAD.IADD R5, R5, 0x1, R7 ;  /* 0x0000000105057824 */ /* 0x000fe200078e0207 */
[----:B------:R-:W-:-:S04]  /*d000*/  LEA R8, P2, R4, UR14, 0x2 ;  /* 0x0000000e04087c11 */ /* 0x000fc8000f8410ff */
[----:B------:R-:W-:Y:S01]  /*d010*/  LEA.HI.X R10, R4, UR15, R5, 0x2, P2 ;  /* 0x0000000f040a7c11 */ /* 0x000fe200090f1405 */
[----:B------:R-:W-:Y:S08]  /*d020*/  @P4 BRA `(.L_x_203) ;  /* 0x0000000000144947 */ /* 0x000ff00003800000 */
[----:B------:R-:W-:Y:S05]  /*d030*/  @!P0 BRA `(.L_x_203) ;  /* 0x0000000000108947 */ /* 0x000fea0003800000 */
[----:B------:R-:W-:Y:S02]  /*d040*/  ULDC.64 UR12, c[0x0][0x208] ;  /* 0x00008200000c7ab9 */ /* 0x000fe40000000a00 */
[----:B------:R-:W2:Y:S04]  /*d050*/  LDG.E R5, desc[UR12][R80.64] ;  /* 0x0000000c50057981 */ /* 0x000ea8000c1e1900 */
[----:B-----5:R-:W2:Y:S02]  /*d060*/  LDG.E R18, desc[UR12][R80.64+0x4] ;  /* 0x0000040c50127981 */ /* 0x020ea4000c1e1900 */
[----:B--2---:R-:W-:-:S07]  /*d070*/  IMAD.IADD R18, R18, 0x1, -R5 ;  /* 0x0000000112127824 */ /* 0x004fce00078e0a05 */
.L_x_203:
[----:B------:R-:W2:Y:S01]  /*d080*/  LDL R9, [R1+0x54] ;  /* 0x0000540001097983 */ /* 0x000ea20000100800 */
[----:B------:R-:W-:Y:S01]  /*d090*/  R2UR UR12, R229 ;  /* 0x00000000e50c72ca */ /* 0x000fe200000e0000 */
[----:B-----5:R-:W-:Y:S01]  /*d0a0*/  IMAD R18, R18, R3, RZ ;  /* 0x0000000312127224 */ /* 0x020fe200078e02ff */
[----:B------:R-:W-:Y:S01]  /*d0b0*/  LOP3.LUT P0, RZ, R234, 0x3, RZ, 0xc0, !PT ;  /* 0x00000003eaff7812 */ /* 0x000fe2000780c0ff */
[----:B------:R-:W-:Y:S04]  /*d0c0*/  SHFL.IDX PT, R4, R8, RZ, 0x1c1f ;  /* 0x001c1fff08047589 */ /* 0x000fe800000e0000 */
[----:B------:R-:W0:Y:S04]  /*d0d0*/  SHFL.IDX PT, R5, R10, RZ, 0x1c1f ;  /* 0x001c1fff0a057589 */ /* 0x000e2800000e0000 */
[----:B------:R-:W-:Y:S02]  /*d0e0*/  SHFL.IDX PT, R6, R8, 0x1, 0x1c1f ;  /* 0x003c1f0008067f89 */ /* 0x000fe400000e0000 */
[----:B------:R-:W-:Y:S01]  /*d0f0*/  IMAD.U32 R13, RZ, RZ, UR12 ;  /* 0x0000000cff0d7e24 */ /* 0x000fe2000f8e00ff */
[----:B------:R-:W-:Y:S01]  /*d100*/  ULDC.64 UR12, c[0x0][0x208] ;  /* 0x00008200000c7ab9 */ /* 0x000fe20000000a00 */
[----:B------:R-:W1:Y:S02]  /*d110*/  SHFL.IDX PT, R7, R10, 0x1, 0x1c1f ;  /* 0x003c1f000a077f89 */ /* 0x000e6400000e0000 */
[----:B--2---:R-:W-:-:S04]  /*d120*/  IMAD R13, R13, 0x80, R9 ;  /* 0x000000800d0d7824 */ /* 0x004fc800078e0209 */
[C---:B------:R-:W-:Y:S01]  /*d130*/  VIADD R9, R13.reuse, 0x8 ;  /* 0x000000080d097836 */ /* 0x040fe20000000000 */
[----:B------:R-:W-:-:S04]  /*d140*/  ISETP.GE.OR P2, PT, R13, R18, P0 ;  /* 0x000000120d00720c */ /* 0x000fc80000746670 */
[----:B------:R-:W-:-:S09]  /*d150*/  ISETP.GE.OR P0, PT, R9, R18, P0 ;  /* 0x000000120900720c */ /* 0x000fd20000706670 */
[----:B0-----:R0:W-:Y:S04]  /*d160*/  @!P2 ST.E desc[UR12][R4.64], R0 ;  /* 0x000000000400a985 */ /* 0x0011e8000c10190c */
[----:B-1----:R0:W-:Y:S01]  /*d170*/  @!P0 ST.E desc[UR12][R6.64], R2 ;  /* 0x0000000206008985 */ /* 0x0021e2000c10190c */
[----:B------:R-:W-:-:S13]  /*d180*/  PLOP3.LUT P0, PT, PT, PT, UP1, 0x80, 0x0 ;  /* 0x000000000000781c */ /* 0x000fda0003f0f018 */
[----:B0-----:R-:W-:Y:S05]  /*d190*/  @P0 BRA `(.L_x_204) ;  /* 0x0000000c006c0947 */ /* 0x001fea0003800000 */
[----:B------:R-:W-:Y:S01]  /*d1a0*/  IMAD.SHL.U32 R57, R19, 0x8, RZ ;  /* 0x0000000813397824 */ /* 0x000fe200078e00ff */
[----:B------:R-:W0:Y:S01]  /*d1b0*/  @P1 LDC R59, c[0x0][0xbec] ;  /* 0x0002fb00ff3b1b82 */ /* 0x000e220000000800 */
[----:B------:R-:W-:Y:S01]  /*d1c0*/  IMAD.MOV.U32 R5, RZ, RZ, 0x2 ;  /* 0x00000002ff057424 */ /* 0x000fe200078e00ff */
[----:B------:R-:W-:Y:S01]  /*d1d0*/  R2UR UR17, R229 ;  /* 0x00000000e51172ca */ /* 0x000fe200000e0000 */
[----:B------:R-:W-:Y:S01]  /*d1e0*/  IMAD R4, R230, 0x40, R57 ;  /* 0x00000040e6047824 */ /* 0x000fe200078e0239 */
[----:B------:R-:W-:Y:S01]  /*d1f0*/  ULDC.64 UR12, c[0x0][0x208] ;  /* 0x00008200000c7ab9 */ /* 0x000fe20000000a00 */
[----:B------:R-:W-:Y:S01]  /*d200*/  ULDC.64 UR14, c[0x0][0xaa0] ;  /* 0x0002a800000e7ab9 */ /* 0x000fe20000000a00 */
[----:B------:R-:W-:Y:S01]  /*d210*/  R2UR UR18, R228 ;  /* 0x00000000e41272ca */ /* 0x000fe200000e0000 */
[----:B------:R-:W-:Y:S01]  /*d220*/  IMAD.WIDE R4, R4, R5, UR10 ;  /* 0x0000000a04047e25 */ /* 0x000fe2000f8e0205 */
[----:B------:R-:W1:Y:S02]  /*d230*/  @P1 LDC R63, c[0x0][0xbf0] ;  /* 0x0002fc00ff3f1b82 */ /* 0x000e640000000800 */
[----:B------:R-:W-:-:S02]  /*d240*/  IADD3 R9, P4, R4, 0x1000, RZ ;  /* 0x0000100004097810 */ /* 0x000fc40007f9e0ff */
[C---:B------:R-:W-:Y:S02]  /*d250*/  IADD3 R13, P3, R4.reuse, 0x2000, RZ ;  /* 0x00002000040d7810 */ /* 0x040fe40007f7e0ff */
[C---:B------:R-:W-:Y:S02]  /*d260*/  IADD3 R21, P6, R4.reuse, 0x3000, RZ ;  /* 0x0000300004157810 */ /* 0x040fe40007fde0ff */
[C---:B------:R-:W-:Y:S02]  /*d270*/  IADD3 R25, P5, R4.reuse, 0x4000, RZ ;  /* 0x0000400004197810 */ /* 0x040fe40007fbe0ff */
[----:B------:R-:W-:Y:S02]  /*d280*/  IADD3 R29, P2, R4, 0x5000, RZ ;  /* 0x00005000041d7810 */ /* 0x000fe40007f5e0ff */
[----:B------:R-:W-:Y:S02]  /*d290*/  LOP3.LUT R8, R9, 0x380, RZ, 0xc0, !PT ;  /* 0x0000038009087812 */ /* 0x000fe400078ec0ff */
[----:B------:R-:W-:-:S02]  /*d2a0*/  LOP3.LUT R12, R13, 0x380, RZ, 0xc0, !PT ;  /* 0x000003800d0c7812 */ /* 0x000fc400078ec0ff */
[----:B------:R-:W-:Y:S02]  /*d2b0*/  LOP3.LUT R20, R21, 0x380, RZ, 0xc0, !PT ;  /* 0x0000038015147812 */ /* 0x000fe400078ec0ff */
[----:B------:R-:W-:Y:S02]  /*d2c0*/  LOP3.LUT R24, R25, 0x380, RZ, 0xc0, !PT ;  /* 0x0000038019187812 */ /* 0x000fe400078ec0ff */
[----:B------:R-:W-:Y:S02]  /*d2d0*/  LOP3.LUT R28, R29, 0x380, RZ, 0xc0, !PT ;  /* 0x000003801d1c7812 */ /* 0x000fe400078ec0ff */
[----:B------:R-:W-:Y:S02]  /*d2e0*/  SHF.R.U64 R8, R8, 0x3, RZ ;  /* 0x0000000308087819 */ /* 0x000fe400000012ff */
[----:B------:R-:W-:Y:S02]  /*d2f0*/  SHF.R.U64 R12, R12, 0x3, RZ ;  /* 0x000000030c0c7819 */ /* 0x000fe400000012ff */
[----:B------:R-:W-:-:S02]  /*d300*/  SHF.R.U64 R20, R20, 0x3, RZ ;  /* 0x0000000314147819 */ /* 0x000fc400000012ff */
[----:B------:R-:W-:Y:S02]  /*d310*/  SHF.R.U64 R24, R24, 0x3, RZ ;  /* 0x0000000318187819 */ /* 0x000fe400000012ff */
[----:B------:R-:W-:Y:S02]  /*d320*/  SHF.R.U64 R28, R28, 0x3, RZ ;  /* 0x000000031c1c7819 */ /* 0x000fe400000012ff */
[----:B------:R-:W-:Y:S01]  /*d330*/  LOP3.LUT R8, R8, R9, RZ, 0x3c, !PT ;  /* 0x0000000908087212 */ /* 0x000fe200078e3cff */
[--C-:B------:R-:W-:Y:S01]  /*d340*/  IMAD.X R9, RZ, RZ, R5.reuse, P4 ;  /* 0x000000ffff097224 */ /* 0x100fe200020e0605 */
[----:B------:R-:W-:Y:S01]  /*d350*/  LOP3.LUT R12, R12, R13, RZ, 0x3c, !PT ;  /* 0x0000000d0c0c7212 */ /* 0x000fe200078e3cff */
[--C-:B------:R-:W-:Y:S01]  /*d360*/  IMAD.X R13, RZ, RZ, R5.reuse, P3 ;  /* 0x000000ffff0d7224 */ /* 0x100fe200018e0605 */
[----:B------:R-:W-:Y:S01]  /*d370*/  LOP3.LUT R20, R20, R21, RZ, 0x3c, !PT ;  /* 0x0000001514147212 */ /* 0x000fe200078e3cff */
[--C-:B------:R-:W-:Y:S01]  /*d380*/  IMAD.X R21, RZ, RZ, R5.reuse, P6 ;  /* 0x000000ffff157224 */ /* 0x100fe200030e0605 */
[----:B------:R-:W-:Y:S01]  /*d390*/  LOP3.LUT R24, R24, R25, RZ, 0x3c, !PT ;  /* 0x0000001918187212 */ /* 0x000fe200078e3cff */
[--C-:B------:R-:W-:Y:S01]  /*d3a0*/  IMAD.X R25, RZ, RZ, R5.reuse, P5 ;  /* 0x000000ffff197224 */ /* 0x100fe200028e0605 */
[----:B------:R-:W-:Y:S01]  /*d3b0*/  LOP3.LUT R28, R28, R29, RZ, 0x3c, !PT ;  /* 0x0000001d1c1c7212 */ /* 0x000fe200078e3cff */
[----:B------:R-:W-:Y:S01]  /*d3c0*/  IMAD.X R29, RZ, RZ, R5, P2 ;  /* 0x000000ffff1d7224 */ /* 0x000fe200010e0605 */
[C---:B------:R-:W-:Y:S01]  /*d3d0*/  IADD3 R33, P0, R4.reuse, 0x6000, RZ ;  /* 0x0000600004217810 */ /* 0x040fe20007f1e0ff */
[----:B------:R-:W5:Y:S01]  /*d3e0*/  LD.E.128 R12, desc[UR12][R12.64] ;  /* 0x0000000c0c0c7980 */ /* 0x000f62000c101d00 */
[----:B------:R-:W-:-:S02]  /*d3f0*/  IADD3 R37, P4, R4, 0x7000, RZ ;  /* 0x0000700004257810 */ /* 0x000fc40007f9e0ff */
[C---:B------:R-:W-:Y:S01]  /*d400*/  IADD3 R41, P3, R4.reuse, 0x8000, RZ ;  /* 0x0000800004297810 */ /* 0x040fe20007f7e0ff */
[----:B------:R-:W5:Y:S01]  /*d410*/  LD.E.128 R20, desc[UR12][R20.64] ;  /* 0x0000000c14147980 */ /* 0x000f62000c101d00 */
[C---:B------:R-:W-:Y:S02]  /*d420*/  IADD3 R45, P6, R4.reuse, 0x9000, RZ ;  /* 0x00009000042d7810 */ /* 0x040fe40007fde0ff */
[C---:B------:R-:W-:Y:S01]  /*d430*/  IADD3 R49, P5, R4.reuse, 0xa000, RZ ;  /* 0x0000a00004317810 */ /* 0x040fe20007fbe0ff */
[----:B------:R-:W5:Y:S01]  /*d440*/  LD.E.128 R24, desc[UR12][R24.64] ;  /* 0x0000000c18187980 */ /* 0x000f62000c101d00 */
[----:B------:R-:W-:Y:S02]  /*d450*/  IADD3 R7, P2, R4, 0xb000, RZ ;  /* 0x0000b00004077810 */ /* 0x000fe40007f5e0ff */
[----:B------:R-:W-:Y:S01]  /*d460*/  LOP3.LUT R32, R33, 0x380, RZ, 0xc0, !PT ;  /* 0x0000038021207812 */ /* 0x000fe200078ec0ff */
[----:B------:R-:W5:Y:S01]  /*d470*/  LD.E.128 R28, desc[UR12][R28.64] ;  /* 0x0000000c1c1c7980 */ /* 0x000f62000c101d00 */
[----:B------:R-:W-:Y:S01]  /*d480*/  LOP3.LUT R36, R37, 0x380, RZ, 0xc0, !PT ;  /* 0x0000038025247812 */ /* 0x000fe200078ec0ff */
[----:B------:R-:W-:Y:S01]  /*d490*/  IMAD.X R53, RZ, RZ, R5, P2 ;  /* 0x000000ffff357224 */ /* 0x000fe200010e0605 */
[----:B------:R-:W-:-:S02]  /*d4a0*/  LOP3.LUT R40, R41, 0x380, RZ, 0xc0, !PT ;  /* 0x0000038029287812 */ /* 0x000fc400078ec0ff */
[----:B------:R-:W-:Y:S02]  /*d4b0*/  LOP3.LUT R44, R45, 0x380, RZ, 0xc0, !PT ;  /* 0x000003802d2c7812 */ /* 0x000fe400078ec0ff */
[----:B------:R-:W-:Y:S02]  /*d4c0*/  LOP3.LUT R48, R49, 0x380, RZ, 0xc0, !PT ;  /* 0x0000038031307812 */ /* 0x000fe400078ec0ff */
[----:B------:R-:W-:Y:S02]  /*d4d0*/  LOP3.LUT R11, R4, 0x380, RZ, 0xc0, !PT ;  /* 0x00000380040b7812 */ /* 0x000fe400078ec0ff */
[----:B------:R-:W-:Y:S02]  /*d4e0*/  LOP3.LUT R0, R7, 0x380, RZ, 0xc0, !PT ;  /* 0x0000038007007812 */ /* 0x000fe400078ec0ff */
[----:B------:R-:W-:Y:S02]  /*d4f0*/  SHF.R.U64 R32, R32, 0x3, RZ ;  /* 0x0000000320207819 */ /* 0x000fe400000012ff */
[----:B------:R-:W-:-:S02]  /*d500*/  SHF.R.U64 R36, R36, 0x3, RZ ;  /* 0x0000000324247819 */ /* 0x000fc400000012ff */
[----:B------:R-:W-:Y:S02]  /*d510*/  SHF.R.U64 R40, R40, 0x3, RZ ;  /* 0x0000000328287819 */ /* 0x000fe400000012ff */
[----:B------:R-:W-:Y:S02]  /*d520*/  SHF.R.U64 R44, R44, 0x3, RZ ;  /* 0x000000032c2c7819 */ /* 0x000fe400000012ff */
[----:B------:R-:W-:Y:S02]  /*d530*/  SHF.R.U64 R48, R48, 0x3, RZ ;  /* 0x0000000330307819 */ /* 0x000fe400000012ff */
        /* <DEDUP_REMOVED lines=12> */
[----:B------:R-:W-:Y:S01]  /*d600*/  LOP3.LUT R4, R11, R4, RZ, 0x3c, !PT ;  /* 0x000000040b047212 */ /* 0x000fe200078e3cff */
[----:B------:R-:W5:Y:S01]  /*d610*/  LD.E.128 R32, desc[UR12][R32.64] ;  /* 0x0000000c20207980 */ /* 0x000f62000c101d00 */
[----:B------:R-:W-:-:S03]  /*d620*/  LOP3.LUT R52, R0, R7, RZ, 0x3c, !PT ;  /* 0x0000000700347212 */ /* 0x000fc600078e3cff */
[----:B------:R-:W5:Y:S04]  /*d630*/  LD.E.128 R8, desc[UR12][R8.64] ;  /* 0x0000000c08087980 */ /* 0x000f68000c101d00 */
[----:B------:R-:W5:Y:S04]  /*d640*/  LD.E.128 R4, desc[UR12][R4.64] ;  /* 0x0000000c04047980 */ /* 0x000f68000c101d00 */
[----:B------:R-:W5:Y:S04]  /*d650*/  LD.E.128 R36, desc[UR12][R36.64] ;  /* 0x0000000c24247980 */ /* 0x000f68000c101d00 */
[----:B------:R-:W5:Y:S04]  /*d660*/  LD.E.128 R40, desc[UR12][R40.64] ;  /* 0x0000000c28287980 */ /* 0x000f68000c101d00 */
[----:B------:R-:W5:Y:S04]  /*d670*/  LD.E.128 R44, desc[UR12][R44.64] ;  /* 0x0000000c2c2c7980 */ /* 0x000f68000c101d00 */
[----:B------:R-:W5:Y:S04]  /*d680*/  LD.E.128 R48, desc[UR12][R48.64] ;  /* 0x0000000c30307980 */ /* 0x000f68000c101d00 */
[----:B------:R-:W5:Y:S01]  /*d690*/  LD.E.128 R52, desc[UR12][R52.64] ;  /* 0x0000000c34347980 */ /* 0x000f62000c101d00 */
[----:B------:R-:W-:-:S02]  /*d6a0*/  UIMAD UR12, UR16, UR14, URZ ;  /* 0x0000000e100c72a4 */ /* 0x000fc4000f8e023f */
[----:B------:R-:W-:Y:S01]  /*d6b0*/  UIMAD.WIDE.U32 UR10, UR4, UR14, URZ ;  /* 0x0000000e040a72a5 */ /* 0x000fe2000f8e003f */
[----:B------:R-:W-:Y:S01]  /*d6c0*/  IMAD R0, R19, 0x20, R230 ;  /* 0x0000002013007824 */ /* 0x000fe200078e02e6 */
[----:B------:R-:W-:Y:S01]  /*d6d0*/  UIMAD UR12, UR4, UR15, UR12 ;  /* 0x0000000f040c72a4 */ /* 0x000fe2000f8e020c */
[----:B------:R-:W-:Y:S01]  /*d6e0*/  IMAD.U32 R61, RZ, RZ, UR17 ;  /* 0x00000011ff3d7e24 */ /* 0x000fe2000f8e00ff */
[----:B------:R-:W-:Y:S01]  /*d6f0*/  USHF.R.S32.HI UR4, URZ, 0x1f, UR9 ;  /* 0x0000001f3f047899 */ /* 0x000fe20008011409 */
[----:B------:R-:W-:Y:S01]  /*d700*/  @!PT LDS RZ, [RZ] ;  /* 0x00000000fffff984 */ /* 0x000fe20000000800 */
[----:B------:R-:W-:Y:S01]  /*d710*/  @!PT LDS RZ, [RZ] ;  /* 0x00000000fffff984 */ /* 0x000fe20000000800 */
[----:B------:R-:W-:Y:S01]  /*d720*/  @!PT LDS RZ, [RZ] ;  /* 0x00000000fffff984 */ /* 0x000fe20000000800 */
[----:B------:R-:W-:Y:S01]  /*d730*/  @!PT LDS RZ, [RZ] ;  /* 0x00000000fffff984 */ /* 0x000fe20000000800 */
[----:B------:R2:W-:Y:S06]  /*d740*/  MEMBAR.ALL.CTA ;  /* 0x0000000000007992 */ /* 0x0005ec0000008000 */
[----:B--2---:R-:W2:Y:S01]  /*d750*/  FENCE.VIEW.ASYNC.S ;  /* 0x00000000000073c6 */ /* 0x004ea20000000000 */
[----:B------:R-:W-:Y:S01]  /*d760*/  UIADD3 UR11, UR11, UR12, URZ ;  /* 0x0000000c0b0b7290 */ /* 0x000fe2000fffe03f */
[----:B------:R-:W-:Y:S01]  /*d770*/  IMAD R56, R61, 0x80, R0 ;  /* 0x000000803d387824 */ /* 0x000fe200078e0200 */
[----:B------:R-:W-:Y:S01]  /*d780*/  ULDC.64 UR14, c[0x0][0xaf0] ;  /* 0x0002bc00000e7ab9 */ /* 0x000fe20000000a00 */
[----:B------:R-:W-:-:S02]  /*d790*/  ULDC.64 UR12, c[0x0][0xae8] ;  /* 0x0002ba00000c7ab9 */ /* 0x000fc40000000a00 */
[----:B------:R-:W-:Y:S01]  /*d7a0*/  UIMAD.WIDE.U32 UR10, UR18, UR12, UR10 ;  /* 0x0000000c120a72a5 */ /* 0x000fe2000f8e000a */
[----:B0-----:R-:W-:Y:S01]  /*d7b0*/  @P1 IMAD.HI.U32 R0, R56, R59, RZ ;  /* 0x0000003b38001227 */ /* 0x001fe200078e00ff */
[----:B------:R-:W-:Y:S02]  /*d7c0*/  UIMAD UR4, UR4, UR14, URZ ;  /* 0x0000000e040472a4 */ /* 0x000fe4000f8e023f */
[----:B------:R-:W-:Y:S01]  /*d7d0*/  UIMAD UR11, UR18, UR13, UR11 ;  /* 0x0000000d120b72a4 */ /* 0x000fe2000f8e020b */
[----:B------:R-:W-:Y:S01]  /*d7e0*/  IMAD.MOV.U32 R61, RZ, RZ, R56 ;  /* 0x000000ffff3d7224 */ /* 0x000fe200078e0038 */
[----:B-1----:R-:W-:Y:S01]  /*d7f0*/  @P1 SHF.R.U32.HI R61, RZ, R63, R0 ;  /* 0x0000003fff3d1219 */ /* 0x002fe20000011600 */
[----:B------:R-:W-:Y:S02]  /*d800*/  UIMAD UR4, UR9, UR15, UR4 ;  /* 0x0000000f090472a4 */ /* 0x000fe4000f8e0204 */
[----:B------:R-:W-:Y:S01]  /*d810*/  UIMAD.WIDE.U32 UR10, UR9, UR14, UR10 ;  /* 0x0000000e090a72a5 */ /* 0x000fe2000f8e000a */
[--C-:B------:R-:W-:Y:S01]  /*d820*/  SHF.R.S32.HI R0, RZ, 0x1f, R61.reuse ;  /* 0x0000001fff007819 */ /* 0x100fe2000001143d */
[----:B------:R-:W-:Y:S01]  /*d830*/  IMAD.MOV R2, RZ, RZ, -R61 ;  /* 0x000000ffff027224 */ /* 0x000fe200078e0a3d */
[----:B------:R-:W-:Y:S01]  /*d840*/  ULDC.64 UR12, c[0x0][0xae0] ;  /* 0x0002b800000c7ab9 */ /* 0x000fe20000000a00 */
[----:B------:R-:W-:-:S02]  /*d850*/  UIADD3 UR4, UR11, UR4, URZ ;  /* 0x000000040b047290 */ /* 0x000fc4000fffe03f */
[----:B------:R-:W-:Y:S02]  /*d860*/  IMAD R0, R0, UR12, RZ ;  /* 0x0000000c00007c24 */ /* 0x000fe4000f8e02ff */
[----:B------:R-:W-:Y:S02]  /*d870*/  IMAD R63, R3, R2, R56 ;  /* 0x00000002033f7224 */ /* 0x000fe400078e0238 */
[----:B------:R-:W-:Y:S02]  /*d880*/  IMAD.U32 R59, RZ, RZ, UR11 ;  /* 0x0000000bff3b7e24 */ /* 0x000fe4000f8e00ff */
[----:B------:R-:W-:Y:S01]  /*d890*/  IMAD.U32 R58, RZ, RZ, UR10 ;  /* 0x0000000aff3a7e24 */ /* 0x000fe2000f8e00ff */
[----:B------:R-:W-:Y:S01]  /*d8a0*/  ULDC.64 UR10, c[0x0][0xad8] ;  /* 0x0002b600000a7ab9 */ /* 0x000fe20000000a00 */
[----:B------:R-:W-:Y:S02]  /*d8b0*/  IMAD.U32 R59, RZ, RZ, UR4 ;  /* 0x00000004ff3b7e24 */ /* 0x000fe4000f8e00ff */
[C---:B------:R-:W-:Y:S01]  /*d8c0*/  IMAD R65, R61.reuse, UR13, R0 ;  /* 0x0000000d3d417c24 */ /* 0x040fe2000f8e0200 */
[----:B------:R-:W-:Y:S01]  /*d8d0*/  SHF.R.S32.HI R0, RZ, 0x1f, R63 ;  /* 0x0000001fff007819 */ /* 0x000fe2000001143f */
[----:B------:R-:W-:-:S04]  /*d8e0*/  IMAD.WIDE.U32 R2, R61, UR12, R58 ;  /* 0x0000000c3d027c25 */ /* 0x000fc8000f8e003a */
[----:B------:R-:W-:Y:S02]  /*d8f0*/  IMAD.U32 R67, RZ, RZ, UR17 ;  /* 0x00000011ff437e24 */ /* 0x000fe4000f8e00ff */
[----:B------:R-:W-:Y:S02]  /*d900*/  IMAD.IADD R3, R3, 0x1, R65 ;  /* 0x0000000103037824 */ /* 0x000fe400078e0241 */
[----:B------:R-:W-:Y:S02]  /*d910*/  IMAD R0, R0, UR10, RZ ;  /* 0x0000000a00007c24 */ /* 0x000fe4000f8e02ff */
[----:B------:R-:W-:Y:S01]  /*d920*/  IMAD R67, R67, 0x80, R230 ;  /* 0x0000008043437824 */ /* 0x000fe200078e02e6 */
[----:B------:R-:W-:Y:S01]  /*d930*/  UIADD3 UR8, UR8, 0x36820, URZ ;  /* 0x0003682008087890 */ /* 0x000fe2000fffe03f */
[C---:B------:R-:W-:Y:S02]  /*d940*/  IMAD R65, R63.reuse, UR11, R0 ;  /* 0x0000000b3f417c24 */ /* 0x040fe4000f8e0200 */
[----:B------:R-:W-:Y:S01]  /*d950*/  IMAD.WIDE.U32 R2, R63, UR10, R2 ;  /* 0x0000000a3f027c25 */ /* 0x000fe2000f8e0002 */
[----:B------:R-:W-:Y:S01]  /*d960*/  ISETP.GE.AND P2, PT, R67, R18, PT ;  /* 0x000000124300720c */ /* 0x000fe20003f46270 */
[----:B------:R-:W-:Y:S01]  /*d970*/  ULDC.64 UR10, c[0x0][0xa80] ;  /* 0x0002a000000a7ab9 */ /* 0x000fe20000000a00 */
[----:B------:R-:W-:Y:S01]  /*d980*/  UPRMT UR8, URZ, 0x654, UR8 ;  /* 0x000006543f087896 */ /* 0x000fe20008000008 */
[----:B------:R-:W-:Y:S01]  /*d990*/  IMAD.IADD R3, R3, 0x1, R65 ;  /* 0x0000000103037824 */ /* 0x000fe200078e0241 */
[----:B------:R-:W-:Y:S01]  /*d9a0*/  LEA R0, P3, R2, UR10, 0x1 ;  /* 0x0000000a02007c11 */ /* 0x000fe2000f8608ff */
[----:B------:R-:W-:-:S03]  /*d9b0*/  VIADD R59, R67, 0x20 ;  /* 0x00000020433b7836 */ /* 0x000fc60000000000 */
[----:B------:R-:W-:Y:S01]  /*d9c0*/  LEA.HI.X R56, R2, UR11, R3, 0x1, P3 ;  /* 0x0000000b02387c11 */ /* 0x000fe200098f0c03 */
[----:B------:R-:W-:Y:S02]  /*d9d0*/  VIADD R61, R67, 0x40 ;  /* 0x00000040433d7836 */ /* 0x000fe40000000000 */
[C---:B------:R-:W-:Y:S01]  /*d9e0*/  VIADD R65, R57.reuse, 0x40 ;  /* 0x0000004039417836 */ /* 0x040fe20000000000 */
[----:B--2---:R-:W-:Y:S01]  /*d9f0*/  SYNCS.ARRIVE.TRANS64.RED.A1T0 RZ, [UR8], RZ ;  /* 0x000000ffffff79a7 */ /* 0x004fe20008100408 */
[----:B------:R-:W-:Y:S01]  /*da00*/  VIADD R69, R57, 0x80 ;  /* 0x0000008039457836 */ /* 0x000fe20000000000 */
[----:B------:R0:W1:Y:S01]  /*da10*/  SHFL.IDX PT, R60, R0, RZ, 0x181f ;  /* 0x00181fff003c7589 */ /* 0x00006200000e0000 */
[----:B------:R-:W-:Y:S03]  /*da20*/  BSSY B1, `(.L_x_205) ;  /* 0x0000016000017945 */ /* 0x000fe60003800000 */
[----:B------:R0:W2:Y:S01]  /*da30*/  SHFL.IDX PT, R62, R56, RZ, 0x181f ;  /* 0x00181fff383e7589 */ /* 0x0000a200000e0000 */
[----:B------:R-:W-:-:S02]  /*da40*/  ISETP.GE.AND P0, PT, R59, R18, PT ;  /* 0x000000123b00720c */ /* 0x000fc40003f06270 */
[----:B------:R-:W-:Y:S02]  /*da50*/  ISETP.GE.AND P1, PT, R61, R18, PT ;  /* 0x000000123d00720c */ /* 0x000fe40003f26270 */
[----:B------:R-:W-:Y:S02]  /*da60*/  SHF.R.S32.HI R63, RZ, 0x1f, R57 ;  /* 0x0000001fff3f7819 */ /* 0x000fe40000011439 */
[----:B------:R-:W-:Y:S02]  /*da70*/  SHF.R.S32.HI R64, RZ, 0x1f, R65 ;  /* 0x0000001fff407819 */ /* 0x000fe40000011441 */
[----:B------:R-:W-:Y:S01]  /*da80*/  SHF.R.S32.HI R66, RZ, 0x1f, R69 ;  /* 0x0000001fff427819 */ /* 0x000fe20000011445 */
[----:B0-----:R-:W-:Y:S06]  /*da90*/  @P2 BRA `(.L_x_206) ;  /* 0x0000000000382947 */ /* 0x001fec0003800000 */
[----:B------:R-:W-:Y:S01]  /*daa0*/  ULDC UR4, c[0x0][0xac8] ;  /* 0x0002b20000047ab9 */ /* 0x000fe20000000800 */
[----:B------:R-:W-:Y:S01]  /*dab0*/  ULDC.64 UR8, c[0x0][0x208] ;  /* 0x0000820000087ab9 */ /* 0x000fe20000000a00 */
[----:B------:R-:W-:Y:S02]  /*dac0*/  ISETP.GE.AND P4, PT, R57, UR4, PT ;  /* 0x0000000439007c0c */ /* 0x000fe4000bf86270 */
[----:B------:R-:W-:Y:S02]  /*dad0*/  ISETP.GE.AND P3, PT, R65, UR4, PT ;  /* 0x0000000441007c0c */ /* 0x000fe4000bf66270 */
[----:B------:R-:W-:-:S09]  /*dae0*/  ISETP.GE.AND P2, PT, R69, UR4, PT ;  /* 0x0000000445007c0c */ /* 0x000fd2000bf46270 */
[-C--:B-1----:R-:W-:Y:S02]  /*daf0*/  @!P4 LEA R2, P6, R57, R60.reuse, 0x1 ;  /* 0x0000003c3902c211 */ /* 0x082fe400078c08ff */
[----:B------:R-:W-:Y:S02]  /*db00*/  @!P3 LEA R58, P5, R65, R60, 0x1 ;  /* 0x0000003c413ab211 */ /* 0x000fe400078a08ff */
[----:B--2---:R-:W-:Y:S02]  /*db10*/  @!P4 LEA.HI.X R3, R57, R62, R63, 0x1, P6 ;  /* 0x0000003e3903c211 */ /* 0x004fe400030f0c3f */
[----:B------:R-:W-:Y:S02]  /*db20*/  @!P2 LEA R60, P6, R69, R60, 0x1 ;  /* 0x0000003c453ca211 */ /* 0x000fe400078c08ff */
[-C--:B------:R-:W-:Y:S01]  /*db30*/  @!P3 LEA.HI.X R59, R65, R62.reuse, R64, 0x1, P5 ;  /* 0x0000003e413bb211 */ /* 0x080fe200028f0c40 */
[----:B-----5:R0:W-:Y:S01]  /*db40*/  @!P4 ST.E.128 desc[UR8][R2.64], R4 ;  /* 0x000000040200c985 */ /* 0x0201e2000c101d08 */
[----:B------:R-:W-:-:S03]  /*db50*/  @!P2 LEA.HI.X R61, R69, R62, R66, 0x1, P6 ;  /* 0x0000003e453da211 */ /* 0x000fc600030f0c42 */
[----:B------:R0:W-:Y:S04]  /*db60*/  @!P3 ST.E.128 desc[UR8][R58.64], R24 ;  /* 0x000000183a00b985 */ /* 0x0001e8000c101d08 */
[----:B------:R0:W-:Y:S02]  /*db70*/  @!P2 ST.E.128 desc[UR8][R60.64], R40 ;  /* 0x000000283c00a985 */ /* 0x0001e4000c101d08 */
.L_x_206:
[----:B------:R-:W-:Y:S05]  /*db80*/  BSYNC B1 ;  /* 0x0000000000017941 */ /* 0x000fea0003800000 */
.L_x_205:
[----:B0----5:R0:W3:Y:S01]  /*db90*/  SHFL.IDX PT, R24, R56, 0x1, 0x181f ;  /* 0x00381f0038187f89 */ /* 0x0210e200000e0000 */
[----:B------:R-:W-:Y:S03]  /*dba0*/  BSSY B1, `(.L_x_207) ;  /* 0x0000011000017945 */ /* 0x000fe60003800000 */
[----:B------:R0:W4:Y:S01]  /*dbb0*/  SHFL.IDX PT, R6, R0, 0x1, 0x181f ;  /* 0x00381f0000067f89 */ /* 0x00012200000e0000 */
[----:B------:R-:W-:Y:S05]  /*dbc0*/  @P0 BRA `(.L_x_208) ;  /* 0x0000000000380947 */ /* 0x000fea0003800000 */
[----:B------:R-:W-:Y:S01]  /*dbd0*/  ULDC UR4, c[0x0][0xac8] ;  /* 0x0002b20000047ab9 */ /* 0x000fe20000000800 */
[----:B------:R-:W-:Y:S01]  /*dbe0*/  ULDC.64 UR8, c[0x0][0x208] ;  /* 0x0000820000087ab9 */ /* 0x000fe20000000a00 */
[----:B------:R-:W-:Y:S02]  /*dbf0*/  ISETP.GE.AND P4, PT, R57, UR4, PT ;  /* 0x0000000439007c0c */ /* 0x000fe4000bf86270 */
[----:B------:R-:W-:Y:S02]  /*dc00*/  ISETP.GE.AND P5, PT, R65, UR4, PT ;  /* 0x0000000441007c0c */ /* 0x000fe4000bfa6270 */
[----:B------:R-:W-:-:S09]  /*dc10*/  ISETP.GE.AND P6, PT, R69, UR4, PT ;  /* 0x0000000445007c0c */ /* 0x000fd2000bfc6270 */
[-C--:B----4-:R-:W-:Y:S02]  /*dc20*/  @!P4 LEA R2, P0, R57, R6.reuse, 0x1 ;  /* 0x000000063902c211 */ /* 0x090fe400078008ff */
[-C--:B------:R-:W-:Y:S02]  /*dc30*/  @!P5 LEA R4, P2, R65, R6.reuse, 0x1 ;  /* 0x000000064104d211 */ /* 0x080fe400078408ff */
[----:B------:R-:W-:Y:S02]  /*dc40*/  @!P6 LEA R6, P3, R69, R6, 0x1 ;  /* 0x000000064506e211 */ /* 0x000fe400078608ff */
[-C--:B---3--:R-:W-:Y:S02]  /*dc50*/  @!P4 LEA.HI.X R3, R57, R24.reuse, R63, 0x1, P0 ;  /* 0x000000183903c211 */ /* 0x088fe400000f0c3f */
[-C--:B------:R-:W-:Y:S02]  /*dc60*/  @!P5 LEA.HI.X R5, R65, R24.reuse, R64, 0x1, P2 ;  /* 0x000000184105d211 */ /* 0x080fe400010f0c40 */
[----:B------:R-:W-:Y:S01]  /*dc70*/  @!P6 LEA.HI.X R7, R69, R24, R66, 0x1, P3 ;  /* 0x000000184507e211 */ /* 0x000fe200018f0c42 */
[----:B------:R3:W-:Y:S04]  /*dc80*/  @!P4 ST.E.128 desc[UR8][R2.64], R8 ;  /* 0x000000080200c985 */ /* 0x0007e8000c101d08 */
[----:B------:R3:W-:Y:S04]  /*dc90*/  @!P5 ST.E.128 desc[UR8][R4.64], R28 ;  /* 0x0000001c0400d985 */ /* 0x0007e8000c101d08 */
[----:B------:R3:W-:Y:S02]  /*dca0*/  @!P6 ST.E.128 desc[UR8][R6.64], R44 ;  /* 0x0000002c0600e985 */ /* 0x0007e4000c101d08 */
.L_x_208:
[----:B------:R-:W-:Y:S05]  /*dcb0*/  BSYNC B1 ;  /* 0x0000000000017941 */ /* 0x000fea0003800000 */
.L_x_207:
[----:B---3--:R3:W0:Y:S01]  /*dcc0*/  SHFL.IDX PT, R8, R56, 0x2, 0x181f ;  /* 0x00581f0038087f89 */ /* 0x00862200000e0000 */
[----:B------:R-:W-:Y:S03]  /*dcd0*/  BSSY B1, `(.L_x_209) ;  /* 0x0000011000017945 */ /* 0x000fe60003800000 */
[----:B----4-:R3:W4:Y:S01]  /*dce0*/  SHFL.IDX PT, R6, R0, 0x2, 0x181f ;  /* 0x00581f0000067f89 */ /* 0x01072200000e0000 */
        /* <DEDUP_REMOVED lines=9> */
[-C--:B0-----:R-:W-:Y:S02]  /*dd80*/  @!P3 LEA.HI.X R3, R57, R8.reuse, R63, 0x1, P0 ;  /* 0x000000083903b211 */ /* 0x081fe400000f0c3f */
[-C--:B------:R-:W-:Y:S02]  /*dd90*/  @!P4 LEA.HI.X R5, R65, R8.reuse, R64, 0x1, P1 ;  /* 0x000000084105c211 */ /* 0x080fe400008f0c40 */
[----:B------:R-:W-:Y:S01]  /*dda0*/  @!P5 LEA.HI.X R7, R69, R8, R66, 0x1, P2 ;  /* 0x000000084507d211 */ /* 0x000fe200010f0c42 */
[----:B------:R0:W-:Y:S04]  /*ddb0*/  @!P3 ST.E.128 desc[UR8][R2.64], R12 ;  /* 0x0000000c0200b985 */ /* 0x0001e8000c101d08 */
[----:B------:R0:W-:Y:S04]  /*ddc0*/  @!P4 ST.E.128 desc[UR8][R4.64], R32 ;  /* 0x000000200400c985 */ /* 0x0001e8000c101d08 */
[----:B------:R0:W-:Y:S02]  /*ddd0*/  @!P5 ST.E.128 desc[UR8][R6.64], R48 ;  /* 0x000000300600d985 */ /* 0x0001e4000c101d08 */
.L_x_210:
[----:B------:R-:W-:Y:S05]  /*dde0*/  BSYNC B1 ;  /* 0x0000000000017941 */ /* 0x000fea0003800000 */
.L_x_209:
[----:B0-----:R-:W-:Y:S01]  /*ddf0*/  VIADD R3, R67, 0x60 ;  /* 0x0000006043037836 */ /* 0x001fe20000000000 */
[----:B---3--:R-:W0:Y:S04]  /*de00*/  SHFL.IDX PT, R56, R56, 0x3, 0x181f ;  /* 0x00781f0038387f89 */ /* 0x008e2800000e0000 */
[----:B------:R-:W-:Y:S01]  /*de10*/  ISETP.GE.AND P0, PT, R3, R18, PT ;  /* 0x000000120300720c */ /* 0x000fe20003f06270 */
[----:B------:R-:W3:-:S12]  /*de20*/  SHFL.IDX PT, R0, R0, 0x3, 0x181f ;  /* 0x00781f0000007f89 */ /* 0x000ed800000e0000 */
[----:B------:R-:W-:Y:S05]  /*de30*/  @P0 BRA `(.L_x_211) ;  /* 0x0000002000580947 */ /* 0x000fea0003800000 */
[----:B------:R-:W-:Y:S01]  /*de40*/  ULDC UR4, c[0x0][0xac8] ;  /* 0x0002b20000047ab9 */ /* 0x000fe20000000800 */
[----:B------:R-:W-:Y:S01]  /*de50*/  ULDC.64 UR8, c[0x0][0x208] ;  /* 0x0000820000087ab9 */ /* 0x000fe20000000a00 */
[----:B------:R-:W-:Y:S02]  /*de60*/  ISETP.GE.AND P2, PT, R57, UR4, PT ;  /* 0x0000000439007c0c */ /* 0x000fe4000bf46270 */
[----:B------:R-:W-:-:S11]  /*de70*/  ISETP.GE.AND P3, PT, R65, UR4, PT ;  /* 0x0000000441007c0c */ /* 0x000fd6000bf66270 */
[-C--:B---3--:R-:W-:Y:S02]  /*de80*/  @!P2 LEA R2, P0, R57, R0.reuse, 0x1 ;  /* 0x000000003902a211 */ /* 0x088fe400078008ff */
[----:B------:R-:W-:Y:S02]  /*de90*/  @!P3 LEA R4, P1, R65, R0, 0x1 ;  /* 0x000000004104b211 */ /* 0x000fe400078208ff */
[-C--:B0-----:R-:W-:Y:S02]  /*dea0*/  @!P2 LEA.HI.X R3, R57, R56.reuse, R63, 0x1, P0 ;  /* 0x000000383903a211 */ /* 0x081fe400000f0c3f */
[----:B------:R-:W-:Y:S02]  /*deb0*/  ISETP.GE.AND P0, PT, R69, UR4, PT ;  /* 0x0000000445007c0c */ /* 0x000fe4000bf06270 */
[----:B------:R-:W-:Y:S01]  /*dec0*/  @!P3 LEA.HI.X R5, R65, R56, R64, 0x1, P1 ;  /* 0x000000384105b211 */ /* 0x000fe200008f0c40 */
[----:B------:R0:W-:Y:S04]  /*ded0*/  @!P2 ST.E.128 desc[UR8][R2.64], R20 ;  /* 0x000000140200a985 */ /* 0x0001e8000c101d08 */
[----:B------:R0:W-:Y:S06]  /*dee0*/  @!P3 ST.E.128 desc[UR8][R4.64], R36 ;  /* 0x000000240400b985 */ /* 0x0001ec000c101d08 */
[----:B------:R-:W-:Y:S05]  /*def0*/  @P0 BRA `(.L_x_211) ;  /* 0x0000002000280947 */ /* 0x000fea0003800000 */
[----:B0-----:R-:W-:Y:S01]  /*df00*/  LEA R2, P0, R69, R0, 0x1 ;  /* 0x0000000045027211 */ /* 0x001fe200078008ff */
[----:B------:R-:W-:-:S03]  /*df10*/  ULDC.64 UR8, c[0x0][0x208] ;  /* 0x0000820000087ab9 */ /* 0x000fc60000000a00 */
[----:B------:R-:W-:-:S05]  /*df20*/  LEA.HI.X R3, R69, R56, R66, 0x1, P0 ;  /* 0x0000003845037211 */ /* 0x000fca00000f0c42 */
[----:B------:R0:W-:Y:S01]  /*df30*/  ST.E.128 desc[UR8][R2.64], R52 ;  /* 0x0000003402007985 */ /* 0x0001e2000c101d08 */
[----:B------:R-:W-:Y:S05]  /*df40*/  BRA `(.L_x_211) ;  /* 0x0000002000147947 */ /* 0x000fea0003800000 */
.L_x_204:
[----:B------:R-:W-:Y:S01]  /*df50*/  ULDC.64 UR14, c[0x0][0xb08] ;  /* 0x0002c200000e7ab9 */ /* 0x000fe20000000a00 */
[----:B------:R-:W-:Y:S01]  /*df60*/  R2UR UR18, R228 ;  /* 0x00000000e41272ca */ /* 0x000fe200000e0000 */
[----:B------:R-:W-:Y:S01]  /*df70*/  UIMAD UR12, UR16, UR14, URZ ;  /* 0x0000000e100c72a4 */ /* 0x000fe2000f8e023f */
[----:B------:R-:W0:Y:S01]  /*df80*/  @P1 LDC R0, c[0x0][0xbec] ;  /* 0x0002fb00ff001b82 */ /* 0x000e220000000800 */
[----:B------:R-:W-:Y:S01]  /*df90*/  UIMAD.WIDE.U32 UR10, UR4, UR14, URZ ;  /* 0x0000000e040a72a5 */ /* 0x000fe2000f8e003f */
[----:B------:R-:W-:Y:S01]  /*dfa0*/  R2UR UR17, R23 ;  /* 0x00000000171172ca */ /* 0x000fe200000e0000 */
[----:B------:R-:W-:Y:S01]  /*dfb0*/  UIMAD UR12, UR4, UR15, UR12 ;  /* 0x0000000f040c72a4 */ /* 0x000fe2000f8e020c */
[----:B------:R-:W-:Y:S01]  /*dfc0*/  IMAD.MOV.U32 R5, RZ, RZ, R11 ;  /* 0x000000ffff057224 */ /* 0x000fe200078e000b */
[----:B------:R-:W-:Y:S01]  /*dfd0*/  USHF.R.S32.HI UR4, URZ, 0x1f, UR9 ;  /* 0x0000001f3f047899 */ /* 0x000fe20008011409 */
[----:B------:R-:W-:Y:S01]  /*dfe0*/  ISETP.GE.AND P0, PT, R13, R18, PT ;  /* 0x000000120d00720c */ /* 0x000fe20003f06270 */
[----:B------:R-:W-:Y:S01]  /*dff0*/  UIADD3 UR11, UR11, UR12, URZ ;  /* 0x0000000c0b0b7290 */ /* 0x000fe2000fffe03f */
[----:B------:R-:W1:Y:S01]  /*e000*/  @P1 LDC R7, c[0x0][0xbf0] ;  /* 0x0002fc00ff071b82 */ /* 0x000e620000000800 */
[----:B------:R-:W-:Y:S01]  /*e010*/  UIADD3 UR8, UR8, 0x36820, URZ ;  /* 0x0003682008087890 */ /* 0x000fe2000fffe03f */
[----:B------:R-:W-:Y:S01]  /*e020*/  BSSY B1, `(.L_x_212) ;  /* 0x000009c000017945 */ /* 0x000fe20003800000 */
[----:B------:R-:W-:Y:S01]  /*e030*/  ULDC.64 UR12, c[0x0][0xb38] ;  /* 0x0002ce00000c7ab9 */ /* 0x000fe20000000a00 */
[----:B------:R-:W-:Y:S01]  /*e040*/  SHF.R.S32.HI R80, RZ, 0x1f, R208 ;  /* 0x0000001fff507819 */ /* 0x000fe200000114d0 */
[----:B------:R-:W-:Y:S01]  /*e050*/  UIMAD.WIDE.U32 UR10, UR18, UR12, UR10 ;  /* 0x0000000c120a72a5 */ /* 0x000fe2000f8e000a */
[----:B------:R-:W-:Y:S01]  /*e060*/  SHF.R.S32.HI R81, RZ, 0x1f, R209 ;  /* 0x0000001fff517819 */ /* 0x000fe200000114d1 */
[----:B------:R-:W-:Y:S01]  /*e070*/  UPRMT UR8, URZ, 0x654, UR8 ;  /* 0x000006543f087896 */ /* 0x000fe20008000008 */
[----:B------:R-:W-:Y:S01]  /*e080*/  SHF.R.S32.HI R82, RZ, 0x1f, R210 ;  /* 0x0000001fff527819 */ /* 0x000fe200000114d2 */
[----:B------:R-:W-:Y:S01]  /*e090*/  UIMAD UR11, UR18, UR13, UR11 ;  /* 0x0000000d120b72a4 */ /* 0x000fe2000f8e020b */
[----:B------:R-:W-:-:S02]  /*e0a0*/  SHF.R.S32.HI R83, RZ, 0x1f, R211 ;  /* 0x0000001fff537819 */ /* 0x000fc400000114d3 */
[----:B------:R-:W-:Y:S01]  /*e0b0*/  ULDC.64 UR12, c[0x0][0xb40] ;  /* 0x0002d000000c7ab9 */ /* 0x000fe20000000a00 */
[----:B------:R-:W-:Y:S01]  /*e0c0*/  SHF.R.S32.HI R84, RZ, 0x1f, R212 ;  /* 0x0000001fff547819 */ /* 0x000fe200000114d4 */
[----:B------:R-:W-:Y:S01]  /*e0d0*/  UIMAD UR4, UR4, UR12, URZ ;  /* 0x0000000c040472a4 */ /* 0x000fe2000f8e023f */
[----:B------:R-:W-:Y:S01]  /*e0e0*/  SHF.R.S32.HI R85, RZ, 0x1f, R213 ;  /* 0x0000001fff557819 */ /* 0x000fe200000114d5 */
[----:B------:R-:W-:Y:S01]  /*e0f0*/  UIMAD.WIDE.U32 UR10, UR9, UR12, UR10 ;  /* 0x0000000c090a72a5 */ /* 0x000fe2000f8e000a */
[----:B0-----:R-:W-:Y:S01]  /*e100*/  @P1 IMAD.HI.U32 R0, R11, R0, RZ ;  /* 0x000000000b001227 */ /* 0x001fe200078e00ff */
[----:B------:R-:W-:Y:S01]  /*e110*/  UIMAD UR4, UR9, UR13, UR4 ;  /* 0x0000000d090472a4 */ /* 0x000fe2000f8e0204 */
[----:B------:R-:W-:Y:S01]  /*e120*/  SYNCS.ARRIVE.TRANS64.RED.A1T0 RZ, [UR8], RZ ;  /* 0x000000ffffff79a7 */ /* 0x000fe20008100408 */
[----:B------:R-:W-:Y:S01]  /*e130*/  SHF.R.S32.HI R86, RZ, 0x1f, R214 ;  /* 0x0000001fff567819 */ /* 0x000fe200000114d6 */
[----:B------:R-:W-:Y:S01]  /*e140*/  ULDC.64 UR12, c[0x0][0xb48] ;  /* 0x0002d200000c7ab9 */ /* 0x000fe20000000a00 */
[----:B------:R-:W-:Y:S01]  /*e150*/  UIADD3 UR11, UR11, UR4, URZ ;  /* 0x000000040b0b7290 */ /* 0x000fe2000fffe03f */
[----:B------:R-:W-:-:S02]  /*e160*/  SHF.R.S32.HI R87, RZ, 0x1f, R215 ;  /* 0x0000001fff577819 */ /* 0x000fc400000114d7 */
[----:B-1----:R-:W-:Y:S01]  /*e170*/  @P1 SHF.R.U32.HI R5, RZ, R7, R0 ;  /* 0x00000007ff051219 */ /* 0x002fe20000011600 */
[----:B------:R-:W-:Y:S01]  /*e180*/  UIMAD.WIDE.U32 UR10, UR17, UR12, UR10 ;  /* 0x0000000c110a72a5 */ /* 0x000fe2000f8e000a */
[----:B------:R-:W-:Y:S02]  /*e190*/  SHF.R.S32.HI R126, RZ, 0x1f, R216 ;  /* 0x0000001fff7e7819 */ /* 0x000fe400000114d8 */
[--C-:B------:R-:W-:Y:S01]  /*e1a0*/  SHF.R.S32.HI R0, RZ, 0x1f, R5.reuse ;  /* 0x0000001fff007819 */ /* 0x100fe20000011405 */
[----:B------:R-:W-:Y:S01]  /*e1b0*/  IMAD.MOV R2, RZ, RZ, -R5 ;  /* 0x000000ffff027224 */ /* 0x000fe200078e0a05 */
[----:B------:R-:W-:Y:S01]  /*e1c0*/  UIMAD UR4, UR17, UR13, UR11 ;  /* 0x0000000d110472a4 */ /* 0x000fe2000f8e020b */
[----:B------:R-:W-:Y:S02]  /*e1d0*/  SHF.R.S32.HI R127, RZ, 0x1f, R217 ;  /* 0x0000001fff7f7819 */ /* 0x000fe400000114d9 */
[----:B------:R-:W-:Y:S01]  /*e1e0*/  ULDC.64 UR12, c[0x0][0xb30] ;  /* 0x0002cc00000c7ab9 */ /* 0x000fe20000000a00 */
[----:B------:R-:W-:Y:S01]  /*e1f0*/  IMAD R7, R3, R2, R11 ;  /* 0x0000000203077224 */ /* 0x000fe200078e020b */
[----:B------:R-:W-:Y:S01]  /*e200*/  SHF.R.S32.HI R128, RZ, 0x1f, R218 ;  /* 0x0000001fff807819 */ /* 0x000fe200000114da */
[----:B------:R-:W-:Y:S01]  /*e210*/  IMAD R0, R0, UR12, RZ ;  /* 0x0000000c00007c24 */ /* 0x000fe2000f8e02ff */
[----:B------:R-:W-:Y:S01]  /*e220*/  SHF.R.S32.HI R129, RZ, 0x1f, R219 ;  /* 0x0000001fff817819 */ /* 0x000fe200000114db */
[----:B------:R-:W-:Y:S01]  /*e230*/  IMAD.U32 R3, RZ, RZ, UR11 ;  /* 0x0000000bff037e24 */ /* 0x000fe2000f8e00ff */
[----:B------:R-:W-:Y:S01]  /*e240*/  SHF.R.S32.HI R130, RZ, 0x1f, R220 ;  /* 0x0000001fff827819 */ /* 0x000fe200000114dc */
[----:B------:R-:W-:Y:S01]  /*e250*/  IMAD.U32 R2, RZ, RZ, UR10 ;  /* 0x0000000aff027e24 */ /* 0x000fe2000f8e00ff */
[----:B------:R-:W-:Y:S01]  /*e260*/  ULDC.64 UR10, c[0x0][0xb28] ;  /* 0x0002ca00000a7ab9 */ /* 0x000fe20000000a00 */
[----:B------:R-:W-:Y:S01]  /*e270*/  IMAD.U32 R3, RZ, RZ, UR4 ;  /* 0x00000004ff037e24 */ /* 0x000fe2000f8e00ff */
[----:B------:R-:W-:Y:S01]  /*e280*/  SHF.R.S32.HI R131, RZ, 0x1f, R221 ;  /* 0x0000001fff837819 */ /* 0x000fe200000114dd */
[C---:B------:R-:W-:Y:S01]  /*e290*/  IMAD R11, R5.reuse, UR13, R0 ;  /* 0x0000000d050b7c24 */ /* 0x040fe2000f8e0200 */
[----:B------:R-:W-:Y:S01]  /*e2a0*/  SHF.R.S32.HI R0, RZ, 0x1f, R7 ;  /* 0x0000001fff007819 */ /* 0x000fe20000011407 */
[----:B------:R-:W-:Y:S01]  /*e2b0*/  IMAD.WIDE.U32 R2, R5, UR12, R2 ;  /* 0x0000000c05027c25 */ /* 0x000fe2000f8e0002 */
[----:B------:R-:W-:-:S02]  /*e2c0*/  SHF.R.S32.HI R132, RZ, 0x1f, R222 ;  /* 0x0000001fff847819 */ /* 0x000fc400000114de */
[----:B------:R-:W-:Y:S01]  /*e2d0*/  SHF.R.S32.HI R133, RZ, 0x1f, R223 ;  /* 0x0000001fff857819 */ /* 0x000fe200000114df */
[----:B------:R-:W-:Y:S01]  /*e2e0*/  IMAD R0, R0, UR10, RZ ;  /* 0x0000000a00007c24 */ /* 0x000fe2000f8e02ff */
[----:B------:R-:W-:Y:S01]  /*e2f0*/  SHF.R.S32.HI R134, RZ, 0x1f, R224 ;  /* 0x0000001fff867819 */ /* 0x000fe200000114e0 */
[----:B------:R-:W-:Y:S01]  /*e300*/  IMAD.IADD R3, R3, 0x1, R11 ;  /* 0x0000000103037824 */ /* 0x000fe200078e020b */
[----:B------:R-:W-:Y:S01]  /*e310*/  SHF.R.S32.HI R135, RZ, 0x1f, R225 ;  /* 0x0000001fff877819 */ /* 0x000fe200000114e1 */
[C---:B------:R-:W-:Y:S01]  /*e320*/  IMAD R5, R7.reuse, UR11, R0 ;  /* 0x0000000b07057c24 */ /* 0x040fe2000f8e0200 */
[----:B------:R-:W-:Y:S01]  /*e330*/  SHF.R.S32.HI R136, RZ, 0x1f, R226 ;  /* 0x0000001fff887819 */ /* 0x000fe200000114e2 */
[----:B------:R-:W-:Y:S01]  /*e340*/  IMAD.WIDE.U32 R2, R7, UR10, R2 ;  /* 0x0000000a07027c25 */ /* 0x000fe2000f8e0002 */
[----:B------:R-:W-:Y:S01]  /*e350*/  ULDC.64 UR10, c[0x0][0xb00] ;  /* 0x0002c000000a7ab9 */ /* 0x000fe20000000a00 */
[----:B------:R-:W-:Y:S02]  /*e360*/  SHF.R.S32.HI R137, RZ, 0x1f, R227 ;  /* 0x0000001fff897819 */ /* 0x000fe400000114e3 */
[----:B------:R-:W-:Y:S01]  /*e370*/  IMAD.IADD R3, R3, 0x1, R5 ;  /* 0x0000000103037824 */ /* 0x000fe200078e0205 */
[----:B------:R-:W-:-:S04]  /*e380*/  LEA R0, P1, R2, UR10, 0x2 ;  /* 0x0000000a02007c11 */ /* 0x000fc8000f8210ff */
[----:B------:R-:W-:Y:S02]  /*e390*/  LEA.HI.X R8, R2, UR11, R3, 0x2, P1 ;  /* 0x0000000b02087c11 */ /* 0x000fe400088f1403 */
[----:B------:R0:W1:Y:S04]  /*e3a0*/  SHFL.IDX PT, R2, R0, RZ, 0x1c1f ;  /* 0x001c1fff00027589 */ /* 0x00006800000e0000 */
[----:B------:R0:W2:Y:S01]  /*e3b0*/  SHFL.IDX PT, R3, R8, RZ, 0x1c1f ;  /* 0x001c1fff08037589 */ /* 0x0000a200000e0000 */
[----:B------:R-:W-:Y:S05]  /*e3c0*/  @P0 BRA `(.L_x_213) ;  /* 0x0000000400840947 */ /* 0x000fea0003800000 */
[----:B------:R-:W-:Y:S01]  /*e3d0*/  ULDC UR4, c[0x0][0xac8] ;  /* 0x0002b20000047ab9 */ /* 0x000fe20000000800 */
[----:B------:R-:W-:Y:S01]  /*e3e0*/  ULDC.64 UR8, c[0x0][0x208] ;  /* 0x0000820000087ab9 */ /* 0x000fe20000000a00 */
[----:B------:R-:W-:Y:S02]  /*e3f0*/  ISETP.GE.AND P1, PT, R227, UR4, PT ;  /* 0x00000004e3007c0c */ /* 0x000fe4000bf26270 */
[----:B------:R-:W-:Y:S02]  /*e400*/  ISETP.GE.AND P0, PT, R226, UR4, PT ;  /* 0x00000004e2007c0c */ /* 0x000fe4000bf06270 */
[----:B------:R-:W-:Y:S02]  /*e410*/  ISETP.GE.AND P2, PT, R204, UR4, PT ;  /* 0x00000004cc007c0c */ /* 0x000fe4000bf46270 */
[----:B------:R-:W-:Y:S02]  /*e420*/  ISETP.GE.AND P3, PT, R225, UR4, PT ;  /* 0x00000004e1007c0c */ /* 0x000fe4000bf66270 */
[----:B------:R-:W-:-:S05]  /*e430*/  ISETP.GE.AND P4, PT, R224, UR4, PT ;  /* 0x00000004e0007c0c */ /* 0x000fca000bf86270 */
[CC--:B-1----:R-:W-:Y:S02]  /*e440*/  @!P1 LEA R6, P5, R227.reuse, R2.reuse, 0x2 ;  /* 0x00000002e3069211 */ /* 0x0c2fe400078a10ff */
[-C--:B------:R-:W-:Y:S02]  /*e450*/  @!P0 LEA R10, P6, R226, R2.reuse, 0x2 ;  /* 0x00000002e20a8211 */ /* 0x080fe400078c10ff */
[----:B--2---:R-:W-:Y:S01]  /*e460*/  @!P2 IMAD.WIDE R4, R204, 0x4, R2 ;  /* 0x00000004cc04a825 */ /* 0x004fe200078e0202 */
[-C--:B------:R-:W-:Y:S02]  /*e470*/  @!P1 LEA.HI.X R7, R227, R3.reuse, R137, 0x2, P5 ;  /* 0x00000003e3079211 */ /* 0x080fe400028f1489 */
[----:B------:R-:W-:Y:S02]  /*e480*/  @!P0 LEA.HI.X R11, R226, R3, R136, 0x2, P6 ;  /* 0x00000003e20b8211 */ /* 0x000fe400030f1488 */
[----:B------:R-:W-:Y:S01]  /*e490*/  ISETP.GE.AND P5, PT, R223, UR4, PT ;  /* 0x00000004df007c0c */ /* 0x000fe2000bfa6270 */
[----:B------:R1:W-:Y:S01]  /*e4a0*/  @!P2 ST.E.64 desc[UR8][R4.64], R24 ;  /* 0x000000180400a985 */ /* 0x0003e2000c101b08 */
[----:B------:R-:W-:-:S02]  /*e4b0*/  @!P3 LEA R12, P6, R225, R2, 0x2 ;  /* 0x00000002e10cb211 */ /* 0x000fc400078c10ff */
[----:B------:R-:W-:Y:S01]  /*e4c0*/  @!P4 LEA R14, P2, R224, R2, 0x2 ;  /* 0x00000002e00ec211 */ /* 0x000fe200078410ff */
[----:B------:R2:W-:Y:S01]  /*e4d0*/  @!P1 ST.E.64 desc[UR8][R6.64], R28 ;  /* 0x0000001c06009985 */ /* 0x0005e2000c101b08 */
[-C--:B------:R-:W-:Y:S02]  /*e4e0*/  @!P3 LEA.HI.X R13, R225, R3.reuse, R135, 0x2, P6 ;  /* 0x00000003e10db211 */ /* 0x080fe400030f1487 */
[----:B------:R-:W-:Y:S01]  /*e4f0*/  ISETP.GE.AND P1, PT, R221, UR4, PT ;  /* 0x00000004dd007c0c */ /* 0x000fe2000bf26270 */
[----:B------:R3:W-:Y:S01]  /*e500*/  @!P0 ST.E.64 desc[UR8][R10.64], R32 ;  /* 0x000000200a008985 */ /* 0x0007e2000c101b08 */
[----:B------:R-:W-:Y:S02]  /*e510*/  ISETP.GE.AND P0, PT, R222, UR4, PT ;  /* 0x00000004de007c0c */ /* 0x000fe4000bf06270 */
[----:B------:R-:W-:Y:S01]  /*e520*/  @!P4 LEA.HI.X R15, R224, R3, R134, 0x2, P2 ;  /* 0x00000003e00fc211 */ /* 0x000fe200010f1486 */
[----:B------:R4:W-:Y:S01]  /*e530*/  @!P3 ST.E.64 desc[UR8][R12.64], R36 ;  /* 0x000000240c00b985 */ /* 0x0009e2000c101b08 */
[----:B------:R-:W-:-:S02]  /*e540*/  ISETP.GE.AND P2, PT, R220, UR4, PT ;  /* 0x00000004dc007c0c */ /* 0x000fc4000bf46270 */
[----:B------:R-:W-:Y:S01]  /*e550*/  @!P5 LEA R22, P6, R223, R2, 0x2 ;  /* 0x00000002df16d211 */ /* 0x000fe200078c10ff */
[----:B------:R5:W-:Y:S01]  /*e560*/  @!P4 ST.E.64 desc[UR8][R14.64], R40 ;  /* 0x000000280e00c985 */ /* 0x000be2000c101b08 */
[----:B------:R-:W-:Y:S02]  /*e570*/  ISETP.GE.AND P3, PT, R219, UR4, PT ;  /* 0x00000004db007c0c */ /* 0x000fe4000bf66270 */
[----:B------:R-:W-:-:S03]  /*e580*/  @!P5 LEA.HI.X R23, R223, R3, R133, 0x2, P6 ;  /* 0x00000003df17d211 */ /* 0x000fc600030f1485 */
[CC--:B-1----:R-:W-:Y:S02]  /*e590*/  @!P0 LEA R4, P4, R222.reuse, R2.reuse, 0x2 ;  /* 0x00000002de048211 */ /* 0x0c2fe400078810ff */
[----:B------:R1:W-:Y:S01]  /*e5a0*/  @!P5 ST.E.64 desc[UR8][R22.64], R44 ;  /* 0x0000002c1600d985 */ /* 0x0003e2000c101b08 */
[CC--:B--2---:R-:W-:Y:S02]  /*e5b0*/  @!P1 LEA R6, P5, R221.reuse, R2.reuse, 0x2 ;  /* 0x00000002dd069211 */ /* 0x0c4fe400078a10ff */
[-C--:B------:R-:W-:Y:S02]  /*e5c0*/  @!P0 LEA.HI.X R5, R222, R3.reuse, R132, 0x2, P4 ;  /* 0x00000003de058211 */ /* 0x080fe400020f1484 */
[----:B------:R-:W-:Y:S02]  /*e5d0*/  ISETP.GE.AND P4, PT, R218, UR4, PT ;  /* 0x00000004da007c0c */ /* 0x000fe4000bf86270 */
[----:B---3--:R-:W-:Y:S01]  /*e5e0*/  @!P2 LEA R10, P6, R220, R2, 0x2 ;  /* 0x00000002dc0aa211 */ /* 0x008fe200078c10ff */
[----:B------:R-:W-:Y:S01]  /*e5f0*/  @!P0 ST.E.64 desc[UR8][R4.64], R48 ;  /* 0x0000003004008985 */ /* 0x000fe2000c101b08 */
[----:B------:R-:W-:-:S02]  /*e600*/  @!P1 LEA.HI.X R7, R221, R3, R131, 0x2, P5 ;  /* 0x00000003dd079211 */ /* 0x000fc400028f1483 */
[----:B------:R-:W-:Y:S02]  /*e610*/  ISETP.GE.AND P5, PT, R217, UR4, PT ;  /* 0x00000004d9007c0c */ /* 0x000fe4000bfa6270 */
[----:B------:R-:W-:Y:S01]  /*e620*/  @!P2 LEA.HI.X R11, R220, R3, R130, 0x2, P6 ;  /* 0x00000003dc0ba211 */ /* 0x000fe200030f1482 */
[----:B------:R2:W-:Y:S01]  /*e630*/  @!P1 ST.E.64 desc[UR8][R6.64], R52 ;  /* 0x0000003406009985 */ /* 0x0005e2000c101b08 */
[-C--:B----4-:R-:W-:Y:S02]  /*e640*/  @!P3 LEA R12, P6, R219, R2.reuse, 0x2 ;  /* 0x00000002db0cb211 */ /* 0x090fe400078c10ff */
[----:B------:R-:W-:Y:S01]  /*e650*/  ISETP.GE.AND P1, PT, R215, UR4, PT ;  /* 0x00000004d7007c0c */ /* 0x000fe2000bf26270 */
[----:B------:R3:W-:Y:S01]  /*e660*/  @!P2 ST.E.64 desc[UR8][R10.64], R56 ;  /* 0x000000380a00a985 */ /* 0x0007e2000c101b08 */
[----:B------:R-:W-:Y:S02]  /*e670*/  ISETP.GE.AND P2, PT, R216, UR4, PT ;  /* 0x00000004d8007c0c */ /* 0x000fe4000bf46270 */
[----:B-----5:R-:W-:-:S02]  /*e680*/  @!P4 LEA R14, P0, R218, R2, 0x2 ;  /* 0x00000002da0ec211 */ /* 0x020fc400078010ff */
[-C--:B------:R-:W-:Y:S02]  /*e690*/  @!P3 LEA.HI.X R13, R219, R3.reuse, R129, 0x2, P6 ;  /* 0x00000003db0db211 */ /* 0x080fe400030f1481 */
[-C--:B------:R-:W-:Y:S02]  /*e6a0*/  @!P4 LEA.HI.X R15, R218, R3.reuse, R128, 0x2, P0 ;  /* 0x00000003da0fc211 */ /* 0x080fe400000f1480 */
[----:B------:R-:W-:Y:S01]  /*e6b0*/  ISETP.GE.AND P0, PT, R214, UR4, PT ;  /* 0x00000004d6007c0c */ /* 0x000fe2000bf06270 */
[----:B------:R-:W-:Y:S01]  /*e6c0*/  @!P3 ST.E.64 desc[UR8][R12.64], R60 ;  /* 0x0000003c0c00b985 */ /* 0x000fe2000c101b08 */
[-C--:B-1----:R-:W-:Y:S02]  /*e6d0*/  @!P5 LEA R22, P6, R217, R2.reuse, 0x2 ;  /* 0x00000002d916d211 */ /* 0x082fe400078c10ff */
[----:B--2---:R-:W-:Y:S01]  /*e6e0*/  @!P1 LEA R6, P3, R215, R2, 0x2 ;  /* 0x00000002d7069211 */ /* 0x004fe200078610ff */
[----:B------:R1:W-:Y:S01]  /*e6f0*/  @!P4 ST.E.64 desc[UR8][R14.64], R64 ;  /* 0x000000400e00c985 */ /* 0x0003e2000c101b08 */
[----:B------:R-:W-:-:S02]  /*e700*/  @!P5 LEA.HI.X R23, R217, R3, R127, 0x2, P6 ;  /* 0x00000003d917d211 */ /* 0x000fc400030f147f */
[-C--:B------:R-:W-:Y:S02]  /*e710*/  @!P2 LEA R4, P6, R216, R2.reuse, 0x2 ;  /* 0x00000002d804a211 */ /* 0x080fe400078c10ff */
[----:B------:R-:W-:Y:S01]  /*e720*/  ISETP.GE.AND P4, PT, R212, UR4, PT ;  /* 0x00000004d4007c0c */ /* 0x000fe2000bf86270 */
[----:B------:R2:W-:Y:S01]  /*e730*/  @!P5 ST.E.64 desc[UR8][R22.64], R68 ;  /* 0x000000441600d985 */ /* 0x0005e2000c101b08 */
[----:B------:R-:W-:Y:S02]  /*e740*/  ISETP.GE.AND P5, PT, R213, UR4, PT ;  /* 0x00000004d5007c0c */ /* 0x000fe4000bfa6270 */
[-C--:B------:R-:W-:Y:S02]  /*e750*/  @!P2 LEA.HI.X R5, R216, R3.reuse, R126, 0x2, P6 ;  /* 0x00000003d805a211 */ /* 0x080fe400030f147e */
[----:B---3--:R-:W-:Y:S02]  /*e760*/  @!P0 LEA R10, P6, R214, R2, 0x2 ;  /* 0x00000002d60a8211 */ /* 0x008fe400078c10ff */
[----:B------:R-:W-:Y:S01]  /*e770*/  @!P1 LEA.HI.X R7, R215, R3, R87, 0x2, P3 ;  /* 0x00000003d7079211 */ /* 0x000fe200018f1457 */
[----:B------:R3:W-:Y:S01]  /*e780*/  @!P2 ST.E.64 desc[UR8][R4.64], R72 ;  /* 0x000000480400a985 */ /* 0x0007e2000c101b08 */
[----:B------:R-:W-:-:S02]  /*e790*/  ISETP.GE.AND P3, PT, R211, UR4, PT ;  /* 0x00000004d3007c0c */ /* 0x000fc4000bf66270 */
[-C--:B------:R-:W-:Y:S01]  /*e7a0*/  @!P0 LEA.HI.X R11, R214, R3.reuse, R86, 0x2, P6 ;  /* 0x00000003d60b8211 */ /* 0x080fe200030f1456 */
[----:B------:R4:W-:Y:S01]  /*e7b0*/  @!P1 ST.E.64 desc[UR8][R6.64], R76 ;  /* 0x0000004c06009985 */ /* 0x0009e2000c101b08 */
[-C--:B-1----:R-:W-:Y:S02]  /*e7c0*/  @!P4 LEA R14, P2, R212, R2.reuse, 0x2 ;  /* 0x00000002d40ec211 */ /* 0x082fe400078410ff */
[C---:B------:R-:W-:Y:S01]  /*e7d0*/  @!P5 LEA R12, P1, R213.reuse, R2, 0x2 ;  /* 0x00000002d50cd211 */ /* 0x040fe200078210ff */
[----:B------:R1:W-:Y:S01]  /*e7e0*/  @!P0 ST.E.64 desc[UR8][R10.64], R20 ;  /* 0x000000140a008985 */ /* 0x0003e2000c101b08 */
[----:B------:R-:W-:Y:S02]  /*e7f0*/  ISETP.GE.AND P0, PT, R210, UR4, PT ;  /* 0x00000004d2007c0c */ /* 0x000fe4000bf06270 */
[----:B------:R-:W-:Y:S02]  /*e800*/  @!P5 LEA.HI.X R13, R213, R3, R85, 0x2, P1 ;  /* 0x00000003d50dd211 */ /* 0x000fe400008f1455 */
[----:B------:R-:W-:-:S02]  /*e810*/  ISETP.GE.AND P1, PT, R209, UR4, PT ;  /* 0x00000004d1007c0c */ /* 0x000fc4000bf26270 */
[CC--:B--2---:R-:W-:Y:S01]  /*e820*/  @!P3 LEA R22, P6, R211.reuse, R2.reuse, 0x2 ;  /* 0x00000002d316b211 */ /* 0x0c4fe200078c10ff */
[----:B------:R2:W-:Y:S01]  /*e830*/  @!P5 ST.E.64 desc[UR8][R12.64], R120 ;  /* 0x000000780c00d985 */ /* 0x0005e2000c101b08 */
[-C--:B------:R-:W-:Y:S02]  /*e840*/  @!P4 LEA.HI.X R15, R212, R3.reuse, R84, 0x2, P2 ;  /* 0x00000003d40fc211 */ /* 0x080fe400010f1454 */
[----:B------:R-:W-:Y:S02]  /*e850*/  @!P3 LEA.HI.X R23, R211, R3, R83, 0x2, P6 ;  /* 0x00000003d317b211 */ /* 0x000fe400030f1453 */
[----:B------:R-:W-:Y:S01]  /*e860*/  ISETP.GE.AND P2, PT, R206, UR4, PT ;  /* 0x00000004ce007c0c */ /* 0x000fe2000bf46270 */
[----:B------:R5:W-:Y:S01]  /*e870*/  @!P4 ST.E.64 desc[UR8][R14.64], R88 ;  /* 0x000000580e00c985 */ /* 0x000be2000c101b08 */
[----:B------:R-:W-:Y:S02]  /*e880*/  ISETP.GE.AND P4, PT, R208, UR4, PT ;  /* 0x00000004d0007c0c */ /* 0x000fe4000bf86270 */
[----:B---3--:R-:W-:Y:S01]  /*e890*/  @!P0 LEA R4, P5, R210, R2, 0x2 ;  /* 0x00000002d2048211 */ /* 0x008fe200078a10ff */
[----:B------:R3:W-:Y:S01]  /*e8a0*/  @!P3 ST.E.64 desc[UR8][R22.64], R92 ;  /* 0x0000005c1600b985 */ /* 0x0007e2000c101b08 */
[----:B------:R-:W-:-:S02]  /*e8b0*/  ISETP.GE.AND P3, PT, R207, UR4, PT ;  /* 0x00000004cf007c0c */ /* 0x000fc4000bf66270 */
[-C--:B------:R-:W-:Y:S02]  /*e8c0*/  @!P0 LEA.HI.X R5, R210, R3.reuse, R82, 0x2, P5 ;  /* 0x00000003d2058211 */ /* 0x080fe400028f1452 */
[----:B------:R-:W-:Y:S02]  /*e8d0*/  ISETP.GE.AND P5, PT, R205, UR4, PT ;  /* 0x00000004cd007c0c */ /* 0x000fe4000bfa6270 */
[CC--:B----4-:R-:W-:Y:S01]  /*e8e0*/  @!P1 LEA R6, P6, R209.reuse, R2.reuse, 0x2 ;  /* 0x00000002d1069211 */ /* 0x0d0fe200078c10ff */
[----:B------:R3:W-:Y:S02]  /*e8f0*/  @!P0 ST.E.64 desc[UR8][R4.64], R96 ;  /* 0x0000006004008985 */ /* 0x0007e4000c101b08 */
[-C--:B-1----:R-:W-:Y:S02]  /*e900*/  @!P4 LEA R10, P0, R208, R2.reuse, 0x2 ;  /* 0x00000002d00ac211 */ /* 0x082fe400078010ff */
[----:B------:R-:W-:Y:S02]  /*e910*/  @!P1 LEA.HI.X R7, R209, R3, R81, 0x2, P6 ;  /* 0x00000003d1079211 */ /* 0x000fe400030f1451 */
[----:B--2---:R-:W-:-:S02]  /*e920*/  @!P3 LEA R12, P6, R207, R2, 0x2 ;  /* 0x00000002cf0cb211 */ /* 0x004fc400078c10ff */
[-C--:B------:R-:W-:Y:S01]  /*e930*/  @!P4 LEA.HI.X R11, R208, R3.reuse, R80, 0x2, P0 ;  /* 0x00000003d00bc211 */ /* 0x080fe200000f1450 */
[----:B------:R3:W-:Y:S01]  /*e940*/  @!P1 ST.E.64 desc[UR8][R6.64], R100 ;  /* 0x0000006406009985 */ /* 0x0007e2000c101b08 */
[CC--:B-----5:R-:W-:Y:S02]  /*e950*/  @!P2 LEA R14, P1, R206.reuse, R2.reuse, 0x2 ;  /* 0x00000002ce0ea211 */ /* 0x0e0fe400078210ff */
[----:B------:R-:W-:Y:S01]  /*e960*/  @!P5 LEA R2, P0, R205, R2, 0x2 ;  /* 0x00000002cd02d211 */ /* 0x000fe200078010ff */
[----:B------:R3:W-:Y:S01]  /*e970*/  @!P4 ST.E.64 desc[UR8][R10.64], R104 ;  /* 0x000000680a00c985 */ /* 0x0007e2000c101b08 */
[-C--:B------:R-:W-:Y:S02]  /*e980*/  @!P3 LEA.HI.X R13, R207, R3.reuse, R237, 0x2, P6 ;  /* 0x00000003cf0db211 */ /* 0x080fe400030f14ed */
[-C--:B------:R-:W-:Y:S02]  /*e990*/  @!P2 LEA.HI.X R15, R206, R3.reuse, R236, 0x2, P1 ;  /* 0x00000003ce0fa211 */ /* 0x080fe400008f14ec */
[----:B------:R-:W-:Y:S01]  /*e9a0*/  @!P5 LEA.HI.X R3, R205, R3, R235, 0x2, P0 ;  /* 0x00000003cd03d211 */ /* 0x000fe200000f14eb */
[----:B------:R3:W-:Y:S04]  /*e9b0*/  @!P3 ST.E.64 desc[UR8][R12.64], R108 ;  /* 0x0000006c0c00b985 */ /* 0x0007e8000c101b08 */
[----:B------:R3:W-:Y:S04]  /*e9c0*/  @!P2 ST.E.64 desc[UR8][R14.64], R112 ;  /* 0x000000700e00a985 */ /* 0x0007e8000c101b08 */
[----:B------:R3:W-:Y:S02]  /*e9d0*/  @!P5 ST.E.64 desc[UR8][R2.64], R116 ;  /* 0x000000740200d985 */ /* 0x0007e4000c101b08 */
.L_x_213:
[----:B------:R-:W-:Y:S05]  /*e9e0*/  BSYNC B1 ;  /* 0x0000000000017941 */ /* 0x000fea0003800000 */
.L_x_212:
[----:B------:R-:W-:Y:S01]  /*e9f0*/  ISETP.GE.AND P0, PT, R9, R18, PT ;  /* 0x000000120900720c */ /* 0x000fe20003f06270 */
[----:B---3--:R3:W4:Y:S04]  /*ea00*/  SHFL.IDX PT, R5, R8, 0x1, 0x1c1f ;  /* 0x003c1f0008057f89 */ /* 0x00872800000e0000 */
[----:B------:R3:W0:Y:S08]  /*ea10*/  SHFL.IDX PT, R4, R0, 0x1, 0x1c1f ;  /* 0x003c1f0000047f89 */ /* 0x00063000000e0000 */
[----:B---3--:R-:W-:Y:S05]  /*ea20*/  @P0 BRA `(.L_x_211) ;  /* 0x00000014005c0947 */ /* 0x008fea0003800000 */
[----:B------:R-:W-:Y:S01]  /*ea30*/  ULDC UR4, c[0x0][0xac8] ;  /* 0x0002b20000047ab9 */ /* 0x000fe20000000800 */
[----:B------:R-:W-:Y:S01]  /*ea40*/  ULDC.64 UR8, c[0x0][0x208] ;  /* 0x0000820000087ab9 */ /* 0x000fe20000000a00 */
[----:B------:R-:W-:Y:S02]  /*ea50*/  ISETP.GE.AND P2, PT, R227, UR4, PT ;  /* 0x00000004e3007c0c */ /* 0x000fe4000bf46270 */
[----:B------:R-:W-:Y:S02]  /*ea60*/  ISETP.GE.AND P1, PT, R204, UR4, PT ;  /* 0x00000004cc007c0c */ /* 0x000fe4000bf26270 */
[----:B------:R-:W-:Y:S02]  /*ea70*/  ISETP.GE.AND P5, PT, R226, UR4, PT ;  /* 0x00000004e2007c0c */ /* 0x000fe4000bfa6270 */
[----:B------:R-:W-:Y:S02]  /*ea80*/  ISETP.GE.AND P4, PT, R225, UR4, PT ;  /* 0x00000004e1007c0c */ /* 0x000fe4000bf86270 */
[----:B------:R-:W-:-:S05]  /*ea90*/  ISETP.GE.AND P3, PT, R224, UR4, PT ;  /* 0x00000004e0007c0c */ /* 0x000fca000bf66270 */
[CC--:B0-----:R-:W-:Y:S02]  /*eaa0*/  @!P2 LEA R6, P0, R227.reuse, R4.reuse, 0x2 ;  /* 0x00000004e306a211 */ /* 0x0c1fe400078010ff */
[----:B-12-4-:R-:W-:Y:S02]  /*eab0*/  @!P1 IMAD.WIDE R2, R204, 0x4, R4 ;  /* 0x00000004cc029825 */ /* 0x016fe400078e0204 */
[----:B------:R-:W-:Y:S02]  /*eac0*/  @!P2 LEA.HI.X R7, R227, R5, R137, 0x2, P0 ;  /* 0x00000005e307a211 */ /* 0x000fe400000f1489 */
[----:B------:R-:W-:Y:S01]  /*ead0*/  ISETP.GE.AND P0, PT, R223, UR4, PT ;  /* 0x00000004df007c0c */ /* 0x000fe2000bf06270 */
[----:B------:R0:W-:Y:S01]  /*eae0*/  @!P1 ST.E.64 desc[UR8][R2.64], R26 ;  /* 0x0000001a02009985 */ /* 0x0001e2000c101b08 */
[-C--:B------:R-:W-:Y:S02]  /*eaf0*/  @!P5 LEA R8, P6, R226, R4.reuse, 0x2 ;  /* 0x00000004e208d211 */ /* 0x080fe400078c10ff */
[----:B------:R-:W-:Y:S01]  /*eb00*/  ISETP.GE.AND P1, PT, R222, UR4, PT ;  /* 0x00000004de007c0c */ /* 0x000fe2000bf26270 */
[----:B------:R1:W-:Y:S01]  /*eb10*/  @!P2 ST.E.64 desc[UR8][R6.64], R30 ;  /* 0x0000001e0600a985 */ /* 0x0003e2000c101b08 */
[----:B------:R-:W-:-:S02]  /*eb20*/  @!P4 LEA R10, P2, R225, R4, 0x2 ;  /* 0x00000004e10ac211 */ /* 0x000fc400078410ff */
[-C--:B------:R-:W-:Y:S02]  /*eb30*/  @!P5 LEA.HI.X R9, R226, R5.reuse, R136, 0x2, P6 ;  /* 0x00000005e209d211 */ /* 0x080fe400030f1488 */
[----:B------:R-:W-:Y:S02]  /*eb40*/  @!P4 LEA.HI.X R11, R225, R5, R135, 0x2, P2 ;  /* 0x00000005e10bc211 */ /* 0x000fe400010f1487 */
[----:B------:R-:W-:Y:S01]  /*eb50*/  ISETP.GE.AND P2, PT, R221, UR4, PT ;  /* 0x00000004dd007c0c */ /* 0x000fe2000bf46270 */
[----:B------:R-:W-:Y:S01]  /*eb60*/  @!P5 ST.E.64 desc[UR8][R8.64], R34 ;  /* 0x000000220800d985 */ /* 0x000fe2000c101b08 */
[----:B------:R-:W-:-:S03]  /*eb70*/  @!P3 LEA R12, P6, R224, R4, 0x2 ;  /* 0x00000004e00cb211 */ /* 0x000fc600078c10ff */
[----:B------:R2:W-:Y:S01]  /*eb80*/  @!P4 ST.E.64 desc[UR8][R10.64], R38 ;  /* 0x000000260a00c985 */ /* 0x0005e2000c101b08 */
[CC--:B0-----:R-:W-:Y:S02]  /*eb90*/  @!P0 LEA R2, P4, R223.reuse, R4.reuse, 0x2 ;  /* 0x00000004df028211 */ /* 0x0c1fe400078810ff */
[-C--:B------:R-:W-:Y:S02]  /*eba0*/  @!P3 LEA.HI.X R13, R224, R5.reuse, R134, 0x2, P6 ;  /* 0x00000005e00db211 */ /* 0x080fe400030f1486 */
[----:B------:R-:W-:Y:S02]  /*ebb0*/  @!P0 LEA.HI.X R3, R223, R5, R133, 0x2, P4 ;  /* 0x00000005df038211 */ /* 0x000fe400020f1485 */
[----:B------:R-:W-:Y:S01]  /*ebc0*/  ISETP.GE.AND P4, PT, R219, UR4, PT ;  /* 0x00000004db007c0c */ /* 0x000fe2000bf86270 */
[----:B------:R0:W-:Y:S01]  /*ebd0*/  @!P3 ST.E.64 desc[UR8][R12.64], R42 ;  /* 0x0000002a0c00b985 */ /* 0x0001e2000c101b08 */
[----:B------:R-:W-:Y:S02]  /*ebe0*/  ISETP.GE.AND P3, PT, R220, UR4, PT ;  /* 0x00000004dc007c0c */ /* 0x000fe4000bf66270 */
[-C--:B-1----:R-:W-:Y:S01]  /*ebf0*/  @!P1 LEA R6, P5, R222, R4.reuse, 0x2 ;  /* 0x00000004de069211 */ /* 0x082fe200078a10ff */
[----:B------:R1:W-:Y:S01]  /*ec00*/  @!P0 ST.E.64 desc[UR8][R2.64], R46 ;  /* 0x0000002e02008985 */ /* 0x0003e2000c101b08 */
[----:B------:R-:W-:-:S02]  /*ec10*/  @!P2 LEA R14, P6, R221, R4, 0x2 ;  /* 0x00000004dd0ea211 */ /* 0x000fc400078c10ff */
[-C--:B------:R-:W-:Y:S02]  /*ec20*/  @!P1 LEA.HI.X R7, R222, R5.reuse, R132, 0x2, P5 ;  /* 0x00000005de079211 */ /* 0x080fe400028f1484 */
[----:B------:R-:W-:Y:S02]  /*ec30*/  ISETP.GE.AND P5, PT, R218, UR4, PT ;  /* 0x00000004da007c0c */ /* 0x000fe4000bfa6270 */
[----:B------:R-:W-:Y:S01]  /*ec40*/  @!P2 LEA.HI.X R15, R221, R5, R131, 0x2, P6 ;  /* 0x00000005dd0fa211 */ /* 0x000fe200030f1483 */
[----:B------:R3:W-:Y:S01]  /*ec50*/  @!P1 ST.E.64 desc[UR8][R6.64], R50 ;  /* 0x0000003206009985 */ /* 0x0007e2000c101b08 */
[-C--:B--2---:R-:W-:Y:S02]  /*ec60*/  @!P4 LEA R10, P0, R219, R4.reuse, 0x2 ;  /* 0x00000004db0ac211 */ /* 0x084fe400078010ff */
[----:B------:R-:W-:Y:S01]  /*ec70*/  @!P3 LEA R8, P6, R220, R4, 0x2 ;  /* 0x00000004dc08b211 */ /* 0x000fe200078c10ff */
[----:B------:R2:W-:Y:S01]  /*ec80*/  @!P2 ST.E.64 desc[UR8][R14.64], R54 ;  /* 0x000000360e00a985 */ /* 0x0005e2000c101b08 */
[----:B------:R-:W-:-:S02]  /*ec90*/  ISETP.GE.AND P2, PT, R217, UR4, PT ;  /* 0x00000004d9007c0c */ /* 0x000fc4000bf46270 */
[----:B------:R-:W-:Y:S02]  /*eca0*/  ISETP.GE.AND P1, PT, R216, UR4, PT ;  /* 0x00000004d8007c0c */ /* 0x000fe4000bf26270 */
[-C--:B------:R-:W-:Y:S02]  /*ecb0*/  @!P4 LEA.HI.X R11, R219, R5.reuse, R129, 0x2, P0 ;  /* 0x00000005db0bc211 */ /* 0x080fe400000f1481 */
[----:B------:R-:W-:Y:S02]  /*ecc0*/  ISETP.GE.AND P0, PT, R215, UR4, PT ;  /* 0x00000004d7007c0c */ /* 0x000fe4000bf06270 */
[----:B------:R-:W-:Y:S02]  /*ecd0*/  @!P3 LEA.HI.X R9, R220, R5, R130, 0x2, P6 ;  /* 0x00000005dc09b211 */ /* 0x000fe400030f1482 */
[----:B0-----:R-:W-:-:S03]  /*ece0*/  @!P5 LEA R12, P6, R218, R4, 0x2 ;  /* 0x00000004da0cd211 */ /* 0x001fc600078c10ff */
[----:B------:R0:W-:Y:S01]  /*ecf0*/  @!P3 ST.E.64 desc[UR8][R8.64], R58 ;  /* 0x0000003a0800b985 */ /* 0x0001e2000c101b08 */
[-C--:B------:R-:W-:Y:S02]  /*ed00*/  @!P5 LEA.HI.X R13, R218, R5.reuse, R128, 0x2, P6 ;  /* 0x00000005da0dd211 */ /* 0x080fe400030f1480 */
[CC--:B-1----:R-:W-:Y:S01]  /*ed10*/  @!P2 LEA R2, P6, R217.reuse, R4.reuse, 0x2 ;  /* 0x00000004d902a211 */ /* 0x0c2fe200078c10ff */
[----:B------:R1:W-:Y:S01]  /*ed20*/  @!P4 ST.E.64 desc[UR8][R10.64], R62 ;  /* 0x0000003e0a00c985 */ /* 0x0003e2000c101b08 */
[-C--:B---3--:R-:W-:Y:S02]  /*ed30*/  @!P1 LEA R6, P3, R216, R4.reuse, 0x2 ;  /* 0x00000004d8069211 */ /* 0x088fe400078610ff */
[----:B------:R-:W-:Y:S01]  /*ed40*/  @!P2 LEA.HI.X R3, R217, R5, R127, 0x2, P6 ;  /* 0x00000005d903a211 */ /* 0x000fe200030f147f */
[----:B------:R3:W-:Y:S01]  /*ed50*/  @!P5 ST.E.64 desc[UR8][R12.64], R66 ;  /* 0x000000420c00d985 */ /* 0x0007e2000c101b08 */
[----:B------:R-:W-:Y:S02]  /*ed60*/  ISETP.GE.AND P5, PT, R214, UR4, PT ;  /* 0x00000004d6007c0c */ /* 0x000fe4000bfa6270 */
[----:B------:R-:W-:Y:S01]  /*ed70*/  ISETP.GE.AND P4, PT, R213, UR4, PT ;  /* 0x00000004d5007c0c */ /* 0x000fe2000bf86270 */
[----:B------:R4:W-:Y:S01]  /*ed80*/  @!P2 ST.E.64 desc[UR8][R2.64], R70 ;  /* 0x000000460200a985 */ /* 0x0009e2000c101b08 */
[----:B--2---:R-:W-:-:S02]  /*ed90*/  @!P0 LEA R14, P6, R215, R4, 0x2 ;  /* 0x00000004d70e8211 */ /* 0x004fc400078c10ff */
[-C--:B------:R-:W-:Y:S02]  /*eda0*/  @!P1 LEA.HI.X R7, R216, R5.reuse, R126, 0x2, P3 ;  /* 0x00000005d8079211 */ /* 0x080fe400018f147e */
[----:B------:R-:W-:Y:S02]  /*edb0*/  @!P0 LEA.HI.X R15, R215, R5, R87, 0x2, P6 ;  /* 0x00000005d70f8211 */ /* 0x000fe400030f1457 */
[----:B------:R-:W-:Y:S01]  /*edc0*/  ISETP.GE.AND P3, PT, R212, UR4, PT ;  /* 0x00000004d4007c0c */ /* 0x000fe2000bf66270 */
[----:B------:R2:W-:Y:S02]  /*edd0*/  @!P1 ST.E.64 desc[UR8][R6.64], R74 ;  /* 0x0000004a06009985 */ /* 0x0005e4000c101b08 */
[----:B0-----:R-:W-:Y:S02]  /*ede0*/  @!P5 LEA R8, P1, R214, R4, 0x2 ;  /* 0x00000004d608d211 */ /* 0x001fe400078210ff */
[----:B------:R-:W-:Y:S01]  /*edf0*/  @!P0 ST.E.64 desc[UR8][R14.64], R78 ;  /* 0x0000004e0e008985 */ /* 0x000fe2000c101b08 */
[----:B------:R-:W-:-:S02]  /*ee00*/  ISETP.GE.AND P0, PT, R211, UR4, PT ;  /* 0x00000004d3007c0c */ /* 0x000fc4000bf06270 */
[CC--:B-1----:R-:W-:Y:S02]  /*ee10*/  @!P4 LEA R10, P2, R213.reuse, R4.reuse, 0x2 ;  /* 0x00000004d50ac211 */ /* 0x0c2fe400078410ff */
[-C--:B------:R-:W-:Y:S02]  /*ee20*/  @!P5 LEA.HI.X R9, R214, R5.reuse, R86, 0x2, P1 ;  /* 0x00000005d609d211 */ /* 0x080fe400008f1456 */
[-C--:B------:R-:W-:Y:S02]  /*ee30*/  @!P4 LEA.HI.X R11, R213, R5.reuse, R85, 0x2, P2 ;  /* 0x00000005d50bc211 */ /* 0x080fe400010f1455 */
[----:B---3--:R-:W-:Y:S01]  /*ee40*/  @!P3 LEA R12, P6, R212, R4, 0x2 ;  /* 0x00000004d40cb211 */ /* 0x008fe200078c10ff */
[----:B------:R0:W-:Y:S01]  /*ee50*/  @!P5 ST.E.64 desc[UR8][R8.64], R122 ;  /* 0x0000007a0800d985 */ /* 0x0001e2000c101b08 */
[----:B------:R-:W-:Y:S02]  /*ee60*/  ISETP.GE.AND P1, PT, R210, UR4, PT ;  /* 0x00000004d2007c0c */ /* 0x000fe4000bf26270 */
[----:B------:R-:W-:Y:S01]  /*ee70*/  @!P3 LEA.HI.X R13, R212, R5, R84, 0x2, P6 ;  /* 0x00000005d40db211 */ /* 0x000fe200030f1454 */
[----:B------:R1:W-:Y:S01]  /*ee80*/  @!P4 ST.E.64 desc[UR8][R10.64], R124 ;  /* 0x0000007c0a00c985 */ /* 0x0003e2000c101b08 */
[----:B------:R-:W-:-:S02]  /*ee90*/  ISETP.GE.AND P4, PT, R209, UR4, PT ;  /* 0x00000004d1007c0c */ /* 0x000fc4000bf86270 */
[CC--:B----4-:R-:W-:Y:S01]  /*eea0*/  @!P0 LEA R2, P5, R211.reuse, R4.reuse, 0x2 ;  /* 0x00000004d3028211 */ /* 0x0d0fe200078a10ff */
[----:B------:R3:W-:Y:S01]  /*eeb0*/  @!P3 ST.E.64 desc[UR8][R12.64], R90 ;  /* 0x0000005a0c00b985 */ /* 0x0007e2000c101b08 */
[----:B------:R-:W-:Y:S02]  /*eec0*/  ISETP.GE.AND P3, PT, R208, UR4, PT ;  /* 0x00000004d0007c0c */ /* 0x000fe4000bf66270 */
[----:B------:R-:W-:Y:S02]  /*eed0*/  @!P0 LEA.HI.X R3, R211, R5, R83, 0x2, P5 ;  /* 0x00000005d3038211 */ /* 0x000fe400028f1453 */
[----:B------:R-:W-:Y:S02]  /*eee0*/  ISETP.GE.AND P5, PT, R206, UR4, PT ;  /* 0x00000004ce007c0c */ /* 0x000fe4000bfa6270 */
[----:B------:R-:W-:Y:S01]  /*eef0*/  ISETP.GE.AND P2, PT, R207, UR4, PT ;  /* 0x00000004cf007c0c */ /* 0x000fe2000bf46270 */
[----:B------:R4:W-:Y:S01]  /*ef00*/  @!P0 ST.E.64 desc[UR8][R2.64], R94 ;  /* 0x0000005e02008985 */ /* 0x0009e2000c101b08 */
[----:B--2---:R-:W-:-:S02]  /*ef10*/  @!P1 LEA R6, P6, R210, R4, 0x2 ;  /* 0x00000004d2069211 */ /* 0x004fc400078c10ff */
[CC--:B0-----:R-:W-:Y:S02]  /*ef20*/  @!P4 LEA R8, P0, R209.reuse, R4.reuse, 0x2 ;  /* 0x00000004d108c211 */ /* 0x0c1fe400078010ff */
[-C--:B------:R-:W-:Y:S02]  /*ef30*/  @!P1 LEA.HI.X R7, R210, R5.reuse, R82, 0x2, P6 ;  /* 0x00000005d2079211 */ /* 0x080fe400030f1452 */
[-C--:B------:R-:W-:Y:S02]  /*ef40*/  @!P4 LEA.HI.X R9, R209, R5.reuse, R81, 0x2, P0 ;  /* 0x00000005d109c211 */ /* 0x080fe400000f1451 */
[-C--:B-1----:R-:W-:Y:S01]  /*ef50*/  @!P3 LEA R10, P6, R208, R4.reuse, 0x2 ;  /* 0x00000004d00ab211 */ /* 0x082fe200078c10ff */
[----:B------:R4:W-:Y:S01]  /*ef60*/  @!P1 ST.E.64 desc[UR8][R6.64], R98 ;  /* 0x0000006206009985 */ /* 0x0009e2000c101b08 */
[CC--:B------:R-:W-:Y:S02]  /*ef70*/  @!P5 LEA R14, P0, R206.reuse, R4.reuse, 0x2 ;  /* 0x00000004ce0ed211 */ /* 0x0c0fe400078010ff */
[----:B---3--:R-:W-:Y:S01]  /*ef80*/  @!P2 LEA R12, P1, R207, R4, 0x2 ;  /* 0x00000004cf0ca211 */ /* 0x008fe200078210ff */
[----:B------:R4:W-:Y:S01]  /*ef90*/  @!P4 ST.E.64 desc[UR8][R8.64], R102 ;  /* 0x000000660800c985 */ /* 0x0009e2000c101b08 */
[----:B------:R-:W-:-:S02]  /*efa0*/  @!P5 LEA.HI.X R15, R206, R5, R236, 0x2, P0 ;  /* 0x00000005ce0fd211 */ /* 0x000fc400000f14ec */
[----:B------:R-:W-:Y:S02]  /*efb0*/  ISETP.GE.AND P0, PT, R205, UR4, PT ;  /* 0x00000004cd007c0c */ /* 0x000fe4000bf06270 */
[-C--:B------:R-:W-:Y:S02]  /*efc0*/  @!P3 LEA.HI.X R11, R208, R5.reuse, R80, 0x2, P6 ;  /* 0x00000005d00bb211 */ /* 0x080fe400030f1450 */
[----:B------:R-:W-:-:S03]  /*efd0*/  @!P2 LEA.HI.X R13, R207, R5, R237, 0x2, P1 ;  /* 0x00000005cf0da211 */ /* 0x000fc600008f14ed */
[----:B------:R4:W-:Y:S04]  /*efe0*/  @!P3 ST.E.64 desc[UR8][R10.64], R106 ;  /* 0x0000006a0a00b985 */ /* 0x0009e8000c101b08 */
[----:B------:R4:W-:Y:S04]  /*eff0*/  @!P2 ST.E.64 desc[UR8][R12.64], R110 ;  /* 0x0000006e0c00a985 */ /* 0x0009e8000c101b08 */
[----:B------:R4:W-:Y:S01]  /*f000*/  @!P5 ST.E.64 desc[UR8][R14.64], R114 ;  /* 0x000000720e00d985 */ /* 0x0009e2000c101b08 */
[----:B------:R-:W-:Y:S05]  /*f010*/  @P0 BRA `(.L_x_211) ;  /* 0x0000000c00e00947 */ /* 0x000fea0003800000 */
[----:B----4-:R-:W-:Y:S01]  /*f020*/  LEA R2, P0, R205, R4, 0x2 ;  /* 0x00000004cd027211 */ /* 0x010fe200078010ff */
[----:B------:R-:W-:-:S03]  /*f030*/  ULDC.64 UR8, c[0x0][0x208] ;  /* 0x0000820000087ab9 */ /* 0x000fc60000000a00 */
[----:B------:R-:W-:-:S05]  /*f040*/  LEA.HI.X R3, R205, R5, R235, 0x2, P0 ;  /* 0x00000005cd037211 */ /* 0x000fca00000f14eb */
[----:B------:R3:W-:Y:S01]  /*f050*/  ST.E.64 desc[UR8][R2.64], R118 ;  /* 0x0000007602007985 */ /* 0x0007e2000c101b08 */
[----:B------:R-:W-:Y:S05]  /*f060*/  BRA `(.L_x_211) ;  /* 0x0000000c00cc7947 */ /* 0x000fea0003800000 */
.L_x_202:
[----:B------:R-:W-:Y:S01]  /*f070*/  ULDC.64 UR8, c[0x0][0xc00] ;  /* 0x0003000000087ab9 */ /* 0x000fe20000000a00 */
[----:B------:R-:W-:Y:S01]  /*f080*/  R2UR UR4, R231 ;  /* 0x00000000e70472ca */ /* 0x000fe200000e0000 */
[----:B------:R-:W-:Y:S01]  /*f090*/  UISETP.NE.U32.AND UP0, UPT, UR8, URZ, UPT ;  /* 0x0000003f0800728c */ /* 0x000fe2000bf05070 */
[----:B------:R-:W-:Y:S01]  /*f0a0*/  R2UR UR10, R22 ;  /* 0x00000000160a72ca */ /* 0x000fe200000e0000 */
[----:B------:R-:W-:Y:S02]  /*f0b0*/  ULDC.64 UR12, c[0x0][0x208] ;  /* 0x00008200000c7ab9 */ /* 0x000fe40000000a00 */
[----:B------:R-:W-:-:S03]  /*f0c0*/  UISETP.NE.AND.EX UP0, UPT, UR9, URZ, UPT, UP0 ;  /* 0x0000003f0900728c */ /* 0x000fc6000bf05300 */
[----:B------:R-:W-:-:S03]  /*f0d0*/  ULDC.64 UR8, c[0x0][0xc00] ;  /* 0x0003000000087ab9 */ /* 0x000fc60000000a00 */
[----:B------:R-:W-:Y:S02]  /*f0e0*/  PLOP3.LUT P1, PT, PT, PT, UP0, 0x80, 0x0 ;  /* 0x000000000000781c */ /* 0x000fe40003f2f008 */
[----:B------:R-:W-:-:S06]  /*f0f0*/  UIMAD.WIDE UR8, UR4, 0x4, UR8 ;  /* 0x00000004040878a5 */ /* 0x000fcc000f8e0208 */
[----:B------:R-:W-:Y:S02]  /*f100*/  IMAD.U32 R2, RZ, RZ, UR8 ;  /* 0x00000008ff027e24 */ /* 0x000fe4000f8e00ff */
[----:B------:R-:W-:Y:S01]  /*f110*/  IMAD.U32 R3, RZ, RZ, UR9 ;  /* 0x00000009ff037e24 */ /* 0x000fe2000f8e00ff */
[----:B------:R-:W-:-:S04]  /*f120*/  ULDC.64 UR8, c[0x0][0xc08] ;  /* 0x0003020000087ab9 */ /* 0x000fc80000000a00 */
[----:B------:R-:W2:Y:S01]  /*f130*/  @P1 LDG.E R6, desc[UR12][R2.64] ;  /* 0x0000000c02061981 */ /* 0x000ea2000c1e1900 */
[----:B------:R-:W-:Y:S01]  /*f140*/  UISETP.NE.U32.AND UP1, UPT, UR8, URZ, UPT ;  /* 0x0000003f0800728c */ /* 0x000fe2000bf25070 */
[----:B------:R-:W0:Y:S03]  /*f150*/  S2R R7, SR_TID.X ;  /* 0x0000000000077919 */ /* 0x000e260000002100 */
[----:B------:R-:W-:-:S06]  /*f160*/  UISETP.NE.AND.EX UP1, UPT, UR9, URZ, UPT, UP1 ;  /* 0x0000003f0900728c */ /* 0x000fcc000bf25310 */
[----:B------:R-:W-:-:S05]  /*f170*/  PLOP3.LUT P2, PT, PT, PT, UP1, 0x80, 0x0 ;  /* 0x000000000000781c */ /* 0x000fca0003f4f018 */
[----:B------:R-:W-:Y:S02]  /*f180*/  @UP1 ULDC.64 UR8, c[0x0][0xc08] ;  /* 0x0003020000081ab9 */ /* 0x000fe40000000a00 */
[----:B------:R-:W-:-:S03]  /*f190*/  @UP1 UIMAD.WIDE UR8, UR4, 0x4, UR8 ;  /* 0x00000004040818a5 */ /* 0x000fc6000f8e0208 */
[----:B------:R-:W-:Y:S02]  /*f1a0*/  ULDC UR4, c[0x0][0xa88] ;  /* 0x0002a20000047ab9 */ /* 0x000fe40000000800 */
[----:B------:R-:W-:Y:S01]  /*f1b0*/  IMAD.U32 R0, RZ, RZ, UR4 ;  /* 0x00000004ff007e24 */ /* 0x000fe2000f8e00ff */
[----:B------:R-:W-:Y:S01]  /*f1c0*/  UMOV UR4, URZ ;  /* 0x0000003f00047c82 */ /* 0x000fe20008000000 */
[----:B------:R-:W-:Y:S01]  /*f1d0*/  UISETP.NE.AND UP1, UPT, UR10, URZ, UPT ;  /* 0x0000003f0a00728c */ /* 0x000fe2000bf25270 */
[----:B------:R-:W-:Y:S02]  /*f1e0*/  IMAD.U32 R4, RZ, RZ, UR8 ;  /* 0x00000008ff047e24 */ /* 0x000fe4000f8e00ff */
[----:B------:R-:W-:-:S05]  /*f1f0*/  IMAD.U32 R5, RZ, RZ, UR9 ;  /* 0x00000009ff057e24 */ /* 0x000fca000f8e00ff */
[----:B------:R1:W5:Y:S01]  /*f200*/  @P2 LDG.E R0, desc[UR12][R4.64] ;  /* 0x0000000c04002981 */ /* 0x000362000c1e1900 */
[----:B0-----:R-:W-:Y:S02]  /*f210*/  VIADD R7, R7, 0xffffff80 ;  /* 0xffffff8007077836 */ /* 0x001fe40000000000 */
[----:B------:R-:W-:Y:S02]  /*f220*/  @!UP1 ULDC UR10, c[0x0][0xad4] ;  /* 0x0002b500000a9ab9 */ /* 0x000fe40000000800 */
[----:B------:R-:W-:Y:S01]  /*f230*/  IMAD.U32 R22, RZ, RZ, UR10 ;  /* 0x0000000aff167e24 */ /* 0x000fe2000f8e00ff */
[----:B------:R-:W-:Y:S02]  /*f240*/  ISETP.GT.AND P0, PT, R7, 0x7f, PT ;  /* 0x0000007f0700780c */ /* 0x000fe40003f04270 */
[----:B--2---:R-:W-:-:S13]  /*f250*/  @P1 R2UR UR4, R6 ;  /* 0x00000000060412ca */ /* 0x004fda00000e0000 */
[----:B------:R-:W-:Y:S01]  /*f260*/  USHF.R.S32.HI UR21, URZ, 0x1f, UR4 ;  /* 0x0000001f3f157899 */ /* 0x000fe20008011404 */
[----:B-1----:R-:W-:Y:S11]  /*f270*/  @P2 BRA `(.L_x_214) ;  /* 0x0000000000142947 */ /* 0x002ff60003800000 */
[----:B------:R-:W-:Y:S05]  /*f280*/  @!P1 BRA `(.L_x_214) ;  /* 0x0000000000109947 */ /* 0x000fea0003800000 */
[----:B------:R-:W-:Y:S02]  /*f290*/  ULDC.64 UR8, c[0x0][0x208] ;  /* 0x0000820000087ab9 */ /* 0x000fe40000000a00 */
[----:B------:R-:W2:Y:S04]  /*f2a0*/  LDG.E R5, desc[UR8][R2.64] ;  /* 0x0000000802057981 */ /* 0x000ea8000c1e1900 */
[----:B-----5:R-:W2:Y:S02]  /*f2b0*/  LDG.E R0, desc[UR8][R2.64+0x4] ;  /* 0x0000040802007981 */ /* 0x020ea4000c1e1900 */
[----:B--2---:R-:W-:-:S07]  /*f2c0*/  IMAD.IADD R0, R0, 0x1, -R5 ;  /* 0x0000000100007824 */ /* 0x004fce00078e0a05 */
.L_x_214:
[----:B------:R-:W-:Y:S01]  /*f2d0*/  R2UR UR8, R231 ;  /* 0x00000000e70872ca */ /* 0x000fe200000e0000 */
[----:B------:R-:W-:Y:S01]  /*f2e0*/  BSSY B1, `(.L_x_215) ;  /* 0x0000040000017945 */ /* 0x000fe20003800000 */
[----:B------:R-:W-:-:S11]  /*f2f0*/  R2UR UR9, R233 ;  /* 0x00000000e90972ca */ /* 0x000fd600000e0000 */
[----:B------:R-:W-:Y:S02]  /*f300*/  USEL UR8, UR8, URZ, !UP0 ;  /* 0x0000003f08087287 */ /* 0x000fe4000c000000 */
[----:B------:R-:W-:Y:S01]  /*f310*/  USEL UR9, UR9, URZ, !UP0 ;  /* 0x0000003f09097287 */ /* 0x000fe2000c000000 */
[----:B------:R-:W-:Y:S11]  /*f320*/  @P0 BRA `(.L_x_216) ;  /* 0x0000000000ec0947 */ /* 0x000ff60003800000 */
[----:B------:R-:W0:Y:S01]  /*f330*/  S2R R3, SR_TID.X ;  /* 0x0000000000037919 */ /* 0x000e220000002100 */
[----:B------:R-:W1:Y:S01]  /*f340*/  LDC R9, c[0x0][0xbe8] ;  /* 0x0002fa00ff097b82 */ /* 0x000e620000000800 */
[----:B------:R-:W-:-:S13]  /*f350*/  R2UR UR10, R229 ;  /* 0x00000000e50a72ca */ /* 0x000fda00000e0000 */
[----:B------:R-:W-:-:S04]  /*f360*/  IMAD.U32 R2, RZ, RZ, UR10 ;  /* 0x0000000aff027e24 */ /* 0x000fc8000f8e00ff */
[----:B0-----:R-:W-:Y:S02]  /*f370*/  IMAD R2, R2, 0x80, R3 ;  /* 0x0000008002027824 */ /* 0x001fe400078e0203 */
[----:B-1---5:R-:W-:Y:S02]  /*f380*/  IMAD R3, R0, R9, RZ ;  /* 0x0000000900037224 */ /* 0x022fe400078e02ff */
[----:B------:R-:W-:-:S05]  /*f390*/  VIADD R4, R2, 0xffffff80 ;  /* 0xffffff8002047836 */ /* 0x000fca0000000000 */
[----:B------:R-:W-:-:S13]  /*f3a0*/  ISETP.GE.AND P0, PT, R4, R3, PT ;  /* 0x000000030400720c */ /* 0x000fda0003f06270 */
[----:B------:R-:W-:Y:S05]  /*f3b0*/  @P0 BRA `(.L_x_216) ;  /* 0x0000000000c80947 */ /* 0x000fea0003800000 */
[----:B------:R-:W-:Y:S01]  /*f3c0*/  ISETP.NE.AND P0, PT, R9, 0x1, PT ;  /* 0x000000010900780c */ /* 0x000fe20003f05270 */
[----:B------:R-:W-:Y:S01]  /*f3d0*/  UMOV UR19, 0x9b8 ;  /* 0x000009b800137882 */ /* 0x000fe20000000000 */
[----:B------:R-:W-:Y:S01]  /*f3e0*/  R2UR UR11, R22 ;  /* 0x00000000160b72ca */ /* 0x000fe200000e0000 */
[----:B------:R-:W-:Y:S01]  /*f3f0*/  IMAD.MOV.U32 R5, RZ, RZ, R4 ;  /* 0x000000ffff057224 */ /* 0x000fe200078e0004 */
[----:B------:R-:W-:Y:S01]  /*f400*/  R2UR UR10, R23 ;  /* 0x00000000170a72ca */ /* 0x000fe200000e0000 */
[----:B------:R-:W-:Y:S01]  /*f410*/  ULDC.64 UR24, c[0x0][0x208] ;  /* 0x0000820000187ab9 */ /* 0x000fe20000000a00 */
[----:B------:R-:W-:-:S07]  /*f420*/  R2UR UR20, R228 ;  /* 0x00000000e41472ca */ /* 0x000fce00000e0000 */
[----:B------:R-:W0:Y:S02]  /*f430*/  @P0 LDC R3, c[0x0][0xbec] ;  /* 0x0002fb00ff030b82 */ /* 0x000e240000000800 */
[----:B------:R-:W-:-:S04]  /*f440*/  UISETP.GT.AND UP0, UPT, UR11, 0x1, UPT ;  /* 0x000000010b00788c */ /* 0x000fc8000bf04270 */
[----:B------:R-:W-:Y:S02]  /*f450*/  USEL UR19, UR19, 0x978, UP0 ;  /* 0x0000097813137887 */ /* 0x000fe40008000000 */
[----:B------:R-:W1:Y:S01]  /*f460*/  @P0 LDC R7, c[0x0][0xbf0] ;  /* 0x0002fc00ff070b82 */ /* 0x000e620000000800 */
[----:B------:R-:W-:-:S09]  /*f470*/  USEL UR18, UR10, URZ, UP0 ;  /* 0x0000003f0a127287 */ /* 0x000fd20008000000 */
[----:B------:R-:W-:Y:S01]  /*f480*/  ULDC.64 UR12, c[0x0][UR19+0x220] ;  /* 0x00008800130c7abb */ /* 0x000fe20008000a00 */
[----:B------:R-:W-:Y:S01]  /*f490*/  ULDC.64 UR10, c[0x0][UR19+0x218] ;  /* 0x00008600130a7abb */ /* 0x000fe20008000a00 */
[----:B------:R-:W-:Y:S01]  /*f4a0*/  ULDC.64 UR14, c[0x0][UR19+0x228] ;  /* 0x00008a00130e7abb */ /* 0x000fe20008000a00 */
[----:B------:R-:W-:Y:S02]  /*f4b0*/  UIMAD UR13, UR13, UR8, URZ ;  /* 0x000000080d0d72a4 */ /* 0x000fe4000f8e023f */
[----:B------:R-:W-:Y:S01]  /*f4c0*/  UIMAD.WIDE.U32 UR16, UR10, UR20, URZ ;  /* 0x000000140a1072a5 */ /* 0x000fe2000f8e003f */
[----:B0-----:R-:W-:Y:S01]  /*f4d0*/  @P0 IMAD.HI.U32 R2, R4, R3, RZ ;  /* 0x0000000304020227 */ /* 0x001fe200078e00ff */
[----:B------:R-:W-:Y:S02]  /*f4e0*/  UIMAD UR20, UR11, UR20, URZ ;  /* 0x000000140b1472a4 */ /* 0x000fe4000f8e023f */
[----:B------:R-:W-:Y:S02]  /*f4f0*/  UIMAD.WIDE.U32 UR22, UR14, UR18, URZ ;  /* 0x000000120e1672a5 */ /* 0x000fe4000f8e003f */
[----:B------:R-:W-:-:S02]  /*f500*/  UIMAD.WIDE.U32 UR10, UR12, UR8, URZ ;  /* 0x000000080c0a72a5 */ /* 0x000fc4000f8e003f */
[----:B------:R-:W-:Y:S01]  /*f510*/  UIMAD UR14, UR15, UR18, URZ ;  /* 0x000000120f0e72a4 */ /* 0x000fe2000f8e023f */
[----:B-1----:R-:W-:Y:S01]  /*f520*/  @P0 SHF.R.U32.HI R5, RZ, R7, R2 ;  /* 0x00000007ff050219 */ /* 0x002fe20000011602 */
[----:B------:R-:W-:Y:S01]  /*f530*/  UIMAD UR13, UR12, UR9, UR13 ;  /* 0x000000090c0d72a4 */ /* 0x000fe2000f8e020d */
[----:B------:R-:W-:Y:S01]  /*f540*/  IMAD.U32 R2, RZ, RZ, UR22 ;  /* 0x00000016ff027e24 */ /* 0x000fe2000f8e00ff */
[----:B------:R-:W-:Y:S01]  /*f550*/  UIADD3 UR16, UP1, UP2, UR10, UR16, UR4 ;  /* 0x000000100a107290 */ /* 0x000fe2000fa3e004 */
[----:B------:R-:W-:Y:S01]  /*f560*/  IMAD.U32 R3, RZ, RZ, UR23 ;  /* 0x00000017ff037e24 */ /* 0x000fe2000f8e00ff */
[----:B------:R-:W-:Y:S01]  /*f570*/  UIADD3 UR14, UR23, UR14, URZ ;  /* 0x0000000e170e7290 */ /* 0x000fe2000fffe03f */
[--C-:B------:R-:W-:Y:S01]  /*f580*/  IMAD.MOV R7, RZ, RZ, -R5.reuse ;  /* 0x000000ffff077224 */ /* 0x100fe200078e0a05 */
[----:B------:R-:W-:Y:S02]  /*f590*/  UIADD3 UR20, UR17, UR20, URZ ;  /* 0x0000001411147290 */ /* 0x000fe4000fffe03f */
[----:B------:R-:W-:Y:S01]  /*f5a0*/  UIADD3 UR12, UR11, UR13, URZ ;  /* 0x0000000d0b0c7290 */ /* 0x000fe2000fffe03f */
[----:B------:R-:W-:Y:S01]  /*f5b0*/  IMAD R7, R9, R7, R4 ;  /* 0x0000000709077224 */ /* 0x000fe200078e0204 */
[----:B------:R-:W-:Y:S01]  /*f5c0*/  IADD3 R2, P0, P1, R5, UR16, R2 ;  /* 0x0000001005027c10 */ /* 0x000fe2000f91e002 */
[----:B------:R-:W-:Y:S01]  /*f5d0*/  IMAD.U32 R6, RZ, RZ, UR14 ;  /* 0x0000000eff067e24 */ /* 0x000fe2000f8e00ff */
[----:B------:R-:W-:Y:S01]  /*f5e0*/  UIADD3.X UR12, UR12, UR20, UR21, UP1, UP2 ;  /* 0x000000140c0c7290 */ /* 0x000fe20008fe4415 */
[----:B------:R-:W-:Y:S01]  /*f5f0*/  SHF.R.S32.HI R5, RZ, 0x1f, R5 ;  /* 0x0000001fff057819 */ /* 0x000fe20000011405 */
[----:B------:R-:W-:Y:S01]  /*f600*/  ULDC.64 UR10, c[0x0][UR19+0x210] ;  /* 0x00008400130a7abb */ /* 0x000fe20008000a00 */
[----:B------:R-:W-:Y:S01]  /*f610*/  SHF.R.S32.HI R4, RZ, 0x1f, R7 ;  /* 0x0000001fff047819 */ /* 0x000fe20000011407 */
[----:B------:R-:W-:-:S02]  /*f620*/  IMAD R9, R7, UR11, RZ ;  /* 0x0000000b07097c24 */ /* 0x000fc4000f8e02ff */
        /* <DEDUP_REMOVED lines=9> */
[----:B------:R-:W-:-:S05]  /*f6c0*/  IMAD.MOV.U32 R3, RZ, RZ, -0x800000 ;  /* 0xff800000ff037424 */ /* 0x000fca00078e00ff */
[----:B------:R0:W-:Y:S03]  /*f6d0*/  STG.E desc[UR24][R4.64], R3 ;  /* 0x0000000304007986 */ /* 0x0001e6000c101918 */
.L_x_216:
[----:B------:R-:W-:Y:S05]  /*f6e0*/  BSYNC B1 ;  /* 0x0000000000017941 */ /* 0x000fea0003800000 */
.L_x_215:
[----:B------:R-:W-:-:S13]  /*f6f0*/  R2UR UR10, R22 ;  /* 0x00000000160a72ca */ /* 0x000fda00000e0000 */
[----:B------:R-:W-:-:S06]  /*f700*/  UISETP.GT.AND UP0, UPT, UR10, 0x1, UPT ;  /* 0x000000010a00788c */ /* 0x000fcc000bf04270 */
[----:B------:R-:W-:-:S13]  /*f710*/  PLOP3.LUT P0, PT, PT, PT, UP0, 0x80, 0x0 ;  /* 0x000000000000781c */ /* 0x000fda0003f0f008 */
[----:B------:R-:W-:Y:S05]  /*f720*/  @P0 BRA `(.L_x_211) ;  /* 0x00000008001c0947 */ /* 0x000fea0003800000 */
[----:B------:R-:W1:Y:S01]  /*f730*/  LDC R11, c[0x0][0xbe8] ;  /* 0x0002fa00ff0b7b82 */ /* 0x000e620000000800 */
[----:B------:R-:W-:Y:S01]  /*f740*/  ULDC.64 UR14, c[0x0][0xaa0] ;  /* 0x0002a800000e7ab9 */ /* 0x000fe20000000a00 */
[----:B------:R-:W-:Y:S01]  /*f750*/  R2UR UR16, R229 ;  /* 0x00000000e51072ca */ /* 0x000fe200000e0000 */
[----:B------:R-:W-:Y:S01]  /*f760*/  UIMAD UR12, UR21, UR14, URZ ;  /* 0x0000000e150c72a4 */ /* 0x000fe2000f8e023f */
[----:B------:R-:W-:Y:S01]  /*f770*/  R2UR UR17, R228 ;  /* 0x00000000e41172ca */ /* 0x000fe200000e0000 */
[----:B------:R-:W-:Y:S01]  /*f780*/  UIMAD.WIDE.U32 UR10, UR4, UR14, URZ ;  /* 0x0000000e040a72a5 */ /* 0x000fe2000f8e003f */
[----:B------:R-:W-:Y:S01]  /*f790*/  IMAD R2, R19, 0x20, R230 ;  /* 0x0000002013027824 */ /* 0x000fe200078e02e6 */
[----:B------:R-:W-:Y:S01]  /*f7a0*/  UIMAD UR12, UR4, UR15, UR12 ;  /* 0x0000000f040c72a4 */ /* 0x000fe2000f8e020c */
[----:B------:R-:W-:Y:S03]  /*f7b0*/  BSSY B1, `(.L_x_217) ;  /* 0x0000045000017945 */ /* 0x000fe60003800000 */
[----:B------:R-:W-:-:S03]  /*f7c0*/  UIADD3 UR11, UR11, UR12, URZ ;  /* 0x0000000c0b0b7290 */ /* 0x000fc6000fffe03f */
[----:B------:R-:W-:Y:S01]  /*f7d0*/  ULDC.64 UR12, c[0x0][0xae8] ;  /* 0x0002ba00000c7ab9 */ /* 0x000fe20000000a00 */
[----:B0-----:R-:W-:Y:S02]  /*f7e0*/  IMAD.U32 R5, RZ, RZ, UR16 ;  /* 0x00000010ff057e24 */ /* 0x001fe4000f8e00ff */
[----:B------:R-:W-:Y:S02]  /*f7f0*/  UIMAD.WIDE.U32 UR10, UR17, UR12, UR10 ;  /* 0x0000000c110a72a5 */ /* 0x000fe4000f8e000a */
[----:B------:R-:W-:Y:S02]  /*f800*/  IMAD R6, R5, 0x80, R2 ;  /* 0x0000008005067824 */ /* 0x000fe400078e0202 */
[----:B------:R-:W-:Y:S02]  /*f810*/  UIMAD UR11, UR17, UR13, UR11 ;  /* 0x0000000d110b72a4 */ /* 0x000fe4000f8e020b */
[----:B------:R-:W-:Y:S01]  /*f820*/  IMAD.MOV.U32 R5, RZ, RZ, R6 ;  /* 0x000000ffff057224 */ /* 0x000fe200078e0006 */
[----:B-1----:R-:W-:Y:S01]  /*f830*/  ISETP.NE.AND P0, PT, R11, 0x1, PT ;  /* 0x000000010b00780c */ /* 0x002fe20003f05270 */
[----:B------:R-:W-:-:S02]  /*f840*/  ULDC.64 UR12, c[0x0][0xaf0] ;  /* 0x0002bc00000c7ab9 */ /* 0x000fc40000000a00 */
[----:B------:R-:W-:-:S04]  /*f850*/  UIMAD UR9, UR9, UR12, URZ ;  /* 0x0000000c090972a4 */ /* 0x000fc8000f8e023f */
[----:B------:R-:W-:Y:S02]  /*f860*/  UIMAD UR4, UR8, UR13, UR9 ;  /* 0x0000000d080472a4 */ /* 0x000fe4000f8e0209 */
[----:B------:R-:W-:-:S03]  /*f870*/  UIMAD.WIDE.U32 UR8, UR8, UR12, UR10 ;  /* 0x0000000c080872a5 */ /* 0x000fc6000f8e000a */
[----:B------:R-:W-:Y:S01]  /*f880*/  ULDC.64 UR10, c[0x0][0xae0] ;  /* 0x0002b800000a7ab9 */ /* 0x000fe20000000a00 */
[----:B------:R-:W0:Y:S01]  /*f890*/  @P0 LDC R3, c[0x0][0xbec] ;  /* 0x0002fb00ff030b82 */ /* 0x000e220000000800 */
[----:B------:R-:W-:-:S07]  /*f8a0*/  UIADD3 UR4, UR9, UR4, URZ ;  /* 0x0000000409047290 */ /* 0x000fce000fffe03f */
[----:B------:R-:W1:Y:S01]  /*f8b0*/  @P0 LDC R7, c[0x0][0xbf0] ;  /* 0x0002fc00ff070b82 */ /* 0x000e620000000800 */
[----:B0-----:R-:W-:-:S04]  /*f8c0*/  @P0 IMAD.HI.U32 R2, R6, R3, RZ ;  /* 0x0000000306020227 */ /* 0x001fc800078e00ff */
[----:B------:R-:W-:Y:S02]  /*f8d0*/  IMAD.U32 R3, RZ, RZ, UR9 ;  /* 0x00000009ff037e24 */ /* 0x000fe4000f8e00ff */
[----:B------:R-:W-:Y:S01]  /*f8e0*/  IMAD.U32 R3, RZ, RZ, UR4 ;  /* 0x00000004ff037e24 */ /* 0x000fe2000f8e00ff */
[----:B-1----:R-:W-:-:S04]  /*f8f0*/  @P0 SHF.R.U32.HI R5, RZ, R7, R2 ;  /* 0x00000007ff050219 */ /* 0x002fc80000011602 */
[--C-:B------:R-:W-:Y:S01]  /*f900*/  SHF.R.S32.HI R2, RZ, 0x1f, R5.reuse ;  /* 0x0000001fff027819 */ /* 0x100fe20000011405 */
[----:B------:R-:W-:-:S04]  /*f910*/  IMAD.MOV R7, RZ, RZ, -R5 ;  /* 0x000000ffff077224 */ /* 0x000fc800078e0a05 */
[----:B------:R-:W-:Y:S02]  /*f920*/  IMAD R4, R2, UR10, RZ ;  /* 0x0000000a02047c24 */ /* 0x000fe4000f8e02ff */
[----:B------:R-:W-:Y:S01]  /*f930*/  IMAD.U32 R2, RZ, RZ, UR8 ;  /* 0x00000008ff027e24 */ /* 0x000fe2000f8e00ff */
[----:B------:R-:W-:Y:S01]  /*f940*/  ULDC.64 UR8, c[0x0][0xad8] ;  /* 0x0002b60000087ab9 */ /* 0x000fe20000000a00 */
[----:B------:R-:W-:Y:S02]  /*f950*/  IMAD R7, R11, R7, R6 ;  /* 0x000000070b077224 */ /* 0x000fe400078e0206 */
[C---:B------:R-:W-:Y:S02]  /*f960*/  IMAD R9, R5.reuse, UR11, R4 ;  /* 0x0000000b05097c24 */ /* 0x040fe4000f8e0204 */
[----:B------:R-:W-:Y:S01]  /*f970*/  IMAD.WIDE.U32 R2, R5, UR10, R2 ;  /* 0x0000000a05027c25 */ /* 0x000fe2000f8e0002 */
[----:B------:R-:W-:-:S03]  /*f980*/  SHF.R.S32.HI R4, RZ, 0x1f, R7 ;  /* 0x0000001fff047819 */ /* 0x000fc60000011407 */
[----:B------:R-:W-:Y:S02]  /*f990*/  IMAD.U32 R5, RZ, RZ, UR16 ;  /* 0x00000010ff057e24 */ /* 0x000fe4000f8e00ff */
[----:B------:R-:W-:Y:S02]  /*f9a0*/  IMAD.IADD R3, R3, 0x1, R9 ;  /* 0x0000000103037824 */ /* 0x000fe400078e0209 */
[----:B------:R-:W-:Y:S02]  /*f9b0*/  IMAD R8, R5, 0x80, R230 ;  /* 0x0000008005087824 */ /* 0x000fe400078e02e6 */
[----:B------:R-:W-:Y:S02]  /*f9c0*/  IMAD R6, R4, UR8, RZ ;  /* 0x0000000804067c24 */ /* 0x000fe4000f8e02ff */
[----:B-----5:R-:W-:Y:S02]  /*f9d0*/  IMAD R11, R0, R11, RZ ;  /* 0x0000000b000b7224 */ /* 0x020fe400078e02ff */
[----:B------:R-:W-:-:S02]  /*f9e0*/  VIADD R4, R8, 0x40 ;  /* 0x0000004008047836 */ /* 0x000fc40000000000 */
[C---:B------:R-:W-:Y:S01]  /*f9f0*/  IMAD R5, R7.reuse, UR9, R6 ;  /* 0x0000000907057c24 */ /* 0x040fe2000f8e0206 */
[-C--:B------:R-:W-:Y:S01]  /*fa00*/  ISETP.GE.AND P2, PT, R8, R11.reuse, PT ;  /* 0x0000000b0800720c */ /* 0x080fe20003f46270 */
[----:B------:R-:W-:Y:S01]  /*fa10*/  IMAD.WIDE.U32 R2, R7, UR8, R2 ;  /* 0x0000000807027c25 */ /* 0x000fe2000f8e0002 */
[----:B------:R-:W-:Y:S01]  /*fa20*/  ULDC.64 UR8, c[0x0][0xa80] ;  /* 0x0002a00000087ab9 */ /* 0x000fe20000000a00 */
[----:B------:R-:W-:Y:S02]  /*fa30*/  ISETP.GE.AND P1, PT, R4, R11, PT ;  /* 0x0000000b0400720c */ /* 0x000fe40003f26270 */
[----:B------:R-:W-:Y:S01]  /*fa40*/  IMAD.IADD R3, R3, 0x1, R5 ;  /* 0x0000000103037824 */ /* 0x000fe200078e0205 */
[----:B------:R-:W-:Y:S01]  /*fa50*/  LEA R4, P3, R2, UR8, 0x1 ;  /* 0x0000000802047c11 */ /* 0x000fe2000f8608ff */
[----:B------:R-:W-:Y:S02]  /*fa60*/  VIADD R0, R8, 0x20 ;  /* 0x0000002008007836 */ /* 0x000fe40000000000 */
[----:B------:R-:W-:Y:S01]  /*fa70*/  IMAD.SHL.U32 R7, R19, 0x8, RZ ;  /* 0x0000000813077824 */ /* 0x000fe200078e00ff */
[----:B------:R-:W-:-:S02]  /*fa80*/  LEA.HI.X R5, R2, UR9, R3, 0x1, P3 ;  /* 0x0000000902057c11 */ /* 0x000fc400098f0c03 */
[----:B------:R-:W-:Y:S01]  /*fa90*/  ISETP.GE.AND P0, PT, R0, R11, PT ;  /* 0x0000000b0000720c */ /* 0x000fe20003f06270 */
[C---:B------:R-:W-:Y:S01]  /*faa0*/  VIADD R9, R7.reuse, 0x80 ;  /* 0x0000008007097836 */ /* 0x040fe20000000000 */
[----:B------:R0:W1:Y:S01]  /*fab0*/  SHFL.IDX PT, R2, R4, RZ, 0x181f ;  /* 0x00181fff04027589 */ /* 0x00006200000e0000 */
[----:B------:R-:W-:Y:S01]  /*fac0*/  VIADD R13, R7, 0x40 ;  /* 0x00000040070d7836 */ /* 0x000fe20000000000 */
[----:B------:R-:W-:Y:S02]  /*fad0*/  SHF.R.S32.HI R12, RZ, 0x1f, R7 ;  /* 0x0000001fff0c7819 */ /* 0x000fe40000011407 */
[----:B------:R0:W2:Y:S01]  /*fae0*/  SHFL.IDX PT, R0, R5, RZ, 0x181f ;  /* 0x00181fff05007589 */ /* 0x0000a200000e0000 */
[----:B------:R-:W-:Y:S02]  /*faf0*/  SHF.R.S32.HI R6, RZ, 0x1f, R9 ;  /* 0x0000001fff067819 */ /* 0x000fe40000011409 */
[----:B------:R-:W-:Y:S01]  /*fb00*/  SHF.R.S32.HI R10, RZ, 0x1f, R13 ;  /* 0x0000001fff0a7819 */ /* 0x000fe2000001140d */
[----:B------:R-:W-:Y:S06]  /*fb10*/  @P2 BRA `(.L_x_218) ;  /* 0x0000000000382947 */ /* 0x000fec0003800000 */
        /* <DEDUP_REMOVED lines=10> */
[----:B------:R3:W-:Y:S01]  /*fbc0*/  @!P4 ST.E.128 desc[UR8][R14.64], RZ ;  /* 0x000000ff0e00c985 */ /* 0x0007e2000c101d08 */
[----:B------:R-:W-:-:S03]  /*fbd0*/  @!P2 LEA.HI.X R3, R9, R0, R6, 0x1, P6 ;  /* 0x000000000903a211 */ /* 0x000fc600030f0c06 */
[----:B------:R3:W-:Y:S04]  /*fbe0*/  @!P3 ST.E.128 desc[UR8][R20.64], RZ ;  /* 0x000000ff1400b985 */ /* 0x0007e8000c101d08 */
[----:B------:R3:W-:Y:S02]  /*fbf0*/  @!P2 ST.E.128 desc[UR8][R2.64], RZ ;  /* 0x000000ff0200a985 */ /* 0x0007e4000c101d08 */
.L_x_218:
[----:B------:R-:W-:Y:S05]  /*fc00*/  BSYNC B1 ;  /* 0x0000000000017941 */ /* 0x000fea0003800000 */
.L_x_217:
[----:B--2---:R2:W4:Y:S01]  /*fc10*/  SHFL.IDX PT, R0, R5, 0x1, 0x181f ;  /* 0x00381f0005007f89 */ /* 0x00452200000e0000 */
[----:B------:R-:W-:Y:S03]  /*fc20*/  BSSY B1, `(.L_x_219) ;  /* 0x0000011000017945 */ /* 0x000fe60003800000 */
[----:B-1-3--:R2:W1:Y:S01]  /*fc30*/  SHFL.IDX PT, R2, R4, 0x1, 0x181f ;  /* 0x00381f0004027f89 */ /* 0x00a46200000e0000 */
[----:B------:R-:W-:Y:S05]  /*fc40*/  @P0 BRA `(.L_x_220) ;  /* 0x0000000000380947 */ /* 0x000fea0003800000 */
[----:B------:R-:W-:Y:S01]  /*fc50*/  ULDC UR4, c[0x0][0xac8] ;  /* 0x0002b20000047ab9 */ /* 0x000fe20000000800 */
[----:B------:R-:W-:Y:S01]  /*fc60*/  ULDC.64 UR8, c[0x0][0x208] ;  /* 0x0000820000087ab9 */ /* 0x000fe20000000a00 */
[----:B------:R-:W-:Y:S02]  /*fc70*/  ISETP.GE.AND P4, PT, R7, UR4, PT ;  /* 0x0000000407007c0c */ /* 0x000fe4000bf86270 */
[----:B------:R-:W-:Y:S02]  /*fc80*/  ISETP.GE.AND P5, PT, R13, UR4, PT ;  /* 0x000000040d007c0c */ /* 0x000fe4000bfa6270 */
[----:B------:R-:W-:-:S09]  /*fc90*/  ISETP.GE.AND P6, PT, R9, UR4, PT ;  /* 0x0000000409007c0c */ /* 0x000fd2000bfc6270 */
[-C--:B-1----:R-:W-:Y:S02]  /*fca0*/  @!P4 LEA R14, P0, R7, R2.reuse, 0x1 ;  /* 0x00000002070ec211 */ /* 0x082fe400078008ff */
[-C--:B------:R-:W-:Y:S02]  /*fcb0*/  @!P5 LEA R20, P2, R13, R2.reuse, 0x1 ;  /* 0x000000020d14d211 */ /* 0x080fe400078408ff */
[----:B------:R-:W-:Y:S02]  /*fcc0*/  @!P6 LEA R2, P3, R9, R2, 0x1 ;  /* 0x000000020902e211 */ /* 0x000fe400078608ff */
[-C--:B----4-:R-:W-:Y:S02]  /*fcd0*/  @!P4 LEA.HI.X R15, R7, R0.reuse, R12, 0x1, P0 ;  /* 0x00000000070fc211 */ /* 0x090fe400000f0c0c */
[-C--:B------:R-:W-:Y:S02]  /*fce0*/  @!P5 LEA.HI.X R21, R13, R0.reuse, R10, 0x1, P2 ;  /* 0x000000000d15d211 */ /* 0x080fe400010f0c0a */
[----:B------:R-:W-:Y:S01]  /*fcf0*/  @!P6 LEA.HI.X R3, R9, R0, R6, 0x1, P3 ;  /* 0x000000000903e211 */ /* 0x000fe200018f0c06 */
[----:B------:R3:W-:Y:S04]  /*fd00*/  @!P4 ST.E.128 desc[UR8][R14.64], RZ ;  /* 0x000000ff0e00c985 */ /* 0x0007e8000c101d08 */
[----:B------:R3:W-:Y:S04]  /*fd10*/  @!P5 ST.E.128 desc[UR8][R20.64], RZ ;  /* 0x000000ff1400d985 */ /* 0x0007e8000c101d08 */
[----:B------:R3:W-:Y:S02]  /*fd20*/  @!P6 ST.E.128 desc[UR8][R2.64], RZ ;  /* 0x000000ff0200e985 */ /* 0x0007e4000c101d08 */
.L_x_220:
[----:B------:R-:W-:Y:S05]  /*fd30*/  BSYNC B1 ;  /* 0x0000000000017941 */ /* 0x000fea0003800000 */
.L_x_219:
[----:B----4-:R4:W0:Y:S01]  /*fd40*/  SHFL.IDX PT, R0, R5, 0x2, 0x181f ;  /* 0x00581f0005007f89 */ /* 0x01082200000e0000 */
        /* <DEDUP_REMOVED lines=11> */
[-C--:B0-----:R-:W-:Y:S02]  /*fe00*/  @!P3 LEA.HI.X R15, R7, R0.reuse, R12, 0x1, P0 ;  /* 0x00000000070fb211 */ /* 0x081fe400000f0c0c */
[-C--:B------:R-:W-:Y:S02]  /*fe10*/  @!P4 LEA.HI.X R21, R13, R0.reuse, R10, 0x1, P1 ;  /* 0x000000000d15c211 */ /* 0x080fe400008f0c0a */
[----:B------:R-:W-:Y:S01]  /*fe20*/  @!P5 LEA.HI.X R3, R9, R0, R6, 0x1, P2 ;  /* 0x000000000903d211 */ /* 0x000fe200010f0c06 */
[----:B------:R3:W-:Y:S04]  /*fe30*/  @!P3 ST.E.128 desc[UR8][R14.64], RZ ;  /* 0x000000ff0e00b985 */ /* 0x0007e8000c101d08 */
[----:B------:R3:W-:Y:S04]  /*fe40*/  @!P4 ST.E.128 desc[UR8][R20.64], RZ ;  /* 0x000000ff1400c985 */ /* 0x0007e8000c101d08 */
[----:B------:R3:W-:Y:S02]  /*fe50*/  @!P5 ST.E.128 desc[UR8][R2.64], RZ ;  /* 0x000000ff0200d985 */ /* 0x0007e4000c101d08 */
.L_x_222:
[----:B------:R-:W-:Y:S05]  /*fe60*/  BSYNC B1 ;  /* 0x0000000000017941 */ /* 0x000fea0003800000 */
.L_x_221:
[----:B0-----:R-:W-:Y:S01]  /*fe70*/  VIADD R0, R8, 0x60 ;  /* 0x0000006008007836 */ /* 0x001fe20000000000 */
[----:B--2-4-:R-:W0:Y:S04]  /*fe80*/  SHFL.IDX PT, R5, R5, 0x3, 0x181f ;  /* 0x00781f0005057f89 */ /* 0x014e2800000e0000 */
[----:B------:R-:W-:Y:S01]  /*fe90*/  ISETP.GE.AND P0, PT, R0, R11, PT ;  /* 0x0000000b0000720c */ /* 0x000fe20003f06270 */
[----:B-1-3--:R1:W2:-:S12]  /*fea0*/  SHFL.IDX PT, R2, R4, 0x3, 0x181f ;  /* 0x00781f0004027f89 */ /* 0x00a29800000e0000 */
[----:B-1----:R-:W-:Y:S05]  /*feb0*/  @P0 BRA `(.L_x_211) ;  /* 0x0000000000380947 */ /* 0x002fea0003800000 */
[----:B------:R-:W-:Y:S01]  /*fec0*/  ULDC UR4, c[0x0][0xac8] ;  /* 0x0002b20000047ab9 */ /* 0x000fe20000000800 */
[----:B------:R-:W-:Y:S01]  /*fed0*/  ULDC.64 UR8, c[0x0][0x208] ;  /* 0x0000820000087ab9 */ /* 0x000fe20000000a00 */
[----:B------:R-:W-:Y:S02]  /*fee0*/  ISETP.GE.AND P3, PT, R7, UR4, PT ;  /* 0x0000000407007c0c */ /* 0x000fe4000bf66270 */
[----:B------:R-:W-:Y:S02]  /*fef0*/  ISETP.GE.AND P4, PT, R13, UR4, PT ;  /* 0x000000040d007c0c */ /* 0x000fe4000bf86270 */
[----:B------:R-:W-:-:S09]  /*ff00*/  ISETP.GE.AND P5, PT, R9, UR4, PT ;  /* 0x0000000409007c0c */ /* 0x000fd2000bfa6270 */
[-C--:B--2---:R-:W-:Y:S02]  /*ff10*/  @!P3 LEA R14, P0, R7, R2.reuse, 0x1 ;  /* 0x00000002070eb211 */ /* 0x084fe400078008ff */
        /* <DEDUP_REMOVED lines=8> */
.L_x_211:
[----:B------:R-:W-:Y:S05]  /*ffa0*/  BSYNC B0 ;  /* 0x0000000000007941 */ /* 0x000fea0003800000 */
.L_x_201:
[----:B------:R-:W-:Y:S02]  /*ffb0*/  ULDC UR4, c[0x0][0xc3c] ;  /* 0x00030f0000047ab9 */ /* 0x000fe40000000800 */
[----:B------:R-:W-:-:S06]  /*ffc0*/  UISETP.GE.AND UP0, UPT, UR7, UR4, UPT ;  /* 0x000000040700728c */ /* 0x000fcc000bf06270 */
[----:B------:R-:W-:-:S13]  /*ffd0*/  PLOP3.LUT P0, PT, PT, PT, UP0, 0x80, 0x0 ;  /* 0x000000000000781c */ /* 0x000fda0003f0f008 */
[----:B------:R-:W-:Y:S05]  /*ffe0*/  @!P0 BRA `(.L_x_223) ;  /* 0xffffff1000448947 */ /* 0x000fea000383ffff */
[----:B------:R-:W-:Y:S05]  /*fff0*/  EXIT ;  /* 0x000000000000794d */ /* 0x000fea0003800000 */
.L_x_175:
[----:B------:R-:W-:-:S08]  /*10000*/  NOP ;  /* 0x0000000000007918 */ /* 0x000fd00000000000 */
[----:B0-----:R-:W0:-:S00]  /*10010*/  USETMAXREG.DEALLOC.CTAPOOL 0x18 ;  /* 0x00000018000079c8 */ /* 0x001e0000080e0500 */
[----:B0-----:R-:W-:Y:S01]  /*10020*/  LOP3.LUT R0, R0, 0x3, RZ, 0xc0, !PT ;  /* 0x0000000300007812 */ /* 0x001fe200078ec0ff */
[----:B------:R-:W-:-:S05]  /*10030*/  IMAD.MOV.U32 R6, RZ, RZ, RZ ;  /* 0x000000ffff067224 */ /* 0x000fca00078e00ff */
[----:B------:R-:W0:Y:S02]  /*10040*/  SHFL.IDX PT, R0, R0, RZ, 0x1f ;  /* 0x00001fff00007589 */ /* 0x000e2400000e0000 */
[----:B0-----:R-:W-:-:S04]  /*10050*/  ISETP.NE.AND P0, PT, R0, RZ, PT ;  /* 0x000000ff0000720c */ /* 0x001fc80003f05270 */
[----:B------:R-:W-:-:S05]  /*10060*/  P2R R0, PR, RZ, 0x1 ;  /* 0x00000001ff007803 */ /* 0x000fca0000000000 */
[----:B------:R0:W-:Y:S04]  /*10070*/  STL [R1+0x64], R0 ;  /* 0x0000640001007387 */ /* 0x0001e80000100800 */
[----:B------:R-:W-:Y:S05]  /*10080*/  @!P0 BRA `(.L_x_224) ;  /* 0x0000000000248947 */ /* 0x000fea0003800000 */
[----:B------:R-:W1:Y:S08]  /*10090*/  S2UR UR5, SR_CgaCtaId ;  /* 0x00000000000579c3 */ /* 0x000e700000008800 */
[----:B------:R-:W-:Y:S06]  /*100a0*/  BAR.SYNC.DEFER_BLOCKING 0x5, 0x180 ;  /* 0x0146000000007b1d */ /* 0x000fec0000010000 */
[----:B------:R-:W-:-:S02]  /*100b0*/  UMOV UR4, 0x400 ;  /* 0x0000040000047882 */ /* 0x000fc40000000000 */
[----:B-1----:R-:W-:-:S09]  /*100c0*/  ULEA UR4, UR5, UR4, 0x18 ;  /* 0x0000000405047291 */ /* 0x002fd2000f8ec03f */
[----:B------:R-:W1:Y:S04]  /*100d0*/  LDS.128 R4, [UR4+0x368d0] ;  /* 0x0368d004ff047984 */ /* 0x000e680008000c00 */
[----:B-1----:R2:W-:Y:S04]  /*100e0*/  STL.64 [R1], R4 ;  /* 0x0000000401007387 */ /* 0x0025e80000100a00 */
[----:B------:R2:W-:Y:S01]  /*100f0*/  STL.64 [R1+0x8], R6 ;  /* 0x0000080601007387 */ /* 0x0005e20000100a00 */
[----:B------:R-:W-:Y:S06]  /*10100*/  BAR.ARV 0x4, 0x180 ;  /* 0x0106000000007b1d */ /* 0x000fec0000002000 */
[----:B------:R-:W-:Y:S05]  /*10110*/  BRA `(.L_x_225) ;  /* 0x0000000800b07947 */ /* 0x000fea0003800000 */
.L_x_224:
[----:B0-----:R-:W0:Y:S01]  /*10120*/  S2R R0, SR_TID.X ;  /* 0x0000000000007919 */ /* 0x001e220000002100 */
[----:B------:R-:W-:Y:S01]  /*10130*/  ULDC UR4, c[0x0][0xc3c] ;  /* 0x00030f0000047ab9 */ /* 0x000fe20000000800 */
[----:B------:R-:W-:Y:S01]  /*10140*/  ULDC.64 UR6, c[0x0][0x208] ;  /* 0x0000820000067ab9 */ /* 0x000fe20000000a00 */
[----:B------:R-:W-:Y:S01]  /*10150*/  IMAD.MOV.U32 R9, RZ, RZ, RZ ;  /* 0x000000ffff097224 */ /* 0x000fe200078e00ff */
[----:B------:R-:W-:Y:S01]  /*10160*/  ULDC UR5, c[0x0][0xc38] ;  /* 0x00030e0000057ab9 */ /* 0x000fe20000000800 */
[----:B0-----:R-:W-:-:S04]  /*10170*/  LOP3.LUT R0, R0, 0x1f, RZ, 0xc0, !PT ;  /* 0x0000001f00007812 */ /* 0x001fc800078ec0ff */
[----:B------:R-:W-:-:S04]  /*10180*/  ISETP.NE.AND P0, PT, R0, 0x1f, PT ;  /* 0x0000001f0000780c */ /* 0x000fc80003f05270 */
[----:B------:R-:W-:-:S13]  /*10190*/  ISETP.GE.OR P1, PT, R0, UR4, !P0 ;  /* 0x0000000400007c0c */ /* 0x000fda000c726670 */
[----:B------:R-:W0:Y:S08]  /*101a0*/  @!P1 LDC.64 R2, c[0x0][0xc80] ;  /* 0x00032000ff029b82 */ /* 0x000e300000000a00 */
[----:B------:R-:W1:Y:S01]  /*101b0*/  @!P1 LDC.64 R4, c[0x0][0xc78] ;  /* 0x00031e00ff049b82 */ /* 0x000e620000000a00 */
[----:B0-----:R-:W-:-:S05]  /*101c0*/  @!P1 IMAD.WIDE.U32 R2, R0, 0x4, R2 ;  /* 0x0000000400029825 */ /* 0x001fca00078e0002 */
[----:B------:R1:W2:Y:S02]  /*101d0*/  @!P1 LDG.E R6, desc[UR6][R2.64] ;  /* 0x0000000602069981 */ /* 0x0002a4000c1e1900 */
[----:B-1----:R-:W-:-:S05]  /*101e0*/  @!P1 IMAD.WIDE.U32 R2, R0, 0x4, R4 ;  /* 0x0000000400029825 */ /* 0x002fca00078e0004 */
[----:B------:R-:W2:Y:S01]  /*101f0*/  @!P1 LDG.E R9, desc[UR6][R2.64] ;  /* 0x0000000602099981 */ /* 0x000ea2000c1e1900 */
[C---:B------:R-:W-:Y:S01]  /*10200*/  ISETP.NE.AND P1, PT, R0.reuse, RZ, PT ;  /* 0x000000ff0000720c */ /* 0x040fe20003f25270 */
[----:B------:R-:W0:Y:S01]  /*10210*/  S2UR UR6, SR_CTAID.X ;  /* 0x00000000000679c3 */ /* 0x000e220000002500 */
[C---:B------:R-:W-:Y:S01]  /*10220*/  ISETP.GE.U32.AND P2, PT, R0.reuse, 0x2, PT ;  /* 0x000000020000780c */ /* 0x040fe20003f46070 */
[----:B------:R-:W-:Y:S01]  /*10230*/  UMOV UR4, URZ ;  /* 0x0000003f00047c82 */ /* 0x000fe20008000000 */
[C---:B------:R-:W-:Y:S02]  /*10240*/  ISETP.GE.U32.AND P3, PT, R0.reuse, 0x4, PT ;  /* 0x000000040000780c */ /* 0x040fe40003f66070 */
[C---:B------:R-:W-:Y:S02]  /*10250*/  ISETP.GE.U32.AND P4, PT, R0.reuse, 0x8, PT ;  /* 0x000000080000780c */ /* 0x040fe40003f86070 */
[----:B------:R-:W-:Y:S01]  /*10260*/  ISETP.GE.U32.AND P5, PT, R0, 0x10, PT ;  /* 0x000000100000780c */ /* 0x000fe20003fa6070 */
[----:B--2---:R-:W-:-:S05]  /*10270*/  IMAD R4, R6, R9, RZ ;  /* 0x0000000906047224 */ /* 0x004fca00078e02ff */
[----:B------:R-:W1:Y:S02]  /*10280*/  SHFL.UP PT, R5, R4, 0x1, RZ ;  /* 0x0420000004057989 */ /* 0x000e6400000e00ff */
[----:B-1----:R-:W-:-:S05]  /*10290*/  SEL R5, R5, RZ, P1 ;  /* 0x000000ff05057207 */ /* 0x002fca0000800000 */
[----:B------:R-:W-:-:S05]  /*102a0*/  IMAD.IADD R5, R4, 0x1, R5 ;  /* 0x0000000104057824 */ /* 0x000fca00078e0205 */
        /* <DEDUP_REMOVED lines=12> */
[----:B------:R-:W1:Y:S02]  /*10370*/  SHFL.IDX PT, R4, R2, 0x1f, 0x1f ;  /* 0x03e01f0002047f89 */ /* 0x000e6400000e0000 */
[----:B-1----:R-:W-:-:S04]  /*10380*/  IMAD R7, R4, UR5, RZ ;  /* 0x0000000504077c24 */ /* 0x002fc8000f8e02ff */
[----:B------:R-:W-:Y:S01]  /*10390*/  IMAD.MOV.U32 R4, RZ, RZ, R7 ;  /* 0x000000ffff047224 */ /* 0x000fe200078e0007 */
[----:B0-----:R-:W-:-:S13]  /*103a0*/  ISETP.GT.AND P6, PT, R7, UR6, PT ;  /* 0x0000000607007c0c */ /* 0x001fda000bfc4270 */
[----:B------:R-:W-:Y:S05]  /*103b0*/  @P6 BRA `(.L_x_226) ;  /* 0x0000000000a86947 */ /* 0x000fea0003800000 */
[----:B------:R-:W-:Y:S01]  /*103c0*/  IMAD.MOV.U32 R7, RZ, RZ, R4 ;  /* 0x000000ffff077224 */ /* 0x000fe200078e0004 */
[----:B------:R-:W-:Y:S01]  /*103d0*/  UMOV UR4, URZ ;  /* 0x0000003f00047c82 */ /* 0x000fe20008000000 */
[----:B------:R-:W-:-:S05]  /*103e0*/  ULDC UR5, c[0x0][0xc38] ;  /* 0x00030e0000057ab9 */ /* 0x000fca0000000800 */
.L_x_228:
[----:B------:R-:W0:Y:S01]  /*103f0*/  LDC R2, c[0x0][0xc3c] ;  /* 0x00030f00ff027b82 */ /* 0x000e220000000800 */
[----:B------:R-:W-:Y:S01]  /*10400*/  ULDC UR7, c[0x0][0xc3c] ;  /* 0x00030f0000077ab9 */ /* 0x000fe20000000800 */
[----:B------:R-:W-:Y:S01]  /*10410*/  UIADD3 UR4, UR4, 0x1f, URZ ;  /* 0x0000001f04047890 */ /* 0x000fe2000fffe03f */
[----:B------:R-:W-:-:S05]  /*10420*/  IMAD.U32 R3, RZ, RZ, UR7 ;  /* 0x00000007ff037e24 */ /* 0x000fca000f8e00ff */
[----:B------:R1:W-:Y:S01]  /*10430*/  STL [R1+0xc], R3 ;  /* 0x00000c0301007387 */ /* 0x0003e20000100800 */
[----:B0-----:R-:W-:-:S13]  /*10440*/  ISETP.LE.AND P6, PT, R2, UR4, PT ;  /* 0x0000000402007c0c */ /* 0x001fda000bfc3270 */
[----:B-1----:R-:W-:Y:S05]  /*10450*/  @P6 BRA `(.L_x_227) ;  /* 0x0000000400a86947 */ /* 0x002fea0003800000 */
[----:B------:R-:W-:Y:S01]  /*10460*/  VIADD R9, R0, UR4 ;  /* 0x0000000400097c36 */ /* 0x000fe20008000000 */
[----:B------:R-:W-:Y:S01]  /*10470*/  ULDC.64 UR8, c[0x0][0x208] ;  /* 0x0000820000087ab9 */ /* 0x000fe20000000a00 */
[----:B------:R-:W-:-:S03]  /*10480*/  IMAD.MOV.U32 R6, RZ, RZ, RZ ;  /* 0x000000ffff067224 */ /* 0x000fc600078e00ff */
[----:B------:R-:W-:-:S13]  /*10490*/  ISETP.GE.OR P6, PT, R9, R2, !P0 ;  /* 0x000000020900720c */ /* 0x000fda00047c6670 */
[----:B------:R-:W0:Y:S08]  /*104a0*/  @!P6 LDC.64 R2, c[0x0][0xc80] ;  /* 0x00032000ff02eb82 */ /* 0x000e300000000a00 */
[----:B------:R-:W1:Y:S01]  /*104b0*/  @!P6 LDC.64 R4, c[0x0][0xc78] ;  /* 0x00031e00ff04eb82 */ /* 0x000e620000000a00 */
[----:B0-----:R-:W-:-:S05]  /*104c0*/  @!P6 IMAD.WIDE R2, R9, 0x4, R2 ;  /* 0x000000040902e825 */ /* 0x001fca00078e0202 */
[----:B------:R1:W2:Y:S02]  /*104d0*/  @!P6 LDG.E R6, desc[UR8][R2.64] ;  /* 0x000000080206e981 */ /* 0x0002a4000c1e1900 */
[----:B-1----:R-:W-:-:S04]  /*104e0*/  @!P6 IMAD.WIDE R2, R9, 0x4, R4 ;  /* 0x000000040902e825 */ /* 0x002fc800078e0204 */
[----:B------:R-:W-:-:S06]  /*104f0*/  IMAD.MOV.U32 R9, RZ, RZ, RZ ;  /* 0x000000ffff097224 */ /* 0x000fcc00078e00ff */
[----:B------:R-:W2:Y:S02]  /*10500*/  @!P6 LDG.E R9, desc[UR8][R2.64] ;  /* 0x000000080209e981 */ /* 0x000ea4000c1e1900 */
[----:B--2---:R-:W-:-:S05]  /*10510*/  IMAD R11, R6, R9, RZ ;  /* 0x00000009060b7224 */ /* 0x004fca00078e02ff */
[----:B------:R-:W0:Y:S02]  /*10520*/  SHFL.UP PT, R4, R11, 0x1, RZ ;  /* 0x042000000b047989 */ /* 0x000e2400000e00ff */
[----:B0-----:R-:W-:-:S05]  /*10530*/  SEL R4, R4, RZ, P1 ;  /* 0x000000ff04047207 */ /* 0x001fca0000800000 */
[----:B------:R-:W-:-:S05]  /*10540*/  IMAD.IADD R4, R11, 0x1, R4 ;  /* 0x000000010b047824 */ /* 0x000fca00078e0204 */
        /* <DEDUP_REMOVED lines=12> */
[----:B------:R-:W0:Y:S02]  /*10610*/  SHFL.IDX PT, R4, R2, 0x1f, 0x1f ;  /* 0x03e01f0002047f89 */ /* 0x000e2400000e0000 */
[----:B0-----:R-:W-:-:S04]  /*10620*/  IMAD R4, R4, UR5, RZ ;  /* 0x0000000504047c24 */ /* 0x001fc8000f8e02ff */
[----:B------:R-:W-:-:S05]  /*10630*/  IMAD.IADD R7, R4, 0x1, R7 ;  /* 0x0000000104077824 */ /* 0x000fca00078e0207 */
[----:B------:R-:W-:-:S13]  /*10640*/  ISETP.GT.AND P6, PT, R7, UR6, PT ;  /* 0x0000000607007c0c */ /* 0x000fda000bfc4270 */
[----:B------:R-:W-:Y:S05]  /*10650*/  @!P6 BRA `(.L_x_228) ;  /* 0xfffffffc0064e947 */ /* 0x000fea000383ffff */
.L_x_226:
[----:B------:R-:W-:Y:S02]  /*10660*/  IMAD.IADD R11, R7, 0x1, -R4 ;  /* 0x00000001070b7824 */ /* 0x000fe400078e0a04 */
[----:B------:R-:W-:Y:S02]  /*10670*/  IMAD.MOV.U32 R12, RZ, RZ, RZ ;  /* 0x000000ffff0c7224 */ /* 0x000fe400078e00ff */
[----:B------:R-:W-:-:S05]  /*10680*/  IMAD R3, R2, UR5, R11 ;  /* 0x0000000502037c24 */ /* 0x000fca000f8e020b */
[----:B------:R-:W-:-:S13]  /*10690*/  ISETP.GT.AND P0, PT, R3, UR6, PT ;  /* 0x0000000603007c0c */ /* 0x000fda000bf04270 */
[----:B------:R-:W-:-:S04]  /*106a0*/  VOTE.ANY R10, PT, !P0 ;  /* 0x00000000000a7806 */ /* 0x000fc800040e0100 */
[----:B------:R-:W0:Y:S01]  /*106b0*/  POPC R5, R10 ;  /* 0x0000000a00057309 */ /* 0x000e220000000000 */
[----:B------:R-:W-:Y:S01]  /*106c0*/  ISETP.NE.AND P0, PT, R10, RZ, PT ;  /* 0x000000ff0a00720c */ /* 0x000fe20003f05270 */
[----:B0-----:R-:W0:Y:S04]  /*106d0*/  SHFL.IDX PT, R6, R6, R5, 0x1f ;  /* 0x00001f0506067589 */ /* 0x001e2800000e0000 */
[----:B------:R-:W1:Y:S01]  /*106e0*/  SHFL.IDX PT, R8, R9, R5, 0x1f ;  /* 0x00001f0509087589 */ /* 0x000e6200000e0000 */
[----:B0-----:R-:W-:-:S04]  /*106f0*/  IABS R4, R6 ;  /* 0x0000000600047213 */ /* 0x001fc80000000000 */
[----:B------:R-:W0:Y:S01]  /*10700*/  I2F.RP R13, R4 ;  /* 0x00000004000d7306 */ /* 0x000e220000209400 */
[----:B-1----:R-:W-:-:S07]  /*10710*/  IABS R7, R8 ;  /* 0x0000000800077213 */ /* 0x002fce0000000000 */
[----:B------:R-:W-:Y:S08]  /*10720*/  I2F.RP R10, R7 ;  /* 0x00000007000a7306 */ /* 0x000ff00000209400 */
[----:B0-----:R-:W0:Y:S02]  /*10730*/  MUFU.RCP R13, R13 ;  /* 0x0000000d000d7308 */ /* 0x001e240000001000 */
[----:B0-----:R-:W-:-:S06]  /*10740*/  VIADD R3, R13, 0xffffffe ;  /* 0x0ffffffe0d037836 */ /* 0x001fcc0000000000 */
[----:B------:R-:W0:Y:S02]  /*10750*/  F2I.FTZ.U32.TRUNC.NTZ R3, R3 ;  /* 0x0000000300037305 */ /* 0x000e24000021f000 */
[----:B0-----:R-:W-:Y:S01]  /*10760*/  IMAD.MOV R15, RZ, RZ, -R3 ;  /* 0x000000ffff0f7224 */ /* 0x001fe200078e0a03 */
[----:B------:R-:W-:Y:S06]  /*10770*/  @!P0 BRA `(.L_x_229) ;  /* 0x0000000000088947 */ /* 0x000fec0003800000 */
[----:B------:R-:W-:-:S05]  /*10780*/  VIADD R9, R5, 0xffffffff ;  /* 0xffffffff05097836 */ /* 0x000fca0000000000 */
[----:B------:R0:W1:Y:S02]  /*10790*/  SHFL.IDX PT, R12, R2, R9, 0x1f ;  /* 0x00001f09020c7589 */ /* 0x00006400000e0000 */
.L_x_229:
[----:B-1----:R-:W-:Y:S01]  /*107a0*/  IMAD R11, R12, UR5, R11 ;  /* 0x000000050c0b7c24 */ /* 0x002fe2000f8e020b */
[----:B------:R-:W1:Y:S01]  /*107b0*/  MUFU.RCP R10, R10 ;  /* 0x0000000a000a7308 */ /* 0x000e620000001000 */
[----:B0-----:R-:W-:Y:S02]  /*107c0*/  IMAD R9, R15, R4, RZ ;  /* 0x000000040f097224 */ /* 0x001fe400078e02ff */
[----:B------:R-:W-:Y:S01]  /*107d0*/  IMAD.MOV.U32 R2, RZ, RZ, RZ ;  /* 0x000000ffff027224 */ /* 0x000fe200078e00ff */
[----:B------:R0:W-:Y:S03]  /*107e0*/  STL [R1], R11 ;  /* 0x0000000b01007387 */ /* 0x0001e60000100800 */
[----:B------:R-:W-:Y:S01]  /*107f0*/  IMAD.HI.U32 R2, R3, R9, R2 ;  /* 0x0000000903027227 */ /* 0x000fe200078e0002 */
[----:B------:R-:W-:Y:S02]  /*10800*/  IADD3 R9, -R11, UR6, RZ ;  /* 0x000000060b097c10 */ /* 0x000fe4000fffe1ff */
[----:B------:R-:W-:-:S02]  /*10810*/  IABS R3, R6 ;  /* 0x0000000600037213 */ /* 0x000fc40000000000 */
[----:B------:R-:W-:-:S03]  /*10820*/  IABS R13, R9 ;  /* 0x00000009000d7213 */ /* 0x000fc60000000000 */
[----:B------:R-:W-:Y:S02]  /*10830*/  IMAD.MOV R12, RZ, RZ, -R3 ;  /* 0x000000ffff0c7224 */ /* 0x000fe400078e0a03 */
[----:B0-----:R-:W-:-:S04]  /*10840*/  IMAD.HI.U32 R11, R2, R13, RZ ;  /* 0x0000000d020b7227 */ /* 0x001fc800078e00ff */
[----:B-1----:R-:W-:Y:S02]  /*10850*/  VIADD R3, R10, 0xffffffe ;  /* 0x0ffffffe0a037836 */ /* 0x002fe40000000000 */
[----:B------:R-:W-:-:S04]  /*10860*/  IMAD R13, R11, R12, R13 ;  /* 0x0000000c0b0d7224 */ /* 0x000fc800078e020d */
[----:B------:R-:W0:Y:S01]  /*10870*/  F2I.FTZ.U32.TRUNC.NTZ R3, R3 ;  /* 0x0000000300037305 */ /* 0x000e22000021f000 */
[----:B------:R-:W-:-:S13]  /*10880*/  ISETP.GT.U32.AND P1, PT, R4, R13, PT ;  /* 0x0000000d0400720c */ /* 0x000fda0003f24070 */
[----:B------:R-:W-:Y:S02]  /*10890*/  @!P1 IMAD.IADD R13, R13, 0x1, -R4 ;  /* 0x000000010d0d9824 */ /* 0x000fe400078e0a04 */
[----:B0-----:R-:W-:Y:S02]  /*108a0*/  IMAD.MOV R2, RZ, RZ, -R3 ;  /* 0x000000ffff027224 */ /* 0x001fe400078e0a03 */
[----:B------:R-:W-:Y:S01]  /*108b0*/  @!P1 VIADD R11, R11, 0x1 ;  /* 0x000000010b0b9836 */ /* 0x000fe20000000000 */
[----:B------:R-:W-:Y:S01]  /*108c0*/  ISETP.GE.U32.AND P0, PT, R13, R4, PT ;  /* 0x000000040d00720c */ /* 0x000fe20003f06070 */
[----:B------:R-:W-:Y:S01]  /*108d0*/  IMAD R13, R2, R7, RZ ;  /* 0x00000007020d7224 */ /* 0x000fe200078e02ff */
[----:B------:R-:W-:Y:S01]  /*108e0*/  ISETP.NE.AND P1, PT, R6, RZ, PT ;  /* 0x000000ff0600720c */ /* 0x000fe20003f25270 */
[----:B------:R-:W-:-:S04]  /*108f0*/  IMAD.MOV.U32 R2, RZ, RZ, RZ ;  /* 0x000000ffff027224 */ /* 0x000fc800078e00ff */
[----:B------:R-:W-:Y:S01]  /*10900*/  IMAD.HI.U32 R4, R3, R13, R2 ;  /* 0x0000000d03047227 */ /* 0x000fe200078e0002 */
[----:B------:R-:W-:-:S04]  /*10910*/  LOP3.LUT R2, R9, R6, RZ, 0x3c, !PT ;  /* 0x0000000609027212 */ /* 0x000fc800078e3cff */
[----:B------:R-:W-:Y:S01]  /*10920*/  ISETP.GE.AND P2, PT, R2, RZ, PT ;  /* 0x000000ff0200720c */ /* 0x000fe20003f46270 */
[----:B------:R-:W-:Y:S01]  /*10930*/  @P0 VIADD R11, R11, 0x1 ;  /* 0x000000010b0b0836 */ /* 0x000fe20000000000 */
[----:B------:R-:W-:-:S05]  /*10940*/  IABS R2, R8 ;  /* 0x0000000800027213 */ /* 0x000fca0000000000 */
[----:B------:R-:W-:-:S06]  /*10950*/  IMAD.MOV R2, RZ, RZ, -R2 ;  /* 0x000000ffff027224 */ /* 0x000fcc00078e0a02 */
[----:B------:R-:W-:Y:S01]  /*10960*/  @!P2 IMAD.MOV R11, RZ, RZ, -R11 ;  /* 0x000000ffff0ba224 */ /* 0x000fe200078e0a0b */
[----:B------:R-:W-:-:S04]  /*10970*/  @!P1 LOP3.LUT R11, RZ, R6, RZ, 0x33, !PT ;  /* 0x00000006ff0b9212 */ /* 0x000fc800078e33ff */
[-C--:B------:R-:W-:Y:S01]  /*10980*/  IABS R3, R11.reuse ;  /* 0x0000000b00037213 */ /* 0x080fe20000000000 */
[----:B------:R-:W-:-:S04]  /*10990*/  IMAD R6, R6, R11, RZ ;  /* 0x0000000b06067224 */ /* 0x000fc800078e02ff */
[----:B------:R-:W-:-:S04]  /*109a0*/  IMAD.HI.U32 R4, R4, R3, RZ ;  /* 0x0000000304047227 */ /* 0x000fc800078e00ff */
[----:B------:R-:W-:Y:S02]  /*109b0*/  IMAD R2, R4, R2, R3 ;  /* 0x0000000204027224 */ /* 0x000fe400078e0203 */
[----:B------:R-:W-:-:S03]  /*109c0*/  IMAD.IADD R6, R9, 0x1, -R6 ;  /* 0x0000000109067824 */ /* 0x000fc600078e0a06 */
[----:B------:R-:W-:Y:S02]  /*109d0*/  ISETP.GT.U32.AND P1, PT, R7, R2, PT ;  /* 0x000000020700720c */ /* 0x000fe40003f24070 */
[----:B------:R1:W-:Y:S11]  /*109e0*/  STL [R1+0x4], R6 ;  /* 0x0000040601007387 */ /* 0x0003f60000100800 */
[----:B------:R-:W-:-:S02]  /*109f0*/  @!P1 IMAD.IADD R2, R2, 0x1, -R7 ;  /* 0x0000000102029824 */ /* 0x000fc400078e0a07 */
[----:B------:R-:W-:Y:S01]  /*10a00*/  @!P1 VIADD R4, R4, 0x1 ;  /* 0x0000000104049836 */ /* 0x000fe20000000000 */
[----:B------:R-:W-:Y:S02]  /*10a10*/  ISETP.NE.AND P1, PT, R8, RZ, PT ;  /* 0x000000ff0800720c */ /* 0x000fe40003f25270 */
[----:B------:R-:W-:Y:S02]  /*10a20*/  ISETP.GE.U32.AND P0, PT, R2, R7, PT ;  /* 0x000000070200720c */ /* 0x000fe40003f06070 */
[----:B------:R-:W-:-:S04]  /*10a30*/  LOP3.LUT R2, R11, R8, RZ, 0x3c, !PT ;  /* 0x000000080b027212 */ /* 0x000fc800078e3cff */
[----:B------:R-:W-:-:S07]  /*10a40*/  ISETP.GE.AND P2, PT, R2, RZ, PT ;  /* 0x000000ff0200720c */ /* 0x000fce0003f46270 */
[----:B------:R-:W-:-:S06]  /*10a50*/  @P0 VIADD R4, R4, 0x1 ;  /* 0x0000000104040836 */ /* 0x000fcc0000000000 */
[----:B------:R-:W-:Y:S01]  /*10a60*/  @!P2 IMAD.MOV R4, RZ, RZ, -R4 ;  /* 0x000000ffff04a224 */ /* 0x000fe200078e0a04 */
[----:B------:R-:W-:-:S05]  /*10a70*/  @!P1 LOP3.LUT R4, RZ, R8, RZ, 0x33, !PT ;  /* 0x00000008ff049212 */ /* 0x000fca00078e33ff */
[--C-:B------:R-:W-:Y:S02]  /*10a80*/  IMAD.MOV R2, RZ, RZ, -R4.reuse ;  /* 0x000000ffff027224 */ /* 0x100fe400078e0a04 */
[C---:B------:R-:W-:Y:S02]  /*10a90*/  IMAD R4, R8.reuse, 0x1000000, R4 ;  /* 0x0100000008047824 */ /* 0x040fe400078e0204 */
[----:B------:R-:W-:Y:S02]  /*10aa0*/  IMAD R11, R8, R2, R11 ;  /* 0x00000002080b7224 */ /* 0x000fe400078e020b */
[----:B------:R-:W-:Y:S02]  /*10ab0*/  VIADD R2, R5, UR4 ;  /* 0x0000000405027c36 */ /* 0x000fe40008000000 */
[----:B------:R-:W-:-:S03]  /*10ac0*/  IMAD R3, R11, 0x10000, R4 ;  /* 0x000100000b037824 */ /* 0x000fc600078e0204 */
[----:B------:R1:W-:Y:S04]  /*10ad0*/  STL [R1+0xc], R2 ;  /* 0x00000c0201007387 */ /* 0x0003e80000100800 */
[----:B------:R1:W-:Y:S01]  /*10ae0*/  STL [R1+0x8], R3 ;  /* 0x0000080301007387 */ /* 0x0003e20000100800 */
[----:B------:R-:W-:Y:S05]  /*10af0*/  BRA `(.L_x_230) ;  /* 0x0000000000107947 */ /* 0x000fea0003800000 */
.L_x_227:
[----:B------:R-:W-:Y:S01]  /*10b00*/  IMAD.U32 R2, RZ, RZ, UR6 ;  /* 0x00000006ff027e24 */ /* 0x000fe2000f8e00ff */
[----:B------:R0:W-:Y:S04]  /*10b10*/  STL [R1+0x4], RZ ;  /* 0x000004ff01007387 */ /* 0x0001e80000100800 */
[----:B------:R0:W-:Y:S04]  /*10b20*/  STL [R1+0x8], RZ ;  /* 0x000008ff01007387 */ /* 0x0001e80000100800 */
[----:B------:R0:W-:Y:S02]  /*10b30*/  STL [R1], R2 ;  /* 0x0000000201007387 */ /* 0x0001e40000100800 */
.L_x_230:
[----:B------:R-:W2:Y:S04]  /*10b40*/  LDL R4, [R1] ;  /* 0x0000000001047983 */ /* 0x000ea80000100800 */
[----:B------:R-:W2:Y:S04]  /*10b50*/  LDL R5, [R1+0x4] ;  /* 0x0000040001057983 */ /* 0x000ea80000100800 */
[----:B-1----:R-:W2:Y:S04]  /*10b60*/  LDL R6, [R1+0x8] ;  /* 0x0000080001067983 */ /* 0x002ea80000100800 */
[----:B------:R-:W2:Y:S01]  /*10b70*/  LDL R7, [R1+0xc] ;  /* 0x00000c0001077983 */ /* 0x000ea20000100800 */
[----:B------:R-:W-:-:S13]  /*10b80*/  ISETP.NE.AND P0, PT, R0, RZ, PT ;  /* 0x000000ff0000720c */ /* 0x000fda0003f05270 */
[----:B------:R-:W1:Y:S01]  /*10b90*/  @!P0 S2R R3, SR_CgaCtaId ;  /* 0x0000000000038919 */ /* 0x000e620000008800 */
[----:B------:R-:W-:-:S04]  /*10ba0*/  @!P0 MOV R0, 0x400 ;  /* 0x0000040000008802 */ /* 0x000fc80000000f00 */
[----:B-1----:R-:W-:-:S05]  /*10bb0*/  @!P0 LEA R0, R3, R0, 0x18 ;  /* 0x0000000003008211 */ /* 0x002fca00078ec0ff */
[----:B--2---:R1:W-:Y:S01]  /*10bc0*/  @!P0 STS.128 [R0+0x368d0], R4 ;  /* 0x0368d00400008388 */ /* 0x0043e20000000c00 */
[----:B------:R-:W-:Y:S06]  /*10bd0*/  BAR.ARV 0x5, 0x180 ;  /* 0x0146000000007b1d */ /* 0x000fec0000002000 */
.L_x_225:
[----:B01----:R-:W3:Y:S01]  /*10be0*/  LDL R0, [R1+0xc] ;  /* 0x00000c0001007983 */ /* 0x003ee20000100800 */
[----:B------:R-:W-:Y:S01]  /*10bf0*/  ULDC UR4, c[0x0][0xc3c] ;  /* 0x00030f0000047ab9 */ /* 0x000fe20000000800 */
[----:B------:R-:W-:Y:S02]  /*10c00*/  IMAD.MOV.U32 R19, RZ, RZ, RZ ;  /* 0x000000ffff137224 */ /* 0x000fe400078e00ff */
[----:B------:R0:W-:Y:S01]  /*10c10*/  STL [R1+0x48], RZ ;  /* 0x000048ff01007387 */ /* 0x0001e20000100800 */
[----:B---3--:R-:W-:Y:S01]  /*10c20*/  ISETP.GE.AND P0, PT, R0, UR4, PT ;  /* 0x0000000400007c0c */ /* 0x008fe2000bf06270 */
[----:B------:R-:W-:-:S05]  /*10c30*/  IMAD.MOV.U32 R0, RZ, RZ, 0x1 ;  /* 0x00000001ff007424 */ /* 0x000fca00078e00ff */
[----:B------:R0:W-:Y:S07]  /*10c40*/  STL [R1+0x14], R0 ;  /* 0x0000140001007387 */ /* 0x0001ee0000100800 */
[----:B------:R-:W-:Y:S05]  /*10c50*/  @P0 BRA `(.L_x_231) ;  /* 0x0000005c00300947 */ /* 0x000fea0003800000 */
[----:B--2---:R-:W1:Y:S01]  /*10c60*/  S2R R5, SR_TID.X ;  /* 0x0000000000057919 */ /* 0x004e620000002100 */
[----:B------:R-:W2:Y:S01]  /*10c70*/  S2UR UR5, SR_CgaCtaId ;  /* 0x00000000000579c3 */ /* 0x000ea20000008800 */
[----:B------:R-:W-:Y:S01]  /*10c80*/  UMOV UR4, 0x400 ;  /* 0x0000040000047882 */ /* 0x000fe20000000000 */
[----:B------:R-:W-:Y:S01]  /*10c90*/  BSSY B8, `(.L_x_231) ;  /* 0x00005c8000087945 */ /* 0x000fe20003800000 */
[----:B------:R-:W-:Y:S01]  /*10ca0*/  IMAD.MOV.U32 R19, RZ, RZ, RZ ;  /* 0x000000ffff137224 */ /* 0x000fe200078e00ff */
[----:B------:R-:W-:Y:S01]  /*10cb0*/  ULDC UR38, c[0x0][0xc] ;  /* 0x0000030000267ab9 */ /* 0x000fe20000000800 */
[----:B------:R-:W-:Y:S01]  /*10cc0*/  ULDC.64 UR36, c[0x0][0x198] ;  /* 0x0000660000247ab9 */ /* 0x000fe20000000a00 */
[----:B--2---:R-:W-:-:S06]  /*10cd0*/  ULEA UR4, UR5, UR4, 0x18 ;  /* 0x0000000405047291 */ /* 0x004fcc000f8ec03f */
[----:B------:R-:W-:Y:S01]  /*10ce0*/  IMAD.U32 R18, RZ, RZ, UR4 ;  /* 0x00000004ff127e24 */ /* 0x000fe2000f8e00ff */
[C---:B-1----:R-:W-:Y:S01]  /*10cf0*/  LOP3.LUT R4, R5.reuse, 0x7f, RZ, 0xc0, !PT ;  /* 0x0000007f05047812 */ /* 0x042fe200078ec0ff */
[----:B0-----:R-:W-:-:S05]  /*10d00*/  IMAD.SHL.U32 R0, R5, 0x8, RZ ;  /* 0x0000000805007824 */ /* 0x001fca00078e00ff */
[C---:B------:R-:W-:Y:S02]  /*10d10*/  LOP3.LUT R2, R0.reuse, 0x1f8, RZ, 0xc0, !PT ;  /* 0x000001f800027812 */ /* 0x040fe400078ec0ff */
[----:B------:R-:W-:Y:S02]  /*10d20*/  LOP3.LUT R0, R0, 0x38, RZ, 0xc0, !PT ;  /* 0x0000003800007812 */ /* 0x000fe400078ec0ff */
[----:B------:R-:W-:Y:S01]  /*10d30*/  LOP3.LUT R3, R2, 0x38, R5, 0x78, !PT ;  /* 0x0000003802037812 */ /* 0x000fe200078e7805 */
[----:B------:R-:W-:Y:S01]  /*10d40*/  IMAD.SHL.U32 R2, R4, 0x8, RZ ;  /* 0x0000000804027824 */ /* 0x000fe200078e00ff */
[----:B------:R-:W-:-:S04]  /*10d50*/  SHF.R.U32.HI R4, RZ, 0x3, R4 ;  /* 0x00000003ff047819 */ /* 0x000fc80000011604 */
[----:B------:R-:W-:Y:S01]  /*10d60*/  LOP3.LUT R3, R3, 0x200, R2, 0xf8, !PT ;  /* 0x0000020003037812 */ /* 0x000fe200078ef802 */
[----:B------:R-:W-:-:S04]  /*10d70*/  IMAD.SHL.U32 R2, R5, 0x10, RZ ;  /* 0x0000001005027824 */ /* 0x000fc800078e00ff */
[----:B------:R-:W-:Y:S01]  /*10d80*/  IMAD R3, R3, 0x2, R18 ;  /* 0x0000000203037824 */ /* 0x000fe200078e0212 */
[----:B------:R-:W-:Y:S01]  /*10d90*/  LOP3.LUT R4, R4, 0x70, R2, 0xf8, !PT ;  /* 0x0000007004047812 */ /* 0x000fe200078ef802 */
[----:B------:R-:W-:-:S03]  /*10da0*/  IMAD.MOV.U32 R2, RZ, RZ, 0x1 ;  /* 0x00000001ff027424 */ /* 0x000fc600078e00ff */
[----:B------:R-:W-:Y:S04]  /*10db0*/  STL [R1+0x24], R3 ;  /* 0x0000240301007387 */ /* 0x000fe80000100800 */
[----:B------:R0:W-:Y:S04]  /*10dc0*/  STL [R1+0x14], R2 ;  /* 0x0000140201007387 */ /* 0x0001e80000100800 */
[----:B------:R1:W-:Y:S01]  /*10dd0*/  STL [R1+0x48], RZ ;  /* 0x000048ff01007387 */ /* 0x0003e20000100800 */
[C---:B0-----:R-:W-:Y:S02]  /*10de0*/  LOP3.LUT R2, R0.reuse, 0x40, RZ, 0xfc, !PT ;  /* 0x0000004000027812 */ /* 0x041fe400078efcff */
[----:B-1----:R-:W-:-:S07]  /*10df0*/  LOP3.LUT R0, R0, 0x80, RZ, 0xfc, !PT ;  /* 0x0000008000007812 */ /* 0x002fce00078efcff */
.L_x_337:
[----:B------:R-:W2:Y:S01]  /*10e00*/  LDL R0, [R1+0xc] ;  /* 0x00000c0001007983 */ /* 0x000ea20000100800 */
[----:B------:R-:W2:Y:S01]  /*10e10*/  LDC.64 R2, c[0x0][0xc88] ;  /* 0x00032200ff027b82 */ /* 0x000ea20000000a00 */
[----:B------:R-:W-:Y:S01]  /*10e20*/  ULDC.64 UR4, c[0x0][0x208] ;  /* 0x0000820000047ab9 */ /* 0x000fe20000000a00 */
[----:B--2---:R-:W-:-:S05]  /*10e30*/  IMAD.WIDE R2, R0, 0x4, R2 ;  /* 0x0000000400027825 */ /* 0x004fca00078e0202 */
[----:B------:R-:W2:Y:S01]  /*10e40*/  LDG.E R11, desc[UR4][R2.64] ;  /* 0x00000004020b7981 */ /* 0x000ea2000c1e1900 */
[----:B------:R-:W-:Y:S05]  /*10e50*/  YIELD ;  /* 0x0000000000007946 */ /* 0x000fea0003800000 */
[----:B------:R-:W-:Y:S01]  /*10e60*/  ULDC.64 UR4, c[0x0][0xa28] ;  /* 0x00028a0000047ab9 */ /* 0x000fe20000000a00 */
[----:B------:R-:W-:Y:S01]  /*10e70*/  IMAD.MOV.U32 R0, RZ, RZ, RZ ;  /* 0x000000ffff007224 */ /* 0x000fe200078e00ff */
[----:B------:R-:W-:Y:S01]  /*10e80*/  ISETP.NE.U32.AND P0, PT, RZ, UR4, PT ;  /* 0x00000004ff007c0c */ /* 0x000fe2000bf05070 */
[----:B------:R-:W-:Y:S01]  /*10e90*/  ULDC.64 UR10, c[0x0][0x208] ;  /* 0x00008200000a7ab9 */ /* 0x000fe20000000a00 */
[----:B01----:R-:W-:Y:S01]  /*10ea0*/  IMAD.MOV.U32 R6, RZ, RZ, RZ ;  /* 0x000000ffff067224 */ /* 0x003fe200078e00ff */
[----:B------:R-:W-:Y:S01]  /*10eb0*/  ULDC.64 UR6, c[0x0][0xa18] ;  /* 0x0002860000067ab9 */ /* 0x000fe20000000a00 */
[----:B------:R-:W-:Y:S01]  /*10ec0*/  ISETP.NE.AND.EX P0, PT, RZ, UR5, PT, P0 ;  /* 0x00000005ff007c0c */ /* 0x000fe2000bf05300 */
[----:B------:R-:W-:Y:S01]  /*10ed0*/  ULDC.64 UR8, c[0x0][0xa08] ;  /* 0x0002820000087ab9 */ /* 0x000fe20000000a00 */
[----:B--2---:R-:W-:Y:S01]  /*10ee0*/  SHF.R.S32.HI R4, RZ, 0x1f, R11 ;  /* 0x0000001fff047819 */ /* 0x004fe2000001140b */
[----:B------:R-:W-:-:S10]  /*10ef0*/  IMAD.SHL.U32 R17, R11, 0x4, RZ ;  /* 0x000000040b117824 */ /* 0x000fd400078e00ff */
[C---:B------:R-:W-:Y:S01]  /*10f00*/  @P0 LEA R2, P1, R11.reuse, UR4, 0x2 ;  /* 0x000000040b020c11 */ /* 0x040fe2000f8210ff */
[----:B------:R-:W-:Y:S03]  /*10f10*/  STL [R1+0x2c], R11 ;  /* 0x00002c0b01007387 */ /* 0x000fe60000100800 */
[C-C-:B------:R-:W-:Y:S01]  /*10f20*/  @P0 LEA.HI.X R3, R11.reuse, UR5, R4.reuse, 0x2, P1 ;  /* 0x000000050b030c11 */ /* 0x140fe200088f1404 */
[----:B------:R-:W-:Y:S01]  /*10f30*/  ULDC.64 UR4, c[0x0][0xa00] ;  /* 0x0002800000047ab9 */ /* 0x000fe20000000a00 */
[----:B------:R-:W-:Y:S01]  /*10f40*/  SHF.L.U64.HI R10, R11, 0x2, R4 ;  /* 0x000000020b0a7819 */ /* 0x000fe20000010204 */
[----:B------:R0:W-:Y:S01]  /*10f50*/  STL [R1+0x3c], R4 ;  /* 0x00003c0401007387 */ /* 0x0001e20000100800 */
[----:B------:R-:W-:-:S03]  /*10f60*/  ISETP.NE.U32.AND P1, PT, RZ, UR4, PT ;  /* 0x00000004ff007c0c */ /* 0x000fc6000bf25070 */
[----:B------:R1:W5:Y:S01]  /*10f70*/  @P0 LDG.E R0, desc[UR10][R2.64] ;  /* 0x0000000a02000981 */ /* 0x000362000c1e1900 */
[----:B------:R-:W-:Y:S01]  /*10f80*/  ISETP.NE.AND.EX P1, PT, RZ, UR5, PT, P1 ;  /* 0x00000005ff007c0c */ /* 0x000fe2000bf25310 */
[----:B------:R-:W-:Y:S01]  /*10f90*/  IMAD.MOV.U32 R8, RZ, RZ, RZ ;  /* 0x000000ffff087224 */ /* 0x000fe200078e00ff */
[----:B------:R-:W-:Y:S01]  /*10fa0*/  ISETP.NE.U32.AND P2, PT, RZ, UR6, PT ;  /* 0x00000006ff007c0c */ /* 0x000fe2000bf45070 */
[----:B------:R-:W-:Y:S01]  /*10fb0*/  STL [R1+0x1c], R10 ;  /* 0x00001c0a01007387 */ /* 0x000fe20000100800 */
[----:B------:R-:W-:Y:S02]  /*10fc0*/  ISETP.NE.U32.AND P0, PT, RZ, UR8, PT ;  /* 0x00000008ff007c0c */ /* 0x000fe4000bf05070 */
[C---:B0-----:R-:W-:Y:S02]  /*10fd0*/  IADD3 R4, P4, R17.reuse, UR8, RZ ;  /* 0x0000000811047c10 */ /* 0x041fe4000ff9e0ff */
[----:B-1----:R-:W-:Y:S02]  /*10fe0*/  IADD3 R2, P3, R17, UR4, RZ ;  /* 0x0000000411027c10 */ /* 0x002fe4000ff7e0ff */
[----:B------:R-:W-:-:S02]  /*10ff0*/  ISETP.NE.AND.EX P2, PT, RZ, UR7, PT, P2 ;  /* 0x00000007ff007c0c */ /* 0x000fc4000bf45320 */
[C---:B------:R-:W-:Y:S02]  /*11000*/  IADD3.X R3, R10.reuse, UR5, RZ, P3, !PT ;  /* 0x000000050a037c10 */ /* 0x040fe40009ffe4ff */
[----:B------:R-:W-:Y:S02]  /*11010*/  ISETP.NE.AND.EX P0, PT, RZ, UR9, PT, P0 ;  /* 0x00000009ff007c0c */ /* 0x000fe4000bf05300 */
[----:B------:R-:W-:Y:S01]  /*11020*/  IADD3.X R5, R10, UR9, RZ, P4, !PT ;  /* 0x000000090a057c10 */ /* 0x000fe2000a7fe4ff */
[----:B------:R-:W2:Y:S01]  /*11030*/  @P1 LDG.E R6, desc[UR10][R2.64] ;  /* 0x0000000a02061981 */ /* 0x000ea2000c1e1900 */
[----:B------:R-:W-:Y:S02]  /*11040*/  ULDC UR4, c[0x0][0x288] ;  /* 0x0000a20000047ab9 */ /* 0x000fe40000000800 */
[----:B------:R-:W-:Y:S01]  /*11050*/  IMAD.U32 R9, RZ, RZ, UR4 ;  /* 0x00000004ff097e24 */ /* 0x000fe2000f8e00ff */
[----:B------:R-:W-:-:S06]  /*11060*/  ULDC.64 UR4, c[0x0][0x418] ;  /* 0x0001060000047ab9 */ /* 0x000fcc0000000a00 */
[----:B------:R-:W5:Y:S04]  /*11070*/  @P0 LDG.E R8, desc[UR10][R4.64] ;  /* 0x0000000a04080981 */ /* 0x000f68000c1e1900 */
[----:B--2---:R0:W-:Y:S02]  /*11080*/  STL [R1+0x30], R6 ;  /* 0x0000300601007387 */ /* 0x0041e40000100800 */
[----:B0-----:R-:W-:-:S04]  /*11090*/  @P2 IADD3 R6, P3, R17, UR6, RZ ;  /* 0x0000000611062c10 */ /* 0x001fc8000ff7e0ff */
[----:B------:R-:W-:-:S05]  /*110a0*/  @P2 IADD3.X R7, R10, UR7, RZ, P3, !PT ;  /* 0x000000070a072c10 */ /* 0x000fca0009ffe4ff */
[----:B------:R0:W2:Y:S01]  /*110b0*/  @P2 LDG.E R9, desc[UR10][R6.64] ;  /* 0x0000000a06092981 */ /* 0x0000a2000c1e1900 */
[----:B------:R-:W-:-:S03]  /*110c0*/  UISETP.NE.U32.AND UP0, UPT, UR4, URZ, UPT ;  /* 0x0000003f0400728c */ /* 0x000fc6000bf05070 */
[----:B------:R-:W-:Y:S01]  /*110d0*/  ULDC UR4, c[0x0][0x424] ;  /* 0x0001090000047ab9 */ /* 0x000fe20000000800 */
[----:B------:R-:W-:-:S03]  /*110e0*/  UISETP.NE.AND.EX UP0, UPT, UR5, URZ, UPT, UP0 ;  /* 0x0000003f0500728c */ /* 0x000fc6000bf05300 */
[----:B------:R-:W-:Y:S01]  /*110f0*/  ULDC UR5, c[0x0][0x2f0] ;  /* 0x0000bc0000057ab9 */ /* 0x000fe20000000800 */
[----:B------:R-:W-:-:S04]  /*11100*/  USEL UR4, UR4, 0x1, UP0 ;  /* 0x0000000104047887 */ /* 0x000fc80008000000 */
[----:B------:R-:W-:-:S06]  /*11110*/  UIMAD UR4, UR4, UR5, URZ ;  /* 0x00000005040472a4 */ /* 0x000fcc000f8e023f */
[----:B0-----:R-:W-:Y:S01]  /*11120*/  IMAD.U32 R6, RZ, RZ, UR4 ;  /* 0x00000004ff067e24 */ /* 0x001fe2000f8e00ff */
[----:B--2---:R0:W-:Y:S01]  /*11130*/  STL [R1+0x44], R9 ;  /* 0x0000440901007387 */ /* 0x0041e20000100800 */
[----:B------:R-:W-:Y:S05]  /*11140*/  @P2 BRA `(.L_x_232) ;  /* 0x0000000000182947 */ /* 0x000fea0003800000 */
[----:B------:R-:W-:Y:S05]  /*11150*/  @!P1 BRA `(.L_x_232) ;  /* 0x0000000000149947 */ /* 0x000fea0003800000 */
[----:B------:R-:W-:Y:S02]  /*11160*/  ULDC.64 UR4, c[0x0][0x208] ;  /* 0x0000820000047ab9 */ /* 0x000fe40000000a00 */
[----:B------:R-:W2:Y:S04]  /*11170*/  LDG.E R7, desc[UR4][R2.64] ;  /* 0x0000000402077981 */ /* 0x000ea8000c1e1900 */
[----:B------:R-:W2:Y:S02]  /*11180*/  LDG.E R2, desc[UR4][R2.64+0x4] ;  /* 0x0000040402027981 */ /* 0x000ea4000c1e1900 */
[----:B--2---:R-:W-:-:S05]  /*11190*/  IMAD.IADD R2, R2, 0x1, -R7 ;  /* 0x0000000102027824 */ /* 0x004fca00078e0a07 */
[----:B------:R1:W-:Y:S02]  /*111a0*/  STL [R1+0x44], R2 ;  /* 0x0000440201007387 */ /* 0x0003e40000100800 */
.L_x_232:
[----:B------:R-:W0:Y:S01]  /*111b0*/  LDL.LU R3, [R1+0x8] ;  /* 0x0000080001037983 */ /* 0x000e220000300800 */
[----:B------:R-:W-:Y:S02]  /*111c0*/  ULDC.64 UR4, c[0x0][0xa20] ;  /* 0x0002880000047ab9 */ /* 0x000fe40000000a00 */
[----:B------:R-:W-:-:S04]  /*111d0*/  ISETP.NE.U32.AND P1, PT, RZ, UR4, PT ;  /* 0x00000004ff007c0c */ /* 0x000fc8000bf25070 */
[----:B------:R-:W-:Y:S02]  /*111e0*/  ISETP.NE.AND.EX P1, PT, RZ, UR5, PT, P1 ;  /* 0x00000005ff007c0c */ /* 0x000fe4000bf25310 */
[C---:B0-----:R-:W-:Y:S02]  /*111f0*/  LOP3.LUT R9, R3.reuse, 0xff000000, RZ, 0xc0, !PT ;  /* 0xff00000003097812 */ /* 0x041fe400078ec0ff */
[C---:B-1----:R-:W-:Y:S02]  /*11200*/  LOP3.LUT R2, R3.reuse, 0xff0000, RZ, 0xc0, !PT ;  /* 0x00ff000003027812 */ /* 0x042fe400078ec0ff */
[----:B------:R-:W-:Y:S02]  /*11210*/  SHF.R.U32.HI R9, RZ, 0x8, R9 ;  /* 0x00000008ff097819 */ /* 0x000fe40000011609 */
[----:B------:R-:W-:Y:S01]  /*11220*/  LOP3.LUT R16, R3, 0xffff, RZ, 0xc0, !PT ;  /* 0x0000ffff03107812 */ /* 0x000fe200078ec0ff */
[----:B-----5:R-:W-:Y:S01]  /*11230*/  IMAD.IADD R3, R8, 0x1, R0 ;  /* 0x0000000108037824 */ /* 0x020fe200078e0200 */
[----:B------:R-:W-:Y:S01]  /*11240*/  LEA.HI R9, R2, R9, RZ, 0x10 ;  /* 0x0000000902097211 */ /* 0x000fe200078f80ff */
[----:B------:R-:W-:-:S05]  /*11250*/  IMAD.MOV.U32 R2, RZ, RZ, R11 ;  /* 0x000000ffff027224 */ /* 0x000fca00078e000b */
[----:B------:R0:W-:Y:S04]  /*11260*/  STL [R1+0x10], R2 ;  /* 0x0000100201007387 */ /* 0x0001e80000100800 */
[----:B------:R0:W-:Y:S01]  /*11270*/  STL [R1+0x18], R3 ;  /* 0x0000180301007387 */ /* 0x0001e20000100800 */
[----:B------:R-:W-:Y:S05]  /*11280*/  @!P1 BRA `(.L_x_233) ;  /* 0x0000000000149947 */ /* 0x000fea0003800000 */
[----:B------:R-:W-:Y:S01]  /*11290*/  IADD3 R6, P0, R17, UR4, RZ ;  /* 0x0000000411067c10 */ /* 0x000fe2000ff1e0ff */
[----:B------:R-:W-:-:S03]  /*112a0*/  ULDC.64 UR6, c[0x0][0x208] ;  /* 0x0000820000067ab9 */ /* 0x000fc60000000a00 */
[----:B------:R-:W-:-:S05]  /*112b0*/  IADD3.X R7, R10, UR5, RZ, P0, !PT ;  /* 0x000000050a077c10 */ /* 0x000fca00087fe4ff */
[----:B------:R1:W5:Y:S01]  /*112c0*/  LDG.E R6, desc[UR6][R6.64] ;  /* 0x0000000606067981 */ /* 0x000362000c1e1900 */
[----:B------:R-:W-:Y:S05]  /*112d0*/  BRA `(.L_x_234) ;  /* 0x0000000000147947 */ /* 0x000fea0003800000 */
.L_x_233:
[----:B------:R-:W-:Y:S05]  /*112e0*/  @!P0 BRA `(.L_x_234) ;  /* 0x0000000000108947 */ /* 0x000fea0003800000 */
[----:B------:R-:W-:Y:S02]  /*112f0*/  ULDC.64 UR4, c[0x0][0x208] ;  /* 0x0000820000047ab9 */ /* 0x000fe40000000a00 */
[----:B------:R-:W2:Y:S04]  /*11300*/  LDG.E R6, desc[UR4][R4.64] ;  /* 0x0000000404067981 */ /* 0x000ea8000c1e1900 */
[----:B------:R-:W2:Y:S02]  /*11310*/  LDG.E R4, desc[UR4][R4.64+0x4] ;  /* 0x0000040404047981 */ /* 0x000ea4000c1e1900 */
[----:B--2---:R-:W-:-:S07]  /*11320*/  IMAD.IADD R6, R4, 0x1, -R6 ;  /* 0x0000000104067824 */ /* 0x004fce00078e0a06 */
.L_x_234:
[----:B-----5:R-:W-:Y:S01]  /*11330*/  IMAD.IADD R6, R6, 0x1, -R0 ;  /* 0x0000000106067824 */ /* 0x020fe200078e0a00 */
[----:B------:R-:W-:Y:S01]  /*11340*/  LOP3.LUT R10, R9, 0xff, RZ, 0xc0, !PT ;  /* 0x000000ff090a7812 */ /* 0x000fe200078ec0ff */
[----:B0-----:R-:W-:Y:S01]  /*11350*/  IMAD.MOV.U32 R2, RZ, RZ, RZ ;  /* 0x000000ffff027224 */ /* 0x001fe200078e00ff */
[----:B------:R-:W-:Y:S01]  /*11360*/  BSSY B0, `(.L_x_235) ;  /* 0x000002b000007945 */ /* 0x000fe20003800000 */
[C---:B------:R-:W-:Y:S01]  /*11370*/  VIADD R3, R6.reuse, 0x6f ;  /* 0x0000006f06037836 */ /* 0x040fe20000000000 */
[----:B------:R-:W-:Y:S01]  /*11380*/  ISETP.GE.AND P0, PT, R6, 0x1, PT ;  /* 0x000000010600780c */ /* 0x000fe20003f06270 */
[----:B------:R-:W-:Y:S02]  /*11390*/  IMAD.MOV.U32 R4, RZ, RZ, RZ ;  /* 0x000000ffff047224 */ /* 0x000fe400078e00ff */
[----:B------:R-:W-:-:S03]  /*113a0*/  IMAD.HI R2, R3, -0x6db6db6d, R2 ;  /* 0x9249249303027827 */ /* 0x000fc600078e0202 */
[----:B------:R0:W-:Y:S01]  /*113b0*/  STL [R1+0x34], R4 ;  /* 0x0000340401007387 */ /* 0x0001e20000100800 */
[----:B------:R-:W-:Y:S01]  /*113c0*/  IMAD.MOV.U32 R11, RZ, RZ, R4 ;  /* 0x000000ffff0b7224 */ /* 0x000fe200078e0004 */
[----:B------:R-:W-:-:S04]  /*113d0*/  SHF.R.U32.HI R0, RZ, 0x1f, R2 ;  /* 0x0000001fff007819 */ /* 0x000fc80000011602 */
[----:B------:R-:W-:-:S05]  /*113e0*/  LEA.HI.SX32 R8, R2, R0, 0x1a ;  /* 0x0000000002087211 */ /* 0x000fca00078fd2ff */
[----:B------:R0:W-:Y:S04]  /*113f0*/  STL [R1+0x40], R8 ;  /* 0x0000400801007387 */ /* 0x0001e80000100800 */
[----:B------:R0:W-:Y:S01]  /*11400*/  STL [R1+0x58], R10 ;  /* 0x0000580a01007387 */ /* 0x0001e20000100800 */
[----:B------:R-:W-:Y:S05]  /*11410*/  @!P0 BRA `(.L_x_236) ;  /* 0x00000000007c8947 */ /* 0x000fea0003800000 */
[----:B------:R-:W-:-:S04]  /*11420*/  SHF.R.U32.HI R0, RZ, 0x10, R9 ;  /* 0x00000010ff007819 */ /* 0x000fc80000011609 */
[----:B------:R-:W-:-:S13]  /*11430*/  ISETP.NE.AND P0, PT, R0, RZ, PT ;  /* 0x000000ff0000720c */ /* 0x000fda0003f05270 */
[----:B------:R-:W0:Y:S02]  /*11440*/  @!P0 LDC R0, c[0x0][0x9f0] ;  /* 0x00027c00ff008b82 */ /* 0x000e240000000800 */
[----:B0-----:R-:W-:-:S04]  /*11450*/  IABS R4, R0 ;  /* 0x0000000000047213 */ /* 0x001fc80000000000 */
[----:B------:R-:W0:Y:S08]  /*11460*/  I2F.RP R2, R4 ;  /* 0x0000000400027306 */ /* 0x000e300000209400 */
[----:B0-----:R-:W0:Y:S02]  /*11470*/  MUFU.RCP R2, R2 ;  /* 0x0000000200027308 */ /* 0x001e240000001000 */
[----:B0-----:R-:W-:-:S06]  /*11480*/  VIADD R2, R2, 0xffffffe ;  /* 0x0ffffffe02027836 */ /* 0x001fcc0000000000 */
[----:B------:R-:W0:Y:S02]  /*11490*/  F2I.FTZ.U32.TRUNC.NTZ R3, R2 ;  /* 0x0000000200037305 */ /* 0x000e24000021f000 */
[----:B0-----:R-:W-:-:S04]  /*114a0*/  IMAD.MOV R2, RZ, RZ, -R3 ;  /* 0x000000ffff027224 */ /* 0x001fc800078e0a03 */
[----:B------:R-:W-:Y:S02]  /*114b0*/  IMAD R5, R2, R4, RZ ;  /* 0x0000000402057224 */ /* 0x000fe400078e02ff */
[----:B------:R-:W-:-:S04]  /*114c0*/  IMAD.MOV.U32 R2, RZ, RZ, RZ ;  /* 0x000000ffff027224 */ /* 0x000fc800078e00ff */
[----:B-1----:R-:W-:Y:S01]  /*114d0*/  IMAD.HI.U32 R7, R3, R5, R2 ;  /* 0x0000000503077227 */ /* 0x002fe200078e0002 */
[----:B------:R-:W-:Y:S02]  /*114e0*/  IABS R2, R0 ;  /* 0x0000000000027213 */ /* 0x000fe40000000000 */
[----:B------:R-:W-:-:S03]  /*114f0*/  IADD3 R3, R0, -0x1, R8 ;  /* 0xffffffff00037810 */ /* 0x000fc60007ffe008 */
[----:B------:R-:W-:Y:S01]  /*11500*/  IMAD.MOV R2, RZ, RZ, -R2 ;  /* 0x000000ffff027224 */ /* 0x000fe200078e0a02 */
[----:B------:R-:W-:Y:S02]  /*11510*/  IABS R5, R3 ;  /* 0x0000000300057213 */ /* 0x000fe40000000000 */
[----:B------:R-:W-:Y:S01]  /*11520*/  LOP3.LUT R3, R3, R0, RZ, 0x3c, !PT ;  /* 0x0000000003037212 */ /* 0x000fe200078e3cff */
[----:B------:R-:W-:Y:S02]  /*11530*/  IMAD.MOV.U32 R6, RZ, RZ, R2 ;  /* 0x000000ffff067224 */ /* 0x000fe400078e0002 */
[----:B------:R-:W-:Y:S01]  /*11540*/  IMAD.HI.U32 R2, R7, R5, RZ ;  /* 0x0000000507027227 */ /* 0x000fe200078e00ff */
[----:B------:R-:W-:-:S03]  /*11550*/  ISETP.GE.AND P2, PT, R3, RZ, PT ;  /* 0x000000ff0300720c */ /* 0x000fc60003f46270 */
[----:B------:R-:W-:-:S05]  /*11560*/  IMAD R5, R2, R6, R5 ;  /* 0x0000000602057224 */ /* 0x000fca00078e0205 */
[----:B------:R-:W-:-:S13]  /*11570*/  ISETP.GT.U32.AND P1, PT, R4, R5, PT ;  /* 0x000000050400720c */ /* 0x000fda0003f24070 */
[----:B------:R-:W-:Y:S02]  /*11580*/  @!P1 IMAD.IADD R5, R5, 0x1, -R4 ;  /* 0x0000000105059824 */ /* 0x000fe400078e0a04 */
[----:B------:R-:W-:Y:S01]  /*11590*/  @!P1 VIADD R2, R2, 0x1 ;  /* 0x0000000102029836 */ /* 0x000fe20000000000 */
[----:B------:R-:W-:Y:S02]  /*115a0*/  ISETP.NE.AND P1, PT, R0, RZ, PT ;  /* 0x000000ff0000720c */ /* 0x000fe40003f25270 */
[----:B------:R-:W-:-:S13]  /*115b0*/  ISETP.GE.U32.AND P0, PT, R5, R4, PT ;  /* 0x000000040500720c */ /* 0x000fda0003f06070 */
[----:B------:R-:W-:-:S04]  /*115c0*/  @P0 VIADD R2, R2, 0x1 ;  /* 0x0000000102020836 */ /* 0x000fc80000000000 */
[----:B------:R-:W-:Y:S01]  /*115d0*/  @!P2 IMAD.MOV R2, RZ, RZ, -R2 ;  /* 0x000000ffff02a224 */ /* 0x000fe200078e0a02 */
[----:B------:R-:W-:-:S05]  /*115e0*/  @!P1 LOP3.LUT R2, RZ, R0, RZ, 0x33, !PT ;  /* 0x00000000ff029212 */ /* 0x000fca00078e33ff */
[----:B------:R-:W-:-:S05]  /*115f0*/  IMAD.MOV.U32 R11, RZ, RZ, R2 ;  /* 0x000000ffff0b7224 */ /* 0x000fca00078e0002 */
[----:B------:R2:W-:Y:S02]  /*11600*/  STL [R1+0x34], R11 ;  /* 0x0000340b01007387 */ /* 0x0005e40000100800 */
.L_x_236:
[----:B------:R-:W-:Y:S05]  /*11610*/  BSYNC B0 ;  /* 0x0000000000007941 */ /* 0x000fea0003800000 */
.L_x_235:
[----:B------:R-:W-:Y:S01]  /*11620*/  IMAD.MOV.U32 R0, RZ, RZ, R11 ;  /* 0x000000ffff007224 */ /* 0x000fe200078e000b */
[----:B------:R-:W-:Y:S03]  /*11630*/  BSSY B7, `(.L_x_237) ;  /* 0x0000451000077945 */ /* 0x000fe60003800000 */
[----:B------:R-:W-:-:S05]  /*11640*/  IMAD R2, R10, R0, RZ ;  /* 0x000000000a027224 */ /* 0x000fca00078e02ff */
[----:B------:R-:W-:Y:S01]  /*11650*/  VIADDMNMX R0, R2, R0, R8, PT ;  /* 0x0000000002007246 */ /* 0x000fe20003800108 */
[----:B------:R3:W-:Y:S03]  /*11660*/  STL [R1+0x28], R2 ;  /* 0x0000280201007387 */ /* 0x0007e60000100800 */
[----:B------:R-:W-:Y:S01]  /*11670*/  ISETP.GT.AND P0, PT, R0, R2, PT ;  /* 0x000000020000720c */ /* 0x000fe20003f04270 */
[----:B------:R3:W-:-:S12]  /*11680*/  STL [R1+0x38], R0 ;  /* 0x0000380001007387 */ /* 0x0007d80000100800 */
[----:B---3--:R-:W-:Y:S05]  /*11690*/  @P0 BRA `(.L_x_238) ;  /* 0x00000000004c0947 */ /* 0x008fea0003800000 */
[----:B------:R-:W3:Y:S02]  /*116a0*/  S2R R0, SR_TID.X ;  /* 0x0000000000007919 */ /* 0x000ee40000002100 */
[----:B---3--:R-:W-:-:S04]  /*116b0*/  LOP3.LUT R0, R0, 0x7f, RZ, 0xc0, !PT ;  /* 0x0000007f00007812 */ /* 0x008fc800078ec0ff */
[----:B------:R-:W-:-:S13]  /*116c0*/  ISETP.NE.AND P0, PT, R0, RZ, PT ;  /* 0x000000ff0000720c */ /* 0x000fda0003f05270 */
[----:B------:R-:W-:Y:S05]  /*116d0*/  @P0 BRA `(.L_x_239) ;  /* 0x0000004400180947 */ /* 0x000fea0003800000 */
[----:B------:R-:W3:Y:S01]  /*116e0*/  S2R R5, SR_LANEID ;  /* 0x0000000000057919 */ /* 0x000ee20000000000 */
[----:B------:R-:W-:Y:S01]  /*116f0*/  VOTEU.ANY UR4, UPT, PT ;  /* 0x0000000000047886 */ /* 0x000fe200038e0100 */
[----:B------:R-:W4:Y:S01]  /*11700*/  LDC.64 R2, c[0x0][0xc60] ;  /* 0x00031800ff027b82 */ /* 0x000f220000000a00 */
[----:B------:R-:W3:Y:S01]  /*11710*/  FLO.U32 R0, UR4 ;  /* 0x0000000400007d00 */ /* 0x000ee200080e0000 */
[----:B------:R-:W-:Y:S01]  /*11720*/  ULDC.64 UR6, c[0x0][0x208] ;  /* 0x0000820000067ab9 */ /* 0x000fe20000000a00 */
[----:B---3--:R-:W-:-:S06]  /*11730*/  ISETP.EQ.U32.AND P0, PT, R0, R5, PT ;  /* 0x000000050000720c */ /* 0x008fcc0003f02070 */
[----:B------:R-:W4:Y:S07]  /*11740*/  POPC R5, UR4 ;  /* 0x0000000400057d09 */ /* 0x000f2e0008000000 */
[----:B----4-:R-:W3:Y:S01]  /*11750*/  @P0 ATOMG.E.ADD.STRONG.GPU PT, R3, desc[UR6][R2.64], R5 ;  /* 0x00000005020309a8 */ /* 0x010ee200081ee1c6 */
[----:B0-----:R-:W0:Y:S02]  /*11760*/  S2R R4, SR_LTMASK ;  /* 0x0000000000047919 */ /* 0x001e240000003900 */
[----:B0-----:R-:W-:-:S04]  /*11770*/  LOP3.LUT R4, R4, UR4, RZ, 0xc0, !PT ;  /* 0x0000000404047c12 */ /* 0x001fc8000f8ec0ff */
[----:B-1----:R-:W0:Y:S01]  /*11780*/  POPC R7, R4 ;  /* 0x0000000400077309 */ /* 0x002e220000000000 */
[----:B---3--:R-:W0:Y:S02]  /*11790*/  SHFL.IDX PT, R0, R3, R0, 0x1f ;  /* 0x00001f0003007589 */ /* 0x008e2400000e0000 */
[----:B0-----:R-:W-:-:S05]  /*117a0*/  IADD3 R0, R0, UR38, R7 ;  /* 0x0000002600007c10 */ /* 0x001fca000fffe007 */
[----:B------:R3:W-:Y:S01]  /*117b0*/  STL [R1], R0 ;  /* 0x0000000001007387 */ /* 0x0007e20000100800 */
[----:B------:R-:W-:Y:S05]  /*117c0*/  BRA `(.L_x_239) ;  /* 0x0000004000dc7947 */ /* 0x000fea0003800000 */
.L_x_238:
[----:B------:R-:W-:Y:S01]  /*117d0*/  VIADD R0, R18, 0x21400 ;  /* 0x0002140012007836 */ /* 0x000fe20000000000 */
[----:B------:R-:W-:Y:S04]  /*117e0*/  BSSY B6, `(.L_x_240) ;  /* 0x0000013000067945 */ /* 0x000fe80003800000 */
[----:B------:R-:W-:-:S13]  /*117f0*/  LOP3.LUT P0, RZ, R0, 0x3ff, RZ, 0xc0, !PT ;  /* 0x000003ff00ff7812 */ /* 0x000fda000780c0ff */
[----:B------:R-:W-:Y:S05]  /*11800*/  @!P0 BRA `(.L_x_241) ;  /* 0x0000000000408947 */ /* 0x000fea0003800000 */
[----:B------:R-:W-:Y:S01]  /*11810*/  MOV R2, 0x0 ;  /* 0x0000000000027802 */ /* 0x000fe20000000f00 */
[----:B------:R-:W-:Y:S01]  /*11820*/  ULDC.64 UR6, c[0x4][0xa8] ;  /* 0x01002a0000067ab9 */ /* 0x000fe20000000a00 */
[----:B------:R-:W-:Y:S01]  /*11830*/  ULDC.64 UR8, c[0x4][0xb0] ;  /* 0x01002c0000087ab9 */ /* 0x000fe20000000a00 */
[----:B------:R-:W-:Y:S01]  /*11840*/  ULDC.64 UR4, c[0x4][0x8] ;  /* 0x0100020000047ab9 */ /* 0x000fe20000000a00 */
[----:B0-----:R-:W-:Y:S02]  /*11850*/  IMAD.U32 R4, RZ, RZ, UR6 ;  /* 0x00000006ff047e24 */ /* 0x001fe4000f8e00ff */
[----:B------:R-:W0:Y:S01]  /*11860*/  LDC.64 R2, c[0x4][R2] ;  /* 0x0100000002027b82 */ /* 0x000e220000000a00 */
[----:B------:R-:W-:Y:S02]  /*11870*/  IMAD.U32 R5, RZ, RZ, UR7 ;  /* 0x00000007ff057e24 */ /* 0x000fe4000f8e00ff */
[----:B------:R-:W-:Y:S02]  /*11880*/  IMAD.U32 R6, RZ, RZ, UR8 ;  /* 0x00000008ff067e24 */ /* 0x000fe4000f8e00ff */
[----:B-1----:R-:W-:-:S02]  /*11890*/  IMAD.U32 R7, RZ, RZ, UR9 ;  /* 0x00000009ff077e24 */ /* 0x002fc4000f8e00ff */
[----:B------:R-:W-:Y:S02]  /*118a0*/  IMAD.U32 R10, RZ, RZ, UR4 ;  /* 0x00000004ff0a7e24 */ /* 0x000fe4000f8e00ff */
[----:B--2---:R-:W-:Y:S02]  /*118b0*/  IMAD.U32 R11, RZ, RZ, UR5 ;  /* 0x00000005ff0b7e24 */ /* 0x004fe4000f8e00ff */
[----:B------:R-:W-:Y:S02]  /*118c0*/  IMAD.MOV.U32 R8, RZ, RZ, 0x70 ;  /* 0x00000070ff087424 */ /* 0x000fe400078e00ff */
[----:B------:R-:W-:Y:S02]  /*118d0*/  IMAD.MOV.U32 R12, RZ, RZ, 0x1 ;  /* 0x00000001ff0c7424 */ /* 0x000fe400078e00ff */
[----:B------:R-:W-:-:S07]  /*118e0*/  IMAD.MOV.U32 R13, RZ, RZ, RZ ;  /* 0x000000ffff0d7224 */ /* 0x000fce00078e00ff */
[----:B------:R-:W-:-:S07]  /*118f0*/  LEPC R20, `(.L_x_241) ;  /* 0x000000001014794e */ /* 0x000fce0000000000 */
[----:B0-----:R-:W-:Y:S05]  /*11900*/  CALL.ABS.NOINC R2 ;  /* 0x0000000002007343 */ /* 0x001fea0003c00000 */
.L_x_241:
[----:B------:R-:W-:Y:S05]  /*11910*/  BSYNC B6 ;  /* 0x0000000000067941 */ /* 0x000fea0003800000 */
.L_x_240:
        /* <DEDUP_REMOVED lines=8> */
[----:B------:R3:W4:Y:S01]  /*119a0*/  LDC.64 R2, c[0x4][R0] ;  /* 0x0100000000027b82 */ /* 0x0007220000000a00 */
[----:B0-----:R-:W-:Y:S02]  /*119b0*/  IMAD.U32 R4, RZ, RZ, UR6 ;  /* 0x00000006ff047e24 */ /* 0x001fe4000f8e00ff */
[----:B------:R-:W-:Y:S02]  /*119c0*/  IMAD.U32 R5, RZ, RZ, UR7 ;  /* 0x00000007ff057e24 */ /* 0x000fe4000f8e00ff */
[----:B------:R-:W-:Y:S02]  /*119d0*/  IMAD.U32 R6, RZ, RZ, UR8 ;  /* 0x00000008ff067e24 */ /* 0x000fe4000f8e00ff */
[----:B-1----:R-:W-:-:S02]  /*119e0*/  IMAD.U32 R7, RZ, RZ, UR9 ;  /* 0x00000009ff077e24 */ /* 0x002fc4000f8e00ff */
[----:B------:R-:W-:Y:S02]  /*119f0*/  IMAD.U32 R10, RZ, RZ, UR4 ;  /* 0x00000004ff0a7e24 */ /* 0x000fe4000f8e00ff */
[----:B--2---:R-:W-:Y:S02]  /*11a00*/  IMAD.U32 R11, RZ, RZ, UR5 ;  /* 0x00000005ff0b7e24 */ /* 0x004fe4000f8e00ff */
[----:B------:R-:W-:Y:S02]  /*11a10*/  IMAD.MOV.U32 R8, RZ, RZ, 0x70 ;  /* 0x00000070ff087424 */ /* 0x000fe400078e00ff */
[----:B------:R-:W-:Y:S02]  /*11a20*/  IMAD.MOV.U32 R12, RZ, RZ, 0x1 ;  /* 0x00000001ff0c7424 */ /* 0x000fe400078e00ff */
[----:B---3--:R-:W-:-:S07]  /*11a30*/  IMAD.MOV.U32 R13, RZ, RZ, RZ ;  /* 0x000000ffff0d7224 */ /* 0x008fce00078e00ff */
[----:B------:R-:W-:-:S07]  /*11a40*/  LEPC R20, `(.L_x_244) ;  /* 0x000000001014794e */ /* 0x000fce0000000000 */
[----:B----4-:R-:W-:Y:S05]  /*11a50*/  CALL.ABS.NOINC R2 ;  /* 0x0000000002007343 */ /* 0x010fea0003c00000 */
.L_x_244:
[----:B------:R-:W-:Y:S01]  /*11a60*/  MOV R2, 0x0 ;  /* 0x0000000000027802 */ /* 0x000fe20000000f00 */
[----:B------:R-:W-:Y:S01]  /*11a70*/  ULDC.64 UR6, c[0x4][0xa8] ;  /* 0x01002a0000067ab9 */ /* 0x000fe20000000a00 */
[----:B------:R-:W-:Y:S01]  /*11a80*/  ULDC.64 UR8, c[0x4][0xb0] ;  /* 0x01002c0000087ab9 */ /* 0x000fe20000000a00 */
[----:B------:R-:W-:Y:S01]  /*11a90*/  ULDC.64 UR4, c[0x4][0x18] ;  /* 0x0100060000047ab9 */ /* 0x000fe20000000a00 */
[----:B------:R-:W-:Y:S02]  /*11aa0*/  IMAD.U32 R4, RZ, RZ, UR6 ;  /* 0x00000006ff047e24 */ /* 0x000fe4000f8e00ff */
[----:B------:R-:W0:Y:S01]  /*11ab0*/  LDC.64 R2, c[0x4][R2] ;  /* 0x0100000002027b82 */ /* 0x000e220000000a00 */
[----:B------:R-:W-:Y:S02]  /*11ac0*/  IMAD.U32 R5, RZ, RZ, UR7 ;  /* 0x00000007ff057e24 */ /* 0x000fe4000f8e00ff */
[----:B------:R-:W-:Y:S02]  /*11ad0*/  IMAD.U32 R6, RZ, RZ, UR8 ;  /* 0x00000008ff067e24 */ /* 0x000fe4000f8e00ff */
[----:B------:R-:W-:-:S02]  /*11ae0*/  IMAD.U32 R7, RZ, RZ, UR9 ;  /* 0x00000009ff077e24 */ /* 0x000fc4000f8e00ff */
[----:B------:R-:W-:Y:S02]  /*11af0*/  IMAD.U32 R10, RZ, RZ, UR4 ;  /* 0x00000004ff0a7e24 */ /* 0x000fe4000f8e00ff */
[----:B------:R-:W-:Y:S02]  /*11b00*/  IMAD.U32 R11, RZ, RZ, UR5 ;  /* 0x00000005ff0b7e24 */ /* 0x000fe4000f8e00ff */
[----:B------:R-:W-:Y:S02]  /*11b10*/  IMAD.MOV.U32 R8, RZ, RZ, 0x70 ;  /* 0x00000070ff087424 */ /* 0x000fe400078e00ff */
[----:B------:R-:W-:Y:S02]  /*11b20*/  IMAD.MOV.U32 R12, RZ, RZ, 0x1 ;  /* 0x00000001ff0c7424 */ /* 0x000fe400078e00ff */
[----:B------:R-:W-:-:S07]  /*11b30*/  IMAD.MOV.U32 R13, RZ, RZ, RZ ;  /* 0x000000ffff0d7224 */ /* 0x000fce00078e00ff */
[----:B------:R-:W-:-:S07]  /*11b40*/  LEPC R20, `(.L_x_243) ;  /* 0x000000001014794e */ /* 0x000fce0000000000 */
[----:B0-----:R-:W-:Y:S05]  /*11b50*/  CALL.ABS.NOINC R2 ;  /* 0x0000000002007343 */ /* 0x001fea0003c00000 */
.L_x_243:
[----:B------:R-:W-:Y:S05]  /*11b60*/  BSYNC B6 ;  /* 0x0000000000067941 */ /* 0x000fea0003800000 */
.L_x_242:
[----:B0-----:R-:W3:Y:S01]  /*11b70*/  LDL.LU R4, [R1+0x1c] ;  /* 0x00001c0001047983 */ /* 0x001ee20000300800 */
[----:B------:R-:W-:-:S03]  /*11b80*/  ULDC.64 UR4, c[0x0][0x9f8] ;  /* 0x00027e0000047ab9 */ /* 0x000fc60000000a00 */
[----:B-1----:R-:W4:Y:S01]  /*11b90*/  LDL R7, [R1+0x10] ;  /* 0x0000100001077983 */ /* 0x002f220000100800 */
[----:B------:R-:W-:Y:S01]  /*11ba0*/  ISETP.NE.U32.AND P0, PT, RZ, UR4, PT ;  /* 0x00000004ff007c0c */ /* 0x000fe2000bf05070 */
[----:B------:R-:W-:Y:S02]  /*11bb0*/  ULDC.64 UR6, c[0x0][0x208] ;  /* 0x0000820000067ab9 */ /* 0x000fe40000000a00 */
[----:B------:R-:W5:Y:S01]  /*11bc0*/  LDL R0, [R1+0x38] ;  /* 0x0000380001007983 */ /* 0x000f620000100800 */
[----:B------:R-:W-:-:S13]  /*11bd0*/  ISETP.NE.AND.EX P0, PT, RZ, UR5, PT, P0 ;  /* 0x00000005ff007c0c */ /* 0x000fda000bf05300 */
[----:B------:R-:W-:-:S04]  /*11be0*/  @P0 IADD3 R2, P1, R17, UR4, RZ ;  /* 0x0000000411020c10 */ /* 0x000fc8000ff3e0ff */
[----:B---3--:R-:W-:Y:S01]  /*11bf0*/  @P0 IADD3.X R3, R4, UR5, RZ, P1, !PT ;  /* 0x0000000504030c10 */ /* 0x008fe20008ffe4ff */
[----:B------:R-:W-:-:S04]  /*11c00*/  ULDC.64 UR4, c[0x0][0xa08] ;  /* 0x0002820000047ab9 */ /* 0x000fc80000000a00 */
[----:B----4-:R0:W3:Y:S02]  /*11c10*/  @P0 LDG.E R7, desc[UR6][R2.64] ;  /* 0x0000000602070981 */ /* 0x0100e4000c1e1900 */
[----:B0-----:R-:W0:Y:S01]  /*11c20*/  LDC.64 R2, c[0x0][0x418] ;  /* 0x00010600ff027b82 */ /* 0x001e220000000a00 */
[----:B-----5:R-:W-:Y:S01]  /*11c30*/  VIADD R0, R0, 0xffffffff ;  /* 0xffffffff00007836 */ /* 0x020fe20000000000 */
[----:B---3--:R-:W-:Y:S01]  /*11c40*/  SHF.R.S32.HI R8, RZ, 0x1f, R7 ;  /* 0x0000001fff087819 */ /* 0x008fe20000011407 */
[----:B------:R1:W-:Y:S04]  /*11c50*/  @P0 STL [R1+0x10], R7 ;  /* 0x0000100701000387 */ /* 0x0003e80000100800 */
[----:B------:R1:W-:Y:S01]  /*11c60*/  STL [R1+0x1c], R8 ;  /* 0x00001c0801007387 */ /* 0x0003e20000100800 */
[----:B0-----:R-:W-:Y:S01]  /*11c70*/  LOP3.LUT P0, RZ, R2, UR4, RZ, 0xfc, !PT ;  /* 0x0000000402ff7c12 */ /* 0x001fe2000f80fcff */
[----:B------:R-:W-:-:S03]  /*11c80*/  UMOV UR4, 0xffffffff ;  /* 0xffffffff00047882 */ /* 0x000fc60000000000 */
[----:B------:R-:W-:-:S04]  /*11c90*/  LOP3.LUT P0, RZ, R3, UR5, RZ, 0xfc, P0 ;  /* 0x0000000503ff7c12 */ /* 0x000fc8000800fcff */
[----:B------:R-:W-:Y:S01]  /*11ca0*/  SEL R17, R7, RZ, !P0 ;  /* 0x000000ff07117207 */ /* 0x000fe20004000000 */
[----:B-1----:R-:W-:Y:S08]  /*11cb0*/  BRA.DIV UR4, `(.L_x_245) ;  /* 0x0000005204787947 */ /* 0x002ff0000b800000 */
[----:B------:R-:W0:Y:S02]  /*11cc0*/  S2R R4, SR_TID.X ;  /* 0x0000000000047919 */ /* 0x000e240000002100 */
[----:B0-----:R-:W-:-:S04]  /*11cd0*/  SHF.R.U32.HI R4, RZ, 0x5, R4 ;  /* 0x00000005ff047819 */ /* 0x001fc80000011604 */
[----:B------:R-:W-:-:S05]  /*11ce0*/  LOP3.LUT R4, R4, 0x3, RZ, 0xc0, !PT ;  /* 0x0000000304047812 */ /* 0x000fca00078ec0ff */
[----:B------:R0:W1:Y:S02]  /*11cf0*/  SHFL.IDX PT, R14, R4, RZ, 0x1f ;  /* 0x00001fff040e7589 */ /* 0x00006400000e0000 */
.L_x_353:
[----:B------:R-:W-:Y:S01]  /*11d00*/  PLOP3.LUT P1, PT, PT, PT, PT, 0x8, 0x0 ;  /* 0x000000000000781c */ /* 0x000fe20003f2e170 */
[----:B------:R3:W-:Y:S01]  /*11d10*/  STL [R1+0x8], R0 ;  /* 0x0000080001007387 */ /* 0x0007e20000100800 */
[----:B-1----:R-:W-:Y:S02]  /*11d20*/  ISETP.NE.AND P0, PT, R14, RZ, PT ;  /* 0x000000ff0e00720c */ /* 0x002fe40003f05270 */
[----:B0-----:R-:W-:-:S05]  /*11d30*/  P2R R4, PR, RZ, 0x2 ;  /* 0x00000002ff047803 */ /* 0x001fca0000000000 */
[----:B------:R3:W-:Y:S06]  /*11d40*/  STL [R1+0x20], R4 ;  /* 0x0000200401007387 */ /* 0x0007ec0000100800 */
[----:B------:R-:W-:Y:S05]  /*11d50*/  @P0 BRA `(.L_x_246) ;  /* 0x0000000400340947 */ /* 0x000fea0003800000 */
[----:B------:R-:W-:-:S03]  /*11d60*/  UMOV UR4, 0xffffffff ;  /* 0xffffffff00047882 */ /* 0x000fc60000000000 */
[----:B------:R-:W-:Y:S05]  /*11d70*/  BRA.DIV UR4, `(.L_x_247) ;  /* 0x00000052047c7947 */ /* 0x000fea000b800000 */
[----:B------:R-:W-:-:S13]  /*11d80*/  ELECT P6, URZ, PT ;  /* 0x00000000003f782f */ /* 0x000fda00038c0000 */
.L_x_356:
[----:B------:R-:W-:Y:S05]  /*11d90*/  @!P6 BRA `(.L_x_246) ;  /* 0x000000040024e947 */ /* 0x000fea0003800000 */
[----:B------:R-:W-:-:S04]  /*11da0*/  ISETP.NE.U32.AND P0, PT, R2, RZ, PT ;  /* 0x000000ff0200720c */ /* 0x000fc80003f05070 */
[----:B------:R-:W-:-:S13]  /*11db0*/  ISETP.NE.AND.EX P0, PT, R3, RZ, PT, P0 ;  /* 0x000000ff0300720c */ /* 0x000fda0003f05300 */
[----:B------:R-:W-:Y:S05]  /*11dc0*/  @!P0 BRA `(.L_x_248) ;  /* 0x0000000000548947 */ /* 0x000fea0003800000 */
[----:B------:R-:W0:Y:S01]  /*11dd0*/  LDC R6, c[0x0][0x43c] ;  /* 0x00010f00ff067b82 */ /* 0x000e220000000800 */
[----:B------:R-:W-:Y:S01]  /*11de0*/  IMAD.MOV.U32 R9, RZ, RZ, R0 ;  /* 0x000000ffff097224 */ /* 0x000fe200078e0000 */
[----:B------:R-:W-:Y:S01]  /*11df0*/  ULDC.64 UR4, c[0x0][0x428] ;  /* 0x00010a0000047ab9 */ /* 0x000fe20000000a00 */
[----:B------:R-:W-:Y:S02]  /*11e00*/  ULDC.64 UR6, c[0x0][0x208] ;  /* 0x0000820000067ab9 */ /* 0x000fe40000000a00 */
[----:B---3--:R-:W-:Y:S01]  /*11e10*/  IMAD.MOV.U32 R0, RZ, RZ, R9 ;  /* 0x000000ffff007224 */ /* 0x008fe200078e0009 */
[----:B0-----:R-:W-:-:S13]  /*11e20*/  ISETP.NE.AND P0, PT, R6, 0x1, PT ;  /* 0x000000010600780c */ /* 0x001fda0003f05270 */
[----:B------:R-:W0:Y:S02]  /*11e30*/  @P0 LDC.64 R4, c[0x0][0x440] ;  /* 0x00011000ff040b82 */ /* 0x000e240000000a00 */
[----:B0-----:R-:W-:-:S05]  /*11e40*/  @P0 IMAD.HI.U32 R4, R9, R4, RZ ;  /* 0x0000000409040227 */ /* 0x001fca00078e00ff */
[----:B------:R-:W-:-:S04]  /*11e50*/  @P0 SHF.R.U32.HI R0, RZ, R5, R4 ;  /* 0x00000005ff000219 */ /* 0x000fc80000011604 */
[--C-:B------:R-:W-:Y:S01]  /*11e60*/  SHF.R.S32.HI R5, RZ, 0x1f, R0.reuse ;  /* 0x0000001fff057819 */ /* 0x100fe20000011400 */
[----:B------:R-:W-:-:S04]  /*11e70*/  IMAD.MOV R4, RZ, RZ, -R0 ;  /* 0x000000ffff047224 */ /* 0x000fc800078e0a00 */
[----:B------:R-:W-:Y:S02]  /*11e80*/  IMAD R9, R6, R4, R9 ;  /* 0x0000000406097224 */ /* 0x000fe400078e0209 */
[----:B------:R-:W-:Y:S02]  /*11e90*/  IMAD R6, R8, UR4, RZ ;  /* 0x0000000408067c24 */ /* 0x000fe4000f8e02ff */
[----:B------:R-:W-:Y:S01]  /*11ea0*/  IMAD.MOV.U32 R4, RZ, RZ, R0 ;  /* 0x000000ffff047224 */ /* 0x000fe200078e0000 */
[----:B------:R0:W-:Y:S01]  /*11eb0*/  STL [R1+0x8], R9 ;  /* 0x0000080901007387 */ /* 0x0001e20000100800 */
[C---:B------:R-:W-:Y:S02]  /*11ec0*/  IMAD R0, R7.reuse, UR5, R6 ;  /* 0x0000000507007c24 */ /* 0x040fe4000f8e0206 */
[----:B------:R-:W-:-:S04]  /*11ed0*/  IMAD.WIDE.U32 R4, R7, UR4, R4 ;  /* 0x0000000407047c25 */ /* 0x000fc8000f8e0004 */
[----:B------:R-:W-:Y:S01]  /*11ee0*/  IMAD.IADD R0, R5, 0x1, R0 ;  /* 0x0000000105007824 */ /* 0x000fe200078e0200 */
[----:B------:R-:W-:-:S04]  /*11ef0*/  LEA R2, P0, R4, R2, 0x2 ;  /* 0x0000000204027211 */ /* 0x000fc800078010ff */
[----:B------:R-:W-:-:S05]  /*11f00*/  LEA.HI.X R3, R4, R3, R0, 0x2, P0 ;  /* 0x0000000304037211 */ /* 0x000fca00000f1400 */
[----:B------:R0:W5:Y:S04]  /*11f10*/  LDG.E R17, desc[UR6][R2.64] ;  /* 0x0000000602117981 */ /* 0x000168000c1e1900 */
.L_x_248:
[----:B0-----:R-:W4:Y:S01]  /*11f20*/  LDL R2, [R1+0x14] ;  /* 0x0000140001027983 */ /* 0x001f220000100800 */
[----:B---3--:R-:W-:Y:S01]  /*11f30*/  IMAD R0, R19, 0x8, R18 ;  /* 0x0000000813007824 */ /* 0x008fe200078e0212 */
[----:B----4-:R-:W-:-:S04]  /*11f40*/  SHF.L.U32 R2, R2, 0x1f, RZ ;  /* 0x0000001f02027819 */ /* 0x010fc800000006ff */
[----:B------:R-:W0:Y:S02]  /*11f50*/  SYNCS.PHASECHK.TRANS64.TRYWAIT P0, [R0+URZ+0x36840], R2 ;  /* 0x03684002000075a7 */ /* 0x000e24000800017f */
[----:B0-----:R-:W-:Y:S05]  /*11f60*/  @!P0 BRA `(.L_x_249) ;  /* 0x0000005000208947 */ /* 0x001fea0003800000 */
.L_x_357:
[----:B------:R-:W1:Y:S02]  /*11f70*/  S2R R3, SR_TID.X ;  /* 0x0000000000037919 */ /* 0x000e640000002100 */
[----:B-1----:R-:W-:-:S04]  /*11f80*/  LOP3.LUT R3, R3, 0x7f, RZ, 0xc0, !PT ;  /* 0x0000007f03037812 */ /* 0x002fc800078ec0ff */
[----:B------:R-:W-:-:S13]  /*11f90*/  ISETP.NE.AND P0, PT, R3, RZ, PT ;  /* 0x000000ff0300720c */ /* 0x000fda0003f05270 */
[----:B------:R-:W-:Y:S05]  /*11fa0*/  @P0 BRA `(.L_x_250) ;  /* 0x00000000001c0947 */ /* 0x000fea0003800000 */
[----:B------:R-:W1:Y:S01]  /*11fb0*/  S2R R3, SR_TID.X ;  /* 0x0000000000037919 */ /* 0x000e620000002100 */
[----:B0-----:R-:W-:-:S04]  /*11fc0*/  IMAD.MOV.U32 R2, RZ, RZ, 0xa800 ;  /* 0x0000a800ff027424 */ /* 0x001fc800078e00ff */
[----:B------:R3:W-:Y:S01]  /*11fd0*/  SYNCS.ARRIVE.TRANS64 RZ, [R0+URZ+0x36830], R2 ;  /* 0x0368300200ff79a7 */ /* 0x0007e2000800003f */
[----:B-1----:R-:W-:-:S04]  /*11fe0*/  LOP3.LUT R3, R3, 0x1f, RZ, 0xc0, !PT ;  /* 0x0000001f03037812 */ /* 0x002fc800078ec0ff */
[----:B------:R-:W-:-:S13]  /*11ff0*/  ISETP.NE.AND P0, PT, R3, RZ, PT ;  /* 0x000000ff0300720c */ /* 0x000fda0003f05270 */
[----:B---3--:R-:W-:Y:S05]  /*12000*/  @!P0 BRA `(.L_x_250) ;  /* 0x0000000000048947 */ /* 0x008fea0003800000 */
[----:B------:R-:W-:Y:S01]  /*12010*/  BPT.TRAP 0x1 ;  /* 0x000000040000795c */ /* 0x000fe20000300000 */
.L_x_250:
[----:B------:R-:W3:Y:S04]  /*12020*/  LDL R3, [R1+0x8] ;  /* 0x0000080001037983 */ /* 0x000ee80000100800 */
[----:B0-----:R-:W4:Y:S01]  /*12030*/  LDL R2, [R1+0x18] ;  /* 0x0000180001027983 */ /* 0x001f220000100800 */
[----:B------:R-:W-:Y:S01]  /*12040*/  R2UR UR9, R0 ;  /* 0x00000000000972ca */ /* 0x000fe200000e0000 */
[----:B------:R-:W-:Y:S01]  /*12050*/  IMAD R0, R19, 0xa800, R18 ;  /* 0x0000a80013007824 */ /* 0x000fe200078e0212 */
[----:B------:R-:W-:Y:S01]  /*12060*/  UIADD3 UR4, UP0, UR36, 0x370, URZ ;  /* 0x0000037024047890 */ /* 0x000fe2000ff1e03f */
[----:B------:R-:W-:Y:S01]  /*12070*/  R2UR UR12, R16 ;  /* 0x00000000100c72ca */ /* 0x000fe200000e0000 */
[----:B------:R-:W-:Y:S01]  /*12080*/  UMOV UR10, URZ ;  /* 0x0000003f000a7c82 */ /* 0x000fe20008000000 */
[----:B-----5:R-:W-:Y:S01]  /*12090*/  R2UR UR13, R17 ;  /* 0x00000000110d72ca */ /* 0x020fe200000e0000 */
[----:B------:R-:W-:Y:S01]  /*120a0*/  UMOV UR6, 0x0 ;  /* 0x0000000000067882 */ /* 0x000fe20000000000 */
[----:B------:R-:W-:Y:S01]  /*120b0*/  R2UR UR8, R0 ;  /* 0x00000000000872ca */ /* 0x000fe200000e0000 */
[----:B------:R-:W-:Y:S01]  /*120c0*/  UMOV UR7, 0x14f00000 ;  /* 0x14f0000000077882 */ /* 0x000fe20000000000 */
[----:B------:R-:W-:Y:S01]  /*120d0*/  PLOP3.LUT P0, PT, PT, PT, PT, 0x80, 0x0 ;  /* 0x000000000000781c */ /* 0x000fe20003f0f070 */
[----:B------:R-:W-:-:S03]  /*120e0*/  UMOV UR16, 0x40 ;  /* 0x0000004000107882 */ /* 0x000fc60000000000 */
[----:B------:R-:W-:Y:S01]  /*120f0*/  UIADD3 UR9, UR9, 0x36830, URZ ;  /* 0x0003683009097890 */ /* 0x000fe2000fffe03f */
[----:B------:R-:W-:-:S05]  /*12100*/  P2R R0, PR, RZ, 0x1 ;  /* 0x00000001ff007803 */ /* 0x000fca0000000000 */
[----:B------:R0:W-:Y:S01]  /*12110*/  STL [R1+0x20], R0 ;  /* 0x0000200001007387 */ /* 0x0001e20000100800 */
[----:B------:R-:W-:Y:S02]  /*12120*/  UIADD3 UR14, UR8, 0x21400, URZ ;  /* 0x00021400080e7890 */ /* 0x000fe4000fffe03f */
[----:B------:R-:W-:Y:S02]  /*12130*/  UIADD3 UR15, UR8, 0x24c00, URZ ;  /* 0x00024c00080f7890 */ /* 0x000fe4000fffe03f */
[----:B------:R-:W-:-:S03]  /*12140*/  UIADD3 UR17, UR8, 0x28400, URZ ;  /* 0x0002840008117890 */ /* 0x000fc6000fffe03f */
[----:B------:R-:W-:Y:S01]  /*12150*/  UMOV UR8, UR14 ;  /* 0x0000000e00087c82 */ /* 0x000fe20008000000 */
[----:B------:R-:W-:Y:S01]  /*12160*/  UMOV UR14, 0x80 ;  /* 0x00000080000e7882 */ /* 0x000fe20000000000 */
[----:B---3--:R-:W-:Y:S02]  /*12170*/  R2UR UR11, R3 ;  /* 0x00000000030b72ca */ /* 0x008fe400000e0000 */
[----:B----4-:R-:W-:-:S13]  /*12180*/  R2UR UR5, R2 ;  /* 0x00000000020572ca */ /* 0x010fda00000e0000 */
[----:B------:R-:W-:Y:S02]  /*12190*/  UIMAD UR11, UR11, 0x70, UR5 ;  /* 0x000000700b0b78a4 */ /* 0x000fe4000f8e0205 */
[----:B------:R-:W-:-:S09]  /*121a0*/  UIADD3.X UR5, URZ, UR37, URZ, UP0, !UPT ;  /* 0x000000253f057290 */ /* 0x000fd200087fe43f */
[----:B------:R1:W-:Y:S02]  /*121b0*/  UTMALDG.4D [UR8], [UR4], desc[UR6] ;  /* 0x00000608040075b4 */ /* 0x0003e40008019000 */
[----:B-1----:R-:W-:Y:S01]  /*121c0*/  UMOV UR8, UR15 ;  /* 0x0000000f00087c82 */ /* 0x002fe20008000000 */
[----:B------:R-:W-:Y:S02]  /*121d0*/  UMOV UR10, UR16 ;  /* 0x00000010000a7c82 */ /* 0x000fe40008000000 */
[----:B------:R1:W-:Y:S02]  /*121e0*/  UTMALDG.4D [UR8], [UR4], desc[UR6] ;  /* 0x00000608040075b4 */ /* 0x0003e40008019000 */
[----:B-1----:R-:W-:Y:S01]  /*121f0*/  UMOV UR8, UR17 ;  /* 0x0000001100087c82 */ /* 0x002fe20008000000 */
[----:B------:R-:W-:Y:S02]  /*12200*/  UMOV UR10, UR14 ;  /* 0x0000000e000a7c82 */ /* 0x000fe40008000000 */
[----:B------:R0:W-:Y:S02]  /*12210*/  UTMALDG.4D [UR8], [UR4], desc[UR6] ;  /* 0x00000608040075b4 */ /* 0x0001e40008019000 */
[----:B0-----:R-:W-:Y:S01]  /*12220*/  NOP ;  /* 0x0000000000007918 */ /* 0x001fe20000000000 */
.L_x_246:
[----:B------:R-:W4:Y:S04]  /*12230*/  LDL.LU R3, [R1+0x30] ;  /* 0x0000300001037983 */ /* 0x000f280000300800 */
[----:B------:R-:W5:Y:S04]  /*12240*/  LDL.LU R5, [R1+0x2c] ;  /* 0x00002c0001057983 */ /* 0x000f680000300800 */
[----:B---3--:R-:W3:Y:S01]  /*12250*/  LDL.LU R4, [R1+0x3c] ;  /* 0x00003c0001047983 */ /* 0x008ee20000300800 */
[----:B------:R-:W-:Y:S05]  /*12260*/  WARPSYNC.ALL ;  /* 0x0000000000007948 */ /* 0x000fea0003800000 */
[----:B------:R-:W-:Y:S01]  /*12270*/  ULDC.64 UR6, c[0x0][0xa00] ;  /* 0x0002800000067ab9 */ /* 0x000fe20000000a00 */
[----:B------:R-:W-:Y:S01]  /*12280*/  ULDC.64 UR4, c[0x0][0x298] ;  /* 0x0000a60000047ab9 */ /* 0x000fe20000000a00 */
[----:B------:R-:W-:Y:S01]  /*12290*/  BAR.SYNC.DEFER_BLOCKING 0x8, 0x180 ;  /* 0x0206000000007b1d */ /* 0x000fe20000010000 */
[----:B------:R-:W-:Y:S01]  /*122a0*/  ISETP.NE.U32.AND P0, PT, RZ, UR6, PT ;  /* 0x00000006ff007c0c */ /* 0x000fe2000bf05070 */
[----:B------:R-:W-:-:S03]  /*122b0*/  VIADD R2, R18, 0x15400 ;  /* 0x0001540012027836 */ /* 0x000fc60000000000 */
[----:B------:R-:W-:Y:S01]  /*122c0*/  ISETP.NE.AND.EX P0, PT, RZ, UR7, PT, P0 ;  /* 0x00000007ff007c0c */ /* 0x000fe2000bf05300 */
[----:B------:R-:W-:Y:S01]  /*122d0*/  BSSY B6, `(.L_x_251) ;  /* 0x000001e000067945 */ /* 0x000fe20003800000 */
[----:B------:R-:W-:Y:S02]  /*122e0*/  LOP3.LUT P1, RZ, R2, 0x3ff, RZ, 0xc0, !PT ;  /* 0x000003ff02ff7812 */ /* 0x000fe4000782c0ff */
[----:B----4-:R-:W-:Y:S02]  /*122f0*/  SHF.R.S32.HI R0, RZ, 0x1f, R3 ;  /* 0x0000001fff007819 */ /* 0x010fe40000011403 */
[----:B-----5:R-:W-:-:S03]  /*12300*/  SEL R5, R5, RZ, !P0 ;  /* 0x000000ff05057207 */ /* 0x020fc60004000000 */
[----:B------:R-:W-:Y:S01]  /*12310*/  IMAD R0, R0, UR4, RZ ;  /* 0x0000000400007c24 */ /* 0x000fe2000f8e02ff */
[----:B---3--:R-:W-:-:S03]  /*12320*/  SEL R4, R4, RZ, !P0 ;  /* 0x000000ff04047207 */ /* 0x008fc60004000000 */
[C---:B------:R-:W-:Y:S02]  /*12330*/  IMAD R0, R3.reuse, UR5, R0 ;  /* 0x0000000503007c24 */ /* 0x040fe4000f8e0200 */
[----:B------:R-:W-:-:S04]  /*12340*/  IMAD.WIDE.U32 R2, R3, UR4, RZ ;  /* 0x0000000403027c25 */ /* 0x000fc8000f8e00ff */
[----:B------:R-:W-:Y:S01]  /*12350*/  IMAD.IADD R0, R3, 0x1, R0 ;  /* 0x0000000103007824 */ /* 0x000fe200078e0200 */
[----:B------:R0:W-:Y:S04]  /*12360*/  STL.64 [R1+0x50], R2 ;  /* 0x0000500201007387 */ /* 0x0001e80000100a00 */
[----:B------:R0:W-:Y:S04]  /*12370*/  STL [R1+0x2c], R5 ;  /* 0x00002c0501007387 */ /* 0x0001e80000100800 */
[----:B------:R0:W-:Y:S04]  /*12380*/  STL [R1+0x3c], R4 ;  /* 0x00003c0401007387 */ /* 0x0001e80000100800 */
[----:B------:R0:W-:Y:S01]  /*12390*/  STL [R1+0x30], R0 ;  /* 0x0000300001007387 */ /* 0x0001e20000100800 */
[----:B------:R-:W-:Y:S05]  /*123a0*/  @!P1 BRA `(.L_x_252) ;  /* 0x0000000000409947 */ /* 0x000fea0003800000 */
[----:B0-----:R-:W-:Y:S01]  /*123b0*/  MOV R2, 0x0 ;  /* 0x0000000000027802 */ /* 0x001fe20000000f00 */
        /* <DEDUP_REMOVED lines=9> */
[----:B--2---:R-:W-:Y:S02]  /*12450*/  IMAD.U32 R11, RZ, RZ, UR5 ;  /* 0x00000005ff0b7e24 */ /* 0x004fe4000f8e00ff */
[----:B------:R-:W-:Y:S02]  /*12460*/  IMAD.MOV.U32 R8, RZ, RZ, 0x70 ;  /* 0x00000070ff087424 */ /* 0x000fe400078e00ff */
[----:B------:R-:W-:Y:S02]  /*12470*/  IMAD.MOV.U32 R12, RZ, RZ, 0x1 ;  /* 0x00000001ff0c7424 */ /* 0x000fe400078e00ff */
[----:B------:R-:W-:-:S07]  /*12480*/  IMAD.MOV.U32 R13, RZ, RZ, RZ ;  /* 0x000000ffff0d7224 */ /* 0x000fce00078e00ff */
[----:B------:R-:W-:-:S07]  /*12490*/  LEPC R20, `(.L_x_252) ;  /* 0x000000001014794e */ /* 0x000fce0000000000 */
[----:B0-----:R-:W-:Y:S05]  /*124a0*/  CALL.ABS.NOINC R2 ;  /* 0x0000000002007343 */ /* 0x001fea0003c00000 */
.L_x_252:
[----:B------:R-:W-:Y:S05]  /*124b0*/  BSYNC B6 ;  /* 0x0000000000067941 */ /* 0x000fea0003800000 */
.L_x_251:
[----:B0-----:R-:W3:Y:S01]  /*124c0*/  LDL.LU R0, [R1+0x3c] ;  /* 0x00003c0001007983 */ /* 0x001ee20000300800 */
[----:B------:R-:W0:Y:S01]  /*124d0*/  LDC R8, c[0x0][0x448] ;  /* 0x00011200ff087b82 */ /* 0x000e220000000800 */
[----:B------:R-:W-:Y:S01]  /*124e0*/  ULDC.64 UR4, c[0x0][0x2d8] ;  /* 0x0000b60000047ab9 */ /* 0x000fe20000000a00 */
[----:B------:R-:W-:Y:S01]  /*124f0*/  ULDC.64 UR6, c[0x0][0x280] ;  /* 0x0000a00000067ab9 */ /* 0x000fe20000000a00 */
[----:B------:R-:W4:Y:S04]  /*12500*/  LDL.LU R4, [R1+0x30] ;  /* 0x0000300001047983 */ /* 0x000f280000300800 */
[----:B------:R-:W4:Y:S04]  /*12510*/  LDL.LU.64 R2, [R1+0x50] ;  /* 0x0000500001027983 */ /* 0x000f280000300a00 */
[----:B------:R-:W3:Y:S04]  /*12520*/  LDL.LU R6, [R1+0x2c] ;  /* 0x00002c0001067983 */ /* 0x000ee80000300800 */
[----:B------:R-:W3:Y:S01]  /*12530*/  LDL.LU R5, [R1+0x4] ;  /* 0x0000040001057983 */ /* 0x000ee20000300800 */
[----:B0-----:R-:W-:Y:S01]  /*12540*/  ISETP.NE.AND P0, PT, R8, 0x1, PT ;  /* 0x000000010800780c */ /* 0x001fe20003f05270 */
[----:B------:R-:W2:-:S12]  /*12550*/  S2R R9, SR_TID.X ;  /* 0x0000000000097919 */ /* 0x000e980000002100 */
[----:B------:R-:W0:Y:S01]  /*12560*/  @P0 LDC R7, c[0x0][0x450] ;  /* 0x00011400ff070b82 */ /* 0x000e220000000800 */
[----:B--2---:R-:W-:-:S05]  /*12570*/  IMAD.SHL.U32 R11, R9, 0x8, RZ ;  /* 0x00000008090b7824 */ /* 0x004fca00078e00ff */
[----:B------:R-:W-:-:S04]  /*12580*/  LOP3.LUT R11, R11, 0x38, RZ, 0xc0, !PT ;  /* 0x000000380b0b7812 */ /* 0x000fc800078ec0ff */
[----:B------:R-:W-:Y:S01]  /*12590*/  LOP3.LUT R10, R11, 0x40, RZ, 0xfc, !PT ;  /* 0x000000400b0a7812 */ /* 0x000fe200078efcff */
[----:B----4-:R-:W-:Y:S02]  /*125a0*/  IMAD.MOV.U32 R3, RZ, RZ, R4 ;  /* 0x000000ffff037224 */ /* 0x010fe400078e0004 */
[----:B------:R-:W1:Y:S01]  /*125b0*/  S2R R4, SR_TID.X ;  /* 0x0000000000047919 */ /* 0x000e620000002100 */
[----:B------:R-:W-:-:S04]  /*125c0*/  IMAD.WIDE.U32 R2, R16, UR4, R2 ;  /* 0x0000000410027c25 */ /* 0x000fc8000f8e0002 */
[----:B------:R-:W-:Y:S01]  /*125d0*/  IMAD R3, R16, UR5, R3 ;  /* 0x0000000510037c24 */ /* 0x000fe2000f8e0203 */
[----:B------:R-:W-:Y:S02]  /*125e0*/  ULDC.64 UR4, c[0x0][0x2e0] ;  /* 0x0000b80000047ab9 */ /* 0x000fe40000000a00 */
[----:B---3--:R-:W-:Y:S02]  /*125f0*/  IMAD R0, R0, UR4, RZ ;  /* 0x0000000400007c24 */ /* 0x008fe4000f8e02ff */
[----:B------:R-:W-:-:S04]  /*12600*/  IMAD.WIDE.U32 R2, R6, UR4, R2 ;  /* 0x0000000406027c25 */ /* 0x000fc8000f8e0002 */
[----:B------:R-:W-:Y:S01]  /*12610*/  IMAD R0, R6, UR5, R0 ;  /* 0x0000000506007c24 */ /* 0x000fe2000f8e0200 */
[----:B------:R-:W-:Y:S01]  /*12620*/  ULDC.64 UR4, c[0x0][0x2d0] ;  /* 0x0000b40000047ab9 */ /* 0x000fe20000000a00 */
[C---:B-1----:R-:W-:Y:S01]  /*12630*/  LOP3.LUT R6, R4.reuse, 0x7f, RZ, 0xc0, !PT ;  /* 0x0000007f04067812 */ /* 0x042fe200078ec0ff */
[----:B------:R-:W-:-:S03]  /*12640*/  IMAD.SHL.U32 R4, R4, 0x10, RZ ;  /* 0x0000001004047824 */ /* 0x000fc600078e00ff */
[----:B------:R-:W-:-:S04]  /*12650*/  SHF.R.U32.HI R6, RZ, 0x3, R6 ;  /* 0x00000003ff067819 */ /* 0x000fc80000011606 */
[----:B------:R-:W-:Y:S02]  /*12660*/  LOP3.LUT R4, R6, 0x70, R4, 0xf8, !PT ;  /* 0x0000007006047812 */ /* 0x000fe400078ef804 */
[----:B------:R-:W1:Y:S01]  /*12670*/  @P0 LDC R6, c[0x0][0x44c] ;  /* 0x00011300ff060b82 */ /* 0x000e620000000800 */
[----:B------:R-:W-:Y:S02]  /*12680*/  IMAD.SHL.U32 R5, R5, 0x80, RZ ;  /* 0x0000008005057824 */ /* 0x000fe400078e00ff */
[----:B------:R-:W-:-:S03]  /*12690*/  IMAD.IADD R3, R3, 0x1, R0 ;  /* 0x0000000103037824 */ /* 0x000fc600078e0200 */
[----:B------:R-:W-:-:S05]  /*126a0*/  LOP3.LUT R0, R4, R5, RZ, 0xfc, !PT ;  /* 0x0000000504007212 */ /* 0x000fca00078efcff */
[----:B------:R-:W-:Y:S02]  /*126b0*/  IMAD.MOV.U32 R4, RZ, RZ, R0 ;  /* 0x000000ffff047224 */ /* 0x000fe400078e0000 */
[----:B-1----:R-:W-:-:S05]  /*126c0*/  @P0 IMAD.HI.U32 R6, R0, R6, RZ ;  /* 0x0000000600060227 */ /* 0x002fca00078e00ff */
[----:B0-----:R-:W-:-:S05]  /*126d0*/  @P0 SHF.R.U32.HI R4, RZ, R7, R6 ;  /* 0x00000007ff040219 */ /* 0x001fca0000011606 */
[----:B------:R-:W-:-:S04]  /*126e0*/  IMAD.MOV R6, RZ, RZ, -R4 ;  /* 0x000000ffff067224 */ /* 0x000fc800078e0a04 */
[----:B------:R-:W-:Y:S01]  /*126f0*/  IMAD R0, R8, R6, R0 ;  /* 0x0000000608007224 */ /* 0x000fe200078e0200 */
[----:B------:R-:W-:Y:S01]  /*12700*/  SHF.R.S32.HI R6, RZ, 0x1f, R4 ;  /* 0x0000001fff067819 */ /* 0x000fe20000011404 */
[----:B------:R-:W-:-:S04]  /*12710*/  IMAD.WIDE.U32 R2, R4, UR4, R2 ;  /* 0x0000000404027c25 */ /* 0x000fc8000f8e0002 */
[----:B------:R-:W-:-:S04]  /*12720*/  IMAD R6, R6, UR4, RZ ;  /* 0x0000000406067c24 */ /* 0x000fc8000f8e02ff */
[----:B------:R-:W-:Y:S01]  /*12730*/  IMAD R4, R4, UR5, R6 ;  /* 0x0000000504047c24 */ /* 0x000fe2000f8e0206 */
[----:B------:R-:W-:-:S03]  /*12740*/  ULDC.64 UR4, c[0x0][0x2c8] ;  /* 0x0000b20000047ab9 */ /* 0x000fc60000000a00 */
[----:B------:R-:W-:Y:S01]  /*12750*/  IMAD.IADD R3, R3, 0x1, R4 ;  /* 0x0000000103037824 */ /* 0x000fe200078e0204 */
[----:B------:R-:W-:Y:S01]  /*12760*/  SHF.R.S32.HI R4, RZ, 0x1f, R0 ;  /* 0x0000001fff047819 */ /* 0x000fe20000011400 */
[----:B------:R-:W-:-:S04]  /*12770*/  IMAD.WIDE.U32 R2, R0, UR4, R2 ;  /* 0x0000000400027c25 */ /* 0x000fc8000f8e0002 */
[----:B------:R-:W-:Y:S01]  /*12780*/  IMAD R4, R4, UR4, RZ ;  /* 0x0000000404047c24 */ /* 0x000fe2000f8e02ff */
[----:B------:R-:W-:Y:S02]  /*12790*/  ULDC UR4, c[0x0][0x2b8] ;  /* 0x0000ae0000047ab9 */ /* 0x000fe40000000800 */
[----:B------:R-:W-:Y:S02]  /*127a0*/  ISETP.GE.AND P1, PT, R10, UR4, PT ;  /* 0x000000040a007c0c */ /* 0x000fe4000bf26270 */
[----:B------:R0:W5:Y:S01]  /*127b0*/  LDL R10, [R1+0x24] ;  /* 0x00002400010a7983 */ /* 0x0001620000100800 */
[----:B------:R-:W-:Y:S01]  /*127c0*/  IMAD R0, R0, UR5, R4 ;  /* 0x0000000500007c24 */ /* 0x000fe2000f8e0204 */
[----:B------:R-:W-:Y:S02]  /*127d0*/  LOP3.LUT R9, R11, 0x80, RZ, 0xfc, !PT ;  /* 0x000000800b097812 */ /* 0x000fe400078efcff */
[----:B------:R-:W-:Y:S01]  /*127e0*/  LEA R4, P3, R2, UR6, 0x1 ;  /* 0x0000000602047c11 */ /* 0x000fe2000f8608ff */
[----:B------:R-:W-:Y:S01]  /*127f0*/  IMAD.IADD R0, R3, 0x1, R0 ;  /* 0x0000000103007824 */ /* 0x000fe200078e0200 */
[----:B------:R-:W-:-:S02]  /*12800*/  ISETP.GE.AND P2, PT, R11, UR4, PT ;  /* 0x000000040b007c0c */ /* 0x000fc4000bf46270 */
[----:B------:R-:W-:Y:S01]  /*12810*/  ISETP.GE.AND P0, PT, R9, UR4, PT ;  /* 0x0000000409007c0c */ /* 0x000fe2000bf06270 */
[----:B------:R-:W-:Y:S01]  /*12820*/  UMOV UR4, 0xffffffff ;  /* 0xffffffff00047882 */ /* 0x000fe20000000000 */
[----:B------:R-:W-:Y:S02]  /*12830*/  LEA.HI.X R3, R2, UR7, R0, 0x1, P3 ;  /* 0x0000000702037c11 */ /* 0x000fe400098f0c00 */
[----:B0-----:R-:W-:Y:S09]  /*12840*/  BRA.DIV UR4, `(.L_x_253) ;  /* 0x0000004604fc7947 */ /* 0x001ff2000b800000 */
[----:B------:R-:W2:Y:S01]  /*12850*/  LDL.LU R7, [R1+0x44] ;  /* 0x0000440001077983 */ /* 0x000ea20000300800 */
[----:B------:R-:W0:Y:S02]  /*12860*/  S2R R6, SR_TID.X ;  /* 0x0000000000067919 */ /* 0x000e240000002100 */
[----:B0-----:R-:W-:-:S04]  /*12870*/  LOP3.LUT R6, R6, 0x7f, RZ, 0xc0, !PT ;  /* 0x0000007f06067812 */ /* 0x001fc800078ec0ff */
[----:B------:R-:W-:-:S05]  /*12880*/  SHF.R.U32.HI R6, RZ, 0x3, R6 ;  /* 0x00000003ff067819 */ /* 0x000fca0000011606 */
[----:B------:R-:W-:Y:S02]  /*12890*/  IMAD.IADD R0, R6, 0x1, R5 ;  /* 0x0000000106007824 */ /* 0x000fe400078e0205 */
[----:B------:R-:W0:Y:S02]  /*128a0*/  S2R R6, SR_TID.X ;  /* 0x0000000000067919 */ /* 0x000e240000002100 */
[----:B------:R-:W-:Y:S01]  /*128b0*/  VIADD R5, R0, 0x10 ;  /* 0x0000001000057836 */ /* 0x000fe20000000000 */
[----:B------:R-:W-:Y:S01]  /*128c0*/  SHFL.IDX PT, R9, R3, 0x1, 0x181f ;  /* 0x00381f0003097f89 */ /* 0x000fe200000e0000 */
[----:B0-----:R-:W-:-:S03]  /*128d0*/  IMAD.SHL.U32 R11, R6, 0x8, RZ ;  /* 0x00000008060b7824 */ /* 0x001fc600078e00ff */
[----:B------:R-:W-:Y:S02]  /*128e0*/  SHFL.IDX PT, R6, R3, RZ, 0x181f ;  /* 0x00181fff03067589 */ /* 0x000fe400000e0000 */
[----:B------:R-:W-:Y:S01]  /*128f0*/  LOP3.LUT R11, R11, 0x38, RZ, 0xc0, !PT ;  /* 0x000000380b0b7812 */ /* 0x000fe200078ec0ff */
[----:B------:R-:W-:Y:S01]  /*12900*/  ULDC.64 UR4, c[0x0][0x208] ;  /* 0x0000820000047ab9 */ /* 0x000fe20000000a00 */
[----:B--2---:R-:W-:Y:S02]  /*12910*/  IMAD R2, R7, R8, RZ ;  /* 0x0000000807027224 */ /* 0x004fe400078e02ff */
[----:B------:R-:W0:Y:S03]  /*12920*/  SHFL.IDX PT, R7, R4, RZ, 0x181f ;  /* 0x00181fff04077589 */ /* 0x000e2600000e0000 */
[-C--:B------:R-:W-:Y:S02]  /*12930*/  ISETP.GE.AND P4, PT, R0, R2.reuse, PT ;  /* 0x000000020000720c */ /* 0x080fe40003f86270 */
[----:B------:R-:W-:-:S02]  /*12940*/  ISETP.GE.AND P3, PT, R5, R2, PT ;  /* 0x000000020500720c */ /* 0x000fc40003f66270 */
[----:B------:R-:W1:Y:S09]  /*12950*/  SHFL.IDX PT, R5, R4, 0x1, 0x181f ;  /* 0x00381f0004057f89 */ /* 0x000e7200000e0000 */
[----:B0-----:R-:W-:-:S05]  /*12960*/  @!P4 LEA R7, P5, R11, R7, 0x1 ;  /* 0x000000070b07c211 */ /* 0x001fca00078a08ff */
[----:B------:R-:W-:-:S05]  /*12970*/  @!P4 IMAD.X R6, RZ, RZ, R6, P5 ;  /* 0x000000ffff06c224 */ /* 0x000fca00028e0606 */
[----:B------:R-:W-:-:S04]  /*12980*/  @!P4 LOP3.LUT R7, R7, R6, RZ, 0x3c, !PT ;  /* 0x000000060707c212 */ /* 0x000fc800078e3cff */
[----:B------:R-:W-:Y:S02]  /*12990*/  @!P4 LOP3.LUT R6, R7, R6, RZ, 0x3c, !PT ;  /* 0x000000060706c212 */ /* 0x000fe400078e3cff */
[----:B-1----:R-:W-:Y:S02]  /*129a0*/  @!P3 LEA R8, P5, R11, R5, 0x1 ;  /* 0x000000050b08b211 */ /* 0x002fe400078a08ff */
[----:B------:R-:W-:-:S03]  /*129b0*/  @!P4 LOP3.LUT R7, R7, R6, RZ, 0x3c, !PT ;  /* 0x000000060707c212 */ /* 0x000fc600078e3cff */
[----:B------:R-:W-:Y:S02]  /*129c0*/  @!P3 IMAD.X R5, RZ, RZ, R9, P5 ;  /* 0x000000ffff05b224 */ /* 0x000fe400028e0609 */
[----:B-----5:R-:W-:Y:S04]  /*129d0*/  @!P4 LDGSTS.E.BYPASS.LTC128B.128 [R10+0x15400], desc[UR4][R6.64], !P2 ;  /* 0x15400000060acfae */ /* 0x020fe8000d101d44 */
[----:B------:R-:W-:Y:S04]  /*129e0*/  @!P4 LDGSTS.E.BYPASS.LTC128B.128 [R10+0x19400], desc[UR4][R6.64+0x80], !P1 ;  /* 0x19400080060acfae */ /* 0x000fe8000c901d44 */
[----:B------:R0:W-:Y:S02]  /*129f0*/  @!P4 LDGSTS.E.BYPASS.LTC128B.128 [R10+0x1d400], desc[UR4][R6.64+0x100], !P0 ;  /* 0x1d400100060acfae */ /* 0x0001e4000c101d44 */
[----:B0-----:R-:W-:-:S02]  /*12a00*/  @!P3 IMAD.MOV.U32 R6, RZ, RZ, R8 ;  /* 0x000000ffff06b224 */ /* 0x001fc400078e0008 */
[----:B------:R-:W-:Y:S02]  /*12a10*/  @!P3 IMAD.MOV.U32 R7, RZ, RZ, R5 ;  /* 0x000000ffff07b224 */ /* 0x000fe400078e0005 */
[----:B------:R-:W-:-:S03]  /*12a20*/  VIADD R5, R0, 0x20 ;  /* 0x0000002000057836 */ /* 0x000fc60000000000 */
[----:B------:R-:W-:Y:S04]  /*12a30*/  @!P3 LDGSTS.E.BYPASS.LTC128B.128 [R10+0x15c00], desc[UR4][R6.64], !P2 ;  /* 0x15c00000060abfae */ /* 0x000fe8000d101d44 */
[----:B------:R-:W-:Y:S04]  /*12a40*/  @!P3 LDGSTS.E.BYPASS.LTC128B.128 [R10+0x19c00], desc[UR4][R6.64+0x80], !P1 ;  /* 0x19c00080060abfae */ /* 0x000fe8000c901d44 */
[----:B------:R0:W-:Y:S01]  /*12a50*/  @!P3 LDGSTS.E.BYPASS.LTC128B.128 [R10+0x1dc00], desc[UR4][R6.64+0x100], !P0 ;  /* 0x1dc00100060abfae */ /* 0x0001e2000c101d44 */
[----:B------:R-:W-:-:S03]  /*12a60*/  ISETP.GE.AND P3, PT, R5, R2, PT ;  /* 0x000000020500720c */ /* 0x000fc60003f66270 */
[----:B------:R-:W1:Y:S04]  /*12a70*/  SHFL.IDX PT, R5, R4, 0x2, 0x181f ;  /* 0x00581f0004057f89 */ /* 0x000e6800000e0000 */
[----:B------:R-:W0:Y:S06]  /*12a80*/  SHFL.IDX PT, R8, R3, 0x2, 0x181f ;  /* 0x00581f0003087f89 */ /* 0x000e2c00000e0000 */
[----:B-1----:R-:W-:-:S05]  /*12a90*/  @!P3 LEA R5, P4, R11, R5, 0x1 ;  /* 0x000000050b05b211 */ /* 0x002fca00078808ff */
[----:B0-----:R-:W-:-:S04]  /*12aa0*/  @!P3 IMAD.X R6, RZ, RZ, R8, P4 ;  /* 0x000000ffff06b224 */ /* 0x001fc800020e0608 */
[----:B------:R-:W-:Y:S02]  /*12ab0*/  @!P3 IMAD.MOV.U32 R7, RZ, RZ, R6 ;  /* 0x000000ffff07b224 */ /* 0x000fe400078e0006 */
[----:B------:R-:W-:Y:S02]  /*12ac0*/  @!P3 IMAD.MOV.U32 R6, RZ, RZ, R5 ;  /* 0x000000ffff06b224 */ /* 0x000fe400078e0005 */
[----:B------:R-:W-:-:S03]  /*12ad0*/  VIADD R5, R0, 0x30 ;  /* 0x0000003000057836 */ /* 0x000fc60000000000 */
[----:B------:R-:W-:Y:S04]  /*12ae0*/  @!P3 LDGSTS.E.BYPASS.LTC128B.128 [R10+0x16400], desc[UR4][R6.64], !P2 ;  /* 0x16400000060abfae */ /* 0x000fe8000d101d44 */
[----:B------:R-:W-:Y:S04]  /*12af0*/  @!P3 LDGSTS.E.BYPASS.LTC128B.128 [R10+0x1a400], desc[UR4][R6.64+0x80], !P1 ;  /* 0x1a400080060abfae */ /* 0x000fe8000c901d44 */
[----:B------:R0:W-:Y:S01]  /*12b00*/  @!P3 LDGSTS.E.BYPASS.LTC128B.128 [R10+0x1e400], desc[UR4][R6.64+0x100], !P0 ;  /* 0x1e400100060abfae */ /* 0x0001e2000c101d44 */
[----:B------:R-:W-:-:S03]  /*12b10*/  ISETP.GE.AND P3, PT, R5, R2, PT ;  /* 0x000000020500720c */ /* 0x000fc60003f66270 */
[----:B------:R-:W1:Y:S04]  /*12b20*/  SHFL.IDX PT, R5, R4, 0x3, 0x181f ;  /* 0x00781f0004057f89 */ /* 0x000e6800000e0000 */
[----:B0-----:R-:W0:Y:S06]  /*12b30*/  SHFL.IDX PT, R6, R3, 0x3, 0x181f ;  /* 0x00781f0003067f89 */ /* 0x001e2c00000e0000 */
        /* <DEDUP_REMOVED lines=27> */
[----:B------:R-:W-:Y:S02]  /*12cf0*/  @!P3 LDGSTS.E.BYPASS.LTC128B.128 [R10+0x17c00], desc[UR4][R6.64], !P2 ;  /* 0x17c00000060abfae */ /* 0x000fe4000d101d44 */
[----:B------:R-:W-:Y:S02]  /*12d00*/  ISETP.GE.AND P4, PT, R5, R2, PT ;  /* 0x000000020500720c */ /* 0x000fe40003f86270 */
[----:B------:R-:W0:Y:S04]  /*12d10*/  SHFL.IDX PT, R5, R4, 0x6, 0x181f ;  /* 0x00d81f0004057f89 */ /* 0x000e2800000e0000 */
[----:B------:R-:W-:Y:S04]  /*12d20*/  @!P3 LDGSTS.E.BYPASS.LTC128B.128 [R10+0x1bc00], desc[UR4][R6.64+0x80], !P1 ;  /* 0x1bc00080060abfae */ /* 0x000fe8000c901d44 */
[----:B------:R1:W-:Y:S04]  /*12d30*/  @!P3 LDGSTS.E.BYPASS.LTC128B.128 [R10+0x1fc00], desc[UR4][R6.64+0x100], !P0 ;  /* 0x1fc00100060abfae */ /* 0x0003e8000c101d44 */
[----:B-1----:R-:W1:Y:S01]  /*12d40*/  SHFL.IDX PT, R6, R3, 0x6, 0x181f ;  /* 0x00d81f0003067f89 */ /* 0x002e6200000e0000 */
[----:B0-----:R-:W-:-:S05]  /*12d50*/  @!P4 LEA R5, P3, R11, R5, 0x1 ;  /* 0x000000050b05c211 */ /* 0x001fca00078608ff */
[----:B-1----:R-:W-:-:S04]  /*12d60*/  @!P4 IMAD.X R6, RZ, RZ, R6, P3 ;  /* 0x000000ffff06c224 */ /* 0x002fc800018e0606 */
[----:B------:R-:W-:Y:S02]  /*12d70*/  @!P4 IMAD.MOV.U32 R7, RZ, RZ, R6 ;  /* 0x000000ffff07c224 */ /* 0x000fe400078e0006 */
[----:B------:R-:W-:Y:S02]  /*12d80*/  @!P4 IMAD.MOV.U32 R6, RZ, RZ, R5 ;  /* 0x000000ffff06c224 */ /* 0x000fe400078e0005 */
[----:B------:R0:W1:Y:S04]  /*12d90*/  SHFL.IDX PT, R5, R3, 0x7, 0x181f ;  /* 0x00f81f0003057f89 */ /* 0x00006800000e0000 */
[----:B------:R0:W-:Y:S04]  /*12da0*/  @!P4 LDGSTS.E.BYPASS.LTC128B.128 [R10+0x18400], desc[UR4][R6.64], !P2 ;  /* 0x18400000060acfae */ /* 0x0001e8000d101d44 */
[----:B------:R0:W-:Y:S04]  /*12db0*/  @!P4 LDGSTS.E.BYPASS.LTC128B.128 [R10+0x1c400], desc[UR4][R6.64+0x80], !P1 ;  /* 0x1c400080060acfae */ /* 0x0001e8000c901d44 */
[----:B------:R0:W-:Y:S04]  /*12dc0*/  @!P4 LDGSTS.E.BYPASS.LTC128B.128 [R10+0x20400], desc[UR4][R6.64+0x100], !P0 ;  /* 0x20400100060acfae */ /* 0x0001e8000c101d44 */
[----:B------:R0:W2:Y:S02]  /*12dd0*/  SHFL.IDX PT, R3, R4, 0x7, 0x181f ;  /* 0x00f81f0004037f89 */ /* 0x0000a400000e0000 */
.L_x_374:
[----:B------:R-:W-:Y:S01]  /*12de0*/  VIADD R0, R0, 0x70 ;  /* 0x0000007000007836 */ /* 0x000fe20000000000 */
[----:B------:R-:W-:Y:S04]  /*12df0*/  BSSY B0, `(.L_x_254) ;  /* 0x000000f000007945 */ /* 0x000fe80003800000 */
[----:B------:R-:W-:-:S13]  /*12e00*/  ISETP.GE.AND P3, PT, R0, R2, PT ;  /* 0x000000020000720c */ /* 0x000fda0003f66270 */
[----:B------:R-:W-:Y:S05]  /*12e10*/  @P3 BRA `(.L_x_255) ;  /* 0x0000000000303947 */ /* 0x000fea0003800000 */
[----:B0-----:R-:W0:Y:S01]  /*12e20*/  S2R R4, SR_TID.X ;  /* 0x0000000000047919 */ /* 0x001e220000002100 */
[----:B------:R-:W-:Y:S01]  /*12e30*/  ULDC.64 UR4, c[0x0][0x208] ;  /* 0x0000820000047ab9 */ /* 0x000fe20000000a00 */
[----:B0-----:R-:W-:-:S05]  /*12e40*/  IMAD.SHL.U32 R4, R4, 0x8, RZ ;  /* 0x0000000804047824 */ /* 0x001fca00078e00ff */
[----:B------:R-:W-:-:S04]  /*12e50*/  LOP3.LUT R4, R4, 0x38, RZ, 0xc0, !PT ;  /* 0x0000003804047812 */ /* 0x000fc800078ec0ff */
[----:B--2---:R-:W-:-:S05]  /*12e60*/  LEA R2, P3, R4, R3, 0x1 ;  /* 0x0000000304027211 */ /* 0x004fca00078608ff */
[----:B-1----:R-:W-:-:S05]  /*12e70*/  IMAD.X R3, RZ, RZ, R5, P3 ;  /* 0x000000ffff037224 */ /* 0x002fca00018e0605 */
[----:B------:R-:W-:Y:S01]  /*12e80*/  @!PT LDS RZ, [RZ] ;  /* 0x00000000fffff984 */ /* 0x000fe20000000800 */
[----:B------:R-:W-:Y:S01]  /*12e90*/  @!PT LDS RZ, [RZ] ;  /* 0x00000000fffff984 */ /* 0x000fe20000000800 */
[----:B------:R-:W-:Y:S01]  /*12ea0*/  @!PT LDS RZ, [RZ] ;  /* 0x00000000fffff984 */ /* 0x000fe20000000800 */
[----:B------:R3:W-:Y:S04]  /*12eb0*/  LDGSTS.E.BYPASS.LTC128B.128 [R10+0x18c00], desc[UR4][R2.64], !P2 ;  /* 0x18c00000020a7fae */ /* 0x0007e8000d101d44 */
[----:B------:R3:W-:Y:S04]  /*12ec0*/  LDGSTS.E.BYPASS.LTC128B.128 [R10+0x1cc00], desc[UR4][R2.64+0x80], !P1 ;  /* 0x1cc00080020a7fae */ /* 0x0007e8000c901d44 */
[----:B------:R3:W-:Y:S02]  /*12ed0*/  LDGSTS.E.BYPASS.LTC128B.128 [R10+0x20c00], desc[UR4][R2.64+0x100], !P0 ;  /* 0x20c00100020a7fae */ /* 0x0007e4000c101d44 */
.L_x_255:
[----:B------:R-:W-:Y:S05]  /*12ee0*/  BSYNC B0 ;  /* 0x0000000000007941 */ /* 0x000fea0003800000 */
.L_x_254:
[----:B------:R-:W-:Y:S01]  /*12ef0*/  NOP ;  /* 0x0000000000007918 */ /* 0x000fe20000000000 */
[----:B------:R-:W-:Y:S01]  /*12f00*/  PLOP3.LUT P0, PT, PT, PT, PT, 0x80, 0x0 ;  /* 0x000000000000781c */ /* 0x000fe20003f0f070 */
[----:B0-----:R-:W-:-:S12]  /*12f10*/  VIADD R6, R18, 0x36800 ;  /* 0x0003680012067836 */ /* 0x001fd80000000000 */
.L_x_256:
[----:B------:R-:W-:Y:S02]  /*12f20*/  PLOP3.LUT P1, PT, P1, P0, PT, 0xa2, 0x0 ;  /* 0x000000000000781c */ /* 0x000fe40000f21472 */
[----:B------:R-:W-:-:S08]  /*12f30*/  @P0 R2UR P1, UR4, R18 ;  /* 0x00000000120402ca */ /* 0x000fd00000020000 */
[----:B------:R-:W-:-:S05]  /*12f40*/  @P0 PLOP3.LUT P0, PT, P1, PT, PT, 0x80, 0x0 ;  /* 0x000000000000081c */ /* 0x000fca0000f0f070 */
[----:B------:R-:W-:Y:S01]  /*12f50*/  @!P1 SYNCS.ARRIVE.TRANS64.RED.A0T1 RZ, [UR4+0x36800], RZ ;  /* 0x036800ffffff99a7 */ /* 0x000fe20008200404 */
[----:B------:R-:W-:Y:S07]  /*12f60*/  @!P1 ARRIVES.LDGSTSBAR.64.TRANSCNT [UR4+0x36800] ;  /* 0x03680000ff0099b0 */ /* 0x000fee0008000a84 */
[----:B------:R-:W-:Y:S05]  /*12f70*/  @P0 BRA.U.ANY `(.L_x_256) ;  /* 0xfffffffd00e80947 */ /* 0x000fea000393ffff */
[----:B---3--:R-:W3:Y:S02]  /*12f80*/  LDL.LU R2, [R1+0x48] ;  /* 0x0000480001027983 */ /* 0x008ee40000300800 */
[----:B---3--:R-:W-:-:S05]  /*12f90*/  VIADD R2, R2, 0x1 ;  /* 0x0000000102027836 */ /* 0x008fca0000000000 */
[----:B------:R0:W-:Y:S01]  /*12fa0*/  STL [R1+0x48], R2 ;  /* 0x0000480201007387 */ /* 0x0001e20000100800 */
[----:B------:R-:W-:-:S04]  /*12fb0*/  LEA.HI R0, R2, R2, RZ, 0x1 ;  /* 0x0000000202007211 */ /* 0x000fc800078f08ff */
[----:B------:R-:W-:-:S05]  /*12fc0*/  LOP3.LUT R0, R0, 0xfffffffe, RZ, 0xc0, !PT ;  /* 0xfffffffe00007812 */ /* 0x000fca00078ec0ff */
[----:B------:R-:W-:-:S05]  /*12fd0*/  IMAD.IADD R0, R2, 0x1, -R0 ;  /* 0x0000000102007824 */ /* 0x000fca00078e0a00 */
[----:B------:R-:W-:Y:S01]  /*12fe0*/  SHF.L.U32 R0, R0, 0x1f, RZ ;  /* 0x0000001f00007819 */ /* 0x000fe200000006ff */
[----:B------:R-:W-:Y:S01]  /*12ff0*/  NOP ;  /* 0x0000000000007918 */ /* 0x000fe20000000000 */
[----:B------:R0:W-:Y:S01]  /*13000*/  SYNCS.ARRIVE.TRANS64.A1T0 RZ, [R18+URZ+0x36800], RZ ;  /* 0x036800ff12ff79a7 */ /* 0x0001e2000810003f */
[----:B------:R-:W-:Y:S01]  /*13010*/  BSSY B0, `(.L_x_257) ;  /* 0x0000003000007945 */ /* 0x000fe20003800000 */
[----:B------:R-:W3:Y:S03]  /*13020*/  SYNCS.PHASECHK.TRANS64.TRYWAIT P0, [R18+URZ+0x36820], R0 ;  /* 0x03682000120075a7 */ /* 0x000ee6000800017f */
[----:B0--3--:R-:W-:Y:S05]  /*13030*/  @!P0 BRA `(.L_x_258) ;  /* 0x0000004c00088947 */ /* 0x009fea0003800000 */
.L_x_375:
[----:B------:R-:W-:Y:S05]  /*13040*/  BSYNC B0 ;  /* 0x0000000000007941 */ /* 0x000fea0003800000 */
.L_x_257:
[----:B------:R-:W0:Y:S04]  /*13050*/  LDL R2, [R1+0x38] ;  /* 0x0000380001027983 */ /* 0x000e280000100800 */
[----:B--2---:R-:W2:Y:S01]  /*13060*/  LDL R3, [R1+0x28] ;  /* 0x0000280001037983 */ /* 0x004ea20000100800 */
[----:B------:R-:W-:Y:S01]  /*13070*/  BSSY B0, `(.L_x_259) ;  /* 0x0000246000007945 */ /* 0x000fe20003800000 */
[----:B0-----:R-:W-:-:S05]  /*13080*/  VIADD R0, R2, 0xfffffffe ;  /* 0xfffffffe02007836 */ /* 0x001fca0000000000 */
[----:B--2---:R-:W-:-:S13]  /*13090*/  ISETP.GE.AND P0, PT, R0, R3, PT ;  /* 0x000000030000720c */ /* 0x004fda0003f06270 */
[----:B------:R-:W-:Y:S05]  /*130a0*/  @!P0 BRA `(.L_x_260) ;  /* 0x0000002400088947 */ /* 0x000fea0003800000 */
[----:B------:R-:W2:Y:S04]  /*130b0*/  LDL.LU R2, [R1+0x58] ;  /* 0x0000580001027983 */ /* 0x000ea80000300800 */
[----:B-1----:R-:W3:Y:S04]  /*130c0*/  LDL.LU R5, [R1+0x34] ;  /* 0x0000340001057983 */ /* 0x002ee80000300800 */
[----:B------:R-:W4:Y:S01]  /*130d0*/  LDL.LU R4, [R1+0x40] ;  /* 0x0000400001047983 */ /* 0x000f220000300800 */
[----:B------:R-:W-:Y:S01]  /*130e0*/  LOP3.LUT R12, RZ, R3, RZ, 0x33, !PT ;  /* 0x00000003ff0c7212 */ /* 0x000fe200078e33ff */
[----:B------:R-:W-:Y:S01]  /*130f0*/  BSSY B2, `(.L_x_261) ;  /* 0x00000c6000027945 */ /* 0x000fe20003800000 */
[----:B--2---:R-:W-:-:S04]  /*13100*/  VIADD R2, R2, 0x1 ;  /* 0x0000000102027836 */ /* 0x004fc80000000000 */
[----:B---3--:R-:W-:-:S05]  /*13110*/  IMAD R2, R2, R5, RZ ;  /* 0x0000000502027224 */ /* 0x008fca00078e02ff */
[----:B----4-:R-:W-:-:S05]  /*13120*/  VIMNMX R4, R4, R2, PT ;  /* 0x0000000204047248 */ /* 0x010fca0003fe0100 */
[----:B------:R-:W-:-:S05]  /*13130*/  IMAD.MOV R2, RZ, RZ, -R4 ;  /* 0x000000ffff027224 */ /* 0x000fca00078e0a04 */
[----:B------:R-:W-:-:S05]  /*13140*/  VIADDMNMX R12, R2, 0x1, R12, !PT ;  /* 0x00000001020c7846 */ /* 0x000fca000780010c */
[----:B------:R-:W-:-:S05]  /*13150*/  IMAD.IADD R2, R4, 0x1, R12 ;  /* 0x0000000104027824 */ /* 0x000fca00078e020c */
[----:B------:R-:W-:-:S04]  /*13160*/  LOP3.LUT R2, R2, 0x1, RZ, 0xc0, !PT ;  /* 0x0000000102027812 */ /* 0x000fc800078ec0ff */
[----:B------:R-:W-:-:S13]  /*13170*/  ISETP.NE.U32.AND P0, PT, R2, 0x1, PT ;  /* 0x000000010200780c */ /* 0x000fda0003f05070 */
[----:B------:R-:W-:Y:S05]  /*13180*/  @P0 BRA `(.L_x_262) ;  /* 0x0000000800f00947 */ /* 0x000fea0003800000 */
[----:B------:R-:W2:Y:S04]  /*13190*/  LDL R5, [R1+0x20] ;  /* 0x0000200001057983 */ /* 0x000ea80000100800 */
[----:B------:R-:W3:Y:S01]  /*131a0*/  LDL R3, [R1+0x14] ;  /* 0x0000140001037983 */ /* 0x000ee20000100800 */
[----:B------:R-:W-:Y:S01]  /*131b0*/  VIADD R9, R19, 0x1 ;  /* 0x0000000113097836 */ /* 0x000fe20000000000 */
[----:B------:R-:W-:Y:S04]  /*131c0*/  BSSY B1, `(.L_x_263) ;  /* 0x00000b4000017945 */ /* 0x000fe80003800000 */
[----:B------:R-:W-:-:S04]  /*131d0*/  ISETP.NE.AND P0, PT, R9, 0x2, PT ;  /* 0x000000020900780c */ /* 0x000fc80003f05270 */
[----:B------:R-:W-:Y:S02]  /*131e0*/  SEL R13, RZ, 0x1, P0 ;  /* 0x00000001ff0d7807 */ /* 0x000fe40000000000 */
[----:B------:R-:W-:Y:S02]  /*131f0*/  SEL R9, R9, RZ, P0 ;  /* 0x000000ff09097207 */ /* 0x000fe40000000000 */
[----:B--2---:R-:W-:Y:S02]  /*13200*/  ISETP.NE.AND P1, PT, R5, RZ, PT ;  /* 0x000000ff0500720c */ /* 0x004fe40003f25270 */
[----:B---3--:R-:W-:-:S11]  /*13210*/  LOP3.LUT R13, R3, R13, RZ, 0x3c, !PT ;  /* 0x0000000d030d7212 */ /* 0x008fd600078e3cff */
[----:B------:R-:W-:Y:S05]  /*13220*/  @!P1 BRA `(.L_x_264) ;  /* 0x0000000800b49947 */ /* 0x000fea0003800000 */
[----:B------:R-:W-:Y:S01]  /*13230*/  ULDC.64 UR4, c[0x0][0x418] ;  /* 0x0001060000047ab9 */ /* 0x000fe20000000a00 */
[----:B------:R-:W-:Y:S01]  /*13240*/  IMAD.MOV.U32 R5, RZ, RZ, R17 ;  /* 0x000000ffff057224 */ /* 0x000fe200078e0011 */
[----:B------:R-:W-:-:S04]  /*13250*/  ISETP.NE.U32.AND P0, PT, RZ, UR4, PT ;  /* 0x00000004ff007c0c */ /* 0x000fc8000bf05070 */
[----:B------:R-:W-:-:S13]  /*13260*/  ISETP.NE.AND.EX P0, PT, RZ, UR5, PT, P0 ;  /* 0x00000005ff007c0c */ /* 0x000fda000bf05300 */
[----:B------:R-:W-:Y:S05]  /*13270*/  @!P0 BRA `(.L_x_265) ;  /* 0x0000000000508947 */ /* 0x000fea0003800000 */
[----:B------:R-:W2:Y:S01]  /*13280*/  LDL R10, [R1+0x1c] ;  /* 0x00001c00010a7983 */ /* 0x000ea20000100800 */
[----:B------:R-:W0:Y:S01]  /*13290*/  LDC R7, c[0x0][0x43c] ;  /* 0x00010f00ff077b82 */ /* 0x000e220000000800 */
[----:B------:R-:W-:Y:S02]  /*132a0*/  ULDC.64 UR6, c[0x0][0x428] ;  /* 0x00010a0000067ab9 */ /* 0x000fe40000000a00 */
[----:B------:R-:W3:Y:S01]  /*132b0*/  LDL R8, [R1+0x10] ;  /* 0x0000100001087983 */ /* 0x000ee20000100800 */
[----:B------:R-:W-:Y:S01]  /*132c0*/  ULDC.64 UR8, c[0x0][0x208] ;  /* 0x0000820000087ab9 */ /* 0x000fe20000000a00 */
[----:B0-----:R-:W-:-:S13]  /*132d0*/  ISETP.NE.AND P0, PT, R7, 0x1, PT ;  /* 0x000000010700780c */ /* 0x001fda0003f05270 */
[----:B------:R-:W0:Y:S02]  /*132e0*/  @P0 LDC.64 R2, c[0x0][0x440] ;  /* 0x00011000ff020b82 */ /* 0x000e240000000a00 */
[----:B0-----:R-:W-:-:S04]  /*132f0*/  @P0 IMAD.HI.U32 R5, R0, R2, RZ ;  /* 0x0000000200050227 */ /* 0x001fc800078e00ff */
[----:B------:R-:W-:Y:S01]  /*13300*/  IMAD.MOV.U32 R2, RZ, RZ, R0 ;  /* 0x000000ffff027224 */ /* 0x000fe200078e0000 */
[----:B------:R-:W-:-:S05]  /*13310*/  @P0 SHF.R.U32.HI R2, RZ, R3, R5 ;  /* 0x00000003ff020219 */ /* 0x000fca0000011605 */
[----:B------:R-:W-:-:S04]  /*13320*/  IMAD.MOV R3, RZ, RZ, -R2 ;  /* 0x000000ffff037224 */ /* 0x000fc800078e0a02 */
[----:B------:R-:W-:Y:S01]  /*13330*/  IMAD R0, R7, R3, R0 ;  /* 0x0000000307007224 */ /* 0x000fe200078e0200 */
[----:B------:R-:W-:Y:S01]  /*13340*/  SHF.R.S32.HI R3, RZ, 0x1f, R2 ;  /* 0x0000001fff037819 */ /* 0x000fe20000011402 */
[----:B--2---:R-:W-:-:S04]  /*13350*/  IMAD R5, R10, UR6, RZ ;  /* 0x000000060a057c24 */ /* 0x004fc8000f8e02ff */
[C---:B---3--:R-:W-:Y:S02]  /*13360*/  IMAD R5, R8.reuse, UR7, R5 ;  /* 0x0000000708057c24 */ /* 0x048fe4000f8e0205 */
[----:B------:R-:W-:-:S04]  /*13370*/  IMAD.WIDE.U32 R2, R8, UR6, R2 ;  /* 0x0000000608027c25 */ /* 0x000fc8000f8e0002 */
[----:B------:R-:W-:Y:S01]  /*13380*/  IMAD.IADD R3, R5, 0x1, R3 ;  /* 0x0000000105037824 */ /* 0x000fe200078e0203 */
[----:B------:R-:W-:-:S04]  /*13390*/  LEA R10, P0, R2, UR4, 0x2 ;  /* 0x00000004020a7c11 */ /* 0x000fc8000f8010ff */
[----:B------:R-:W-:-:S05]  /*133a0*/  LEA.HI.X R11, R2, UR5, R3, 0x2, P0 ;  /* 0x00000005020b7c11 */ /* 0x000fca00080f1403 */
[----:B------:R0:W5:Y:S04]  /*133b0*/  LDG.E R5, desc[UR8][R10.64] ;  /* 0x000000080a057981 */ /* 0x000168000c1e1900 */
.L_x_265:
[----:B------:R-:W-:Y:S01]  /*133c0*/  IMAD R3, R9, 0x8, R18 ;  /* 0x0000000809037824 */ /* 0x000fe200078e0212 */
[----:B------:R-:W-:Y:S01]  /*133d0*/  SHF.L.U32 R2, R13, 0x1f, RZ ;  /* 0x0000001f0d027819 */ /* 0x000fe200000006ff */
[----:B------:R-:W-:Y:S03]  /*133e0*/  BSSY B3, `(.L_x_266) ;  /* 0x0000003000037945 */ /* 0x000fe60003800000 */
[----:B------:R-:W1:Y:S02]  /*133f0*/  SYNCS.PHASECHK.TRANS64.TRYWAIT P0, [R3+URZ+0x36840], R2 ;  /* 0x03684002030075a7 */ /* 0x000e64000800017f */
[----:B-1----:R-:W-:Y:S05]  /*13400*/  @!P0 BRA `(.L_x_267) ;  /* 0x0000004800288947 */ /* 0x002fea0003800000 */
.L_x_376:
[----:B------:R-:W-:Y:S05]  /*13410*/  BSYNC B3 ;  /* 0x0000000000037941 */ /* 0x000fea0003800000 */
.L_x_266:
[----:B------:R-:W2:Y:S01]  /*13420*/  S2R R7, SR_TID.X ;  /* 0x0000000000077919 */ /* 0x000ea20000002100 */
[----:B------:R-:W-:Y:S01]  /*13430*/  BSSY B3, `(.L_x_268) ;  /* 0x000000b000037945 */ /* 0x000fe20003800000 */
[----:B--2---:R-:W-:-:S04]  /*13440*/  LOP3.LUT R7, R7, 0x7f, RZ, 0xc0, !PT ;  /* 0x0000007f07077812 */ /* 0x004fc800078ec0ff */
[----:B------:R-:W-:-:S13]  /*13450*/  ISETP.NE.AND P1, PT, R7, RZ, PT ;  /* 0x000000ff0700720c */ /* 0x000fda0003f25270 */
[----:B------:R-:W-:Y:S05]  /*13460*/  @P1 BRA `(.L_x_269) ;  /* 0x00000000001c1947 */ /* 0x000fea0003800000 */
[----:B------:R-:W2:Y:S01]  /*13470*/  S2R R7, SR_TID.X ;  /* 0x0000000000077919 */ /* 0x000ea20000002100 */
[----:B-1----:R-:W-:-:S04]  /*13480*/  IMAD.MOV.U32 R2, RZ, RZ, 0xa800 ;  /* 0x0000a800ff027424 */ /* 0x002fc800078e00ff */
[----:B------:R3:W-:Y:S01]  /*13490*/  SYNCS.ARRIVE.TRANS64 RZ, [R3+URZ+0x36830], R2 ;  /* 0x0368300203ff79a7 */ /* 0x0007e2000800003f */
[----:B--2---:R-:W-:-:S04]  /*134a0*/  LOP3.LUT R7, R7, 0x1f, RZ, 0xc0, !PT ;  /* 0x0000001f07077812 */ /* 0x004fc800078ec0ff */
[----:B------:R-:W-:-:S13]  /*134b0*/  ISETP.NE.AND P0, PT, R7, RZ, PT ;  /* 0x000000ff0700720c */ /* 0x000fda0003f05270 */
[----:B---3--:R-:W-:Y:S05]  /*134c0*/  @!P0 BRA `(.L_x_269) ;  /* 0x0000000000048947 */ /* 0x008fea0003800000 */
[----:B------:R-:W-:Y:S01]  /*134d0*/  BPT.TRAP 0x1 ;  /* 0x000000040000795c */ /* 0x000fe20000300000 */
.L_x_269:
[----:B------:R-:W-:Y:S05]  /*134e0*/  BSYNC B3 ;  /* 0x0000000000037941 */ /* 0x000fea0003800000 */
.L_x_268:
[----:B-1----:R-:W2:Y:S01]  /*134f0*/  LDL R2, [R1+0x18] ;  /* 0x0000180001027983 */ /* 0x002ea20000100800 */
[----:B------:R-:W-:Y:S01]  /*13500*/  IMAD.MOV.U32 R14, RZ, RZ, RZ ;  /* 0x000000ffff0e7224 */ /* 0x000fe200078e00ff */
[----:B------:R-:W-:Y:S01]  /*13510*/  UIADD3 UR4, UP0, UR36, 0x370, URZ ;  /* 0x0000037024047890 */ /* 0x000fe2000ff1e03f */
[----:B------:R-:W-:Y:S01]  /*13520*/  IMAD R8, R9, 0xa800, R18 ;  /* 0x0000a80009087824 */ /* 0x000fe200078e0212 */
[----:B------:R-:W-:Y:S01]  /*13530*/  PLOP3.LUT P0, PT, PT, PT, PT, 0x80, 0x0 ;  /* 0x000000000000781c */ /* 0x000fe20003f0f070 */
[----:B------:R-:W-:Y:S01]  /*13540*/  VIADD R3, R3, 0x36830 ;  /* 0x0003683003037836 */ /* 0x000fe20000000000 */
[----:B------:R-:W-:Y:S01]  /*13550*/  R2UR UR10, R14 ;  /* 0x000000000e0a72ca */ /* 0x000fe200000e0000 */
[----:B------:R-:W-:Y:S01]  /*13560*/  VIADD R7, R8, 0x21400 ;  /* 0x0002140008077836 */ /* 0x000fe20000000000 */
[----:B------:R-:W-:Y:S01]  /*13570*/  UIADD3.X UR5, URZ, UR37, URZ, UP0, !UPT ;  /* 0x000000253f057290 */ /* 0x000fe200087fe43f */
[----:B------:R-:W-:Y:S01]  /*13580*/  UMOV UR6, 0x0 ;  /* 0x0000000000067882 */ /* 0x000fe20000000000 */
[----:B------:R-:W-:Y:S01]  /*13590*/  UMOV UR7, 0x14f00000 ;  /* 0x14f0000000077882 */ /* 0x000fe20000000000 */
[----:B--2---:R-:W-:-:S10]  /*135a0*/  IMAD R2, R0, 0x70, R2 ;  /* 0x0000007000027824 */ /* 0x004fd400078e0202 */
.L_x_270:
[----:B------:R-:W-:-:S13]  /*135b0*/  @P0 ELECT P2, URZ, PT ;  /* 0x00000000003f082f */ /* 0x000fda0003840000 */
[----:B-----5:R-:W-:Y:S02]  /*135c0*/  @P2 R2UR UR13, R5 ;  /* 0x00000000050d22ca */ /* 0x020fe400000e0000 */
[----:B------:R-:W-:Y:S02]  /*135d0*/  @P2 R2UR UR12, R16 ;  /* 0x00000000100c22ca */ /* 0x000fe400000e0000 */
[----:B------:R-:W-:Y:S02]  /*135e0*/  @P2 R2UR UR11, R2 ;  /* 0x00000000020b22ca */ /* 0x000fe400000e0000 */
[----:B------:R-:W-:Y:S02]  /*135f0*/  @P2 R2UR UR9, R3 ;  /* 0x00000000030922ca */ /* 0x000fe400000e0000 */
[----:B------:R-:W-:Y:S02]  /*13600*/  @P2 R2UR UR8, R7 ;  /* 0x00000000070822ca */ /* 0x000fe400000e0000 */
[----:B------:R-:W-:-:S02]  /*13610*/  @P2 PLOP3.LUT P0, PT, P2, PT, PT, 0x8, 0x0 ;  /* 0x000000000000281c */ /* 0x000fc4000170e170 */
[----:B------:R-:W-:-:S09]  /*13620*/  PLOP3.LUT P2, PT, PT, PT, PT, 0x8, 0x0 ;  /* 0x000000000000781c */ /* 0x000fd20003f4e170 */
[----:B------:R1:W-:Y:S02]  /*13630*/  UTMALDG.4D [UR8], [UR4], desc[UR6] ;  /* 0x00000608040075b4 */ /* 0x0003e40008019000 */
[----:B-1----:R-:W-:Y:S05]  /*13640*/  @P0 BRA.U.ANY `(.L_x_270) ;  /* 0xfffffffd00d80947 */ /* 0x002fea000393ffff */
[----:B------:R-:W-:Y:S01]  /*13650*/  IMAD.MOV.U32 R20, RZ, RZ, 0x40 ;  /* 0x00000040ff147424 */ /* 0x000fe200078e00ff */
[----:B------:R-:W-:Y:S01]  /*13660*/  PLOP3.LUT P0, PT, PT, PT, PT, 0x80, 0x0 ;  /* 0x000000000000781c */ /* 0x000fe20003f0f070 */
[----:B------:R-:W-:Y:S01]  /*13670*/  VIADD R7, R8, 0x24c00 ;  /* 0x00024c0008077836 */ /* 0x000fe20000000000 */
[----:B------:R-:W-:Y:S01]  /*13680*/  UMOV UR6, 0x0 ;  /* 0x0000000000067882 */ /* 0x000fe20000000000 */
[----:B------:R-:W-:Y:S01]  /*13690*/  UMOV UR7, 0x14f00000 ;  /* 0x14f0000000077882 */ /* 0x000fe20000000000 */
[----:B------:R-:W-:-:S15]  /*136a0*/  R2UR UR10, R20 ;  /* 0x00000000140a72ca */ /* 0x000fde00000e0000 */
.L_x_271:
[----:B------:R-:W-:-:S13]  /*136b0*/  @P0 ELECT P2, URZ, PT ;  /* 0x00000000003f082f */ /* 0x000fda0003840000 */
[----:B------:R-:W-:Y:S02]  /*136c0*/  @P2 R2UR UR13, R5 ;  /* 0x00000000050d22ca */ /* 0x000fe400000e0000 */
        /* <DEDUP_REMOVED lines=14> */
.L_x_272:
        /* <DEDUP_REMOVED lines=10> */
[----:B------:R-:W2:Y:S01]  /*13850*/  LDL.LU R7, [R1+0x14] ;  /* 0x0000140001077983 */ /* 0x000ea20000300800 */
[----:B------:R-:W-:Y:S01]  /*13860*/  IMAD R3, R19, 0x8, R6 ;  /* 0x0000000813037824 */ /* 0x000fe200078e0206 */
[----:B------:R-:W-:Y:S01]  /*13870*/  BSSY B3, `(.L_x_273) ;  /* 0x0000004000037945 */ /* 0x000fe20003800000 */
[----:B--2---:R-:W-:-:S04]  /*13880*/  SHF.L.U32 R2, R7, 0x1f, RZ ;  /* 0x0000001f07027819 */ /* 0x004fc800000006ff */
[----:B------:R-:W1:Y:S02]  /*13890*/  SYNCS.PHASECHK.TRANS64.TRYWAIT P0, [R3+URZ+0x60], R2 ;  /* 0x00006002030075a7 */ /* 0x000e64000800017f */
[----:B-1----:R-:W-:Y:S05]  /*138a0*/  @!P0 BRA `(.L_x_274) ;  /* 0x0000004400148947 */ /* 0x002fea0003800000 */
.L_x_377:
[----:B------:R-:W-:Y:S05]  /*138b0*/  BSYNC B3 ;  /* 0x0000000000037941 */ /* 0x000fea0003800000 */
.L_x_273:
[----:B------:R-:W-:Y:S01]  /*138c0*/  BSSY B3, `(.L_x_275) ;  /* 0x000000c000037945 */ /* 0x000fe20003800000 */
[----:B0-----:R-:W-:Y:S02]  /*138d0*/  IMAD.MOV.U32 R10, RZ, RZ, 0x0 ;  /* 0x00000000ff0a7424 */ /* 0x001fe400078e00ff */
[----:B------:R-:W-:Y:S01]  /*138e0*/  IMAD.MOV.U32 R11, RZ, RZ, 0x14f00000 ;  /* 0x14f00000ff0b7424 */ /* 0x000fe200078e00ff */
[----:B------:R-:W-:Y:S06]  /*138f0*/  @P1 BRA `(.L_x_276) ;  /* 0x0000000000201947 */ /* 0x000fec0003800000 */
[----:B------:R-:W0:Y:S01]  /*13900*/  S2R R7, SR_TID.X ;  /* 0x0000000000077919 */ /* 0x000e220000002100 */
[----:B-1----:R-:W-:Y:S02]  /*13910*/  IMAD R2, R19, 0x8, R18 ;  /* 0x0000000813027824 */ /* 0x002fe400078e0212 */
[----:B------:R-:W-:-:S04]  /*13920*/  IMAD.MOV.U32 R3, RZ, RZ, 0xa800 ;  /* 0x0000a800ff037424 */ /* 0x000fc800078e00ff */
[----:B------:R2:W-:Y:S01]  /*13930*/  SYNCS.ARRIVE.TRANS64 RZ, [R2+URZ+0x36850], R3 ;  /* 0x0368500302ff79a7 */ /* 0x0005e2000800003f */
[----:B0-----:R-:W-:-:S04]  /*13940*/  LOP3.LUT R7, R7, 0x1f, RZ, 0xc0, !PT ;  /* 0x0000001f07077812 */ /* 0x001fc800078ec0ff */
[----:B------:R-:W-:-:S13]  /*13950*/  ISETP.NE.AND P0, PT, R7, RZ, PT ;  /* 0x000000ff0700720c */ /* 0x000fda0003f05270 */
[----:B--2---:R-:W-:Y:S05]  /*13960*/  @!P0 BRA `(.L_x_276) ;  /* 0x0000000000048947 */ /* 0x004fea0003800000 */
[----:B------:R-:W-:Y:S01]  /*13970*/  BPT.TRAP 0x1 ;  /* 0x000000040000795c */ /* 0x000fe20000300000 */
.L_x_276:
[----:B------:R-:W-:Y:S05]  /*13980*/  BSYNC B3 ;  /* 0x0000000000037941 */ /* 0x000fea0003800000 */
.L_x_275:
[----:B------:R-:W2:Y:S04]  /*13990*/  LDL R8, [R1+0x18] ;  /* 0x0000180001087983 */ /* 0x000ea80000100800 */
[----:B------:R-:W2:Y:S01]  /*139a0*/  LDL.LU R7, [R1+0x8] ;  /* 0x0000080001077983 */ /* 0x000ea20000300800 */
[----:B------:R-:W-:Y:S01]  /*139b0*/  R2UR UR10, R14 ;  /* 0x000000000e0a72ca */ /* 0x000fe200000e0000 */
[C-C-:B-1----:R-:W-:Y:S01]  /*139c0*/  IMAD R3, R19.reuse, 0x8, R18.reuse ;  /* 0x0000000813037824 */ /* 0x142fe200078e0212 */
[----:B------:R-:W-:Y:S01]  /*139d0*/  R2UR UR6, R10 ;  /* 0x000000000a0672ca */ /* 0x000fe200000e0000 */
[----:B------:R-:W-:Y:S01]  /*139e0*/  IMAD R2, R19, 0xa800, R18 ;  /* 0x0000a80013027824 */ /* 0x000fe200078e0212 */
[----:B------:R-:W-:Y:S01]  /*139f0*/  R2UR UR7, R11 ;  /* 0x000000000b0772ca */ /* 0x000fe200000e0000 */
[----:B------:R-:W-:Y:S01]  /*13a00*/  UIADD3 UR4, UP0, UR36, 0x470, URZ ;  /* 0x0000047024047890 */ /* 0x000fe2000ff1e03f */
[----:B------:R-:W-:Y:S01]  /*13a10*/  PLOP3.LUT P0, PT, PT, PT, PT, 0x80, 0x0 ;  /* 0x000000000000781c */ /* 0x000fe20003f0f070 */
[----:B------:R-:W-:-:S02]  /*13a20*/  VIADD R3, R3, 0x36850 ;  /* 0x0003685003037836 */ /* 0x000fc40000000000 */
[----:B------:R-:W-:Y:S01]  /*13a30*/  UIADD3.X UR5, URZ, UR37, URZ, UP0, !UPT ;  /* 0x000000253f057290 */ /* 0x000fe200087fe43f */
[----:B--2---:R-:W-:Y:S02]  /*13a40*/  IMAD R7, R7, 0x70, R8 ;  /* 0x0000007007077824 */ /* 0x004fe400078e0208 */
[----:B------:R-:W-:-:S09]  /*13a50*/  VIADD R8, R2, 0x400 ;  /* 0x0000040002087836 */ /* 0x000fd20000000000 */
.L_x_277:
        /* <DEDUP_REMOVED lines=9> */
[----:B0-----:R-:W-:Y:S05]  /*13af0*/  @P0 BRA.U.ANY `(.L_x_277) ;  /* 0xfffffffd00d80947 */ /* 0x001fea000393ffff */
[----:B------:R-:W-:Y:S01]  /*13b00*/  R2UR UR10, R20 ;  /* 0x00000000140a72ca */ /* 0x000fe200000e0000 */
[----:B------:R-:W-:Y:S01]  /*13b10*/  VIADD R8, R2, 0x3c00 ;  /* 0x00003c0002087836 */ /* 0x000fe20000000000 */
[----:B------:R-:W-:Y:S02]  /*13b20*/  R2UR UR6, R10 ;  /* 0x000000000a0672ca */ /* 0x000fe400000e0000 */
[----:B------:R-:W-:Y:S02]  /*13b30*/  R2UR UR7, R11 ;  /* 0x000000000b0772ca */ /* 0x000fe400000e0000 */
[----:B------:R-:W-:-:S13]  /*13b40*/  PLOP3.LUT P0, PT, PT, PT, PT, 0x80, 0x0 ;  /* 0x000000000000781c */ /* 0x000fda0003f0f070 */
.L_x_278:
        /* <DEDUP_REMOVED lines=15> */
.L_x_279:
        /* <DEDUP_REMOVED lines=10> */
[----:B------:R0:W-:Y:S01]  /*13ce0*/  STL [R1+0x8], R0 ;  /* 0x0000080001007387 */ /* 0x0001e20000100800 */
[----:B------:R-:W-:-:S07]  /*13cf0*/  IMAD.MOV.U32 R17, RZ, RZ, R5 ;  /* 0x000000ffff117224 */ /* 0x000fce00078e0005 */
.L_x_264:
[----:B------:R-:W-:Y:S05]  /*13d00*/  BSYNC B1 ;  /* 0x0000000000017941 */ /* 0x000fea0003800000 */
.L_x_263:
[----:B0-----:R-:W2:Y:S01]  /*13d10*/  LDL.LU R0, [R1+0x38] ;  /* 0x0000380001007983 */ /* 0x001ea20000300800 */
[----:B------:R-:W-:-:S03]  /*13d20*/  IMAD.MOV.U32 R19, RZ, RZ, R9 ;  /* 0x000000ffff137224 */ /* 0x000fc600078e0009 */
[----:B------:R0:W-:Y:S02]  /*13d30*/  STL [R1+0x14], R13 ;  /* 0x0000140d01007387 */ /* 0x0001e40000100800 */
[----:B0-2---:R-:W-:-:S07]  /*13d40*/  VIADD R0, R0, 0xfffffffd ;  /* 0xfffffffd00007836 */ /* 0x005fce0000000000 */
.L_x_262:
[----:B------:R-:W-:Y:S05]  /*13d50*/  BSYNC B2 ;  /* 0x0000000000027941 */ /* 0x000fea0003800000 */
.L_x_261:
[----:B------:R-:W-:Y:S01]  /*13d60*/  VIADD R12, R12, 0xfffffffe ;  /* 0xfffffffe0c0c7836 */ /* 0x000fe20000000000 */
[----:B------:R-:W-:-:S04]  /*13d70*/  LOP3.LUT R4, RZ, R4, RZ, 0x33, !PT ;  /* 0x00000004ff047212 */ /* 0x000fc800078e33ff */
[----:B------:R-:W-:-:S13]  /*13d80*/  ISETP.NE.AND P0, PT, R12, R4, PT ;  /* 0x000000040c00720c */ /* 0x000fda0003f05270 */
[----:B------:R-:W-:Y:S05]  /*13d90*/  @!P0 BRA `(.L_x_260) ;  /* 0x0000001400cc8947 */ /* 0x000fea0003800000 */
[----:B------:R-:W-:-:S07]  /*13da0*/  IMAD.MOV.U32 R9, RZ, RZ, R17 ;  /* 0x000000ffff097224 */ /* 0x000fce00078e0011 */
.L_x_314:
[----:B------:R-:W2:Y:S04]  /*13db0*/  LDL R3, [R1+0x20] ;  /* 0x0000200001037983 */ /* 0x000ea80000100800 */
[----:B------:R-:W3:Y:S01]  /*13dc0*/  LDL R2, [R1+0x14] ;  /* 0x0000140001027983 */ /* 0x000ee20000100800 */
[----:B------:R-:W-:Y:S01]  /*13dd0*/  VIADD R4, R19, 0x1 ;  /* 0x0000000113047836 */ /* 0x000fe20000000000 */
[----:B------:R-:W-:Y:S05]  /*13de0*/  YIELD ;  /* 0x0000000000007946 */ /* 0x000fea0003800000 */
[----:B------:R-:W-:Y:S01]  /*13df0*/  ISETP.NE.AND P0, PT, R4, 0x2, PT ;  /* 0x000000020400780c */ /* 0x000fe20003f05270 */
[----:B------:R-:W-:Y:S03]  /*13e00*/  BSSY B1, `(.L_x_280) ;  /* 0x00000b1000017945 */ /* 0x000fe60003800000 */
[----:B------:R-:W-:-:S02]  /*13e10*/  SEL R5, RZ, 0x1, P0 ;  /* 0x00000001ff057807 */ /* 0x000fc40000000000 */
[----:B------:R-:W-:Y:S02]  /*13e20*/  SEL R4, R4, RZ, P0 ;  /* 0x000000ff04047207 */ /* 0x000fe40000000000 */
[----:B--2---:R-:W-:Y:S02]  /*13e30*/  ISETP.NE.AND P1, PT, R3, RZ, PT ;  /* 0x000000ff0300720c */ /* 0x004fe40003f25270 */
[----:B---3--:R-:W-:-:S11]  /*13e40*/  LOP3.LUT R5, R2, R5, RZ, 0x3c, !PT ;  /* 0x0000000502057212 */ /* 0x008fd600078e3cff */
[----:B01----:R-:W-:Y:S05]  /*13e50*/  @!P1 BRA `(.L_x_281) ;  /* 0x0000000800ac9947 */ /* 0x003fea0003800000 */
        /* <DEDUP_REMOVED lines=14> */
[----:B------:R-:W-:-:S04]  /*13f40*/  @P0 SHF.R.U32.HI R2, RZ, R3, R7 ;  /* 0x00000003ff020219 */ /* 0x000fc80000011607 */
[--C-:B------:R-:W-:Y:S01]  /*13f50*/  SHF.R.S32.HI R3, RZ, 0x1f, R2.reuse ;  /* 0x0000001fff037819 */ /* 0x100fe20000011402 */
[----:B------:R-:W-:-:S04]  /*13f60*/  IMAD.MOV R7, RZ, RZ, -R2 ;  /* 0x000000ffff077224 */ /* 0x000fc800078e0a02 */
[----:B------:R-:W-:Y:S02]  /*13f70*/  IMAD R7, R8, R7, R0 ;  /* 0x0000000708077224 */ /* 0x000fe400078e0200 */
[----:B--2---:R-:W-:-:S04]  /*13f80*/  IMAD R8, R11, UR6, RZ ;  /* 0x000000060b087c24 */ /* 0x004fc8000f8e02ff */
[C---:B---3--:R-:W-:Y:S02]  /*13f90*/  IMAD R8, R10.reuse, UR7, R8 ;  /* 0x000000070a087c24 */ /* 0x048fe4000f8e0208 */
[----:B------:R-:W-:-:S04]  /*13fa0*/  IMAD.WIDE.U32 R2, R10, UR6, R2 ;  /* 0x000000060a027c25 */ /* 0x000fc8000f8e0002 */
[----:B------:R-:W-:Y:S01]  /*13fb0*/  IMAD.IADD R3, R8, 0x1, R3 ;  /* 0x0000000108037824 */ /* 0x000fe200078e0203 */
[----:B------:R-:W-:-:S04]  /*13fc0*/  LEA R8, P0, R2, UR4, 0x2 ;  /* 0x0000000402087c11 */ /* 0x000fc8000f8010ff */
[----:B------:R-:W-:-:S06]  /*13fd0*/  LEA.HI.X R9, R2, UR5, R3, 0x2, P0 ;  /* 0x0000000502097c11 */ /* 0x000fcc00080f1403 */
[----:B------:R0:W5:Y:S03]  /*13fe0*/  LDG.E R9, desc[UR8][R8.64] ;  /* 0x0000000808097981 */ /* 0x000166000c1e1900 */
.L_x_282:
[----:B------:R-:W-:Y:S01]  /*13ff0*/  IMAD R3, R4, 0x8, R18 ;  /* 0x0000000804037824 */ /* 0x000fe200078e0212 */
[----:B------:R-:W-:Y:S01]  /*14000*/  SHF.L.U32 R2, R5, 0x1f, RZ ;  /* 0x0000001f05027819 */ /* 0x000fe200000006ff */
[----:B------:R-:W-:Y:S03]  /*14010*/  BSSY B2, `(.L_x_283) ;  /* 0x0000003000027945 */ /* 0x000fe60003800000 */
[----:B------:R-:W1:Y:S02]  /*14020*/  SYNCS.PHASECHK.TRANS64.TRYWAIT P0, [R3+URZ+0x36840], R2 ;  /* 0x03684002030075a7 */ /* 0x000e64000800017f */
[----:B-1----:R-:W-:Y:S05]  /*14030*/  @!P0 BRA `(.L_x_284) ;  /* 0x0000003c00448947 */ /* 0x002fea0003800000 */
.L_x_378:
[----:B------:R-:W-:Y:S05]  /*14040*/  BSYNC B2 ;  /* 0x0000000000027941 */ /* 0x000fea0003800000 */
.L_x_283:
[----:B0-----:R-:W0:Y:S01]  /*14050*/  S2R R8, SR_TID.X ;  /* 0x0000000000087919 */ /* 0x001e220000002100 */
[----:B------:R-:W-:Y:S01]  /*14060*/  BSSY B2, `(.L_x_285) ;  /* 0x000000b000027945 */ /* 0x000fe20003800000 */
[----:B0-----:R-:W-:-:S04]  /*14070*/  LOP3.LUT R8, R8, 0x7f, RZ, 0xc0, !PT ;  /* 0x0000007f08087812 */ /* 0x001fc800078ec0ff */
[----:B------:R-:W-:-:S13]  /*14080*/  ISETP.NE.AND P1, PT, R8, RZ, PT ;  /* 0x000000ff0800720c */ /* 0x000fda0003f25270 */
[----:B------:R-:W-:Y:S05]  /*14090*/  @P1 BRA `(.L_x_286) ;  /* 0x00000000001c1947 */ /* 0x000fea0003800000 */
[----:B------:R-:W0:Y:S01]  /*140a0*/  S2R R8, SR_TID.X ;  /* 0x0000000000087919 */ /* 0x000e220000002100 */
[----:B-1----:R-:W-:-:S04]  /*140b0*/  IMAD.MOV.U32 R2, RZ, RZ, 0xa800 ;  /* 0x0000a800ff027424 */ /* 0x002fc800078e00ff */
[----:B------:R2:W-:Y:S01]  /*140c0*/  SYNCS.ARRIVE.TRANS64 RZ, [R3+URZ+0x36830], R2 ;  /* 0x0368300203ff79a7 */ /* 0x0005e2000800003f */
[----:B0-----:R-:W-:-:S04]  /*140d0*/  LOP3.LUT R8, R8, 0x1f, RZ, 0xc0, !PT ;  /* 0x0000001f08087812 */ /* 0x001fc800078ec0ff */
[----:B------:R-:W-:-:S13]  /*140e0*/  ISETP.NE.AND P0, PT, R8, RZ, PT ;  /* 0x000000ff0800720c */ /* 0x000fda0003f05270 */
[----:B--2---:R-:W-:Y:S05]  /*140f0*/  @!P0 BRA `(.L_x_286) ;  /* 0x0000000000048947 */ /* 0x004fea0003800000 */
[----:B------:R-:W-:Y:S01]  /*14100*/  BPT.TRAP 0x1 ;  /* 0x000000040000795c */ /* 0x000fe20000300000 */
.L_x_286:
[----:B------:R-:W-:Y:S05]  /*14110*/  BSYNC B2 ;  /* 0x0000000000027941 */ /* 0x000fea0003800000 */
.L_x_285:
        /* <DEDUP_REMOVED lines=12> */
.L_x_287:
        /* <DEDUP_REMOVED lines=10> */
[----:B------:R-:W-:Y:S01]  /*14280*/  IMAD.MOV.U32 R14, RZ, RZ, 0x40 ;  /* 0x00000040ff0e7424 */ /* 0x000fe200078e00ff */
[----:B------:R-:W-:Y:S01]  /*14290*/  PLOP3.LUT P0, PT, PT, PT, PT, 0x80, 0x0 ;  /* 0x000000000000781c */ /* 0x000fe20003f0f070 */
[----:B------:R-:W-:Y:S01]  /*142a0*/  VIADD R10, R8, 0x24c00 ;  /* 0x00024c00080a7836 */ /* 0x000fe20000000000 */
[----:B------:R-:W-:Y:S01]  /*142b0*/  UMOV UR6, 0x0 ;  /* 0x0000000000067882 */ /* 0x000fe20000000000 */
[----:B------:R-:W-:Y:S01]  /*142c0*/  UMOV UR7, 0x14f00000 ;  /* 0x14f0000000077882 */ /* 0x000fe20000000000 */
[----:B------:R-:W-:-:S15]  /*142d0*/  R2UR UR10, R14 ;  /* 0x000000000e0a72ca */ /* 0x000fde00000e0000 */
.L_x_288:
        /* <DEDUP_REMOVED lines=16> */
.L_x_289:
        /* <DEDUP_REMOVED lines=10> */
[----:B------:R-:W2:Y:S01]  /*14480*/  LDL.LU R10, [R1+0x14] ;  /* 0x00001400010a7983 */ /* 0x000ea20000300800 */
[----:B------:R-:W-:Y:S01]  /*14490*/  IMAD R2, R19, 0x8, R6 ;  /* 0x0000000813027824 */ /* 0x000fe200078e0206 */
[----:B------:R-:W-:Y:S01]  /*144a0*/  BSSY B2, `(.L_x_290) ;  /* 0x0000004000027945 */ /* 0x000fe20003800000 */
[----:B--2---:R-:W-:-:S04]  /*144b0*/  SHF.L.U32 R3, R10, 0x1f, RZ ;  /* 0x0000001f0a037819 */ /* 0x004fc800000006ff */
[----:B------:R-:W0:Y:S02]  /*144c0*/  SYNCS.PHASECHK.TRANS64.TRYWAIT P0, [R2+URZ+0x60], R3 ;  /* 0x00006003020075a7 */ /* 0x000e24000800017f */
[----:B0-----:R-:W-:Y:S05]  /*144d0*/  @!P0 BRA `(.L_x_291) ;  /* 0x0000003800308947 */ /* 0x001fea0003800000 */
.L_x_379:
[----:B------:R-:W-:Y:S05]  /*144e0*/  BSYNC B2 ;  /* 0x0000000000027941 */ /* 0x000fea0003800000 */
.L_x_290:
[----:B------:R-:W-:Y:S01]  /*144f0*/  BSSY B2, `(.L_x_292) ;  /* 0x000000b000027945 */ /* 0x000fe20003800000 */
[----:B------:R-:W-:Y:S02]  /*14500*/  IMAD.MOV.U32 R10, RZ, RZ, 0x0 ;  /* 0x00000000ff0a7424 */ /* 0x000fe400078e00ff */
[----:B------:R-:W-:Y:S01]  /*14510*/  IMAD.MOV.U32 R11, RZ, RZ, 0x14f00000 ;  /* 0x14f00000ff0b7424 */ /* 0x000fe200078e00ff */
[----:B------:R-:W-:Y:S06]  /*14520*/  @P1 BRA `(.L_x_293) ;  /* 0x00000000001c1947 */ /* 0x000fec0003800000 */
[----:B------:R-:W1:Y:S01]  /*14530*/  S2R R8, SR_TID.X ;  /* 0x0000000000087919 */ /* 0x000e620000002100 */
[----:B0-----:R-:W-:-:S04]  /*14540*/  IMAD.MOV.U32 R3, RZ, RZ, 0xa800 ;  /* 0x0000a800ff037424 */ /* 0x001fc800078e00ff */
[----:B------:R2:W-:Y:S01]  /*14550*/  SYNCS.ARRIVE.TRANS64 RZ, [R2+URZ+0x50], R3 ;  /* 0x0000500302ff79a7 */ /* 0x0005e2000800003f */
[----:B-1----:R-:W-:-:S04]  /*14560*/  LOP3.LUT R8, R8, 0x1f, RZ, 0xc0, !PT ;  /* 0x0000001f08087812 */ /* 0x002fc800078ec0ff */
[----:B------:R-:W-:-:S13]  /*14570*/  ISETP.NE.AND P0, PT, R8, RZ, PT ;  /* 0x000000ff0800720c */ /* 0x000fda0003f05270 */
[----:B--2---:R-:W-:Y:S05]  /*14580*/  @!P0 BRA `(.L_x_293) ;  /* 0x0000000000048947 */ /* 0x004fea0003800000 */
[----:B------:R-:W-:Y:S01]  /*14590*/  BPT.TRAP 0x1 ;  /* 0x000000040000795c */ /* 0x000fe20000300000 */
.L_x_293:
[----:B------:R-:W-:Y:S05]  /*145a0*/  BSYNC B2 ;  /* 0x0000000000027941 */ /* 0x000fea0003800000 */
.L_x_292:
[----:B------:R-:W2:Y:S04]  /*145b0*/  LDL R8, [R1+0x18] ;  /* 0x0000180001087983 */ /* 0x000ea80000100800 */
[----:B0-----:R-:W2:Y:S01]  /*145c0*/  LDL.LU R3, [R1+0x8] ;  /* 0x0000080001037983 */ /* 0x001ea20000300800 */
[----:B------:R-:W-:Y:S01]  /*145d0*/  R2UR UR10, R12 ;  /* 0x000000000c0a72ca */ /* 0x000fe200000e0000 */
[----:B------:R-:W-:Y:S01]  /*145e0*/  IMAD R19, R19, 0xa800, R18 ;  /* 0x0000a80013137824 */ /* 0x000fe200078e0212 */
[----:B------:R-:W-:Y:S01]  /*145f0*/  R2UR UR6, R10 ;  /* 0x000000000a0672ca */ /* 0x000fe200000e0000 */
[----:B------:R-:W-:Y:S01]  /*14600*/  UIADD3 UR4, UP0, UR36, 0x470, URZ ;  /* 0x0000047024047890 */ /* 0x000fe2000ff1e03f */
[----:B------:R-:W-:Y:S01]  /*14610*/  R2UR UR7, R11 ;  /* 0x000000000b0772ca */ /* 0x000fe200000e0000 */
[----:B------:R-:W-:Y:S01]  /*14620*/  VIADD R2, R2, 0x50 ;  /* 0x0000005002027836 */ /* 0x000fe20000000000 */
[----:B------:R-:W-:Y:S01]  /*14630*/  PLOP3.LUT P0, PT, PT, PT, PT, 0x80, 0x0 ;  /* 0x000000000000781c */ /* 0x000fe20003f0f070 */
[----:B------:R-:W-:Y:S01]  /*14640*/  UIADD3.X UR5, URZ, UR37, URZ, UP0, !UPT ;  /* 0x000000253f057290 */ /* 0x000fe200087fe43f */
[----:B--2---:R-:W-:-:S02]  /*14650*/  IMAD R3, R3, 0x70, R8 ;  /* 0x0000007003037824 */ /* 0x004fc400078e0208 */
[----:B------:R-:W-:-:S09]  /*14660*/  VIADD R8, R19, 0x400 ;  /* 0x0000040013087836 */ /* 0x000fd20000000000 */
.L_x_294:
        /* <DEDUP_REMOVED lines=15> */
.L_x_295:
        /* <DEDUP_REMOVED lines=15> */
.L_x_296:
        /* <DEDUP_REMOVED lines=12> */
.L_x_281:
[----:B------:R-:W-:Y:S05]  /*14910*/  BSYNC B1 ;  /* 0x0000000000017941 */ /* 0x000fea0003800000 */
.L_x_280:
[----:B------:R-:W2:Y:S01]  /*14920*/  LDL R2, [R1+0x20] ;  /* 0x0000200001027983 */ /* 0x000ea20000100800 */
[----:B------:R-:W-:Y:S01]  /*14930*/  VIADD R19, R4, 0x1 ;  /* 0x0000000104137836 */ /* 0x000fe20000000000 */
[----:B------:R-:W-:Y:S01]  /*14940*/  BSSY B1, `(.L_x_297) ;  /* 0x00000b4000017945 */ /* 0x000fe20003800000 */
[----:B0-----:R-:W-:-:S03]  /*14950*/  VIADD R7, R0, 0xffffffff ;  /* 0xffffffff00077836 */ /* 0x001fc60000000000 */
[----:B------:R-:W-:-:S04]  /*14960*/  ISETP.NE.AND P0, PT, R19, 0x2, PT ;  /* 0x000000021300780c */ /* 0x000fc80003f05270 */
[----:B------:R-:W-:Y:S02]  /*14970*/  SEL R19, R19, RZ, P0 ;  /* 0x000000ff13137207 */ /* 0x000fe40000000000 */
[----:B--2---:R-:W-:Y:S02]  /*14980*/  ISETP.NE.AND P1, PT, R2, RZ, PT ;  /* 0x000000ff0200720c */ /* 0x004fe40003f25270 */
[----:B------:R-:W-:-:S04]  /*14990*/  SEL R2, RZ, 0x1, P0 ;  /* 0x00000001ff027807 */ /* 0x000fc80000000000 */
[----:B------:R-:W-:-:S05]  /*149a0*/  LOP3.LUT R12, R5, R2, RZ, 0x3c, !PT ;  /* 0x00000002050c7212 */ /* 0x000fca00078e3cff */
[----:B------:R0:W-:Y:S02]  /*149b0*/  STL [R1+0x14], R12 ;  /* 0x0000140c01007387 */ /* 0x0001e40000100800 */
[----:B------:R-:W-:Y:S05]  /*149c0*/  @!P1 BRA `(.L_x_298) ;  /* 0x0000000800ac9947 */ /* 0x000fea0003800000 */
[----:B------:R-:W-:Y:S01]  /*149d0*/  ULDC.64 UR4, c[0x0][0x418] ;  /* 0x0001060000047ab9 */ /* 0x000fe20000000a00 */
[----:B------:R-:W-:Y:S01]  /*149e0*/  IMAD.MOV.U32 R8, RZ, RZ, R7 ;  /* 0x000000ffff087224 */ /* 0x000fe200078e0007 */
[----:B------:R-:W-:-:S04]  /*149f0*/  ISETP.NE.U32.AND P0, PT, RZ, UR4, PT ;  /* 0x00000004ff007c0c */ /* 0x000fc8000bf05070 */
[----:B------:R-:W-:-:S13]  /*14a00*/  ISETP.NE.AND.EX P0, PT, RZ, UR5, PT, P0 ;  /* 0x00000005ff007c0c */ /* 0x000fda000bf05300 */
[----:B------:R-:W-:Y:S05]  /*14a10*/  @!P0 BRA `(.L_x_299) ;  /* 0x0000000000508947 */ /* 0x000fea0003800000 */
[----:B------:R-:W2:Y:S01]  /*14a20*/  LDL R11, [R1+0x1c] ;  /* 0x00001c00010b7983 */ /* 0x000ea20000100800 */
[----:B------:R-:W1:Y:S01]  /*14a30*/  LDC R9, c[0x0][0x43c] ;  /* 0x00010f00ff097b82 */ /* 0x000e620000000800 */
[----:B------:R-:W-:Y:S02]  /*14a40*/  ULDC.64 UR6, c[0x0][0x428] ;  /* 0x00010a0000067ab9 */ /* 0x000fe40000000a00 */
[----:B------:R-:W3:Y:S01]  /*14a50*/  LDL R10, [R1+0x10] ;  /* 0x00001000010a7983 */ /* 0x000ee20000100800 */
[----:B------:R-:W-:Y:S01]  /*14a60*/  ULDC.64 UR8, c[0x0][0x208] ;  /* 0x0000820000087ab9 */ /* 0x000fe20000000a00 */
[----:B-1----:R-:W-:-:S13]  /*14a70*/  ISETP.NE.AND P0, PT, R9, 0x1, PT ;  /* 0x000000010900780c */ /* 0x002fda0003f05270 */
[----:B------:R-:W1:Y:S02]  /*14a80*/  @P0 LDC.64 R2, c[0x0][0x440] ;  /* 0x00011000ff020b82 */ /* 0x000e640000000a00 */
[----:B-1----:R-:W-:-:S04]  /*14a90*/  @P0 IMAD.HI.U32 R8, R7, R2, RZ ;  /* 0x0000000207080227 */ /* 0x002fc800078e00ff */
        /* <DEDUP_REMOVED lines=10> */
[----:B------:R-:W-:-:S05]  /*14b40*/  LEA.HI.X R11, R2, UR5, R9, 0x2, P0 ;  /* 0x00000005020b7c11 */ /* 0x000fca00080f1409 */
[----:B------:R1:W5:Y:S04]  /*14b50*/  LDG.E R9, desc[UR8][R10.64] ;  /* 0x000000080a097981 */ /* 0x000368000c1e1900 */
.L_x_299:
[----:B------:R-:W-:Y:S01]  /*14b60*/  IMAD R2, R19, 0x8, R18 ;  /* 0x0000000813027824 */ /* 0x000fe200078e0212 */
[----:B------:R-:W-:Y:S01]  /*14b70*/  SHF.L.U32 R3, R12, 0x1f, RZ ;  /* 0x0000001f0c037819 */ /* 0x000fe200000006ff */
[----:B------:R-:W-:Y:S03]  /*14b80*/  BSSY B2, `(.L_x_300) ;  /* 0x0000003000027945 */ /* 0x000fe60003800000 */
[----:B------:R-:W2:Y:S02]  /*14b90*/  SYNCS.PHASECHK.TRANS64.TRYWAIT P0, [R2+URZ+0x36840], R3 ;  /* 0x03684003020075a7 */ /* 0x000ea4000800017f */
[----:B--2---:R-:W-:Y:S05]  /*14ba0*/  @!P0 BRA `(.L_x_301) ;  /* 0x0000003000908947 */ /* 0x004fea0003800000 */
.L_x_380:
[----:B------:R-:W-:Y:S05]  /*14bb0*/  BSYNC B2 ;  /* 0x0000000000027941 */ /* 0x000fea0003800000 */
.L_x_300:
[----:B-1----:R-:W1:Y:S01]  /*14bc0*/  S2R R10, SR_TID.X ;  /* 0x00000000000a7919 */ /* 0x002e620000002100 */
[----:B------:R-:W-:Y:S01]  /*14bd0*/  BSSY B2, `(.L_x_302) ;  /* 0x000000b000027945 */ /* 0x000fe20003800000 */
[----:B-1----:R-:W-:-:S04]  /*14be0*/  LOP3.LUT R10, R10, 0x7f, RZ, 0xc0, !PT ;  /* 0x0000007f0a0a7812 */ /* 0x002fc800078ec0ff */
[----:B------:R-:W-:-:S13]  /*14bf0*/  ISETP.NE.AND P1, PT, R10, RZ, PT ;  /* 0x000000ff0a00720c */ /* 0x000fda0003f25270 */
[----:B------:R-:W-:Y:S05]  /*14c00*/  @P1 BRA `(.L_x_303) ;  /* 0x00000000001c1947 */ /* 0x000fea0003800000 */
[----:B------:R-:W1:Y:S01]  /*14c10*/  S2R R10, SR_TID.X ;  /* 0x00000000000a7919 */ /* 0x000e620000002100 */
[----:B--2---:R-:W-:-:S04]  /*14c20*/  IMAD.MOV.U32 R3, RZ, RZ, 0xa800 ;  /* 0x0000a800ff037424 */ /* 0x004fc800078e00ff */
[----:B------:R3:W-:Y:S01]  /*14c30*/  SYNCS.ARRIVE.TRANS64 RZ, [R2+URZ+0x36830], R3 ;  /* 0x0368300302ff79a7 */ /* 0x0007e2000800003f */
[----:B-1----:R-:W-:-:S04]  /*14c40*/  LOP3.LUT R10, R10, 0x1f, RZ, 0xc0, !PT ;  /* 0x0000001f0a0a7812 */ /* 0x002fc800078ec0ff */
[----:B------:R-:W-:-:S13]  /*14c50*/  ISETP.NE.AND P0, PT, R10, RZ, PT ;  /* 0x000000ff0a00720c */ /* 0x000fda0003f05270 */
[----:B---3--:R-:W-:Y:S05]  /*14c60*/  @!P0 BRA `(.L_x_303) ;  /* 0x0000000000048947 */ /* 0x008fea0003800000 */
[----:B------:R-:W-:Y:S01]  /*14c70*/  BPT.TRAP 0x1 ;  /* 0x000000040000795c */ /* 0x000fe20000300000 */
.L_x_303:
[----:B------:R-:W-:Y:S05]  /*14c80*/  BSYNC B2 ;  /* 0x0000000000027941 */ /* 0x000fea0003800000 */
.L_x_302:
[----:B--2---:R-:W2:Y:S01]  /*14c90*/  LDL R2, [R1+0x18] ;  /* 0x0000180001027983 */ /* 0x004ea20000100800 */
[----:B0-----:R-:W-:Y:S01]  /*14ca0*/  IMAD.MOV.U32 R12, RZ, RZ, RZ ;  /* 0x000000ffff0c7224 */ /* 0x001fe200078e00ff */
[----:B------:R-:W-:Y:S01]  /*14cb0*/  UIADD3 UR4, UP0, UR36, 0x370, URZ ;  /* 0x0000037024047890 */ /* 0x000fe2000ff1e03f */
[C---:B------:R-:W-:Y:S01]  /*14cc0*/  IMAD R3, R19.reuse, 0x8, R6 ;  /* 0x0000000813037824 */ /* 0x040fe200078e0206 */
[----:B------:R-:W-:Y:S01]  /*14cd0*/  PLOP3.LUT P0, PT, PT, PT, PT, 0x80, 0x0 ;  /* 0x000000000000781c */ /* 0x000fe20003f0f070 */
[----:B------:R-:W-:Y:S01]  /*14ce0*/  IMAD R10, R19, 0xa800, R18 ;  /* 0x0000a800130a7824 */ /* 0x000fe200078e0212 */
[----:B------:R-:W-:Y:S01]  /*14cf0*/  R2UR UR10, R12 ;  /* 0x000000000c0a72ca */ /* 0x000fe200000e0000 */
[----:B------:R-:W-:Y:S01]  /*14d00*/  VIADD R3, R3, 0x30 ;  /* 0x0000003003037836 */ /* 0x000fe20000000000 */
[----:B------:R-:W-:Y:S01]  /*14d10*/  UIADD3.X UR5, URZ, UR37, URZ, UP0, !UPT ;  /* 0x000000253f057290 */ /* 0x000fe200087fe43f */
[----:B------:R-:W-:Y:S01]  /*14d20*/  VIADD R11, R10, 0x21400 ;  /* 0x000214000a0b7836 */ /* 0x000fe20000000000 */
[----:B------:R-:W-:Y:S01]  /*14d30*/  UMOV UR6, 0x0 ;  /* 0x0000000000067882 */ /* 0x000fe20000000000 */
[----:B------:R-:W-:Y:S01]  /*14d40*/  UMOV UR7, 0x14f00000 ;  /* 0x14f0000000077882 */ /* 0x000fe20000000000 */
[----:B--2---:R-:W-:-:S09]  /*14d50*/  IMAD R2, R8, 0x70, R2 ;  /* 0x0000007008027824 */ /* 0x004fd200078e0202 */
.L_x_304:
        /* <DEDUP_REMOVED lines=16> */
.L_x_305:
        /* <DEDUP_REMOVED lines=16> */
.L_x_306:
        /* <DEDUP_REMOVED lines=10> */
[----:B------:R-:W-:Y:S01]  /*15000*/  SHF.L.U32 R5, R5, 0x1f, RZ ;  /* 0x0000001f05057819 */ /* 0x000fe200000006ff */
[----:B------:R-:W-:Y:S01]  /*15010*/  IMAD R2, R4, 0x8, R6 ;  /* 0x0000000804027824 */ /* 0x000fe200078e0206 */
[----:B------:R-:W-:Y:S03]  /*15020*/  BSSY B2, `(.L_x_307) ;  /* 0x0000003000027945 */ /* 0x000fe60003800000 */
[----:B------:R-:W0:Y:S02]  /*15030*/  SYNCS.PHASECHK.TRANS64.TRYWAIT P0, [R2+URZ+0x60], R5 ;  /* 0x00006005020075a7 */ /* 0x000e24000800017f */
[----:B0-----:R-:W-:Y:S05]  /*15040*/  @!P0 BRA `(.L_x_308) ;  /* 0x0000002c007c8947 */ /* 0x001fea0003800000 */
.L_x_381:
[----:B------:R-:W-:Y:S05]  /*15050*/  BSYNC B2 ;  /* 0x0000000000027941 */ /* 0x000fea0003800000 */
.L_x_307:
[----:B------:R-:W-:Y:S01]  /*15060*/  BSSY B2, `(.L_x_309) ;  /* 0x000000b000027945 */ /* 0x000fe20003800000 */
[----:B------:R-:W-:Y:S02]  /*15070*/  IMAD.MOV.U32 R10, RZ, RZ, 0x0 ;  /* 0x00000000ff0a7424 */ /* 0x000fe400078e00ff */
[----:B------:R-:W-:Y:S01]  /*15080*/  IMAD.MOV.U32 R11, RZ, RZ, 0x14f00000 ;  /* 0x14f00000ff0b7424 */ /* 0x000fe200078e00ff */
[----:B------:R-:W-:Y:S06]  /*15090*/  @P1 BRA `(.L_x_310) ;  /* 0x00000000001c1947 */ /* 0x000fec0003800000 */
[----:B------:R-:W1:Y:S02]  /*150a0*/  S2R R3, SR_TID.X ;  /* 0x0000000000037919 */ /* 0x000e640000002100 */
[----:B-1----:R-:W-:Y:S01]  /*150b0*/  LOP3.LUT R15, R3, 0x1f, RZ, 0xc0, !PT ;  /* 0x0000001f030f7812 */ /* 0x002fe200078ec0ff */
[----:B------:R-:W-:-:S03]  /*150c0*/  IMAD.MOV.U32 R3, RZ, RZ, 0xa800 ;  /* 0x0000a800ff037424 */ /* 0x000fc600078e00ff */
[----:B------:R-:W-:Y:S01]  /*150d0*/  ISETP.NE.AND P0, PT, R15, RZ, PT ;  /* 0x000000ff0f00720c */ /* 0x000fe20003f05270 */
[----:B------:R1:W-:-:S12]  /*150e0*/  SYNCS.ARRIVE.TRANS64 RZ, [R2+URZ+0x50], R3 ;  /* 0x0000500302ff79a7 */ /* 0x0003d8000800003f */
[----:B-1----:R-:W-:Y:S05]  /*150f0*/  @!P0 BRA `(.L_x_310) ;  /* 0x0000000000048947 */ /* 0x002fea0003800000 */
[----:B------:R-:W-:Y:S01]  /*15100*/  BPT.TRAP 0x1 ;  /* 0x000000040000795c */ /* 0x000fe20000300000 */
.L_x_310:
[----:B------:R-:W-:Y:S05]  /*15110*/  BSYNC B2 ;  /* 0x0000000000027941 */ /* 0x000fea0003800000 */
.L_x_309:
[----:B0-----:R-:W2:Y:S04]  /*15120*/  LDL R5, [R1+0x18] ;  /* 0x0000180001057983 */ /* 0x001ea80000100800 */
[----:B------:R-:W2:Y:S01]  /*15130*/  LDL.LU R3, [R1+0x8] ;  /* 0x0000080001037983 */ /* 0x000ea20000300800 */
        /* <DEDUP_REMOVED lines=10> */
.L_x_311:
        /* <DEDUP_REMOVED lines=15> */
.L_x_312:
        /* <DEDUP_REMOVED lines=15> */
.L_x_313:
        /* <DEDUP_REMOVED lines=12> */
.L_x_298:
[----:B------:R-:W-:Y:S05]  /*15480*/  BSYNC B1 ;  /* 0x0000000000017941 */ /* 0x000fea0003800000 */
.L_x_297:
[----:B------:R-:W2:Y:S01]  /*15490*/  LDL R2, [R1+0x28] ;  /* 0x0000280001027983 */ /* 0x000ea20000100800 */
[----:B------:R-:W-:Y:S01]  /*154a0*/  VIADD R0, R0, 0xfffffffe ;  /* 0xfffffffe00007836 */ /* 0x000fe20000000000 */
[----:B--2---:R-:W-:-:S13]  /*154b0*/  ISETP.GT.AND P0, PT, R7, R2, PT ;  /* 0x000000020700720c */ /* 0x004fda0003f04270 */
[----:B------:R-:W-:Y:S05]  /*154c0*/  @P0 BRA `(.L_x_314) ;  /* 0xffffffe800380947 */ /* 0x000fea000383ffff */
.L_x_260:
[----:B------:R-:W-:Y:S05]  /*154d0*/  BSYNC B0 ;  /* 0x0000000000007941 */ /* 0x000fea0003800000 */
.L_x_259:
[----:B------:R-:W2:Y:S01]  /*154e0*/  S2R R2, SR_TID.X ;  /* 0x0000000000027919 */ /* 0x000ea20000002100 */
[----:B------:R-:W-:Y:S01]  /*154f0*/  BSSY B0, `(.L_x_315) ;  /* 0x0000012000007945 */ /* 0x000fe20003800000 */
[----:B--2---:R-:W-:-:S04]  /*15500*/  LOP3.LUT R3, R2, 0x7f, RZ, 0xc0, !PT ;  /* 0x0000007f02037812 */ /* 0x004fc800078ec0ff */
[----:B------:R-:W-:-:S13]  /*15510*/  ISETP.NE.AND P0, PT, R3, RZ, PT ;  /* 0x000000ff0300720c */ /* 0x000fda0003f05270 */
[----:B------:R-:W-:Y:S05]  /*15520*/  @P0 BRA `(.L_x_316) ;  /* 0x0000000000380947 */ /* 0x000fea0003800000 */
[----:B------:R-:W2:Y:S01]  /*15530*/  S2R R2, SR_LANEID ;  /* 0x0000000000027919 */ /* 0x000ea20000000000 */
[----:B------:R-:W-:Y:S01]  /*15540*/  VOTEU.ANY UR4, UPT, PT ;  /* 0x0000000000047886 */ /* 0x000fe200038e0100 */
[----:B-1----:R-:W1:Y:S01]  /*15550*/  LDC.64 R4, c[0x0][0xc60] ;  /* 0x00031800ff047b82 */ /* 0x002e620000000a00 */
[----:B------:R-:W2:Y:S01]  /*15560*/  FLO.U32 R0, UR4 ;  /* 0x0000000400007d00 */ /* 0x000ea200080e0000 */
[----:B------:R-:W-:Y:S01]  /*15570*/  ULDC.64 UR6, c[0x0][0x208] ;  /* 0x0000820000067ab9 */ /* 0x000fe20000000a00 */
[----:B--2---:R-:W-:-:S06]  /*15580*/  ISETP.EQ.U32.AND P0, PT, R0, R2, PT ;  /* 0x000000020000720c */ /* 0x004fcc0003f02070 */
[----:B------:R-:W1:Y:S07]  /*15590*/  POPC R2, UR4 ;  /* 0x0000000400027d09 */ /* 0x000e6e0008000000 */
[----:B-1----:R-:W2:Y:S04]  /*155a0*/  @P0 ATOMG.E.ADD.STRONG.GPU PT, R2, desc[UR6][R4.64], R2 ;  /* 0x00000002040209a8 */ /* 0x002ea800081ee1c6 */
[----:B--2---:R1:W2:Y:S02]  /*155b0*/  SHFL.IDX PT, R2, R2, R0, 0x1f ;  /* 0x00001f0002027589 */ /* 0x0042a400000e0000 */
[----:B-1----:R-:W1:Y:S02]  /*155c0*/  S2R R0, SR_LTMASK ;  /* 0x0000000000007919 */ /* 0x002e640000003900 */
[----:B-1----:R-:W-:-:S06]  /*155d0*/  LOP3.LUT R0, R0, UR4, RZ, 0xc0, !PT ;  /* 0x0000000400007c12 */ /* 0x002fcc000f8ec0ff */
[----:B------:R-:W2:Y:S02]  /*155e0*/  POPC R0, R0 ;  /* 0x0000000000007309 */ /* 0x000ea40000000000 */
[----:B--2---:R-:W-:-:S05]  /*155f0*/  IADD3 R0, R2, UR38, R0 ;  /* 0x0000002602007c10 */ /* 0x004fca000fffe000 */
[----:B------:R2:W-:Y:S02]  /*15600*/  STL [R1], R0 ;  /* 0x0000000001007387 */ /* 0x0005e40000100800 */
.L_x_316:
[----:B------:R-:W-:Y:S05]  /*15610*/  BSYNC B0 ;  /* 0x0000000000007941 */ /* 0x000fea0003800000 */
.L_x_315:
[----:B--2---:R-:W2:Y:S01]  /*15620*/  LDL.LU R0, [R1+0x20] ;  /* 0x0000200001007983 */ /* 0x004ea20000300800 */
[----:B------:R-:W-:Y:S01]  /*15630*/  BSSY B0, `(.L_x_317) ;  /* 0x0000049000007945 */ /* 0x000fe20003800000 */
[----:B--2---:R-:W-:-:S13]  /*15640*/  ISETP.NE.AND P0, PT, R0, RZ, PT ;  /* 0x000000ff0000720c */ /* 0x004fda0003f05270 */
[----:B------:R-:W-:Y:S05]  /*15650*/  @!P0 BRA `(.L_x_318) ;  /* 0x0000000400188947 */ /* 0x000fea0003800000 */
[----:B------:R-:W2:Y:S01]  /*15660*/  LDL R2, [R1+0x14] ;  /* 0x0000140001027983 */ /* 0x000ea20000100800 */
[----:B------:R-:W-:Y:S01]  /*15670*/  IMAD R0, R19, 0x8, R18 ;  /* 0x0000000813007824 */ /* 0x000fe200078e0212 */
[----:B------:R-:W-:Y:S01]  /*15680*/  BSSY B1, `(.L_x_319) ;  /* 0x0000005000017945 */ /* 0x000fe20003800000 */
[----:B------:R-:W-:Y:S02]  /*15690*/  ISETP.NE.AND P1, PT, R3, RZ, PT ;  /* 0x000000ff0300720c */ /* 0x000fe40003f25270 */
[----:B--2---:R-:W-:-:S04]  /*156a0*/  SHF.L.U32 R2, R2, 0x1f, RZ ;  /* 0x0000001f02027819 */ /* 0x004fc800000006ff */
[----:B------:R-:W2:Y:S02]  /*156b0*/  SYNCS.PHASECHK.TRANS64.TRYWAIT P0, [R0+URZ+0x36860], R2 ;  /* 0x03686002000075a7 */ /* 0x000ea4000800017f */
[----:B--2---:R-:W-:Y:S05]  /*156c0*/  @!P0 BRA `(.L_x_320) ;  /* 0x0000002400f08947 */ /* 0x004fea0003800000 */
.L_x_382:
[----:B------:R-:W-:Y:S05]  /*156d0*/  BSYNC B1 ;  /* 0x0000000000017941 */ /* 0x000fea0003800000 */
.L_x_319:
[----:B------:R-:W-:Y:S04]  /*156e0*/  BSSY B1, `(.L_x_321) ;  /* 0x0000009000017945 */ /* 0x000fe80003800000 */
[----:B------:R-:W-:Y:S05]  /*156f0*/  @P1 BRA `(.L_x_322) ;  /* 0x00000000001c1947 */ /* 0x000fea0003800000 */
[----:B------:R-:W3:Y:S01]  /*15700*/  S2R R3, SR_TID.X ;  /* 0x0000000000037919 */ /* 0x000ee20000002100 */
[----:B--2---:R-:W-:-:S04]  /*15710*/  IMAD.MOV.U32 R2, RZ, RZ, 0xa800 ;  /* 0x0000a800ff027424 */ /* 0x004fc800078e00ff */
[----:B------:R4:W-:Y:S01]  /*15720*/  SYNCS.ARRIVE.TRANS64 RZ, [R0+URZ+0x36850], R2 ;  /* 0x0368500200ff79a7 */ /* 0x0009e2000800003f */
[----:B---3--:R-:W-:-:S04]  /*15730*/  LOP3.LUT R3, R3, 0x1f, RZ, 0xc0, !PT ;  /* 0x0000001f03037812 */ /* 0x008fc800078ec0ff */
[----:B------:R-:W-:-:S13]  /*15740*/  ISETP.NE.AND P0, PT, R3, RZ, PT ;  /* 0x000000ff0300720c */ /* 0x000fda0003f05270 */
[----:B----4-:R-:W-:Y:S05]  /*15750*/  @!P0 BRA `(.L_x_322) ;  /* 0x0000000000048947 */ /* 0x010fea0003800000 */
[----:B------:R-:W-:Y:S01]  /*15760*/  BPT.TRAP 0x1 ;  /* 0x000000040000795c */ /* 0x000fe20000300000 */
.L_x_322:
[----:B------:R-:W-:Y:S05]  /*15770*/  BSYNC B1 ;  /* 0x0000000000017941 */ /* 0x000fea0003800000 */
.L_x_321:
[----:B------:R-:W3:Y:S04]  /*15780*/  LDL.LU R3, [R1+0x18] ;  /* 0x0000180001037983 */ /* 0x000ee80000300800 */
[----:B--2---:R-:W3:Y:S01]  /*15790*/  LDL.LU R2, [R1+0x8] ;  /* 0x0000080001027983 */ /* 0x004ee20000300800 */
[----:B------:R-:W-:Y:S01]  /*157a0*/  UIADD3 UR4, UP0, UR36, 0x470, URZ ;  /* 0x0000047024047890 */ /* 0x000fe2000ff1e03f */
[----:B------:R-:W-:Y:S01]  /*157b0*/  PLOP3.LUT P0, PT, PT, PT, PT, 0x80, 0x0 ;  /* 0x000000000000781c */ /* 0x000fe20003f0f070 */
[----:B------:R-:W-:Y:S01]  /*157c0*/  VIADD R0, R0, 0x36850 ;  /* 0x0003685000007836 */ /* 0x000fe20000000000 */
[----:B------:R-:W-:Y:S01]  /*157d0*/  UMOV UR6, 0x0 ;  /* 0x0000000000067882 */ /* 0x000fe20000000000 */
[----:B------:R-:W-:Y:S01]  /*157e0*/  UIADD3.X UR5, URZ, UR37, URZ, UP0, !UPT ;  /* 0x000000253f057290 */ /* 0x000fe200087fe43f */
[----:B------:R-:W-:Y:S01]  /*157f0*/  UMOV UR7, 0x14f00000 ;  /* 0x14f0000000077882 */ /* 0x000fe20000000000 */
[----:B------:R-:W-:Y:S01]  /*15800*/  UMOV UR10, URZ ;  /* 0x0000003f000a7c82 */ /* 0x000fe20008000000 */
[----:B---3--:R-:W-:-:S02]  /*15810*/  IMAD R3, R2, 0x70, R3 ;  /* 0x0000007002037824 */ /* 0x008fc400078e0203 */
[----:B------:R-:W-:-:S04]  /*15820*/  IMAD R2, R19, 0xa800, R18 ;  /* 0x0000a80013027824 */ /* 0x000fc800078e0212 */
[----:B------:R-:W-:-:S07]  /*15830*/  VIADD R4, R2, 0x400 ;  /* 0x0000040002047836 */ /* 0x000fce0000000000 */
.L_x_323:
        /* <DEDUP_REMOVED lines=9> */
[----:B--2---:R-:W-:Y:S05]  /*158d0*/  @P0 BRA.U.ANY `(.L_x_323) ;  /* 0xfffffffd00d80947 */ /* 0x004fea000393ffff */
[----:B------:R-:W-:Y:S01]  /*158e0*/  PLOP3.LUT P0, PT, PT, PT, PT, 0x80, 0x0 ;  /* 0x000000000000781c */ /* 0x000fe20003f0f070 */
[----:B------:R-:W-:Y:S01]  /*158f0*/  VIADD R4, R2, 0x3c00 ;  /* 0x00003c0002047836 */ /* 0x000fe20000000000 */
[----:B------:R-:W-:Y:S01]  /*15900*/  UMOV UR6, 0x0 ;  /* 0x0000000000067882 */ /* 0x000fe20000000000 */
[----:B------:R-:W-:Y:S01]  /*15910*/  UMOV UR7, 0x14f00000 ;  /* 0x14f0000000077882 */ /* 0x000fe20000000000 */
[----:B------:R-:W-:-:S09]  /*15920*/  UMOV UR10, 0x40 ;  /* 0x00000040000a7882 */ /* 0x000fd20000000000 */
.L_x_324:
        /* <DEDUP_REMOVED lines=15> */
.L_x_325:
        /* <DEDUP_REMOVED lines=10> */
.L_x_318:
[----:B------:R-:W-:Y:S05]  /*15ac0*/  BSYNC B0 ;  /* 0x0000000000007941 */ /* 0x000fea0003800000 */
.L_x_317:
[----:B------:R-:W2:Y:S01]  /*15ad0*/  LDL.LU R4, [R1+0x14] ;  /* 0x0000140001047983 */ /* 0x000ea20000300800 */
[----:B------:R-:W-:-:S05]  /*15ae0*/  VIADD R19, R19, 0x1 ;  /* 0x0000000113137836 */ /* 0x000fca0000000000 */
[----:B------:R-:W-:-:S04]  /*15af0*/  ISETP.NE.AND P0, PT, R19, 0x2, PT ;  /* 0x000000021300780c */ /* 0x000fc80003f05270 */
[----:B------:R-:W-:Y:S02]  /*15b00*/  SEL R0, RZ, 0x1, P0 ;  /* 0x00000001ff007807 */ /* 0x000fe40000000000 */
[----:B------:R-:W-:Y:S02]  /*15b10*/  SEL R19, R19, RZ, P0 ;  /* 0x000000ff13137207 */ /* 0x000fe40000000000 */
[----:B--2---:R-:W-:-:S05]  /*15b20*/  LOP3.LUT R4, R4, R0, RZ, 0x3c, !PT ;  /* 0x0000000004047212 */ /* 0x004fca00078e3cff */
[----:B------:R2:W-:Y:S02]  /*15b30*/  STL [R1+0x14], R4 ;  /* 0x0000140401007387 */ /* 0x0005e40000100800 */
.L_x_239:
[----:B------:R-:W-:Y:S05]  /*15b40*/  BSYNC B7 ;  /* 0x0000000000077941 */ /* 0x000fea0003800000 */
.L_x_237:
[----:B---3--:R-:W3:Y:S02]  /*15b50*/  LDL R0, [R1+0x64] ;  /* 0x0000640001007983 */ /* 0x008ee40000100800 */
[----:B---3--:R-:W-:-:S13]  /*15b60*/  ISETP.NE.AND P0, PT, R0, RZ, PT ;  /* 0x000000ff0000720c */ /* 0x008fda0003f05270 */
[----:B------:R-:W-:Y:S05]  /*15b70*/  @!P0 BRA `(.L_x_326) ;  /* 0x00000000002c8947 */ /* 0x000fea0003800000 */
[----:B------:R-:W-:Y:S05]  /*15b80*/  WARPSYNC.ALL ;  /* 0x0000000000007948 */ /* 0x000fea0003800000 */
[----:B------:R-:W3:Y:S08]  /*15b90*/  S2UR UR5, SR_CgaCtaId ;  /* 0x00000000000579c3 */ /* 0x000ef00000008800 */
[----:B------:R-:W-:Y:S06]  /*15ba0*/  BAR.SYNC.DEFER_BLOCKING 0x5, 0x180 ;  /* 0x0146000000007b1d */ /* 0x000fec0000010000 */
[----:B------:R-:W-:-:S02]  /*15bb0*/  UMOV UR4, 0x400 ;  /* 0x0000040000047882 */ /* 0x000fc40000000000 */
[----:B---3--:R-:W-:-:S06]  /*15bc0*/  ULEA UR4, UR5, UR4, 0x18 ;  /* 0x0000000405047291 */ /* 0x008fcc000f8ec03f */
[----:B------:R-:W-:-:S05]  /*15bd0*/  IMAD.U32 R18, RZ, RZ, UR4 ;  /* 0x00000004ff127e24 */ /* 0x000fca000f8e00ff */
[----:B012---:R-:W0:Y:S04]  /*15be0*/  LDS.128 R4, [R18+0x368d0] ;  /* 0x0368d00012047984 */ /* 0x007e280000000c00 */
[----:B0-----:R1:W-:Y:S04]  /*15bf0*/  STL.64 [R1], R4 ;  /* 0x0000000401007387 */ /* 0x0013e80000100a00 */
[----:B------:R1:W-:Y:S01]  /*15c00*/  STL.64 [R1+0x8], R6 ;  /* 0x0000080601007387 */ /* 0x0003e20000100a00 */
[----:B------:R-:W-:Y:S06]  /*15c10*/  BAR.ARV 0x4, 0x180 ;  /* 0x0106000000007b1d */ /* 0x000fec0000002000 */
[----:B------:R-:W-:Y:S05]  /*15c20*/  BRA `(.L_x_327) ;  /* 0x0000000c00287947 */ /* 0x000fea0003800000 */
.L_x_326:
[----:B------:R-:W3:Y:S01]  /*15c30*/  S2R R0, SR_TID.X ;  /* 0x0000000000007919 */ /* 0x000ee20000002100 */
[----:B------:R-:W-:Y:S01]  /*15c40*/  UMOV UR4, 0xffffffff ;  /* 0xffffffff00047882 */ /* 0x000fe20000000000 */
[----:B---3--:R-:W-:-:S04]  /*15c50*/  LOP3.LUT R16, R0, 0x1f, RZ, 0xc0, !PT ;  /* 0x0000001f00107812 */ /* 0x008fc800078ec0ff */
[----:B------:R-:W-:Y:S01]  /*15c60*/  ISETP.NE.AND P0, PT, R16, 0x1f, PT ;  /* 0x0000001f1000780c */ /* 0x000fe20003f05270 */
[----:B------:R-:W-:-:S12]  /*15c70*/  BRA.DIV UR4, `(.L_x_328) ;  /* 0x0000002204987947 */ /* 0x000fd8000b800000 */
[----:B------:R-:W0:Y:S01]  /*15c80*/  LDL.LU R3, [R1] ;  /* 0x0000000001037983 */ /* 0x000e220000300800 */
[----:B------:R-:W-:-:S03]  /*15c90*/  ULDC UR4, c[0x0][0xc3c] ;  /* 0x00030f0000047ab9 */ /* 0x000fc60000000800 */
[----:B-1----:R-:W3:Y:S01]  /*15ca0*/  LDL R5, [R1+0xc] ;  /* 0x00000c0001057983 */ /* 0x002ee20000100800 */
[----:B------:R-:W-:Y:S01]  /*15cb0*/  ULDC.64 UR6, c[0x0][0x208] ;  /* 0x0000820000067ab9 */ /* 0x000fe20000000a00 */
[----:B0-----:R-:W-:Y:S02]  /*15cc0*/  IMAD.MOV.U32 R10, RZ, RZ, R3 ;  /* 0x000000ffff0a7224 */ /* 0x001fe400078e0003 */
[----:B---3--:R-:W-:-:S05]  /*15cd0*/  IMAD.IADD R0, R5, 0x1, R16 ;  /* 0x0000000105007824 */ /* 0x008fca00078e0210 */
[----:B------:R-:W-:-:S13]  /*15ce0*/  ISETP.GE.OR P1, PT, R0, UR4, !P0 ;  /* 0x0000000400007c0c */ /* 0x000fda000c726670 */
[----:B------:R-:W0:Y:S08]  /*15cf0*/  @!P1 LDC.64 R2, c[0x0][0xc80] ;  /* 0x00032000ff029b82 */ /* 0x000e300000000a00 */
[----:B--2---:R-:W1:Y:S01]  /*15d00*/  @!P1 LDC.64 R4, c[0x0][0xc78] ;  /* 0x00031e00ff049b82 */ /* 0x004e620000000a00 */
[----:B0-----:R-:W-:-:S05]  /*15d10*/  @!P1 IMAD.WIDE R2, R0, 0x4, R2 ;  /* 0x0000000400029825 */ /* 0x001fca00078e0202 */
[----:B------:R1:W2:Y:S02]  /*15d20*/  @!P1 LDG.E R7, desc[UR6][R2.64] ;  /* 0x0000000602079981 */ /* 0x0002a4000c1e1900 */
[----:B-1----:R-:W-:-:S06]  /*15d30*/  @!P1 IMAD.WIDE R2, R0, 0x4, R4 ;  /* 0x0000000400029825 */ /* 0x002fcc00078e0204 */
[----:B------:R-:W3:Y:S01]  /*15d40*/  @!P1 LDG.E R2, desc[UR6][R2.64] ;  /* 0x0000000602029981 */ /* 0x000ee2000c1e1900 */
[----:B------:R-:W-:Y:S01]  /*15d50*/  IMAD.MOV.U32 R6, RZ, RZ, RZ ;  /* 0x000000ffff067224 */ /* 0x000fe200078e00ff */
[C---:B------:R-:W-:Y:S01]  /*15d60*/  ISETP.GE.U32.AND P2, PT, R16.reuse, 0x2, PT ;  /* 0x000000021000780c */ /* 0x040fe20003f46070 */
[----:B------:R-:W-:Y:S01]  /*15d70*/  IMAD.MOV.U32 R4, RZ, RZ, RZ ;  /* 0x000000ffff047224 */ /* 0x000fe200078e00ff */
[C---:B------:R-:W-:Y:S01]  /*15d80*/  ISETP.GE.U32.AND P3, PT, R16.reuse, 0x4, PT ;  /* 0x000000041000780c */ /* 0x040fe20003f66070 */
[----:B------:R-:W-:Y:S01]  /*15d90*/  SHFL.IDX PT, R0, R10, RZ, 0x1f ;  /* 0x00001fff0a007589 */ /* 0x000fe200000e0000 */
[C---:B------:R-:W-:Y:S02]  /*15da0*/  ISETP.GE.U32.AND P4, PT, R16.reuse, 0x8, PT ;  /* 0x000000081000780c */ /* 0x040fe40003f86070 */
[----:B------:R-:W-:Y:S01]  /*15db0*/  ISETP.GE.U32.AND P5, PT, R16, 0x10, PT ;  /* 0x000000101000780c */ /* 0x000fe20003fa6070 */
[----:B------:R-:W-:Y:S01]  /*15dc0*/  SHFL.IDX PT, R8, R10, 0x1, 0x1f ;  /* 0x00201f000a087f89 */ /* 0x000fe200000e0000 */
[----:B--2---:R-:W-:-:S02]  /*15dd0*/  @!P1 IMAD.MOV.U32 R6, RZ, RZ, R7 ;  /* 0x000000ffff069224 */ /* 0x004fc400078e0007 */
[----:B------:R-:W-:Y:S02]  /*15de0*/  IMAD.MOV.U32 R7, RZ, RZ, RZ ;  /* 0x000000ffff077224 */ /* 0x000fe400078e00ff */
[----:B---3--:R-:W-:Y:S01]  /*15df0*/  @!P1 IMAD.MOV.U32 R7, RZ, RZ, R2 ;  /* 0x000000ffff079224 */ /* 0x008fe200078e0002 */
[----:B------:R-:W-:-:S03]  /*15e00*/  ISETP.NE.AND P1, PT, R16, RZ, PT ;  /* 0x000000ff1000720c */ /* 0x000fc60003f25270 */
[----:B------:R-:W-:-:S05]  /*15e10*/  IMAD R2, R7, R6, RZ ;  /* 0x0000000607027224 */ /* 0x000fca00078e02ff */
        /* <DEDUP_REMOVED lines=15> */
[----:B------:R0:W1:Y:S02]  /*15f10*/  SHFL.IDX PT, R9, R2, 0x1f, 0x1f ;  /* 0x03e01f0002097f89 */ /* 0x00006400000e0000 */
.L_x_392:
[----:B------:R-:W-:Y:S02]  /*15f20*/  ULDC UR4, c[0x0][0xc38] ;  /* 0x00030e0000047ab9 */ /* 0x000fe40000000800 */
[----:B------:R-:W-:-:S04]  /*15f30*/  IMAD.U32 R3, RZ, RZ, UR4 ;  /* 0x00000004ff037e24 */ /* 0x000fc8000f8e00ff */
[----:B-1----:R-:W-:-:S04]  /*15f40*/  IMAD R9, R9, R3, RZ ;  /* 0x0000000309097224 */ /* 0x002fc800078e02ff */
[----:B------:R-:W-:-:S05]  /*15f50*/  IMAD.IADD R5, R8, 0x1, R9 ;  /* 0x0000000108057824 */ /* 0x000fca00078e0209 */
[----:B------:R-:W-:-:S13]  /*15f60*/  ISETP.GT.AND P6, PT, R5, R0, PT ;  /* 0x000000000500720c */ /* 0x000fda0003fc4270 */
[----:B------:R-:W-:Y:S05]  /*15f70*/  @P6 BRA `(.L_x_329) ;  /* 0x0000000000b06947 */ /* 0x000fea0003800000 */
.L_x_332:
[----:B------:R-:W2:Y:S01]  /*15f80*/  LDL.LU R3, [R1+0xc] ;  /* 0x00000c0001037983 */ /* 0x000ea20000300800 */
[----:B0-----:R-:W0:Y:S01]  /*15f90*/  LDC R2, c[0x0][0xc3c] ;  /* 0x00030f00ff027b82 */ /* 0x001e220000000800 */
[----:B--2---:R-:W-:-:S05]  /*15fa0*/  VIADD R3, R3, 0x1f ;  /* 0x0000001f03037836 */ /* 0x004fca0000000000 */
[----:B0-----:R-:W-:-:S13]  /*15fb0*/  ISETP.GE.AND P6, PT, R3, R2, PT ;  /* 0x000000020300720c */ /* 0x001fda0003fc6270 */
[----:B------:R-:W-:Y:S05]  /*15fc0*/  @P6 BRA `(.L_x_330) ;  /* 0x0000000400d86947 */ /* 0x000fea0003800000 */
[----:B------:R-:W0:Y:S01]  /*15fd0*/  S2R R6, SR_TID.X ;  /* 0x0000000000067919 */ /* 0x000e220000002100 */
[----:B------:R-:W-:Y:S01]  /*15fe0*/  ULDC.64 UR4, c[0x0][0x208] ;  /* 0x0000820000047ab9 */ /* 0x000fe20000000a00 */
[----:B------:R1:W-:Y:S01]  /*15ff0*/  STL [R1+0xc], R3 ;  /* 0x00000c0301007387 */ /* 0x0003e20000100800 */
[----:B0-----:R-:W-:-:S05]  /*16000*/  LOP3.LUT R6, R6, 0x1f, RZ, 0xc0, !PT ;  /* 0x0000001f06067812 */ /* 0x001fca00078ec0ff */
[----:B------:R-:W-:Y:S02]  /*16010*/  IMAD.IADD R7, R3, 0x1, R6 ;  /* 0x0000000103077824 */ /* 0x000fe400078e0206 */
[----:B------:R-:W-:-:S03]  /*16020*/  IMAD.MOV.U32 R6, RZ, RZ, RZ ;  /* 0x000000ffff067224 */ /* 0x000fc600078e00ff */
[----:B------:R-:W-:-:S13]  /*16030*/  ISETP.GE.OR P6, PT, R7, R2, !P0 ;  /* 0x000000020700720c */ /* 0x000fda00047c6670 */
[----:B-1----:R-:W0:Y:S02]  /*16040*/  @!P6 LDC.64 R2, c[0x0][0xc80] ;  /* 0x00032000ff02eb82 */ /* 0x002e240000000a00 */
[----:B0-----:R-:W-:-:S05]  /*16050*/  @!P6 IMAD.WIDE R2, R7, 0x4, R2 ;  /* 0x000000040702e825 */ /* 0x001fca00078e0202 */
[----:B------:R0:W2:Y:S02]  /*16060*/  @!P6 LDG.E R6, desc[UR4][R2.64] ;  /* 0x000000040206e981 */ /* 0x0000a4000c1e1900 */
[----:B0-----:R-:W0:Y:S02]  /*16070*/  @!P6 LDC.64 R2, c[0x0][0xc78] ;  /* 0x00031e00ff02eb82 */ /* 0x001e240000000a00 */
[----:B0-----:R-:W-:-:S04]  /*16080*/  @!P6 IMAD.WIDE R2, R7, 0x4, R2 ;  /* 0x000000040702e825 */ /* 0x001fc800078e0202 */
[----:B------:R-:W-:-:S06]  /*16090*/  IMAD.MOV.U32 R7, RZ, RZ, RZ ;  /* 0x000000ffff077224 */ /* 0x000fcc00078e00ff */
[----:B------:R-:W2:Y:S01]  /*160a0*/  @!P6 LDG.E R7, desc[UR4][R2.64] ;  /* 0x000000040207e981 */ /* 0x000ea2000c1e1900 */
[----:B------:R-:W-:Y:S01]  /*160b0*/  UMOV UR4, 0xffffffff ;  /* 0xffffffff00047882 */ /* 0x000fe20000000000 */
[----:B--2---:R-:W-:Y:S02]  /*160c0*/  IMAD R2, R7, R6, RZ ;  /* 0x0000000607027224 */ /* 0x004fe400078e02ff */
[----:B------:R-:W-:Y:S05]  /*160d0*/  BRA.DIV UR4, `(.L_x_331) ;  /* 0x0000002204e47947 */ /* 0x000fea000b800000 */
        /* <DEDUP_REMOVED lines=16> */
.L_x_400:
[----:B------:R-:W-:Y:S02]  /*161e0*/  ULDC UR4, c[0x0][0xc38] ;  /* 0x00030e0000047ab9 */ /* 0x000fe40000000800 */
[----:B------:R-:W-:-:S04]  /*161f0*/  IMAD.U32 R3, RZ, RZ, UR4 ;  /* 0x00000004ff037e24 */ /* 0x000fc8000f8e00ff */
[----:B-1----:R-:W-:-:S04]  /*16200*/  IMAD R9, R9, R3, RZ ;  /* 0x0000000309097224 */ /* 0x002fc800078e02ff */
[----:B------:R-:W-:-:S05]  /*16210*/  IMAD.IADD R5, R9, 0x1, R5 ;  /* 0x0000000109057824 */ /* 0x000fca00078e0205 */
[----:B------:R-:W-:-:S13]  /*16220*/  ISETP.GT.AND P6, PT, R5, R0, PT ;  /* 0x000000000500720c */ /* 0x000fda0003fc4270 */
[----:B------:R-:W-:Y:S05]  /*16230*/  @!P6 BRA `(.L_x_332) ;  /* 0xfffffffc0050e947 */ /* 0x000fea000383ffff */
.L_x_329:
[----:B------:R-:W-:Y:S01]  /*16240*/  IMAD.IADD R9, R5, 0x1, -R9 ;  /* 0x0000000105097824 */ /* 0x000fe200078e0a09 */
[----:B------:R-:W-:-:S03]  /*16250*/  UMOV UR4, 0xffffffff ;  /* 0xffffffff00047882 */ /* 0x000fc60000000000 */
[----:B------:R-:W-:-:S05]  /*16260*/  IMAD R5, R2, R3, R9 ;  /* 0x0000000302057224 */ /* 0x000fca00078e0209 */
[----:B------:R-:W-:Y:S01]  /*16270*/  ISETP.GT.AND P6, PT, R5, R0, PT ;  /* 0x000000000500720c */ /* 0x000fe20003fc4270 */
[----:B------:R-:W-:-:S12]  /*16280*/  BRA.DIV UR4, `(.L_x_333) ;  /* 0x0000002604507947 */ /* 0x000fd8000b800000 */
[----:B------:R-:W-:-:S04]  /*16290*/  VOTE.ANY R8, PT, !P6 ;  /* 0x0000000000087806 */ /* 0x000fc800070e0100 */
[----:B------:R-:W1:Y:S02]  /*162a0*/  POPC R5, R8 ;  /* 0x0000000800057309 */ /* 0x000e640000000000 */
[----:B-1----:R1:W2:Y:S04]  /*162b0*/  SHFL.IDX PT, R6, R6, R5, 0x1f ;  /* 0x00001f0506067589 */ /* 0x0022a800000e0000 */
[----:B------:R1:W3:Y:S02]  /*162c0*/  SHFL.IDX PT, R7, R7, R5, 0x1f ;  /* 0x00001f0507077589 */ /* 0x0002e400000e0000 */
.L_x_405:
[----:B------:R-:W-:-:S13]  /*162d0*/  ISETP.NE.AND P0, PT, R8, RZ, PT ;  /* 0x000000ff0800720c */ /* 0x000fda0003f05270 */
[----:B------:R-:W-:Y:S05]  /*162e0*/  @!P0 BRA `(.L_x_334) ;  /* 0x0000000000148947 */ /* 0x000fea0003800000 */
[----:B------:R-:W-:Y:S01]  /*162f0*/  UMOV UR4, 0xffffffff ;  /* 0xffffffff00047882 */ /* 0x000fe20000000000 */
[----:B------:R-:W-:Y:S02]  /*16300*/  VIADD R12, R5, 0xffffffff ;  /* 0xffffffff050c7836 */ /* 0x000fe40000000000 */
[----:B------:R-:W-:Y:S05]  /*16310*/  BRA.DIV UR4, `(.L_x_335) ;  /* 0x0000002604887947 */ /* 0x000fea000b800000 */
[----:B0-----:R0:W4:Y:S02]  /*16320*/  SHFL.IDX PT, R2, R2, R12, 0x1f ;  /* 0x00001f0c02027589 */ /* 0x00112400000e0000 */
.L_x_408:
[----:B----4-:R-:W-:-:S07]  /*16330*/  IMAD.MOV.U32 R4, RZ, RZ, R2 ;  /* 0x000000ffff047224 */ /* 0x010fce00078e0002 */
.L_x_334:
[----:B------:R-:W4:Y:S01]  /*16340*/  LDL.LU R10, [R1+0xc] ;  /* 0x00000c00010a7983 */ /* 0x000f220000300800 */
[----:B------:R-:W-:Y:S01]  /*16350*/  IMAD R9, R4, R3, R9 ;  /* 0x0000000304097224 */ /* 0x000fe200078e0209 */
[----:B--2---:R-:W-:-:S03]  /*16360*/  IABS R4, R6 ;  /* 0x0000000600047213 */ /* 0x004fc60000000000 */
[----:B------:R-:W-:Y:S01]  /*16370*/  IMAD.IADD R0, R0, 0x1, -R9 ;  /* 0x0000000100007824 */ /* 0x000fe200078e0a09 */
[----:B0-----:R-:W0:Y:S01]  /*16380*/  I2F.RP R2, R4 ;  /* 0x0000000400027306 */ /* 0x001e220000209400 */
[----:B------:R2:W-:Y:S02]  /*16390*/  STL [R1], R9 ;  /* 0x0000000901007387 */ /* 0x0005e40000100800 */
[----:B--2---:R-:W-:-:S05]  /*163a0*/  IABS R9, R6 ;  /* 0x0000000600097213 */ /* 0x004fca0000000000 */
[----:B0-----:R-:W0:Y:S01]  /*163b0*/  MUFU.RCP R2, R2 ;  /* 0x0000000200027308 */ /* 0x001e220000001000 */
[----:B------:R-:W-:Y:S02]  /*163c0*/  IMAD.MOV R9, RZ, RZ, -R9 ;  /* 0x000000ffff097224 */ /* 0x000fe400078e0a09 */
[----:B0-----:R-:W-:-:S05]  /*163d0*/  VIADD R2, R2, 0xffffffe ;  /* 0x0ffffffe02027836 */ /* 0x001fca0000000000 */
[----:B------:R-:W0:Y:S02]  /*163e0*/  F2I.FTZ.U32.TRUNC.NTZ R3, R2 ;  /* 0x0000000200037305 */ /* 0x000e24000021f000 */
[----:B0-----:R-:W-:-:S04]  /*163f0*/  IMAD.MOV R2, RZ, RZ, -R3 ;  /* 0x000000ffff027224 */ /* 0x001fc800078e0a03 */
[----:B------:R-:W-:Y:S02]  /*16400*/  IMAD R8, R2, R4, RZ ;  /* 0x0000000402087224 */ /* 0x000fe400078e02ff */
[----:B------:R-:W-:-:S04]  /*16410*/  IMAD.MOV.U32 R2, RZ, RZ, RZ ;  /* 0x000000ffff027224 */ /* 0x000fc800078e00ff */
[----:B------:R-:W-:Y:S01]  /*16420*/  IMAD.HI.U32 R2, R3, R8, R2 ;  /* 0x0000000803027227 */ /* 0x000fe200078e0002 */
[----:B------:R-:W-:-:S05]  /*16430*/  IABS R3, R0 ;  /* 0x0000000000037213 */ /* 0x000fca0000000000 */
[----:B------:R-:W-:-:S04]  /*16440*/  IMAD.HI.U32 R8, R2, R3, RZ ;  /* 0x0000000302087227 */ /* 0x000fc800078e00ff */
[----:B------:R-:W-:-:S05]  /*16450*/  IMAD R3, R8, R9, R3 ;  /* 0x0000000908037224 */ /* 0x000fca00078e0203 */
[----:B------:R-:W-:-:S13]  /*16460*/  ISETP.GT.U32.AND P1, PT, R4, R3, PT ;  /* 0x000000030400720c */ /* 0x000fda0003f24070 */
[----:B------:R-:W-:Y:S02]  /*16470*/  @!P1 IMAD.IADD R3, R3, 0x1, -R4 ;  /* 0x0000000103039824 */ /* 0x000fe400078e0a04 */
[----:B------:R-:W-:Y:S01]  /*16480*/  @!P1 VIADD R8, R8, 0x1 ;  /* 0x0000000108089836 */ /* 0x000fe20000000000 */
[----:B------:R-:W-:Y:S02]  /*16490*/  ISETP.NE.AND P1, PT, R6, RZ, PT ;  /* 0x000000ff0600720c */ /* 0x000fe40003f25270 */
[----:B------:R-:W-:Y:S02]  /*164a0*/  ISETP.GE.U32.AND P0, PT, R3, R4, PT ;  /* 0x000000040300720c */ /* 0x000fe40003f06070 */
[----:B---3--:R-:W-:-:S04]  /*164b0*/  IABS R4, R7 ;  /* 0x0000000700047213 */ /* 0x008fc80000000000 */
[----:B------:R-:W0:Y:S07]  /*164c0*/  I2F.RP R2, R4 ;  /* 0x0000000400027306 */ /* 0x000e2e0000209400 */
[----:B------:R-:W-:Y:S01]  /*164d0*/  @P0 VIADD R8, R8, 0x1 ;  /* 0x0000000108080836 */ /* 0x000fe20000000000 */
[----:B0-----:R-:W0:Y:S02]  /*164e0*/  MUFU.RCP R2, R2 ;  /* 0x0000000200027308 */ /* 0x001e240000001000 */
[----:B0-----:R-:W-:-:S06]  /*164f0*/  VIADD R2, R2, 0xffffffe ;  /* 0x0ffffffe02027836 */ /* 0x001fcc0000000000 */
[----:B------:R-:W0:Y:S02]  /*16500*/  F2I.FTZ.U32.TRUNC.NTZ R3, R2 ;  /* 0x0000000200037305 */ /* 0x000e24000021f000 */
[----:B0-----:R-:W-:-:S04]  /*16510*/  IMAD.MOV R2, RZ, RZ, -R3 ;  /* 0x000000ffff027224 */ /* 0x001fc800078e0a03 */
[----:B------:R-:W-:Y:S02]  /*16520*/  IMAD R9, R2, R4, RZ ;  /* 0x0000000402097224 */ /* 0x000fe400078e02ff */
[----:B------:R-:W-:-:S04]  /*16530*/  IMAD.MOV.U32 R2, RZ, RZ, RZ ;  /* 0x000000ffff027224 */ /* 0x000fc800078e00ff */
[----:B------:R-:W-:Y:S01]  /*16540*/  IMAD.HI.U32 R2, R3, R9, R2 ;  /* 0x0000000903027227 */ /* 0x000fe200078e0002 */
[----:B------:R-:W-:Y:S02]  /*16550*/  LOP3.LUT R3, R0, R6, RZ, 0x3c, !PT ;  /* 0x0000000600037212 */ /* 0x000fe400078e3cff */
[----:B------:R-:W-:Y:S02]  /*16560*/  IABS R9, R7 ;  /* 0x0000000700097213 */ /* 0x000fe40000000000 */
[----:B------:R-:W-:-:S03]  /*16570*/  ISETP.GE.AND P2, PT, R3, RZ, PT ;  /* 0x000000ff0300720c */ /* 0x000fc60003f46270 */
[----:B------:R-:W-:-:S10]  /*16580*/  IMAD.MOV R9, RZ, RZ, -R9 ;  /* 0x000000ffff097224 */ /* 0x000fd400078e0a09 */
[----:B------:R-:W-:Y:S01]  /*16590*/  @!P2 IMAD.MOV R8, RZ, RZ, -R8 ;  /* 0x000000ffff08a224 */ /* 0x000fe200078e0a08 */
[----:B------:R-:W-:-:S04]  /*165a0*/  @!P1 LOP3.LUT R8, RZ, R6, RZ, 0x33, !PT ;  /* 0x00000006ff089212 */ /* 0x000fc800078e33ff */
[-C--:B------:R-:W-:Y:S01]  /*165b0*/  IABS R3, R8.reuse ;  /* 0x0000000800037213 */ /* 0x080fe20000000000 */
[----:B------:R-:W-:-:S04]  /*165c0*/  IMAD R6, R6, R8, RZ ;  /* 0x0000000806067224 */ /* 0x000fc800078e02ff */
[----:B------:R-:W-:-:S04]  /*165d0*/  IMAD.HI.U32 R2, R2, R3, RZ ;  /* 0x0000000302027227 */ /* 0x000fc800078e00ff */
[----:B------:R-:W-:-:S05]  /*165e0*/  IMAD R3, R2, R9, R3 ;  /* 0x0000000902037224 */ /* 0x000fca00078e0203 */
[----:B------:R-:W-:-:S13]  /*165f0*/  ISETP.GT.U32.AND P1, PT, R4, R3, PT ;  /* 0x000000030400720c */ /* 0x000fda0003f24070 */
[----:B------:R-:W-:Y:S02]  /*16600*/  @!P1 IMAD.IADD R3, R3, 0x1, -R4 ;  /* 0x0000000103039824 */ /* 0x000fe400078e0a04 */
[----:B------:R-:W-:Y:S01]  /*16610*/  @!P1 VIADD R2, R2, 0x1 ;  /* 0x0000000102029836 */ /* 0x000fe20000000000 */
[----:B------:R-:W-:Y:S02]  /*16620*/  ISETP.NE.AND P1, PT, R7, RZ, PT ;  /* 0x000000ff0700720c */ /* 0x000fe40003f25270 */
[----:B------:R-:W-:Y:S01]  /*16630*/  ISETP.GE.U32.AND P0, PT, R3, R4, PT ;  /* 0x000000040300720c */ /* 0x000fe20003f06070 */
[----:B------:R-:W-:Y:S01]  /*16640*/  IMAD.IADD R4, R0, 0x1, -R6 ;  /* 0x0000000100047824 */ /* 0x000fe200078e0a06 */
[----:B------:R-:W-:-:S04]  /*16650*/  LOP3.LUT R3, R8, R7, RZ, 0x3c, !PT ;  /* 0x0000000708037212 */ /* 0x000fc800078e3cff */
[----:B------:R-:W-:-:S07]  /*16660*/  ISETP.GE.AND P2, PT, R3, RZ, PT ;  /* 0x000000ff0300720c */ /* 0x000fce0003f46270 */
[----:B------:R-:W-:-:S06]  /*16670*/  @P0 VIADD R2, R2, 0x1 ;  /* 0x0000000102020836 */ /* 0x000fcc0000000000 */
[----:B------:R-:W-:Y:S01]  /*16680*/  @!P2 IMAD.MOV R2, RZ, RZ, -R2 ;  /* 0x000000ffff02a224 */ /* 0x000fe200078e0a02 */
[----:B------:R-:W-:-:S05]  /*16690*/  @!P1 LOP3.LUT R2, RZ, R7, RZ, 0x33, !PT ;  /* 0x00000007ff029212 */ /* 0x000fca00078e33ff */
[--C-:B------:R-:W-:Y:S02]  /*166a0*/  IMAD.MOV R3, RZ, RZ, -R2.reuse ;  /* 0x000000ffff037224 */ /* 0x100fe400078e0a02 */
[C---:B------:R-:W-:Y:S02]  /*166b0*/  IMAD R2, R7.reuse, 0x1000000, R2 ;  /* 0x0100000007027824 */ /* 0x040fe400078e0202 */
[----:B------:R-:W-:-:S04]  /*166c0*/  IMAD R3, R7, R3, R8 ;  /* 0x0000000307037224 */ /* 0x000fc800078e0208 */
[----:B------:R-:W-:-:S05]  /*166d0*/  IMAD R0, R3, 0x10000, R2 ;  /* 0x0001000003007824 */ /* 0x000fca00078e0202 */
[----:B------:R0:W-:Y:S01]  /*166e0*/  STL [R1+0x8], R0 ;  /* 0x0000080001007387 */ /* 0x0001e20000100800 */
[----:B----4-:R-:W-:-:S05]  /*166f0*/  IMAD.IADD R10, R5, 0x1, R10 ;  /* 0x00000001050a7824 */ /* 0x010fca00078e020a */
[----:B------:R0:W-:Y:S04]  /*16700*/  STL [R1+0xc], R10 ;  /* 0x00000c0a01007387 */ /* 0x0001e80000100800 */
[----:B------:R0:W-:Y:S01]  /*16710*/  STL [R1+0x4], R4 ;  /* 0x0000040401007387 */ /* 0x0001e20000100800 */
[----:B------:R-:W-:Y:S05]  /*16720*/  BRA `(.L_x_336) ;  /* 0x0000000000287947 */ /* 0x000fea0003800000 */
.L_x_330:
[----:B------:R-:W-:Y:S01]  /*16730*/  UMOV UR4, URZ ;  /* 0x0000003f00047c82 */ /* 0x000fe20008000000 */
[----:B------:R-:W-:Y:S01]  /*16740*/  ULDC UR6, c[0x0][0xc3c] ;  /* 0x00030f0000067ab9 */ /* 0x000fe20000000800 */
[----:B------:R-:W-:Y:S01]  /*16750*/  UMOV UR5, URZ ;  /* 0x0000003f00057c82 */ /* 0x000fe20008000000 */
[----:B------:R0:W-:Y:S01]  /*16760*/  STL [R1], R0 ;  /* 0x0000000001007387 */ /* 0x0001e20000100800 */
[----:B------:R-:W-:Y:S02]  /*16770*/  IMAD.U32 R3, RZ, RZ, UR4 ;  /* 0x00000004ff037e24 */ /* 0x000fe4000f8e00ff */
[----:B------:R-:W-:-:S03]  /*16780*/  IMAD.U32 R2, RZ, RZ, UR5 ;  /* 0x00000005ff027e24 */ /* 0x000fc6000f8e00ff */
[----:B------:R1:W-:Y:S01]  /*16790*/  STL [R1+0x4], R3 ;  /* 0x0000040301007387 */ /* 0x0003e20000100800 */
[----:B0-----:R-:W-:-:S05]  /*167a0*/  IMAD.U32 R0, RZ, RZ, UR6 ;  /* 0x00000006ff007e24 */ /* 0x001fca000f8e00ff */
[----:B------:R1:W-:Y:S04]  /*167b0*/  STL [R1+0xc], R0 ;  /* 0x00000c0001007387 */ /* 0x0003e80000100800 */
[----:B------:R1:W-:Y:S02]  /*167c0*/  STL [R1+0x8], R2 ;  /* 0x0000080201007387 */ /* 0x0003e40000100800 */
.L_x_336:
[----:B-1----:R-:W2:Y:S04]  /*167d0*/  LDL R3, [R1+0x8] ;  /* 0x0000080001037983 */ /* 0x002ea80000100800 */
[----:B------:R-:W3:Y:S04]  /*167e0*/  LDL R2, [R1+0xc] ;  /* 0x00000c0001027983 */ /* 0x000ee80000100800 */
[----:B0-----:R-:W4:Y:S04]  /*167f0*/  LDL R4, [R1] ;  /* 0x0000000001047983 */ /* 0x001f280000100800 */
[----:B------:R-:W4:Y:S01]  /*16800*/  LDL R5, [R1+0x4] ;  /* 0x0000040001057983 */ /* 0x000f220000100800 */
[----:B------:R-:W-:Y:S05]  /*16810*/  WARPSYNC.ALL ;  /* 0x0000000000007948 */ /* 0x000fea0003800000 */
[----:B------:R-:W0:Y:S02]  /*16820*/  S2R R0, SR_TID.X ;  /* 0x0000000000007919 */ /* 0x000e240000002100 */
[----:B0-----:R-:W-:Y:S01]  /*16830*/  LOP3.LUT R0, R0, 0x1f, RZ, 0xc0, !PT ;  /* 0x0000001f00007812 */ /* 0x001fe200078ec0ff */
[----:B------:R-:W-:Y:S03]  /*16840*/  BAR.SYNC.DEFER_BLOCKING 0x4, 0x180 ;  /* 0x0106000000007b1d */ /* 0x000fe60000010000 */
[----:B------:R-:W-:-:S13]  /*16850*/  ISETP.NE.AND P0, PT, R0, RZ, PT ;  /* 0x000000ff0000720c */ /* 0x000fda0003f05270 */
[----:B------:R-:W-:Y:S01]  /*16860*/  @!P0 MOV R0, 0x400 ;  /* 0x0000040000008802 */ /* 0x000fe20000000f00 */
[----:B--2---:R-:W-:Y:S02]  /*16870*/  IMAD.MOV.U32 R6, RZ, RZ, R3 ;  /* 0x000000ffff067224 */ /* 0x004fe400078e0003 */
[----:B------:R-:W0:Y:S01]  /*16880*/  @!P0 S2R R3, SR_CgaCtaId ;  /* 0x0000000000038919 */ /* 0x000e220000008800 */
[----:B---3--:R-:W-:Y:S01]  /*16890*/  IMAD.MOV.U32 R7, RZ, RZ, R2 ;  /* 0x000000ffff077224 */ /* 0x008fe200078e0002 */
[----:B0-----:R-:W-:-:S05]  /*168a0*/  @!P0 LEA R18, R3, R0, 0x18 ;  /* 0x0000000003128211 */ /* 0x001fca00078ec0ff */
[----:B----4-:R0:W-:Y:S01]  /*168b0*/  @!P0 STS.128 [R18+0x368d0], R4 ;  /* 0x0368d00412008388 */ /* 0x0101e20000000c00 */
[----:B------:R-:W-:Y:S06]  /*168c0*/  BAR.ARV 0x5, 0x180 ;  /* 0x0146000000007b1d */ /* 0x000fec0000002000 */
.L_x_327:
[----:B------:R-:W2:Y:S01]  /*168d0*/  LDL R0, [R1+0xc] ;  /* 0x00000c0001007983 */ /* 0x000ea20000100800 */
[----:B------:R-:W-:Y:S02]  /*168e0*/  ULDC UR4, c[0x0][0xc3c] ;  /* 0x00030f0000047ab9 */ /* 0x000fe40000000800 */
[----:B--2---:R-:W-:-:S13]  /*168f0*/  ISETP.GE.AND P0, PT, R0, UR4, PT ;  /* 0x0000000400007c0c */ /* 0x004fda000bf06270 */
[----:B------:R-:W-:Y:S05]  /*16900*/  @!P0 BRA `(.L_x_337) ;  /* 0xffffffa4003c8947 */ /* 0x000fea000383ffff */
[----:B------:R-:W-:Y:S05]  /*16910*/  BSYNC B8 ;  /* 0x0000000000087941 */ /* 0x000fea0003800000 */
.L_x_231:
[----:B0-----:R-:W3:Y:S01]  /*16920*/  LDL.LU R0, [R1+0x48] ;  /* 0x0000480001007983 */ /* 0x001ee20000300800 */
[----:B------:R-:W-:Y:S01]  /*16930*/  BSSY B0, `(.L_x_338) ;  /* 0x000000b000007945 */ /* 0x000fe20003800000 */
[----:B-12---:R-:W0:Y:S01]  /*16940*/  S2R R5, SR_CgaCtaId ;  /* 0x0000000000057919 */ /* 0x006e220000008800 */
[----:B---3--:R-:W-:-:S05]  /*16950*/  VIADD R0, R0, 0x1 ;  /* 0x0000000100007836 */ /* 0x008fca0000000000 */
[----:B------:R-:W-:-:S04]  /*16960*/  LEA.HI R2, R0, R0, RZ, 0x1 ;  /* 0x0000000000027211 */ /* 0x000fc800078f08ff */
[----:B------:R-:W-:-:S05]  /*16970*/  LOP3.LUT R3, R2, 0xfffffffe, RZ, 0xc0, !PT ;  /* 0xfffffffe02037812 */ /* 0x000fca00078ec0ff */
[----:B------:R-:W-:Y:S01]  /*16980*/  IMAD.IADD R3, R0, 0x1, -R3 ;  /* 0x0000000100037824 */ /* 0x000fe200078e0a03 */
[----:B------:R-:W-:-:S04]  /*16990*/  MOV R0, 0x400 ;  /* 0x0000040000007802 */ /* 0x000fc80000000f00 */
[----:B0-----:R-:W-:Y:S02]  /*169a0*/  LEA R0, R5, R0, 0x18 ;  /* 0x0000000005007211 */ /* 0x001fe400078ec0ff */
[----:B------:R-:W-:-:S04]  /*169b0*/  SHF.L.U32 R3, R3, 0x1f, RZ ;  /* 0x0000001f03037819 */ /* 0x000fc800000006ff */
[----:B------:R-:W0:Y:S02]  /*169c0*/  SYNCS.PHASECHK.TRANS64.TRYWAIT P0, [R0+URZ+0x36820], R3 ;  /* 0x03682003000075a7 */ /* 0x000e24000800017f */
[----:B0-----:R-:W-:Y:S05]  /*169d0*/  @!P0 BRA `(.L_x_339) ;  /* 0x0000002000008947 */ /* 0x001fea0003800000 */
.L_x_409:
[----:B------:R-:W-:Y:S05]  /*169e0*/  BSYNC B0 ;  /* 0x0000000000007941 */ /* 0x000fea0003800000 */
.L_x_338:
[----:B------:R-:W-:-:S03]  /*169f0*/  UMOV UR4, 0xffffffff ;  /* 0xffffffff00047882 */ /* 0x000fc60000000000 */
[----:B------:R-:W-:Y:S05]  /*16a00*/  BRA.DIV UR4, `(.L_x_340) ;  /* 0x0000002204087947 */ /* 0x000fea000b800000 */
[----:B------:R-:W1:Y:S02]  /*16a10*/  S2R R2, SR_TID.X ;  /* 0x0000000000027919 */ /* 0x000e640000002100 */
[----:B-1----:R-:W-:-:S04]  /*16a20*/  SHF.R.U32.HI R2, RZ, 0x5, R2 ;  /* 0x00000005ff027819 */ /* 0x002fc80000011602 */
[----:B------:R-:W-:-:S05]  /*16a30*/  LOP3.LUT R2, R2, 0x3, RZ, 0xc0, !PT ;  /* 0x0000000302027812 */ /* 0x000fca00078ec0ff */
[----:B------:R1:W2:Y:S02]  /*16a40*/  SHFL.IDX PT, R14, R2, RZ, 0x1f ;  /* 0x00001fff020e7589 */ /* 0x0002a400000e0000 */
.L_x_412:
[----:B--2---:R-:W-:Y:S01]  /*16a50*/  ISETP.NE.AND P0, PT, R14, RZ, PT ;  /* 0x000000ff0e00720c */ /* 0x004fe20003f05270 */
[----:B------:R-:W-:-:S12]  /*16a60*/  BSSY B0, `(.L_x_341) ;  /* 0x0000027000007945 */ /* 0x000fd80003800000 */
[----:B------:R-:W-:Y:S05]  /*16a70*/  @P0 BRA `(.L_x_342) ;  /* 0x0000000000940947 */ /* 0x000fea0003800000 */
[----:B------:R-:W-:-:S03]  /*16a80*/  UMOV UR4, 0xffffffff ;  /* 0xffffffff00047882 */ /* 0x000fc60000000000 */
[----:B------:R-:W-:Y:S05]  /*16a90*/  BRA.DIV UR4, `(.L_x_343) ;  /* 0x0000002204187947 */ /* 0x000fea000b800000 */
[----:B------:R-:W-:-:S13]  /*16aa0*/  ELECT P6, URZ, PT ;  /* 0x00000000003f782f */ /* 0x000fda00038c0000 */
.L_x_415:
        /* <DEDUP_REMOVED lines=8> */
.L_x_344:
[----:B------:R-:W2:Y:S01]  /*16b30*/  LDL.LU R7, [R1+0x14] ;  /* 0x0000140001077983 */ /* 0x000ea20000300800 */
[----:B------:R-:W-:Y:S02]  /*16b40*/  VIADD R2, R0, 0x36840 ;  /* 0x0003684000027836 */ /* 0x000fe40000000000 */
[C---:B0-----:R-:W-:Y:S02]  /*16b50*/  VIADD R3, R19.reuse, 0x1 ;  /* 0x0000000113037836 */ /* 0x041fe40000000000 */
[----:B------:R-:W-:-:S03]  /*16b60*/  IMAD R6, R19, 0x8, R2 ;  /* 0x0000000813067824 */ /* 0x000fc600078e0202 */
[----:B------:R-:W-:-:S04]  /*16b70*/  ISETP.NE.AND P1, PT, R3, 0x2, PT ;  /* 0x000000020300780c */ /* 0x000fc80003f25270 */
[----:B------:R-:W-:Y:S02]  /*16b80*/  SEL R4, RZ, 0x1, P1 ;  /* 0x00000001ff047807 */ /* 0x000fe40000800000 */
[----:B------:R-:W-:Y:S02]  /*16b90*/  SEL R3, R3, RZ, P1 ;  /* 0x000000ff03037207 */ /* 0x000fe40000800000 */
[C---:B--2---:R-:W-:Y:S02]  /*16ba0*/  SHF.L.U32 R5, R7.reuse, 0x1f, RZ ;  /* 0x0000001f07057819 */ /* 0x044fe400000006ff */
[----:B------:R-:W-:Y:S01]  /*16bb0*/  LOP3.LUT R4, R7, R4, RZ, 0x3c, !PT ;  /* 0x0000000407047212 */ /* 0x000fe200078e3cff */
[----:B------:R-:W-:Y:S01]  /*16bc0*/  IMAD R7, R3, 0x8, R2 ;  /* 0x0000000803077824 */ /* 0x000fe200078e0202 */
[----:B------:R-:W0:Y:S02]  /*16bd0*/  SYNCS.PHASECHK.TRANS64.TRYWAIT P0, [R6+URZ], R5 ;  /* 0x00000005060075a7 */ /* 0x000e24000800017f */
[----:B------:R-:W-:Y:S01]  /*16be0*/  SHF.L.U32 R2, R4, 0x1f, RZ ;  /* 0x0000001f04027819 */ /* 0x000fe200000006ff */
[----:B0-----:R-:W-:Y:S06]  /*16bf0*/  @!P0 BRA `(.L_x_345) ;  /* 0x0000001c00e08947 */ /* 0x001fec0003800000 */
.L_x_416:
[----:B------:R-:W1:Y:S02]  /*16c00*/  SYNCS.PHASECHK.TRANS64.TRYWAIT P0, [R7+URZ], R2 ;  /* 0x00000002070075a7 */ /* 0x000e64000800017f */
[----:B-1----:R-:W-:Y:S05]  /*16c10*/  @!P0 BRA `(.L_x_346) ;  /* 0x0000001c00ec8947 */ /* 0x002fea0003800000 */
.L_x_417:
[----:B------:R-:W-:Y:S05]  /*16c20*/  @!P2 BRA `(.L_x_347) ;  /* 0x000000000004a947 */ /* 0x000fea0003800000 */
[----:B------:R-:W-:Y:S01]  /*16c30*/  BPT.TRAP 0x1 ;  /* 0x000000040000795c */ /* 0x000fe20000300000 */
.L_x_347:
[----:B------:R-:W-:-:S04]  /*16c40*/  VIADD R0, R0, 0x36860 ;  /* 0x0003686000007836 */ /* 0x000fc80000000000 */
[----:B------:R-:W-:-:S04]  /*16c50*/  IMAD R4, R19, 0x8, R0 ;  /* 0x0000000813047824 */ /* 0x000fc800078e0200 */
[----:B------:R-:W2:Y:S02]  /*16c60*/  SYNCS.PHASECHK.TRANS64.TRYWAIT P0, [R4+URZ], R5 ;  /* 0x00000005040075a7 */ /* 0x000ea4000800017f */
[----:B--2---:R-:W-:Y:S05]  /*16c70*/  @!P0 BRA `(.L_x_348) ;  /* 0x0000001c00e88947 */ /* 0x004fea0003800000 */
.L_x_418:
[----:B------:R-:W-:-:S07]  /*16c80*/  IMAD R3, R3, 0x8, R0 ;  /* 0x0000000803037824 */ /* 0x000fce00078e0200 */
.L_x_349:
[----:B---3--:R3:W4:Y:S02]  /*16c90*/  SYNCS.PHASECHK.TRANS64.TRYWAIT P0, [R3+URZ], R2 ;  /* 0x00000002030075a7 */ /* 0x008724000800017f */
[----:B----4-:R-:W-:Y:S05]  /*16ca0*/  @!P0 NANOSLEEP.SYNCS 0x989680 ;  /* 0x009896800000895d */ /* 0x010fea0003900000 */
[----:B------:R-:W4:Y:S02]  /*16cb0*/  @!P0 SYNCS.PHASECHK.TRANS64 P0, [R3+URZ], R2 ;  /* 0x00000002030085a7 */ /* 0x000f24000800007f */
[----:B----4-:R-:W-:Y:S05]  /*16cc0*/  @!P0 BRA `(.L_x_349) ;  /* 0xfffffffc00f08947 */ /* 0x010fea000383ffff */
.L_x_342:
[----:B------:R-:W-:Y:S05]  /*16cd0*/  BSYNC B0 ;  /* 0x0000000000007941 */ /* 0x000fea0003800000 */
.L_x_341:
[----:B------:R-:W-:Y:S05]  /*16ce0*/  EXIT ;  /* 0x000000000000794d */ /* 0x000fea0003800000 */
.L_x_182:
[----:B0-----:R0:W1:Y:S02]  /*16cf0*/  SYNCS.PHASECHK.TRANS64.TRYWAIT P1, [R2+URZ+0x36800], R3 ;  /* 0x03680003020075a7 */ /* 0x001064000802017f */
[----:B-1----:R-:W-:Y:S05]  /*16d00*/  @!P1 NANOSLEEP.SYNCS 0x989680 ;  /* 0x009896800000995d */ /* 0x002fea0003900000 */
[----:B------:R-:W1:Y:S02]  /*16d10*/  @!P1 SYNCS.PHASECHK.TRANS64 P1, [R2+URZ+0x36800], R3 ;  /* 0x03680003020095a7 */ /* 0x000e64000802007f */
[----:B-1----:R-:W-:Y:S05]  /*16d20*/  @!P1 BRA `(.L_x_182) ;  /* 0xfffffffc00f09947 */ /* 0x002fea000383ffff */
[----:B------:R-:W-:Y:S05]  /*16d30*/  BRA `(.L_x_350) ;  /* 0xfffffeb000707947 */ /* 0x000fea000383ffff */
.L_x_186:
[----:B-1----:R1:W2:Y:S02]  /*16d40*/  SYNCS.PHASECHK.TRANS64.TRYWAIT P2, [R0+URZ+0x36830], R3 ;  /* 0x03683003000075a7 */ /* 0x0022a4000804017f */
[----:B--2---:R-:W-:Y:S05]  /*16d50*/  @!P2 NANOSLEEP.SYNCS 0x989680 ;  /* 0x009896800000a95d */ /* 0x004fea0003900000 */
[----:B------:R-:W2:Y:S02]  /*16d60*/  @!P2 SYNCS.PHASECHK.TRANS64 P2, [R0+URZ+0x36830], R3 ;  /* 0x036830030000a5a7 */ /* 0x000ea4000804007f */
[----:B--2---:R-:W-:Y:S05]  /*16d70*/  @!P2 BRA `(.L_x_186) ;  /* 0xfffffffc00f0a947 */ /* 0x004fea000383ffff */
[----:B------:R-:W-:Y:S05]  /*16d80*/  BRA `(.L_x_185) ;  /* 0xfffffeb000947947 */ /* 0x000fea000383ffff */
.L_x_191:
[----:B-1----:R-:W-:-:S04]  /*16d90*/  IMAD.U32 R8, RZ, RZ, UR61 ;  /* 0x0000003dff087e24 */ /* 0x002fc8000f8e00ff */
[----:B------:R1:W2:Y:S03]  /*16da0*/  SYNCS.PHASECHK.TRANS64.TRYWAIT P2, [R8+URZ+0x36830], R7 ;  /* 0x03683007080075a7 */ /* 0x0002a6000804017f */
[----:B--2---:R-:W-:Y:S05]  /*16db0*/  @!P2 NANOSLEEP.SYNCS 0x989680 ;  /* 0x009896800000a95d */ /* 0x004fea0003900000 */
[----:B------:R-:W2:Y:S02]  /*16dc0*/  @!P2 SYNCS.PHASECHK.TRANS64 P2, [R8+URZ+0x36830], R7 ;  /* 0x036830070800a5a7 */ /* 0x000ea4000804007f */
[----:B--2---:R-:W-:Y:S05]  /*16dd0*/  @!P2 BRA `(.L_x_191) ;  /* 0xfffffffc00eca947 */ /* 0x004fea000383ffff */
[----:B------:R-:W-:Y:S05]  /*16de0*/  BRA `(.L_x_190) ;  /* 0xfffffefc007c7947 */ /* 0x000fea000383ffff */
.L_x_195:
[----:B-1----:R-:W-:-:S04]  /*16df0*/  IMAD.U32 R6, RZ, RZ, UR7 ;  /* 0x00000007ff067e24 */ /* 0x002fc8000f8e00ff */
[----:B------:R1:W2:Y:S03]  /*16e00*/  SYNCS.PHASECHK.TRANS64.TRYWAIT P2, [R6+URZ+0x36850], R0 ;  /* 0x03685000060075a7 */ /* 0x0002a6000804017f */
[----:B--2---:R-:W-:Y:S05]  /*16e10*/  @!P2 NANOSLEEP.SYNCS 0x989680 ;  /* 0x009896800000a95d */ /* 0x004fea0003900000 */
[----:B------:R-:W2:Y:S02]  /*16e20*/  @!P2 SYNCS.PHASECHK.TRANS64 P2, [R6+URZ+0x36850], R0 ;  /* 0x036850000600a5a7 */ /* 0x000ea4000804007f */
[----:B--2---:R-:W-:Y:S05]  /*16e30*/  @!P2 BRA `(.L_x_195) ;  /* 0xfffffffc00eca947 */ /* 0x004fea000383ffff */
[----:B------:R-:W-:Y:S05]  /*16e40*/  BRA `(.L_x_194) ;  /* 0xffffff2400547947 */ /* 0x000fea000383ffff */
.L_x_200:
[----:B-1----:R1:W2:Y:S02]  /*16e50*/  SYNCS.PHASECHK.TRANS64.TRYWAIT P0, [R15+URZ+0x36850], R0 ;  /* 0x036850000f0075a7 */ /* 0x0022a4000800017f */
[----:B--2---:R-:W-:Y:S05]  /*16e60*/  @!P0 NANOSLEEP.SYNCS 0x989680 ;  /* 0x009896800000895d */ /* 0x004fea0003900000 */
[----:B------:R-:W2:Y:S02]  /*16e70*/  @!P0 SYNCS.PHASECHK.TRANS64 P0, [R15+URZ+0x36850], R0 ;  /* 0x036850000f0085a7 */ /* 0x000ea4000800007f */
[----:B--2---:R-:W-:Y:S05]  /*16e80*/  @!P0 BRA `(.L_x_200) ;  /* 0xfffffffc00f08947 */ /* 0x004fea000383ffff */
[----:B------:R-:W-:Y:S05]  /*16e90*/  BRA `(.L_x_199) ;  /* 0xffffff4400cc7947 */ /* 0x000fea000383ffff */
.L_x_245:
[----:B------:R-:W0:Y:S01]  /*16ea0*/  S2R R4, SR_TID.X ;  /* 0x0000000000047919 */ /* 0x000e220000002100 */
[----:B------:R-:W-:Y:S01]  /*16eb0*/  BSSY B0, `(.L_x_351) ;  /* 0x000000a000007945 */ /* 0x000fe20003800000 */
[----:B------:R-:W-:Y:S02]  /*16ec0*/  IMAD.MOV.U32 R12, RZ, RZ, RZ ;  /* 0x000000ffff0c7224 */ /* 0x000fe400078e00ff */
[----:B--2---:R-:W-:Y:S02]  /*16ed0*/  IMAD.MOV.U32 R11, RZ, RZ, 0x1f ;  /* 0x0000001fff0b7424 */ /* 0x004fe400078e00ff */
[----:B------:R-:W-:Y:S01]  /*16ee0*/  IMAD.MOV.U32 R15, RZ, RZ, -0x1 ;  /* 0xffffffffff0f7424 */ /* 0x000fe200078e00ff */
[----:B0-----:R-:W-:-:S04]  /*16ef0*/  SHF.R.U32.HI R4, RZ, 0x5, R4 ;  /* 0x00000005ff047819 */ /* 0x001fc80000011604 */
[----:B------:R-:W-:-:S05]  /*16f00*/  LOP3.LUT R4, R4, 0x3, RZ, 0xc0, !PT ;  /* 0x0000000304047812 */ /* 0x000fca00078ec0ff */
[----:B------:R-:W-:-:S07]  /*16f10*/  IMAD.MOV.U32 R13, RZ, RZ, R4 ;  /* 0x000000ffff0d7224 */ /* 0x000fce00078e0004 */
[----:B------:R-:W-:Y:S05]  /*16f20*/  WARPSYNC.COLLECTIVE R15, `(.L_x_352) ;  /* 0x000000000f087348 */ /* 0x000fea0003c00000 */
[----:B------:R0:W1:Y:S02]  /*16f30*/  SHFL.IDX P6, R14, R13, R12, R11 ;  /* 0x0000000c0d0e7389 */ /* 0x00006400000c000b */
[----:B01----:R-:W-:Y:S01]  /*16f40*/  ENDCOLLECTIVE ;  /* 0x000000000000791b */ /* 0x003fe20003800000 */
.L_x_352:
[----:B------:R-:W-:Y:S05]  /*16f50*/  BSYNC B0 ;  /* 0x0000000000007941 */ /* 0x000fea0003800000 */
.L_x_351:
[----:B------:R-:W-:Y:S05]  /*16f60*/  BRA `(.L_x_353) ;  /* 0xffffffac00647947 */ /* 0x000fea000383ffff */
.L_x_247:
[----:B------:R-:W-:Y:S01]  /*16f70*/  BSSY B0, `(.L_x_354) ;  /* 0x0000006000007945 */ /* 0x000fe20003800000 */
[----:B------:R-:W-:-:S07]  /*16f80*/  IMAD.MOV.U32 R15, RZ, RZ, -0x1 ;  /* 0xffffffffff0f7424 */ /* 0x000fce00078e00ff */
[----:B--23--:R-:W-:Y:S05]  /*16f90*/  WARPSYNC.COLLECTIVE R15, `(.L_x_355) ;  /* 0x000000000f0c7348 */ /* 0x00cfea0003c00000 */
[----:B------:R-:W-:Y:S02]  /*16fa0*/  ELECT P6, UR62, PT ;  /* 0x00000000003e782f */ /* 0x000fe400038c0000 */
[----:B------:R-:W-:Y:S01]  /*16fb0*/  MOV R14, UR62 ;  /* 0x0000003e000e7c02 */ /* 0x000fe20008000f00 */
[----:B--23--:R-:W-:Y:S10]  /*16fc0*/  ENDCOLLECTIVE ;  /* 0x000000000000791b */ /* 0x00cff40003800000 */
.L_x_355:
[----:B------:R-:W-:Y:S05]  /*16fd0*/  BSYNC B0 ;  /* 0x0000000000007941 */ /* 0x000fea0003800000 */
.L_x_354:
[----:B------:R-:W-:Y:S05]  /*16fe0*/  BRA `(.L_x_356) ;  /* 0xffffffac00687947 */ /* 0x000fea000383ffff */
.L_x_249:
[----:B0-----:R0:W1:Y:S02]  /*16ff0*/  SYNCS.PHASECHK.TRANS64.TRYWAIT P0, [R0+URZ+0x36840], R2 ;  /* 0x03684002000075a7 */ /* 0x001064000800017f */
[----:B-1----:R-:W-:Y:S05]  /*17000*/  @!P0 NANOSLEEP.SYNCS 0x989680 ;  /* 0x009896800000895d */ /* 0x002fea0003900000 */
[----:B------:R-:W1:Y:S02]  /*17010*/  @!P0 SYNCS.PHASECHK.TRANS64 P0, [R0+URZ+0x36840], R2 ;  /* 0x03684002000085a7 */ /* 0x000e64000800007f */
[----:B-1----:R-:W-:Y:S05]  /*17020*/  @!P0 BRA `(.L_x_249) ;  /* 0xfffffffc00f08947 */ /* 0x002fea000383ffff */
[----:B------:R-:W-:Y:S05]  /*17030*/  BRA `(.L_x_357) ;  /* 0xffffffac00cc7947 */ /* 0x000fea000383ffff */
.L_x_253:
[----:B------:R0:W5:Y:S01]  /*17040*/  LDL.LU R9, [R1+0x44] ;  /* 0x0000440001097983 */ /* 0x0001620000300800 */
[----:B------:R-:W-:Y:S02]  /*17050*/  IMAD.MOV.U32 R13, RZ, RZ, R3 ;  /* 0x000000ffff0d7224 */ /* 0x000fe400078e0003 */
[----:B------:R-:W-:Y:S01]  /*17060*/  IMAD.MOV.U32 R12, RZ, RZ, RZ ;  /* 0x000000ffff0c7224 */ /* 0x000fe200078e00ff */
[----:B------:R-:W1:Y:S01]  /*17070*/  S2R R0, SR_TID.X ;  /* 0x0000000000007919 */ /* 0x000e620000002100 */
[----:B------:R-:W-:Y:S02]  /*17080*/  IMAD.MOV.U32 R11, RZ, RZ, 0x181f ;  /* 0x0000181fff0b7424 */ /* 0x000fe400078e00ff */
[----:B------:R-:W-:-:S07]  /*17090*/  IMAD.MOV.U32 R15, RZ, RZ, -0x1 ;  /* 0xffffffffff0f7424 */ /* 0x000fce00078e00ff */
[----:B01---5:R-:W-:Y:S05]  /*170a0*/  WARPSYNC.COLLECTIVE R15, `(.L_x_358) ;  /* 0x000000000f087348 */ /* 0x023fea0003c00000 */
[----:B------:R2:W3:Y:S02]  /*170b0*/  SHFL.IDX P6, R14, R13, R12, R11 ;  /* 0x0000000c0d0e7389 */ /* 0x0004e400000c000b */
[----:B0123-5:R-:W-:Y:S01]  /*170c0*/  ENDCOLLECTIVE ;  /* 0x000000000000791b */ /* 0x02ffe20003800000 */
.L_x_358:
[----:B------:R-:W-:Y:S02]  /*170d0*/  IMAD.MOV.U32 R13, RZ, RZ, R4 ;  /* 0x000000ffff0d7224 */ /* 0x000fe400078e0004 */
[----:B------:R-:W-:-:S07]  /*170e0*/  IMAD.MOV.U32 R6, RZ, RZ, R14 ;  /* 0x000000ffff067224 */ /* 0x000fce00078e000e */
[----:B------:R-:W-:Y:S05]  /*170f0*/  WARPSYNC.COLLECTIVE R15, `(.L_x_359) ;  /* 0x000000000f087348 */ /* 0x000fea0003c00000 */
[----:B------:R0:W1:Y:S02]  /*17100*/  SHFL.IDX P6, R14, R13, R12, R11 ;  /* 0x0000000c0d0e7389 */ /* 0x00006400000c000b */
[----:B01----:R-:W-:Y:S01]  /*17110*/  ENDCOLLECTIVE ;  /* 0x000000000000791b */ /* 0x003fe20003800000 */
.L_x_359:
[----:B------:R-:W-:Y:S01]  /*17120*/  ULDC.64 UR4, c[0x0][0x208] ;  /* 0x0000820000047ab9 */ /* 0x000fe20000000a00 */
[----:B------:R-:W-:Y:S02]  /*17130*/  IMAD.MOV.U32 R13, RZ, RZ, R3 ;  /* 0x000000ffff0d7224 */ /* 0x000fe400078e0003 */
[----:B------:R-:W-:Y:S02]  /*17140*/  IMAD.MOV.U32 R12, RZ, RZ, 0x1 ;  /* 0x00000001ff0c7424 */ /* 0x000fe400078e00ff */
[----:B------:R-:W-:Y:S02]  /*17150*/  IMAD.MOV.U32 R7, RZ, RZ, R14 ;  /* 0x000000ffff077224 */ /* 0x000fe400078e000e */
[----:B------:R-:W-:Y:S02]  /*17160*/  IMAD R2, R9, R8, RZ ;  /* 0x0000000809027224 */ /* 0x000fe400078e02ff */
[----:B------:R-:W0:Y:S01]  /*17170*/  S2R R9, SR_TID.X ;  /* 0x0000000000097919 */ /* 0x000e220000002100 */
[----:B------:R-:W-:-:S05]  /*17180*/  IMAD.SHL.U32 R8, R0, 0x8, RZ ;  /* 0x0000000800087824 */ /* 0x000fca00078e00ff */
[----:B------:R-:W-:Y:S02]  /*17190*/  LOP3.LUT R8, R8, 0x38, RZ, 0xc0, !PT ;  /* 0x0000003808087812 */ /* 0x000fe400078ec0ff */
[----:B0-----:R-:W-:-:S04]  /*171a0*/  LOP3.LUT R9, R9, 0x7f, RZ, 0xc0, !PT ;  /* 0x0000007f09097812 */ /* 0x001fc800078ec0ff */
[----:B------:R-:W-:-:S05]  /*171b0*/  SHF.R.U32.HI R9, RZ, 0x3, R9 ;  /* 0x00000003ff097819 */ /* 0x000fca0000011609 */
[----:B------:R-:W-:-:S04]  /*171c0*/  IMAD.IADD R0, R9, 0x1, R5 ;  /* 0x0000000109007824 */ /* 0x000fc800078e0205 */
[C---:B------:R-:W-:Y:S01]  /*171d0*/  VIADD R5, R0.reuse, 0x10 ;  /* 0x0000001000057836 */ /* 0x040fe20000000000 */
[----:B------:R-:W-:-:S13]  /*171e0*/  ISETP.GE.AND P3, PT, R0, R2, PT ;  /* 0x000000020000720c */ /* 0x000fda0003f66270 */
[----:B------:R-:W-:-:S05]  /*171f0*/  @!P3 LEA R7, P5, R8, R7, 0x1 ;  /* 0x000000070807b211 */ /* 0x000fca00078a08ff */
[----:B------:R-:W-:-:S05]  /*17200*/  @!P3 IMAD.X R6, RZ, RZ, R6, P5 ;  /* 0x000000ffff06b224 */ /* 0x000fca00028e0606 */
[----:B------:R-:W-:-:S04]  /*17210*/  @!P3 LOP3.LUT R7, R7, R6, RZ, 0x3c, !PT ;  /* 0x000000060707b212 */ /* 0x000fc800078e3cff */
[----:B------:R-:W-:-:S04]  /*17220*/  @!P3 LOP3.LUT R6, R7, R6, RZ, 0x3c, !PT ;  /* 0x000000060706b212 */ /* 0x000fc800078e3cff */
[----:B------:R-:W-:-:S05]  /*17230*/  @!P3 LOP3.LUT R7, R7, R6, RZ, 0x3c, !PT ;  /* 0x000000060707b212 */ /* 0x000fca00078e3cff */
        /* <DEDUP_REMOVED lines=10> */
.L_x_360:
[----:B------:R-:W-:Y:S02]  /*172e0*/  IMAD.MOV.U32 R13, RZ, RZ, R4 ;  /* 0x000000ffff0d7224 */ /* 0x000fe400078e0004 */
[----:B------:R-:W-:-:S07]  /*172f0*/  IMAD.MOV.U32 R9, RZ, RZ, R14 ;  /* 0x000000ffff097224 */ /* 0x000fce00078e000e */
[----:B------:R-:W-:Y:S05]  /*17300*/  WARPSYNC.COLLECTIVE R15, `(.L_x_361) ;  /* 0x000000000f087348 */ /* 0x000fea0003c00000 */
[----:B------:R0:W1:Y:S02]  /*17310*/  SHFL.IDX P6, R14, R13, R12, R11 ;  /* 0x0000000c0d0e7389 */ /* 0x00006400000c000b */
[----:B01----:R-:W-:Y:S01]  /*17320*/  ENDCOLLECTIVE ;  /* 0x000000000000791b */ /* 0x003fe20003800000 */
.L_x_361:
[----:B------:R-:W-:Y:S01]  /*17330*/  ULDC.64 UR4, c[0x0][0x208] ;  /* 0x0000820000047ab9 */ /* 0x000fe20000000a00 */
[----:B------:R-:W-:Y:S02]  /*17340*/  IMAD.MOV.U32 R13, RZ, RZ, R3 ;  /* 0x000000ffff0d7224 */ /* 0x000fe400078e0003 */
[----:B------:R-:W-:Y:S02]  /*17350*/  IMAD.MOV.U32 R12, RZ, RZ, 0x2 ;  /* 0x00000002ff0c7424 */ /* 0x000fe400078e00ff */
[----:B------:R-:W-:-:S05]  /*17360*/  IMAD.MOV.U32 R5, RZ, RZ, R14 ;  /* 0x000000ffff057224 */ /* 0x000fca00078e000e */
[----:B------:R-:W-:-:S05]  /*17370*/  @!P3 LEA R8, P5, R8, R5, 0x1 ;  /* 0x000000050808b211 */ /* 0x000fca00078a08ff */
[----:B------:R-:W-:Y:S02]  /*17380*/  @!P3 IMAD.X R5, RZ, RZ, R9, P5 ;  /* 0x000000ffff05b224 */ /* 0x000fe400028e0609 */
[----:B------:R-:W-:Y:S01]  /*17390*/  @!P3 IMAD.MOV.U32 R6, RZ, RZ, R8 ;  /* 0x000000ffff06b224 */ /* 0x000fe200078e0008 */
[----:B------:R-:W0:Y:S01]  /*173a0*/  S2R R9, SR_TID.X ;  /* 0x0000000000097919 */ /* 0x000e220000002100 */
[----:B------:R-:W-:Y:S02]  /*173b0*/  @!P3 IMAD.MOV.U32 R7, RZ, RZ, R5 ;  /* 0x000000ffff07b224 */ /* 0x000fe400078e0005 */
[----:B------:R-:W-:-:S03]  /*173c0*/  VIADD R5, R0, 0x20 ;  /* 0x0000002000057836 */ /* 0x000fc60000000000 */
[----:B------:R-:W-:Y:S01]  /*173d0*/  @!PT LDS RZ, [RZ] ;  /* 0x00000000fffff984 */ /* 0x000fe20000000800 */
[----:B------:R-:W-:Y:S01]  /*173e0*/  @!PT LDS RZ, [RZ] ;  /* 0x00000000fffff984 */ /* 0x000fe20000000800 */
[----:B------:R-:W-:Y:S01]  /*173f0*/  @!PT LDS RZ, [RZ] ;  /* 0x00000000fffff984 */ /* 0x000fe20000000800 */
[----:B------:R1:W-:Y:S04]  /*17400*/  @!P3 LDGSTS.E.BYPASS.LTC128B.128 [R10+0x15c00], desc[UR4][R6.64], !P2 ;  /* 0x15c00000060abfae */ /* 0x0003e8000d101d44 */
[----:B------:R1:W-:Y:S04]  /*17410*/  @!P3 LDGSTS.E.BYPASS.LTC128B.128 [R10+0x19c00], desc[UR4][R6.64+0x80], !P1 ;  /* 0x19c00080060abfae */ /* 0x0003e8000c901d44 */
[----:B------:R1:W-:Y:S01]  /*17420*/  @!P3 LDGSTS.E.BYPASS.LTC128B.128 [R10+0x1dc00], desc[UR4][R6.64+0x100], !P0 ;  /* 0x1dc00100060abfae */ /* 0x0003e2000c101d44 */
[----:B------:R-:W-:-:S13]  /*17430*/  ISETP.GE.AND P3, PT, R5, R2, PT ;  /* 0x000000020500720c */ /* 0x000fda0003f66270 */
[----:B01----:R-:W-:Y:S05]  /*17440*/  WARPSYNC.COLLECTIVE R15, `(.L_x_362) ;  /* 0x000000000f087348 */ /* 0x003fea0003c00000 */
[----:B------:R2:W3:Y:S02]  /*17450*/  SHFL.IDX P6, R14, R13, R12, R11 ;  /* 0x0000000c0d0e7389 */ /* 0x0004e400000c000b */
[----:B0123--:R-:W-:Y:S01]  /*17460*/  ENDCOLLECTIVE ;  /* 0x000000000000791b */ /* 0x00ffe20003800000 */
.L_x_362:
[----:B------:R-:W-:Y:S02]  /*17470*/  IMAD.MOV.U32 R13, RZ, RZ, R4 ;  /* 0x000000ffff0d7224 */ /* 0x000fe400078e0004 */
[----:B------:R-:W-:-:S05]  /*17480*/  IMAD.SHL.U32 R9, R9, 0x8, RZ ;  /* 0x0000000809097824 */ /* 0x000fca00078e00ff */
[----:B------:R-:W-:Y:S01]  /*17490*/  LOP3.LUT R9, R9, 0x38, RZ, 0xc0, !PT ;  /* 0x0000003809097812 */ /* 0x000fe200078ec0ff */
[----:B------:R-:W-:-:S07]  /*174a0*/  IMAD.MOV.U32 R8, RZ, RZ, R14 ;  /* 0x000000ffff087224 */ /* 0x000fce00078e000e */
[----:B------:R-:W-:Y:S05]  /*174b0*/  WARPSYNC.COLLECTIVE R15, `(.L_x_363) ;  /* 0x000000000f087348 */ /* 0x000fea0003c00000 */
[----:B------:R0:W1:Y:S02]  /*174c0*/  SHFL.IDX P6, R14, R13, R12, R11 ;  /* 0x0000000c0d0e7389 */ /* 0x00006400000c000b */
[----:B01----:R-:W-:Y:S01]  /*174d0*/  ENDCOLLECTIVE ;  /* 0x000000000000791b */ /* 0x003fe20003800000 */
.L_x_363:
[----:B------:R-:W-:Y:S01]  /*174e0*/  ULDC.64 UR4, c[0x0][0x208] ;  /* 0x0000820000047ab9 */ /* 0x000fe20000000a00 */
[----:B------:R-:W-:Y:S02]  /*174f0*/  IMAD.MOV.U32 R13, RZ, RZ, R3 ;  /* 0x000000ffff0d7224 */ /* 0x000fe400078e0003 */
[----:B------:R-:W-:Y:S02]  /*17500*/  IMAD.MOV.U32 R12, RZ, RZ, 0x3 ;  /* 0x00000003ff0c7424 */ /* 0x000fe400078e00ff */
[----:B------:R-:W-:-:S05]  /*17510*/  IMAD.MOV.U32 R5, RZ, RZ, R14 ;  /* 0x000000ffff057224 */ /* 0x000fca00078e000e */
[----:B------:R-:W-:-:S05]  /*17520*/  @!P3 LEA R5, P4, R9, R5, 0x1 ;  /* 0x000000050905b211 */ /* 0x000fca00078808ff */
[----:B------:R-:W-:-:S04]  /*17530*/  @!P3 IMAD.X R6, RZ, RZ, R8, P4 ;  /* 0x000000ffff06b224 */ /* 0x000fc800020e0608 */
[----:B------:R-:W-:Y:S02]  /*17540*/  @!P3 IMAD.MOV.U32 R7, RZ, RZ, R6 ;  /* 0x000000ffff07b224 */ /* 0x000fe400078e0006 */
        /* <DEDUP_REMOVED lines=12> */
.L_x_364:
[----:B------:R-:W-:Y:S02]  /*17610*/  IMAD.MOV.U32 R13, RZ, RZ, R4 ;  /* 0x000000ffff0d7224 */ /* 0x000fe400078e0004 */
[----:B------:R-:W-:-:S07]  /*17620*/  IMAD.MOV.U32 R6, RZ, RZ, R14 ;  /* 0x000000ffff067224 */ /* 0x000fce00078e000e */
[----:B------:R-:W-:Y:S05]  /*17630*/  WARPSYNC.COLLECTIVE R15, `(.L_x_365) ;  /* 0x000000000f087348 */ /* 0x000fea0003c00000 */
[----:B------:R0:W1:Y:S02]  /*17640*/  SHFL.IDX P6, R14, R13, R12, R11 ;  /* 0x0000000c0d0e7389 */ /* 0x00006400000c000b */
[----:B01----:R-:W-:Y:S01]  /*17650*/  ENDCOLLECTIVE ;  /* 0x000000000000791b */ /* 0x003fe20003800000 */
.L_x_365:
        /* <DEDUP_REMOVED lines=19> */
.L_x_366:
[----:B------:R-:W-:Y:S02]  /*17790*/  IMAD.MOV.U32 R13, RZ, RZ, R4 ;  /* 0x000000ffff0d7224 */ /* 0x000fe400078e0004 */
[----:B------:R-:W-:-:S07]  /*177a0*/  IMAD.MOV.U32 R6, RZ, RZ, R14 ;  /* 0x000000ffff067224 */ /* 0x000fce00078e000e */
[----:B------:R-:W-:Y:S05]  /*177b0*/  WARPSYNC.COLLECTIVE R15, `(.L_x_367) ;  /* 0x000000000f087348 */ /* 0x000fea0003c00000 */
[----:B------:R0:W1:Y:S02]  /*177c0*/  SHFL.IDX P6, R14, R13, R12, R11 ;  /* 0x0000000c0d0e7389 */ /* 0x00006400000c000b */
[----:B01----:R-:W-:Y:S01]  /*177d0*/  ENDCOLLECTIVE ;  /* 0x000000000000791b */ /* 0x003fe20003800000 */
.L_x_367:
        /* <DEDUP_REMOVED lines=19> */
.L_x_368:
[----:B------:R-:W-:Y:S02]  /*17910*/  IMAD.MOV.U32 R13, RZ, RZ, R4 ;  /* 0x000000ffff0d7224 */ /* 0x000fe400078e0004 */
[----:B------:R-:W-:-:S07]  /*17920*/  IMAD.MOV.U32 R6, RZ, RZ, R14 ;  /* 0x000000ffff067224 */ /* 0x000fce00078e000e */
[----:B------:R-:W-:Y:S05]  /*17930*/  WARPSYNC.COLLECTIVE R15, `(.L_x_369) ;  /* 0x000000000f087348 */ /* 0x000fea0003c00000 */
[----:B------:R0:W1:Y:S02]  /*17940*/  SHFL.IDX P6, R14, R13, R12, R11 ;  /* 0x0000000c0d0e7389 */ /* 0x00006400000c000b */
[----:B01----:R-:W-:Y:S01]  /*17950*/  ENDCOLLECTIVE ;  /* 0x000000000000791b */ /* 0x003fe20003800000 */
.L_x_369:
[----:B------:R-:W-:Y:S01]  /*17960*/  ULDC.64 UR4, c[0x0][0x208] ;  /* 0x0000820000047ab9 */ /* 0x000fe20000000a00 */
[----:B------:R-:W-:Y:S02]  /*17970*/  IMAD.MOV.U32 R13, RZ, RZ, R3 ;  /* 0x000000ffff0d7224 */ /* 0x000fe400078e0003 */
[----:B------:R-:W-:Y:S02]  /*17980*/  IMAD.MOV.U32 R12, RZ, RZ, 0x6 ;  /* 0x00000006ff0c7424 */ /* 0x000fe400078e00ff */
[----:B------:R-:W-:-:S05]  /*17990*/  IMAD.MOV.U32 R5, RZ, RZ, R14 ;  /* 0x000000ffff057224 */ /* 0x000fca00078e000e */
[----:B------:R-:W-:-:S05]  /*179a0*/  @!P3 LEA R5, P4, R9, R5, 0x1 ;  /* 0x000000050905b211 */ /* 0x000fca00078808ff */
[----:B------:R-:W-:-:S04]  /*179b0*/  @!P3 IMAD.X R6, RZ, RZ, R6, P4 ;  /* 0x000000ffff06b224 */ /* 0x000fc800020e0606 */
[----:B------:R-:W-:Y:S02]  /*179c0*/  @!P3 IMAD.MOV.U32 R7, RZ, RZ, R6 ;  /* 0x000000ffff07b224 */ /* 0x000fe400078e0006 */
[----:B------:R-:W-:-:S05]  /*179d0*/  @!P3 IMAD.MOV.U32 R6, RZ, RZ, R5 ;  /* 0x000000ffff06b224 */ /* 0x000fca00078e0005 */
        /* <DEDUP_REMOVED lines=9> */
.L_x_370:
[----:B------:R-:W-:-:S05]  /*17a70*/  VIADD R7, R0, 0x60 ;  /* 0x0000006000077836 */ /* 0x000fca0000000000 */
[----:B------:R-:W-:Y:S01]  /*17a80*/  ISETP.GE.AND P4, PT, R7, R2, PT ;  /* 0x000000020700720c */ /* 0x000fe20003f86270 */
[----:B------:R-:W-:Y:S02]  /*17a90*/  IMAD.MOV.U32 R13, RZ, RZ, R4 ;  /* 0x000000ffff0d7224 */ /* 0x000fe400078e0004 */
[----:B------:R-:W-:-:S10]  /*17aa0*/  IMAD.MOV.U32 R6, RZ, RZ, R14 ;  /* 0x000000ffff067224 */ /* 0x000fd400078e000e */
[----:B------:R-:W-:Y:S05]  /*17ab0*/  WARPSYNC.COLLECTIVE R15, `(.L_x_371) ;  /* 0x000000000f087348 */ /* 0x000fea0003c00000 */
[----:B------:R0:W1:Y:S02]  /*17ac0*/  SHFL.IDX P6, R14, R13, R12, R11 ;  /* 0x0000000c0d0e7389 */ /* 0x00006400000c000b */
[----:B01----:R-:W-:Y:S01]  /*17ad0*/  ENDCOLLECTIVE ;  /* 0x000000000000791b */ /* 0x003fe20003800000 */
.L_x_371:
        /* <DEDUP_REMOVED lines=17> */
.L_x_372:
[----:B------:R-:W-:Y:S02]  /*17bf0*/  IMAD.MOV.U32 R13, RZ, RZ, R4 ;  /* 0x000000ffff0d7224 */ /* 0x000fe400078e0004 */
[----:B------:R-:W-:-:S07]  /*17c00*/  IMAD.MOV.U32 R5, RZ, RZ, R14 ;  /* 0x000000ffff057224 */ /* 0x000fce00078e000e */
[----:B------:R-:W-:Y:S05]  /*17c10*/  WARPSYNC.COLLECTIVE R15, `(.L_x_373) ;  /* 0x000000000f087348 */ /* 0x000fea0003c00000 */
[----:B------:R0:W1:Y:S02]  /*17c20*/  SHFL.IDX P6, R14, R13, R12, R11 ;  /* 0x0000000c0d0e7389 */ /* 0x00006400000c000b */
[----:B01----:R-:W-:Y:S01]  /*17c30*/  ENDCOLLECTIVE ;  /* 0x000000000000791b */ /* 0x003fe20003800000 */
.L_x_373:
[----:B------:R-:W-:Y:S01]  /*17c40*/  IMAD.MOV.U32 R3, RZ, RZ, R14 ;  /* 0x000000ffff037224 */ /* 0x000fe200078e000e */
[----:B------:R-:W-:Y:S06]  /*17c50*/  BRA `(.L_x_374) ;  /* 0xffffffb000607947 */ /* 0x000fec000383ffff */
.L_x_258:
[----:B0-----:R0:W3:Y:S02]  /*17c60*/  SYNCS.PHASECHK.TRANS64.TRYWAIT P0, [R18+URZ+0x36820], R0 ;  /* 0x03682000120075a7 */ /* 0x0010e4000800017f */
[----:B---3--:R-:W-:Y:S05]  /*17c70*/  @!P0 NANOSLEEP.SYNCS 0x989680 ;  /* 0x009896800000895d */ /* 0x008fea0003900000 */
[----:B------:R-:W3:Y:S02]  /*17c80*/  @!P0 SYNCS.PHASECHK.TRANS64 P0, [R18+URZ+0x36820], R0 ;  /* 0x03682000120085a7 */ /* 0x000ee4000800007f */
[----:B---3--:R-:W-:Y:S05]  /*17c90*/  @!P0 BRA `(.L_x_258) ;  /* 0xfffffffc00f08947 */ /* 0x008fea000383ffff */
[----:B------:R-:W-:Y:S05]  /*17ca0*/  BRA `(.L_x_375) ;  /* 0xffffffb000e47947 */ /* 0x000fea000383ffff */
.L_x_267:
[----:B-1----:R1:W2:Y:S02]  /*17cb0*/  SYNCS.PHASECHK.TRANS64.TRYWAIT P0, [R3+URZ+0x36840], R2 ;  /* 0x03684002030075a7 */ /* 0x0022a4000800017f */
[----:B--2---:R-:W-:Y:S05]  /*17cc0*/  @!P0 NANOSLEEP.SYNCS 0x989680 ;  /* 0x009896800000895d */ /* 0x004fea0003900000 */
[----:B------:R-:W2:Y:S02]  /*17cd0*/  @!P0 SYNCS.PHASECHK.TRANS64 P0, [R3+URZ+0x36840], R2 ;  /* 0x03684002030085a7 */ /* 0x000ea4000800007f */
[----:B--2---:R-:W-:Y:S05]  /*17ce0*/  @!P0 BRA `(.L_x_267) ;  /* 0xfffffffc00f08947 */ /* 0x004fea000383ffff */
[----:B------:R-:W-:Y:S05]  /*17cf0*/  BRA `(.L_x_376) ;  /* 0xffffffb400c47947 */ /* 0x000fea000383ffff */
.L_x_274:
[----:B-1----:R1:W2:Y:S02]  /*17d00*/  SYNCS.PHASECHK.TRANS64.TRYWAIT P0, [R3+URZ+0x60], R2 ;  /* 0x00006002030075a7 */ /* 0x0022a4000800017f */
[----:B--2---:R-:W-:Y:S05]  /*17d10*/  @!P0 NANOSLEEP.SYNCS 0x989680 ;  /* 0x009896800000895d */ /* 0x004fea0003900000 */
[----:B------:R-:W2:Y:S02]  /*17d20*/  @!P0 SYNCS.PHASECHK.TRANS64 P0, [R3+URZ+0x60], R2 ;  /* 0x00006002030085a7 */ /* 0x000ea4000800007f */
[----:B--2---:R-:W-:Y:S05]  /*17d30*/  @!P0 BRA `(.L_x_274) ;  /* 0xfffffffc00f08947 */ /* 0x004fea000383ffff */
[----:B------:R-:W-:Y:S05]  /*17d40*/  BRA `(.L_x_377) ;  /* 0xffffffb800d87947 */ /* 0x000fea000383ffff */
.L_x_284:
[----:B-1----:R1:W2:Y:S02]  /*17d50*/  SYNCS.PHASECHK.TRANS64.TRYWAIT P0, [R3+URZ+0x36840], R2 ;  /* 0x03684002030075a7 */ /* 0x0022a4000800017f */
[----:B--2---:R-:W-:Y:S05]  /*17d60*/  @!P0 NANOSLEEP.SYNCS 0x989680 ;  /* 0x009896800000895d */ /* 0x004fea0003900000 */
[----:B------:R-:W2:Y:S02]  /*17d70*/  @!P0 SYNCS.PHASECHK.TRANS64 P0, [R3+URZ+0x36840], R2 ;  /* 0x03684002030085a7 */ /* 0x000ea4000800007f */
[----:B--2---:R-:W-:Y:S05]  /*17d80*/  @!P0 BRA `(.L_x_284) ;  /* 0xfffffffc00f08947 */ /* 0x004fea000383ffff */
[----:B------:R-:W-:Y:S05]  /*17d90*/  BRA `(.L_x_378) ;  /* 0xffffffc000a87947 */ /* 0x000fea000383ffff */
.L_x_291:
[----:B0-----:R0:W1:Y:S02]  /*17da0*/  SYNCS.PHASECHK.TRANS64.TRYWAIT P0, [R2+URZ+0x60], R3 ;  /* 0x00006003020075a7 */ /* 0x001064000800017f */
[----:B-1----:R-:W-:Y:S05]  /*17db0*/  @!P0 NANOSLEEP.SYNCS 0x989680 ;  /* 0x009896800000895d */ /* 0x002fea0003900000 */
[----:B------:R-:W1:Y:S02]  /*17dc0*/  @!P0 SYNCS.PHASECHK.TRANS64 P0, [R2+URZ+0x60], R3 ;  /* 0x00006003020085a7 */ /* 0x000e64000800007f */
[----:B-1----:R-:W-:Y:S05]  /*17dd0*/  @!P0 BRA `(.L_x_291) ;  /* 0xfffffffc00f08947 */ /* 0x002fea000383ffff */
[----:B------:R-:W-:Y:S05]  /*17de0*/  BRA `(.L_x_379) ;  /* 0xffffffc400bc7947 */ /* 0x000fea000383ffff */
.L_x_301:
[----:B--2---:R2:W3:Y:S02]  /*17df0*/  SYNCS.PHASECHK.TRANS64.TRYWAIT P0, [R2+URZ+0x36840], R3 ;  /* 0x03684003020075a7 */ /* 0x0044e4000800017f */
[----:B---3--:R-:W-:Y:S05]  /*17e00*/  @!P0 NANOSLEEP.SYNCS 0x989680 ;  /* 0x009896800000895d */ /* 0x008fea0003900000 */
[----:B------:R-:W3:Y:S02]  /*17e10*/  @!P0 SYNCS.PHASECHK.TRANS64 P0, [R2+URZ+0x36840], R3 ;  /* 0x03684003020085a7 */ /* 0x000ee4000800007f */
[----:B---3--:R-:W-:Y:S05]  /*17e20*/  @!P0 BRA `(.L_x_301) ;  /* 0xfffffffc00f08947 */ /* 0x008fea000383ffff */
[----:B------:R-:W-:Y:S05]  /*17e30*/  BRA `(.L_x_380) ;  /* 0xffffffcc005c7947 */ /* 0x000fea000383ffff */
.L_x_308:
[----:B0-----:R0:W1:Y:S02]  /*17e40*/  SYNCS.PHASECHK.TRANS64.TRYWAIT P0, [R2+URZ+0x60], R5 ;  /* 0x00006005020075a7 */ /* 0x001064000800017f */
[----:B-1----:R-:W-:Y:S05]  /*17e50*/  @!P0 NANOSLEEP.SYNCS 0x989680 ;  /* 0x009896800000895d */ /* 0x002fea0003900000 */
[----:B------:R-:W1:Y:S02]  /*17e60*/  @!P0 SYNCS.PHASECHK.TRANS64 P0, [R2+URZ+0x60], R5 ;  /* 0x00006005020085a7 */ /* 0x000e64000800007f */
[----:B-1----:R-:W-:Y:S05]  /*17e70*/  @!P0 BRA `(.L_x_308) ;  /* 0xfffffffc00f08947 */ /* 0x002fea000383ffff */
[----:B------:R-:W-:Y:S05]  /*17e80*/  BRA `(.L_x_381) ;  /* 0xffffffd000707947 */ /* 0x000fea000383ffff */
.L_x_320:
[----:B--2---:R2:W3:Y:S02]  /*17e90*/  SYNCS.PHASECHK.TRANS64.TRYWAIT P0, [R0+URZ+0x36860], R2 ;  /* 0x03686002000075a7 */ /* 0x0044e4000800017f */
[----:B---3--:R-:W-:Y:S05]  /*17ea0*/  @!P0 NANOSLEEP.SYNCS 0x989680 ;  /* 0x009896800000895d */ /* 0x008fea0003900000 */
[----:B------:R-:W3:Y:S02]  /*17eb0*/  @!P0 SYNCS.PHASECHK.TRANS64 P0, [R0+URZ+0x36860], R2 ;  /* 0x03686002000085a7 */ /* 0x000ee4000800007f */
[----:B---3--:R-:W-:Y:S05]  /*17ec0*/  @!P0 BRA `(.L_x_320) ;  /* 0xfffffffc00f08947 */ /* 0x008fea000383ffff */
[----:B------:R-:W-:Y:S05]  /*17ed0*/  BRA `(.L_x_382) ;  /* 0xffffffd400fc7947 */ /* 0x000fea000383ffff */
.L_x_328:
[----:B------:R-:W3:Y:S01]  /*17ee0*/  LDL R3, [R1] ;  /* 0x0000000001037983 */ /* 0x000ee20000100800 */
[----:B------:R-:W-:Y:S01]  /*17ef0*/  BSSY B0, `(.L_x_383) ;  /* 0x0000008000007945 */ /* 0x000fe20003800000 */
[----:B0-----:R-:W-:Y:S02]  /*17f00*/  IMAD.MOV.U32 R12, RZ, RZ, RZ ;  /* 0x000000ffff0c7224 */ /* 0x001fe400078e00ff */
[----:B--2---:R-:W-:Y:S02]  /*17f10*/  IMAD.MOV.U32 R11, RZ, RZ, 0x1f ;  /* 0x0000001fff0b7424 */ /* 0x004fe400078e00ff */
[----:B------:R-:W-:Y:S02]  /*17f20*/  IMAD.MOV.U32 R15, RZ, RZ, -0x1 ;  /* 0xffffffffff0f7424 */ /* 0x000fe400078e00ff */
[----:B---3--:R-:W-:-:S07]  /*17f30*/  IMAD.MOV.U32 R13, RZ, RZ, R3 ;  /* 0x000000ffff0d7224 */ /* 0x008fce00078e0003 */
[----:B-1----:R-:W-:Y:S05]  /*17f40*/  WARPSYNC.COLLECTIVE R15, `(.L_x_384) ;  /* 0x000000000f087348 */ /* 0x002fea0003c00000 */
[----:B------:R0:W2:Y:S02]  /*17f50*/  SHFL.IDX P6, R14, R13, R12, R11 ;  /* 0x0000000c0d0e7389 */ /* 0x0000a400000c000b */
[----:B012---:R-:W-:Y:S01]  /*17f60*/  ENDCOLLECTIVE ;  /* 0x000000000000791b */ /* 0x007fe20003800000 */
.L_x_384:
[----:B------:R-:W-:Y:S05]  /*17f70*/  BSYNC B0 ;  /* 0x0000000000007941 */ /* 0x000fea0003800000 */
.L_x_383:
[----:B------:R0:W5:Y:S01]  /*17f80*/  LDL R2, [R1+0xc] ;  /* 0x00000c0001027983 */ /* 0x0001620000100800 */
[----:B------:R-:W-:Y:S02]  /*17f90*/  IMAD.MOV.U32 R13, RZ, RZ, R3 ;  /* 0x000000ffff0d7224 */ /* 0x000fe400078e0003 */
[----:B------:R-:W-:Y:S02]  /*17fa0*/  IMAD.MOV.U32 R12, RZ, RZ, 0x1 ;  /* 0x00000001ff0c7424 */ /* 0x000fe400078e00ff */
[----:B------:R-:W-:Y:S02]  /*17fb0*/  IMAD.MOV.U32 R11, RZ, RZ, 0x1f ;  /* 0x0000001fff0b7424 */ /* 0x000fe400078e00ff */
[----:B------:R-:W-:Y:S02]  /*17fc0*/  IMAD.MOV.U32 R15, RZ, RZ, -0x1 ;  /* 0xffffffffff0f7424 */ /* 0x000fe400078e00ff */
[----:B0-----:R-:W-:-:S07]  /*17fd0*/  IMAD.MOV.U32 R0, RZ, RZ, R14 ;  /* 0x000000ffff007224 */ /* 0x001fce00078e000e */
[----:B-----5:R-:W-:Y:S05]  /*17fe0*/  WARPSYNC.COLLECTIVE R15, `(.L_x_385) ;  /* 0x000000000f087348 */ /* 0x020fea0003c00000 */
[----:B------:R0:W1:Y:S02]  /*17ff0*/  SHFL.IDX P6, R14, R13, R12, R11 ;  /* 0x0000000c0d0e7389 */ /* 0x00006400000c000b */
[----:B01---5:R-:W-:Y:S01]  /*18000*/  ENDCOLLECTIVE ;  /* 0x000000000000791b */ /* 0x023fe20003800000 */
.L_x_385:
[----:B------:R-:W-:Y:S01]  /*18010*/  ULDC UR4, c[0x0][0xc3c] ;  /* 0x00030f0000047ab9 */ /* 0x000fe20000000800 */
[----:B------:R-:W-:Y:S01]  /*18020*/  ULDC.64 UR6, c[0x0][0x208] ;  /* 0x0000820000067ab9 */ /* 0x000fe20000000a00 */
[----:B------:R-:W-:Y:S02]  /*18030*/  IMAD.IADD R6, R2, 0x1, R16 ;  /* 0x0000000102067824 */ /* 0x000fe400078e0210 */
[----:B------:R-:W-:Y:S02]  /*18040*/  IMAD.MOV.U32 R11, RZ, RZ, RZ ;  /* 0x000000ffff0b7224 */ /* 0x000fe400078e00ff */
[----:B------:R-:W-:Y:S01]  /*18050*/  IMAD.MOV.U32 R8, RZ, RZ, R14 ;  /* 0x000000ffff087224 */ /* 0x000fe200078e000e */
[----:B------:R-:W-:-:S13]  /*18060*/  ISETP.GE.OR P1, PT, R6, UR4, !P0 ;  /* 0x0000000406007c0c */ /* 0x000fda000c726670 */
[----:B------:R-:W0:Y:S08]  /*18070*/  @!P1 LDC.64 R2, c[0x0][0xc80] ;  /* 0x00032000ff029b82 */ /* 0x000e300000000a00 */
[----:B------:R-:W1:Y:S01]  /*18080*/  @!P1 LDC.64 R4, c[0x0][0xc78] ;  /* 0x00031e00ff049b82 */ /* 0x000e620000000a00 */
[----:B0-----:R-:W-:-:S05]  /*18090*/  @!P1 IMAD.WIDE R2, R6, 0x4, R2 ;  /* 0x0000000406029825 */ /* 0x001fca00078e0202 */
[----:B------:R1:W2:Y:S02]  /*180a0*/  @!P1 LDG.E R7, desc[UR6][R2.64] ;  /* 0x0000000602079981 */ /* 0x0002a4000c1e1900 */
[----:B-1----:R-:W-:-:S06]  /*180b0*/  @!P1 IMAD.WIDE R2, R6, 0x4, R4 ;  /* 0x0000000406029825 */ /* 0x002fcc00078e0204 */
[----:B------:R-:W3:Y:S01]  /*180c0*/  @!P1 LDG.E R2, desc[UR6][R2.64] ;  /* 0x0000000602029981 */ /* 0x000ee2000c1e1900 */
[----:B------:R-:W-:Y:S01]  /*180d0*/  IMAD.MOV.U32 R6, RZ, RZ, RZ ;  /* 0x000000ffff067224 */ /* 0x000fe200078e00ff */
[C---:B------:R-:W-:Y:S01]  /*180e0*/  ISETP.GE.U32.AND P2, PT, R16.reuse, 0x2, PT ;  /* 0x000000021000780c */ /* 0x040fe20003f46070 */
[----:B------:R-:W-:Y:S01]  /*180f0*/  IMAD.MOV.U32 R4, RZ, RZ, RZ ;  /* 0x000000ffff047224 */ /* 0x000fe200078e00ff */
[C---:B------:R-:W-:Y:S02]  /*18100*/  ISETP.GE.U32.AND P3, PT, R16.reuse, 0x4, PT ;  /* 0x000000041000780c */ /* 0x040fe40003f66070 */
[C---:B------:R-:W-:Y:S02]  /*18110*/  ISETP.GE.U32.AND P4, PT, R16.reuse, 0x8, PT ;  /* 0x000000081000780c */ /* 0x040fe40003f86070 */
[----:B------:R-:W-:Y:S01]  /*18120*/  ISETP.GE.U32.AND P5, PT, R16, 0x10, PT ;  /* 0x000000101000780c */ /* 0x000fe20003fa6070 */
[----:B--2---:R-:W-:Y:S02]  /*18130*/  @!P1 IMAD.MOV.U32 R6, RZ, RZ, R7 ;  /* 0x000000ffff069224 */ /* 0x004fe400078e0007 */
[----:B------:R-:W-:-:S02]  /*18140*/  IMAD.MOV.U32 R7, RZ, RZ, RZ ;  /* 0x000000ffff077224 */ /* 0x000fc400078e00ff */
[----:B---3--:R-:W-:Y:S01]  /*18150*/  @!P1 IMAD.MOV.U32 R7, RZ, RZ, R2 ;  /* 0x000000ffff079224 */ /* 0x008fe200078e0002 */
[----:B------:R-:W-:-:S03]  /*18160*/  ISETP.NE.AND P1, PT, R16, RZ, PT ;  /* 0x000000ff1000720c */ /* 0x000fc60003f25270 */
[----:B------:R-:W-:-:S04]  /*18170*/  IMAD R2, R7, R6, RZ ;  /* 0x0000000607027224 */ /* 0x000fc800078e02ff */
[----:B------:R-:W-:-:S07]  /*18180*/  IMAD.MOV.U32 R13, RZ, RZ, R2 ;  /* 0x000000ffff0d7224 */ /* 0x000fce00078e0002 */
[----:B------:R-:W-:Y:S05]  /*18190*/  WARPSYNC.COLLECTIVE R15, `(.L_x_386) ;  /* 0x000000000f087348 */ /* 0x000fea0003c00000 */
[----:B------:R0:W1:Y:S02]  /*181a0*/  SHFL.UP P6, R14, R13, R12, R11 ;  /* 0x0400000c0d0e7389 */ /* 0x00006400000c000b */
[----:B01----:R-:W-:Y:S01]  /*181b0*/  ENDCOLLECTIVE ;  /* 0x000000000000791b */ /* 0x003fe20003800000 */
.L_x_386:
[----:B------:R-:W-:Y:S02]  /*181c0*/  IMAD.MOV.U32 R12, RZ, RZ, 0x2 ;  /* 0x00000002ff0c7424 */ /* 0x000fe400078e00ff */
[----:B------:R-:W-:-:S05]  /*181d0*/  IMAD.MOV.U32 R3, RZ, RZ, R14 ;  /* 0x000000ffff037224 */ /* 0x000fca00078e000e */
[----:B------:R-:W-:-:S05]  /*181e0*/  SEL R3, R3, RZ, P1 ;  /* 0x000000ff03037207 */ /* 0x000fca0000800000 */
[----:B------:R-:W-:-:S04]  /*181f0*/  IMAD.IADD R2, R2, 0x1, R3 ;  /* 0x0000000102027824 */ /* 0x000fc800078e0203 */
[----:B------:R-:W-:-:S07]  /*18200*/  IMAD.MOV.U32 R13, RZ, RZ, R2 ;  /* 0x000000ffff0d7224 */ /* 0x000fce00078e0002 */
[----:B------:R-:W-:Y:S05]  /*18210*/  WARPSYNC.COLLECTIVE R15, `(.L_x_387) ;  /* 0x000000000f087348 */ /* 0x000fea0003c00000 */
[----:B------:R0:W1:Y:S02]  /*18220*/  SHFL.UP P6, R14, R13, R12, R11 ;  /* 0x0400000c0d0e7389 */ /* 0x00006400000c000b */
[----:B01----:R-:W-:Y:S01]  /*18230*/  ENDCOLLECTIVE ;  /* 0x000000000000791b */ /* 0x003fe20003800000 */
.L_x_387:
        /* <DEDUP_REMOVED lines=8> */
.L_x_388:
        /* <DEDUP_REMOVED lines=8> */
.L_x_389:
        /* <DEDUP_REMOVED lines=8> */
.L_x_390:
[----:B------:R-:W-:Y:S02]  /*183c0*/  IMAD.MOV.U32 R12, RZ, RZ, 0x1f ;  /* 0x0000001fff0c7424 */ /* 0x000fe400078e00ff */
[----:B------:R-:W-:Y:S02]  /*183d0*/  IMAD.MOV.U32 R11, RZ, RZ, 0x1f ;  /* 0x0000001fff0b7424 */ /* 0x000fe400078e00ff */
[----:B------:R-:W-:-:S05]  /*183e0*/  IMAD.MOV.U32 R3, RZ, RZ, R14 ;  /* 0x000000ffff037224 */ /* 0x000fca00078e000e */
[----:B------:R-:W-:-:S05]  /*183f0*/  SEL R3, R3, RZ, P5 ;  /* 0x000000ff03037207 */ /* 0x000fca0002800000 */
[----:B------:R-:W-:-:S04]  /*18400*/  IMAD.IADD R2, R2, 0x1, R3 ;  /* 0x0000000102027824 */ /* 0x000fc800078e0203 */
[----:B------:R-:W-:-:S07]  /*18410*/  IMAD.MOV.U32 R13, RZ, RZ, R2 ;  /* 0x000000ffff0d7224 */ /* 0x000fce00078e0002 */
[----:B------:R-:W-:Y:S05]  /*18420*/  WARPSYNC.COLLECTIVE R15, `(.L_x_391) ;  /* 0x000000000f087348 */ /* 0x000fea0003c00000 */
[----:B------:R0:W1:Y:S02]  /*18430*/  SHFL.IDX P6, R14, R13, R12, R11 ;  /* 0x0000000c0d0e7389 */ /* 0x00006400000c000b */
[----:B01----:R-:W-:Y:S01]  /*18440*/  ENDCOLLECTIVE ;  /* 0x000000000000791b */ /* 0x003fe20003800000 */
.L_x_391:
[----:B------:R-:W-:Y:S01]  /*18450*/  IMAD.MOV.U32 R9, RZ, RZ, R14 ;  /* 0x000000ffff097224 */ /* 0x000fe200078e000e */
[----:B------:R-:W-:Y:S06]  /*18460*/  BRA `(.L_x_392) ;  /* 0xffffffd800ac7947 */ /* 0x000fec000383ffff */
.L_x_331:
[----:B------:R-:W-:Y:S01]  /*18470*/  BSSY B0, `(.L_x_393) ;  /* 0x0000008000007945 */ /* 0x000fe20003800000 */
[----:B------:R-:W-:Y:S02]  /*18480*/  IMAD.MOV.U32 R13, RZ, RZ, R2 ;  /* 0x000000ffff0d7224 */ /* 0x000fe400078e0002 */
[----:B------:R-:W-:Y:S02]  /*18490*/  IMAD.MOV.U32 R12, RZ, RZ, 0x1 ;  /* 0x00000001ff0c7424 */ /* 0x000fe400078e00ff */
[----:B------:R-:W-:Y:S02]  /*184a0*/  IMAD.MOV.U32 R11, RZ, RZ, RZ ;  /* 0x000000ffff0b7224 */ /* 0x000fe400078e00ff */
[----:B------:R-:W-:-:S07]  /*184b0*/  IMAD.MOV.U32 R15, RZ, RZ, -0x1 ;  /* 0xffffffffff0f7424 */ /* 0x000fce00078e00ff */
[----:B------:R-:W-:Y:S05]  /*184c0*/  WARPSYNC.COLLECTIVE R15, `(.L_x_394) ;  /* 0x000000000f087348 */ /* 0x000fea0003c00000 */
[----:B------:R0:W1:Y:S02]  /*184d0*/  SHFL.UP P6, R14, R13, R12, R11 ;  /* 0x0400000c0d0e7389 */ /* 0x00006400000c000b */
[----:B01----:R-:W-:Y:S01]  /*184e0*/  ENDCOLLECTIVE ;  /* 0x000000000000791b */ /* 0x003fe20003800000 */
.L_x_394:
[----:B------:R-:W-:Y:S05]  /*184f0*/  BSYNC B0 ;  /* 0x0000000000007941 */ /* 0x000fea0003800000 */
.L_x_393:
[----:B------:R-:W-:Y:S02]  /*18500*/  IMAD.MOV.U32 R3, RZ, RZ, R14 ;  /* 0x000000ffff037224 */ /* 0x000fe400078e000e */
[----:B------:R-:W-:Y:S02]  /*18510*/  IMAD.MOV.U32 R12, RZ, RZ, 0x2 ;  /* 0x00000002ff0c7424 */ /* 0x000fe400078e00ff */
[----:B------:R-:W-:Y:S01]  /*18520*/  IMAD.MOV.U32 R11, RZ, RZ, RZ ;  /* 0x000000ffff0b7224 */ /* 0x000fe200078e00ff */
[----:B------:R-:W-:Y:S01]  /*18530*/  SEL R3, R3, RZ, P1 ;  /* 0x000000ff03037207 */ /* 0x000fe20000800000 */
[----:B------:R-:W-:-:S04]  /*18540*/  IMAD.MOV.U32 R15, RZ, RZ, -0x1 ;  /* 0xffffffffff0f7424 */ /* 0x000fc800078e00ff */
[----:B------:R-:W-:-:S04]  /*18550*/  IMAD.IADD R2, R2, 0x1, R3 ;  /* 0x0000000102027824 */ /* 0x000fc800078e0203 */
[----:B------:R-:W-:-:S07]  /*18560*/  IMAD.MOV.U32 R13, RZ, RZ, R2 ;  /* 0x000000ffff0d7224 */ /* 0x000fce00078e0002 */
[----:B------:R-:W-:Y:S05]  /*18570*/  WARPSYNC.COLLECTIVE R15, `(.L_x_395) ;  /* 0x000000000f087348 */ /* 0x000fea0003c00000 */
[----:B------:R0:W1:Y:S02]  /*18580*/  SHFL.UP P6, R14, R13, R12, R11 ;  /* 0x0400000c0d0e7389 */ /* 0x00006400000c000b */
[----:B01----:R-:W-:Y:S01]  /*18590*/  ENDCOLLECTIVE ;  /* 0x000000000000791b */ /* 0x003fe20003800000 */
.L_x_395:
        /* <DEDUP_REMOVED lines=8> */
.L_x_396:
        /* <DEDUP_REMOVED lines=8> */
.L_x_397:
        /* <DEDUP_REMOVED lines=8> */
.L_x_398:
        /* <DEDUP_REMOVED lines=9> */
.L_x_399:
[----:B------:R-:W-:Y:S01]  /*187b0*/  IMAD.MOV.U32 R9, RZ, RZ, R14 ;  /* 0x000000ffff097224 */ /* 0x000fe200078e000e */
[----:B------:R-:W-:Y:S06]  /*187c0*/  BRA `(.L_x_400) ;  /* 0xffffffd800847947 */ /* 0x000fec000383ffff */
.L_x_333:
[----:B------:R-:W-:Y:S01]  /*187d0*/  BSSY B0, `(.L_x_401) ;  /* 0x0000006000007945 */ /* 0x000fe20003800000 */
[----:B------:R-:W-:Y:S01]  /*187e0*/  PLOP3.LUT P6, PT, P6, PT, PT, 0x8, 0x0 ;  /* 0x000000000000781c */ /* 0x000fe200037ce170 */
[----:B------:R-:W-:-:S12]  /*187f0*/  IMAD.MOV.U32 R15, RZ, RZ, -0x1 ;  /* 0xffffffffff0f7424 */ /* 0x000fd800078e00ff */
[----:B0-----:R-:W-:Y:S05]  /*18800*/  WARPSYNC.COLLECTIVE R15, `(.L_x_402) ;  /* 0x000000000f087348 */ /* 0x001fea0003c00000 */
[----:B------:R-:W-:Y:S01]  /*18810*/  VOTE.ANY R14, PT, P6 ;  /* 0x00000000000e7806 */ /* 0x000fe200030e0100 */
[----:B0-----:R-:W-:Y:S06]  /*18820*/  ENDCOLLECTIVE ;  /* 0x000000000000791b */ /* 0x001fec0003800000 */
.L_x_402:
[----:B------:R-:W-:Y:S05]  /*18830*/  BSYNC B0 ;  /* 0x0000000000007941 */ /* 0x000fea0003800000 */
.L_x_401:
[----:B------:R-:W-:Y:S02]  /*18840*/  IMAD.MOV.U32 R8, RZ, RZ, R14 ;  /* 0x000000ffff087224 */ /* 0x000fe400078e000e */
[----:B------:R-:W-:Y:S02]  /*18850*/  IMAD.MOV.U32 R13, RZ, RZ, R6 ;  /* 0x000000ffff0d7224 */ /* 0x000fe400078e0006 */
[----:B------:R-:W0:Y:S01]  /*18860*/  POPC R5, R8 ;  /* 0x0000000800057309 */ /* 0x000e220000000000 */
[----:B------:R-:W-:Y:S02]  /*18870*/  IMAD.MOV.U32 R11, RZ, RZ, 0x1f ;  /* 0x0000001fff0b7424 */ /* 0x000fe400078e00ff */
[----:B------:R-:W-:Y:S02]  /*18880*/  IMAD.MOV.U32 R15, RZ, RZ, -0x1 ;  /* 0xffffffffff0f7424 */ /* 0x000fe400078e00ff */
[----:B0-----:R-:W-:-:S07]  /*18890*/  IMAD.MOV.U32 R12, RZ, RZ, R5 ;  /* 0x000000ffff0c7224 */ /* 0x001fce00078e0005 */
[----:B------:R-:W-:Y:S05]  /*188a0*/  WARPSYNC.COLLECTIVE R15, `(.L_x_403) ;  /* 0x000000000f087348 */ /* 0x000fea0003c00000 */
[----:B------:R0:W1:Y:S02]  /*188b0*/  SHFL.IDX P6, R14, R13, R12, R11 ;  /* 0x0000000c0d0e7389 */ /* 0x00006400000c000b */
[----:B01----:R-:W-:Y:S01]  /*188c0*/  ENDCOLLECTIVE ;  /* 0x000000000000791b */ /* 0x003fe20003800000 */
.L_x_403:
[----:B------:R-:W-:Y:S02]  /*188d0*/  IMAD.MOV.U32 R13, RZ, RZ, R7 ;  /* 0x000000ffff0d7224 */ /* 0x000fe400078e0007 */
[----:B------:R-:W-:-:S07]  /*188e0*/  IMAD.MOV.U32 R6, RZ, RZ, R14 ;  /* 0x000000ffff067224 */ /* 0x000fce00078e000e */
[----:B------:R-:W-:Y:S05]  /*188f0*/  WARPSYNC.COLLECTIVE R15, `(.L_x_404) ;  /* 0x000000000f087348 */ /* 0x000fea0003c00000 */
[----:B------:R0:W1:Y:S02]  /*18900*/  SHFL.IDX P6, R14, R13, R12, R11 ;  /* 0x0000000c0d0e7389 */ /* 0x00006400000c000b */
[----:B01----:R-:W-:Y:S01]  /*18910*/  ENDCOLLECTIVE ;  /* 0x000000000000791b */ /* 0x003fe20003800000 */
.L_x_404:
[----:B------:R-:W-:Y:S01]  /*18920*/  IMAD.MOV.U32 R7, RZ, RZ, R14 ;  /* 0x000000ffff077224 */ /* 0x000fe200078e000e */
[----:B------:R-:W-:Y:S06]  /*18930*/  BRA `(.L_x_405) ;  /* 0xffffffd800647947 */ /* 0x000fec000383ffff */
.L_x_335:
[----:B------:R-:W-:Y:S01]  /*18940*/  BSSY B0, `(.L_x_406) ;  /* 0x0000007000007945 */ /* 0x000fe20003800000 */
[----:B------:R-:W-:Y:S02]  /*18950*/  IMAD.MOV.U32 R13, RZ, RZ, R2 ;  /* 0x000000ffff0d7224 */ /* 0x000fe400078e0002 */
[----:B------:R-:W-:Y:S02]  /*18960*/  IMAD.MOV.U32 R11, RZ, RZ, 0x1f ;  /* 0x0000001fff0b7424 */ /* 0x000fe400078e00ff */
[----:B------:R-:W-:-:S07]  /*18970*/  IMAD.MOV.U32 R15, RZ, RZ, -0x1 ;  /* 0xffffffffff0f7424 */ /* 0x000fce00078e00ff */
[----:B0123--:R-:W-:Y:S05]  /*18980*/  WARPSYNC.COLLECTIVE R15, `(.L_x_407) ;  /* 0x000000000f087348 */ /* 0x00ffea0003c00000 */
[----:B------:R4:W0:Y:S02]  /*18990*/  SHFL.IDX P6, R14, R13, R12, R11 ;  /* 0x0000000c0d0e7389 */ /* 0x00082400000c000b */
[----:B01234-:R-:W-:Y:S01]  /*189a0*/  ENDCOLLECTIVE ;  /* 0x000000000000791b */ /* 0x01ffe20003800000 */
.L_x_407:
[----:B------:R-:W-:Y:S05]  /*189b0*/  BSYNC B0 ;  /* 0x0000000000007941 */ /* 0x000fea0003800000 */
.L_x_406:
[----:B------:R-:W-:Y:S01]  /*189c0*/  IMAD.MOV.U32 R2, RZ, RZ, R14 ;  /* 0x000000ffff027224 */ /* 0x000fe200078e000e */
[----:B------:R-:W-:Y:S06]  /*189d0*/  BRA `(.L_x_408) ;  /* 0xffffffd800547947 */ /* 0x000fec000383ffff */
.L_x_339:
[----:B0-----:R0:W1:Y:S02]  /*189e0*/  SYNCS.PHASECHK.TRANS64.TRYWAIT P0, [R0+URZ+0x36820], R3 ;  /* 0x03682003000075a7 */ /* 0x001064000800017f */
[----:B-1----:R-:W-:Y:S05]  /*189f0*/  @!P0 NANOSLEEP.SYNCS 0x989680 ;  /* 0x009896800000895d */ /* 0x002fea0003900000 */
[----:B------:R-:W1:Y:S02]  /*18a00*/  @!P0 SYNCS.PHASECHK.TRANS64 P0, [R0+URZ+0x36820], R3 ;  /* 0x03682003000085a7 */ /* 0x000e64000800007f */
[----:B-1----:R-:W-:Y:S05]  /*18a10*/  @!P0 BRA `(.L_x_339) ;  /* 0xfffffffc00f08947 */ /* 0x002fea000383ffff */
[----:B------:R-:W-:Y:S05]  /*18a20*/  BRA `(.L_x_409) ;  /* 0xffffffdc00ec7947 */ /* 0x000fea000383ffff */
.L_x_340:
[----:B------:R-:W1:Y:S01]  /*18a30*/  S2R R2, SR_TID.X ;  /* 0x0000000000027919 */ /* 0x000e620000002100 */
[----:B------:R-:W-:Y:S01]  /*18a40*/  BSSY B0, `(.L_x_410) ;  /* 0x000000a000007945 */ /* 0x000fe20003800000 */
[----:B------:R-:W-:Y:S02]  /*18a50*/  IMAD.MOV.U32 R12, RZ, RZ, RZ ;  /* 0x000000ffff0c7224 */ /* 0x000fe400078e00ff */
[----:B------:R-:W-:Y:S02]  /*18a60*/  IMAD.MOV.U32 R11, RZ, RZ, 0x1f ;  /* 0x0000001fff0b7424 */ /* 0x000fe400078e00ff */
[----:B------:R-:W-:Y:S01]  /*18a70*/  IMAD.MOV.U32 R15, RZ, RZ, -0x1 ;  /* 0xffffffffff0f7424 */ /* 0x000fe200078e00ff */
[----:B-1----:R-:W-:-:S04]  /*18a80*/  SHF.R.U32.HI R2, RZ, 0x5, R2 ;  /* 0x00000005ff027819 */ /* 0x002fc80000011602 */
[----:B------:R-:W-:-:S05]  /*18a90*/  LOP3.LUT R2, R2, 0x3, RZ, 0xc0, !PT ;  /* 0x0000000302027812 */ /* 0x000fca00078ec0ff */
[----:B------:R-:W-:-:S07]  /*18aa0*/  IMAD.MOV.U32 R13, RZ, RZ, R2 ;  /* 0x000000ffff0d7224 */ /* 0x000fce00078e0002 */
[----:B0-----:R-:W-:Y:S05]  /*18ab0*/  WARPSYNC.COLLECTIVE R15, `(.L_x_411) ;  /* 0x000000000f087348 */ /* 0x001fea0003c00000 */
[----:B------:R1:W2:Y:S02]  /*18ac0*/  SHFL.IDX P6, R14, R13, R12, R11 ;  /* 0x0000000c0d0e7389 */ /* 0x0002a400000c000b */
[----:B012---:R-:W-:Y:S01]  /*18ad0*/  ENDCOLLECTIVE ;  /* 0x000000000000791b */ /* 0x007fe20003800000 */
.L_x_411:
[----:B------:R-:W-:Y:S05]  /*18ae0*/  BSYNC B0 ;  /* 0x0000000000007941 */ /* 0x000fea0003800000 */
.L_x_410:
[----:B------:R-:W-:Y:S05]  /*18af0*/  BRA `(.L_x_412) ;  /* 0xffffffdc00d47947 */ /* 0x000fea000383ffff */
.L_x_343:
[----:B------:R-:W-:Y:S01]  /*18b00*/  BSSY B1, `(.L_x_413) ;  /* 0x0000006000017945 */ /* 0x000fe20003800000 */
[----:B------:R-:W-:-:S07]  /*18b10*/  IMAD.MOV.U32 R15, RZ, RZ, -0x1 ;  /* 0xffffffffff0f7424 */ /* 0x000fce00078e00ff */
[----:B01----:R-:W-:Y:S05]  /*18b20*/  WARPSYNC.COLLECTIVE R15, `(.L_x_414) ;  /* 0x000000000f0c7348 */ /* 0x003fea0003c00000 */
[----:B------:R-:W-:Y:S02]  /*18b30*/  ELECT P6, UR62, PT ;  /* 0x00000000003e782f */ /* 0x000fe400038c0000 */
[----:B------:R-:W-:Y:S01]  /*18b40*/  MOV R14, UR62 ;  /* 0x0000003e000e7c02 */ /* 0x000fe20008000f00 */
[----:B01----:R-:W-:Y:S10]  /*18b50*/  ENDCOLLECTIVE ;  /* 0x000000000000791b */ /* 0x003ff40003800000 */
.L_x_414:
[----:B------:R-:W-:Y:S05]  /*18b60*/  BSYNC B1 ;  /* 0x0000000000017941 */ /* 0x000fea0003800000 */
.L_x_413:
[----:B------:R-:W-:Y:S05]  /*18b70*/  BRA `(.L_x_415) ;  /* 0xffffffdc00cc7947 */ /* 0x000fea000383ffff */
.L_x_345:
[----:B0-----:R0:W1:Y:S02]  /*18b80*/  SYNCS.PHASECHK.TRANS64.TRYWAIT P0, [R6+URZ], R5 ;  /* 0x00000005060075a7 */ /* 0x001064000800017f */
[----:B-1----:R-:W-:Y:S05]  /*18b90*/  @!P0 NANOSLEEP.SYNCS 0x989680 ;  /* 0x009896800000895d */ /* 0x002fea0003900000 */
[----:B------:R-:W1:Y:S02]  /*18ba0*/  @!P0 SYNCS.PHASECHK.TRANS64 P0, [R6+URZ], R5 ;  /* 0x00000005060085a7 */ /* 0x000e64000800007f */
[----:B-1----:R-:W-:Y:S05]  /*18bb0*/  @!P0 BRA `(.L_x_345) ;  /* 0xfffffffc00f08947 */ /* 0x002fea000383ffff */
[----:B------:R-:W-:Y:S05]  /*18bc0*/  BRA `(.L_x_416) ;  /* 0xffffffe0000c7947 */ /* 0x000fea000383ffff */
.L_x_346:
[----:B-1----:R1:W2:Y:S02]  /*18bd0*/  SYNCS.PHASECHK.TRANS64.TRYWAIT P0, [R7+URZ], R2 ;  /* 0x00000002070075a7 */ /* 0x0022a4000800017f */
[----:B--2---:R-:W-:Y:S05]  /*18be0*/  @!P0 NANOSLEEP.SYNCS 0x989680 ;  /* 0x009896800000895d */ /* 0x004fea0003900000 */
[----:B------:R-:W2:Y:S02]  /*18bf0*/  @!P0 SYNCS.PHASECHK.TRANS64 P0, [R7+URZ], R2 ;  /* 0x00000002070085a7 */ /* 0x000ea4000800007f */
[----:B--2---:R-:W-:Y:S05]  /*18c00*/  @!P0 BRA `(.L_x_346) ;  /* 0xfffffffc00f08947 */ /* 0x004fea000383ffff */
[----:B------:R-:W-:Y:S05]  /*18c10*/  BRA `(.L_x_417) ;  /* 0xffffffe000007947 */ /* 0x000fea000383ffff */
.L_x_348:
[----:B--2---:R2:W3:Y:S02]  /*18c20*/  SYNCS.PHASECHK.TRANS64.TRYWAIT P0, [R4+URZ], R5 ;  /* 0x00000005040075a7 */ /* 0x0044e4000800017f */
[----:B---3--:R-:W-:Y:S05]  /*18c30*/  @!P0 NANOSLEEP.SYNCS 0x989680 ;  /* 0x009896800000895d */ /* 0x008fea0003900000 */
[----:B------:R-:W3:Y:S02]  /*18c40*/  @!P0 SYNCS.PHASECHK.TRANS64 P0, [R4+URZ], R5 ;  /* 0x00000005040085a7 */ /* 0x000ee4000800007f */
[----:B---3--:R-:W-:Y:S05]  /*18c50*/  @!P0 BRA `(.L_x_348) ;  /* 0xfffffffc00f08947 */ /* 0x008fea000383ffff */
[----:B------:R-:W-:Y:S05]  /*18c60*/  BRA `(.L_x_418) ;  /* 0xffffffe000047947 */ /* 0x000fea000383ffff */
.L_x_419:
        /* <DEDUP_REMOVED lines=9> */
.L_x_3024:


//--------------------- .text._ZN7cutlass13device_kernelIN5flash11enable_sm90INS1_16FlashAttnFwdSm90INS1_25CollectiveMainloopFwdSm90ILi2EN4cute5tupleIJNS5_1CILi1EEES8_S8_EEENS6_IJNS7_ILi128EEENS7_ILi112EEENS7_ILi192EEEEEELi192ENS_6half_tEfNS_4arch4Sm90ELb0ELb0ELb1ELb1ELb0ELb1ELb0ELb1ELb1ELb1ELb1ELb0EEENS1_21CollectiveEpilogueFwdINS6_IJSA_SC_SB_EEES9_SE_SG_Li256ELb1ELb1ELb1ELb0EEENS1_36VarlenDynamicPersistentTileSchedulerILi128ELi112ELi256ELi128ELb1ELb1ELb1ELb0ELb1ELb1EEEEEEEEEvNT_6ParamsE --------------------------
	.section	.text._ZN7cutlass13device_kernelIN5flash11enable_sm90INS1_16FlashAttnFwdSm90INS1_25CollectiveMainloopFwdSm90ILi2EN4cute5tupleIJNS5_1CILi1EEES8_S8_EEENS6_IJNS7_ILi128EEENS7_ILi112EEENS7_ILi192EEEEEELi192ENS_6half_tEfNS_4arch4Sm90ELb0ELb0ELb1ELb1ELb0ELb1ELb0ELb1ELb1ELb1ELb1ELb0EEENS1_21CollectiveEpilogueFwdINS6_IJSA_SC_SB_EEES9_SE_SG_Li256ELb1ELb1ELb1ELb0EEENS1_36VarlenDynamicPersistentTileSchedulerILi128ELi112ELi256ELi128ELb1ELb1ELb1ELb0ELb1ELb1EEEEEEEEEvNT_6ParamsE,"ax",@progbits
	.align	128
.text._ZN7cutlass13device_kernelIN5flash11enable_sm90INS1_16FlashAttnFwdSm90INS1_25CollectiveMainloopFwdSm90ILi2EN4cute5tupleIJNS5_1CILi1EEES8_S8_EEENS6_IJNS7_ILi128EEENS7_ILi112EEENS7_ILi192EEEEEELi192ENS_6half_tEfNS_4arch4Sm90ELb0ELb0ELb1ELb1ELb0ELb1ELb0ELb1ELb1ELb1ELb1ELb0EEENS1_21CollectiveEpilogueFwdINS6_IJSA_SC_SB_EEES9_SE_SG_Li256ELb1ELb1ELb1ELb0EEENS1_36VarlenDynamicPersistentTileSchedulerILi128ELi112ELi256ELi128ELb1ELb1ELb1ELb0ELb1ELb1EEEEEEEEEvNT_6ParamsE:
        .type           _ZN7cutlass13device_kernelIN5flash11enable_sm90INS1_16FlashAttnFwdSm90INS1_25CollectiveMainloopFwdSm90ILi2EN4cute5tupleIJNS5_1CILi1EEES8_S8_EEENS6_IJNS7_ILi128EEENS7_ILi112EEENS7_ILi192EEEEEELi192ENS_6half_tEfNS_4arch4Sm90ELb0ELb0ELb1ELb1ELb0ELb1ELb0ELb1ELb1ELb1ELb1ELb0EEENS1_21CollectiveEpilogueFwdINS6_IJSA_SC_SB_EEES9_SE_SG_Li256ELb1ELb1ELb1ELb0EEENS1_36VarlenDynamicPersistentTileSchedulerILi128ELi112ELi256ELi128ELb1ELb1ELb1ELb0ELb1ELb1EEEEEEEEEvNT_6ParamsE,@function
        .size           _ZN7cutlass13device_kernelIN5flash11enable_sm90INS1_16FlashAttnFwdSm90INS1_25CollectiveMainloopFwdSm90ILi2EN4cute5tupleIJNS5_1CILi1EEES8_S8_EEENS6_IJNS7_ILi128EEENS7_ILi112EEENS7_ILi192EEEEEELi192ENS_6half_tEfNS_4arch4Sm90ELb0ELb0ELb1ELb1ELb0ELb1ELb0ELb1ELb1ELb1ELb1ELb0EEENS1_21CollectiveEpilogueFwdINS6_IJSA_SC_SB_EEES9_SE_SG_Li256ELb1ELb1ELb1ELb0EEENS1_36VarlenDynamicPersistentTileSchedulerILi128ELi112ELi256ELi128ELb1ELb1ELb1ELb0ELb1ELb1EEEEEEEEEvNT_6ParamsE,(.L_x_3025 - _ZN7cutlass13device_kernelIN5flash11enable_sm90INS1_16FlashAttnFwdSm90INS1_25CollectiveMainloopFwdSm90ILi2EN4cute5tupleIJNS5_1CILi1EEES8_S8_EEENS6_IJNS7_ILi128EEENS7_ILi112EEENS7_ILi192EEEEEELi192ENS_6half_tEfNS_4arch4Sm90ELb0ELb0ELb1ELb1ELb0ELb1ELb0ELb1ELb1ELb1ELb1ELb0EEENS1_21CollectiveEpilogueFwdINS6_IJSA_SC_SB_EEES9_SE_SG_Li256ELb1ELb1ELb1ELb0EEENS1_36VarlenDynamicPersistentTileSchedulerILi128ELi112ELi256ELi128ELb1ELb1ELb1ELb0ELb1ELb1EEEEEEEEEvNT_6ParamsE)
        .other          _ZN7cutlass13device_kernelIN5flash11enable_sm90INS1_16FlashAttnFwdSm90INS1_25CollectiveMainloopFwdSm90ILi2EN4cute5tupleIJNS5_1CILi1EEES8_S8_EEENS6_IJNS7_ILi128EEENS7_ILi112EEENS7_ILi192EEEEEELi192ENS_6half_tEfNS_4arch4Sm90ELb0ELb0ELb1ELb1ELb0ELb1ELb0ELb1ELb1ELb1ELb1ELb0EEENS1_21CollectiveEpilogueFwdINS6_IJSA_SC_SB_EEES9_SE_SG_Li256ELb1ELb1ELb1ELb0EEENS1_36VarlenDynamicPersistentTileSchedulerILi128ELi112ELi256ELi128ELb1ELb1ELb1ELb0ELb1ELb1EEEEEEEEEvNT_6ParamsE,@"STO_CUDA_ENTRY STV_DEFAULT"
_ZN7cutlass13device_kernelIN5flash11enable_sm90INS1_16FlashAttnFwdSm90INS1_25CollectiveMainloopFwdSm90ILi2EN4cute5tupleIJNS5_1CILi1EEES8_S8_EEENS6_IJNS7_ILi128EEENS7_ILi112EEENS7_ILi192EEEEEELi192ENS_6half_tEfNS_4arch4Sm90ELb0ELb0ELb1ELb1ELb0ELb1ELb0ELb1ELb1ELb1ELb1ELb0EEENS1_21CollectiveEpilogueFwdINS6_IJSA_SC_SB_EEES9_SE_SG_Li256ELb1ELb1ELb1ELb0EEENS1_36VarlenDynamicPersistentTileSchedulerILi128ELi112ELi256ELi128ELb1ELb1ELb1ELb0ELb1ELb1EEEEEEEEEvNT_6ParamsE:
        /* <DEDUP_REMOVED lines=13> */
[----:B------:R-:W-:Y:S02]  /*00d0*/  UIADD3 UR10, UP2, UR4, 0x570, URZ ;  /* 0x00000570040a7890 */ /* 0x000fe4000ff5e03f */
[----:B------:R-:W-:Y:S02]  /*00e0*/  UIADD3 UR4, UP3, UR4, 0x670, URZ ;  /* 0x0000067004047890 */ /* 0x000fe4000ff7e03f */
[----:B------:R-:W-:-:S02]  /*00f0*/  UIADD3.X UR7, URZ, UR5, URZ, UP0, !UPT ;  /* 0x000000053f077290 */ /* 0x000fc400087fe43f */
[----:B------:R-:W-:Y:S02]  /*0100*/  UIADD3.X UR9, URZ, UR5, URZ, UP1, !UPT ;  /* 0x000000053f097290 */ /* 0x000fe40008ffe43f */
[----:B------:R-:W-:Y:S02]  /*0110*/  UIADD3.X UR11, URZ, UR5, URZ, UP2, !UPT ;  /* 0x000000053f0b7290 */ /* 0x000fe400097fe43f */
[----:B------:R-:W-:-:S03]  /*0120*/  UIADD3.X UR5, URZ, UR5, URZ, UP3, !UPT ;  /* 0x000000053f057290 */ /* 0x000fc60009ffe43f */
[----:B------:R0:W-:Y:S02]  /*0130*/  UTMACCTL.PF [UR6] ;  /* 0x00000000060079b9 */ /* 0x0001e40008040000 */
[----:B------:R0:W-:Y:S02]  /*0140*/  UTMACCTL.PF [UR8] ;  /* 0x00000000080079b9 */ /* 0x0001e40008040000 */
[----:B------:R0:W-:Y:S02]  /*0150*/  UTMACCTL.PF [UR10] ;  /* 0x000000000a0079b9 */ /* 0x0001e40008040000 */
[----:B------:R0:W-:Y:S02]  /*0160*/  UTMACCTL.PF [UR4] ;  /* 0x00000000040079b9 */ /* 0x0001e40008040000 */
[----:B0-----:R-:W-:Y:S01]  /*0170*/  NOP ;  /* 0x0000000000007918 */ /* 0x001fe20000000000 */
.L_x_421:
[----:B------:R-:W-:Y:S05]  /*0180*/  BSYNC B0 ;  /* 0x0000000000007941 */ /* 0x000fea0003800000 */
.L_x_420:
        /* <DEDUP_REMOVED lines=41> */
.L_x_422:
        /* <DEDUP_REMOVED lines=22> */
.L_x_423:
        /* <DEDUP_REMOVED lines=18> */
.L_x_424:
        /* <DEDUP_REMOVED lines=22> */
.L_x_425:
        /* <DEDUP_REMOVED lines=22> */
.L_x_426:
[----:B0-----:R-:W-:Y:S01]  /*0960*/  UMOV UR4, 0x1 ;  /* 0x0000000100047882 */ /* 0x001fe20000000000 */
[----:B------:R-:W-:Y:S01]  /*0970*/  PLOP3.LUT P0, PT, PT, PT, UP0, 0x80, 0x0 ;  /* 0x000000000000781c */ /* 0x000fe20003f0f008 */
[----:B------:R-:W-:Y:S01]  /*0980*/  USEL UR4, UR4, 0x2, !UP0 ;  /* 0x0000000204047887 */ /* 0x000fe2000c000000 */
[----:B------:R-:W-:Y:S01]  /*0990*/  NOP ;  /* 0x0000000000007918 */ /* 0x000fe20000000000 */
[----:B------:R-:W-:Y:S01]  /*09a0*/  ULDC.64 UR60, c[0x0][0x208] ;  /* 0x00008200003c7ab9 */ /* 0x000fe20000000a00 */
[----:B------:R-:W-:Y:S03]  /*09b0*/  BSSY B9, `(.L_x_427) ;  /* 0x00028a0000097945 */ /* 0x000fe60003800000 */
[----:B------:R-:W-:-:S05]  /*09c0*/  IMAD.U32 R2, RZ, RZ, UR4 ;  /* 0x00000004ff027e24 */ /* 0x000fca000f8e00ff */
[----:B------:R0:W-:Y:S01]  /*09d0*/  STL [R1+0x7c], R2 ;  /* 0x00007c0201007387 */ /* 0x0001e20000100800 */
[----:B-12-4-:R-:W-:Y:S06]  /*09e0*/  BAR.SYNC.DEFER_BLOCKING 0x0 ;  /* 0x0000000000007b1d */ /* 0x016fec0000010000 */
[----:B------:R-:W-:Y:S05]  /*09f0*/  @!P0 BRA `(.L_x_428) ;  /* 0x00000204001c8947 */ /* 0x000fea0003800000 */
.L_x_429:
        /* <DEDUP_REMOVED lines=8> */
[----:B-1----:R-:W-:-:S06]  /*0a80*/  ULEA UR4, UR5, UR4, 0x18 ;  /* 0x0000000405047291 */ /* 0x002fcc000f8ec03f */
[----:B0-----:R-:W-:Y:S01]  /*0a90*/  IMAD.U32 R2, RZ, RZ, UR4 ;  /* 0x00000004ff027e24 */ /* 0x001fe2000f8e00ff */
[----:B------:R-:W-:-:S04]  /*0aa0*/  ULDC UR4, c[0x0][0xc3c] ;  /* 0x00030f0000047ab9 */ /* 0x000fc80000000800 */
[----:B------:R-:W0:Y:S01]  /*0ab0*/  LDS.128 R148, [R2+0x368d0] ;  /* 0x0368d00002947984 */ /* 0x000e220000000c00 */
[----:B------:R-:W-:Y:S06]  /*0ac0*/  BAR.ARV 0x4, 0x180 ;  /* 0x0106000000007b1d */ /* 0x000fec0000002000 */
[----:B0-----:R-:W-:-:S13]  /*0ad0*/  ISETP.GE.AND P0, PT, R151, UR4, PT ;  /* 0x0000000497007c0c */ /* 0x001fda000bf06270 */
[----:B------:R-:W-:Y:S05]  /*0ae0*/  @P0 BRA `(.L_x_430) ;  /* 0x0000028800300947 */ /* 0x000fea0003800000 */
[----:B------:R-:W2:Y:S01]  /*0af0*/  LDL R0, [R1+0x7c] ;  /* 0x00007c0001007983 */ /* 0x000ea20000100800 */
[----:B------:R-:W-:Y:S01]  /*0b00*/  VIADD R6, R6, 0xffffff80 ;  /* 0xffffff8006067836 */ /* 0x000fe20000000000 */
[----:B------:R-:W-:Y:S01]  /*0b10*/  R2UR UR4, R2 ;  /* 0x00000000020472ca */ /* 0x000fe200000e0000 */
[----:B------:R-:W-:Y:S01]  /*0b20*/  IMAD.MOV.U32 R16, RZ, RZ, RZ ;  /* 0x000000ffff107224 */ /* 0x000fe200078e00ff */
[----:B------:R-:W-:Y:S01]  /*0b30*/  MOV R225, RZ ;  /* 0x000000ff00e17202 */ /* 0x000fe20000000f00 */
[----:B------:R-:W-:Y:S01]  /*0b40*/  IMAD.MOV.U32 R204, RZ, RZ, RZ ;  /* 0x000000ffffcc7224 */ /* 0x000fe200078e00ff */
[----:B------:R-:W-:Y:S01]  /*0b50*/  SHF.R.S32.HI R3, RZ, 0x1f, R6 ;  /* 0x0000001fff037819 */ /* 0x000fe20000011406 */
[----:B------:R-:W-:Y:S01]  /*0b60*/  IMAD.MOV.U32 R216, RZ, RZ, RZ ;  /* 0x000000ffffd87224 */ /* 0x000fe200078e00ff */
[----:B------:R-:W-:Y:S02]  /*0b70*/  MOV R215, RZ ;  /* 0x000000ff00d77202 */ /* 0x000fe40000000f00 */
[----:B------:R-:W-:-:S04]  /*0b80*/  LEA.HI R4, R3, R6, RZ, 0x4 ;  /* 0x0000000603047211 */ /* 0x000fc800078f20ff */
[----:B------:R-:W-:Y:S01]  /*0b90*/  SHF.R.S32.HI R7, RZ, 0x4, R4 ;  /* 0x00000004ff077819 */ /* 0x000fe20000011404 */
[----:B------:R-:W-:Y:S01]  /*0ba0*/  UIADD3 UR4, UR4, 0x15400, URZ ;  /* 0x0001540004047890 */ /* 0x000fe2000fffe03f */
[----:B--2---:R-:W-:Y:S02]  /*0bb0*/  R2UR UR5, R0 ;  /* 0x00000000000572ca */ /* 0x004fe400000e0000 */
[----:B------:R-:W-:-:S04]  /*0bc0*/  LEA.HI R0, R3, R6, RZ, 0x7 ;  /* 0x0000000603007211 */ /* 0x000fc800078f38ff */
[----:B------:R-:W-:-:S04]  /*0bd0*/  LOP3.LUT R5, R0, 0xffffff80, RZ, 0xc0, !PT ;  /* 0xffffff8000057812 */ /* 0x000fc800078ec0ff */
[----:B------:R-:W-:Y:S02]  /*0be0*/  IADD3 R15, R6, -R5, RZ ;  /* 0x80000005060f7210 */ /* 0x000fe40007ffe0ff */
[----:B------:R-:W-:Y:S01]  /*0bf0*/  LEA.HI R5, R4, R7, RZ, 0x1 ;  /* 0x0000000704057211 */ /* 0x000fe200078f08ff */
[----:B------:R-:W-:Y:S01]  /*0c00*/  ULOP3.LUT UR5, UR5, 0x1, URZ, 0xfc, !UPT ;  /* 0x0000000105057892 */ /* 0x000fe2000f8efc3f */
[----:B------:R-:W-:Y:S01]  /*0c10*/  SHF.R.S32.HI R10, RZ, 0x1f, R15 ;  /* 0x0000001fff0a7819 */ /* 0x000fe2000001140f */
[----:B------:R-:W-:Y:S03]  /*0c20*/  STL [R1+0x6c], R15 ;  /* 0x00006c0f01007387 */ /* 0x000fe60000100800 */
[CC--:B------:R-:W-:Y:S02]  /*0c30*/  LEA.HI R11, R10.reuse, R15.reuse, RZ, 0x2 ;  /* 0x0000000f0a0b7211 */ /* 0x0c0fe400078f10ff */
[----:B------:R-:W-:-:S02]  /*0c40*/  LEA.HI R10, R10, R15, RZ, 0x5 ;  /* 0x0000000f0a0a7211 */ /* 0x000fc400078f28ff */
[--C-:B------:R-:W-:Y:S02]  /*0c50*/  SHF.R.S32.HI R9, RZ, 0x2, R11.reuse ;  /* 0x00000002ff097819 */ /* 0x100fe4000001140b */
[----:B------:R-:W-:Y:S02]  /*0c60*/  SHF.R.S32.HI R8, RZ, 0x1f, R11 ;  /* 0x0000001fff087819 */ /* 0x000fe4000001140b */
[----:B------:R-:W-:Y:S02]  /*0c70*/  SHF.R.S32.HI R10, RZ, 0x5, R10 ;  /* 0x00000005ff0a7819 */ /* 0x000fe4000001140a */
[----:B------:R-:W-:Y:S02]  /*0c80*/  LEA.HI R12, R8, R9, RZ, 0x3 ;  /* 0x00000009080c7211 */ /* 0x000fe400078f18ff */
[----:B------:R-:W-:Y:S02]  /*0c90*/  LOP3.LUT R8, R5, 0x1ffffffe, RZ, 0xc0, !PT ;  /* 0x1ffffffe05087812 */ /* 0x000fe400078ec0ff */
[----:B------:R-:W-:-:S02]  /*0ca0*/  LOP3.LUT R12, R12, 0xfffffff8, RZ, 0xc0, !PT ;  /* 0xfffffff80c0c7812 */ /* 0x000fc400078ec0ff */
[----:B------:R-:W-:Y:S01]  /*0cb0*/  SHF.R.S32.HI R5, RZ, 0x7, R0 ;  /* 0x00000007ff057819 */ /* 0x000fe20000011400 */
[----:B------:R-:W-:Y:S01]  /*0cc0*/  IMAD.IADD R8, R7, 0x1, -R8 ;  /* 0x0000000107087824 */ /* 0x000fe200078e0a08 */
[-C--:B------:R-:W-:Y:S01]  /*0cd0*/  LEA.HI R7, R3, R6.reuse, RZ, 0x5 ;  /* 0x0000000603077211 */ /* 0x080fe200078f28ff */
[----:B------:R-:W-:Y:S01]  /*0ce0*/  IMAD.IADD R13, R9, 0x1, -R12 ;  /* 0x00000001090d7824 */ /* 0x000fe200078e0a0c */
[----:B------:R-:W-:Y:S02]  /*0cf0*/  LEA.HI R9, R3, R6, RZ, 0x2 ;  /* 0x0000000603097211 */ /* 0x000fe400078f10ff */
[----:B------:R-:W-:Y:S01]  /*0d00*/  LOP3.LUT R3, R4, 0x3fffff0, RZ, 0xc0, !PT ;  /* 0x03fffff004037812 */ /* 0x000fe200078ec0ff */
[----:B------:R-:W-:Y:S01]  /*0d10*/  IMAD R13, R10, 0x10, R13 ;  /* 0x000000100a0d7824 */ /* 0x000fe200078e020d */
[----:B------:R-:W-:Y:S02]  /*0d20*/  LEA.HI R4, R0, R5, RZ, 0x1 ;  /* 0x0000000500047211 */ /* 0x000fe400078f08ff */
[----:B------:R-:W-:Y:S01]  /*0d30*/  SHF.R.S32.HI R0, RZ, 0x5, R7 ;  /* 0x00000005ff007819 */ /* 0x000fe20000011407 */
[----:B------:R-:W-:Y:S01]  /*0d40*/  IMAD.IADD R3, R6, 0x1, -R3 ;  /* 0x0000000106037824 */ /* 0x000fe200078e0a03 */
[----:B------:R-:W-:-:S02]  /*0d50*/  LOP3.LUT R4, R4, 0x3fffffe, RZ, 0xc0, !PT ;  /* 0x03fffffe04047812 */ /* 0x000fc400078ec0ff */
[----:B------:R-:W-:Y:S01]  /*0d60*/  SHF.R.S32.HI R17, RZ, 0x2, R9 ;  /* 0x00000002ff117819 */ /* 0x000fe20000011409 */
[C---:B------:R-:W-:Y:S01]  /*0d70*/  IMAD R3, R0.reuse, 0x10, R3 ;  /* 0x0000001000037824 */ /* 0x040fe200078e0203 */
[----:B------:R-:W-:Y:S01]  /*0d80*/  IADD3 R4, R5, -R4, RZ ;  /* 0x8000000405047210 */ /* 0x000fe20007ffe0ff */
[----:B------:R-:W-:Y:S01]  /*0d90*/  IMAD.SHL.U32 R213, R0, 0x200, RZ ;  /* 0x0000020000d57824 */ /* 0x000fe200078e00ff */
[----:B------:R-:W-:Y:S01]  /*0da0*/  LOP3.LUT R7, R9, 0xfffffffc, RZ, 0xc0, !PT ;  /* 0xfffffffc09077812 */ /* 0x000fe200078ec0ff */
[----:B------:R-:W-:Y:S01]  /*0db0*/  IMAD R8, R3, 0x8, R8 ;  /* 0x0000000803087824 */ /* 0x000fe200078e0208 */
[----:B------:R-:W-:Y:S01]  /*0dc0*/  LOP3.LUT R11, R11, 0x7ffffffc, RZ, 0xc0, !PT ;  /* 0x7ffffffc0b0b7812 */ /* 0x000fe200078ec0ff */
[----:B------:R-:W-:Y:S01]  /*0dd0*/  IMAD R14, R4, 0x40, R13 ;  /* 0x00000040040e7824 */ /* 0x000fe200078e020d */
[----:B------:R-:W-:Y:S01]  /*0de0*/  SHF.R.S32.HI R4, RZ, 0x1f, R9 ;  /* 0x0000001fff047819 */ /* 0x000fe20000011409 */
[----:B------:R-:W-:Y:S01]  /*0df0*/  IMAD.U32 R3, RZ, RZ, UR5 ;  /* 0x00000005ff037e24 */ /* 0x000fe2000f8e00ff */
[----:B------:R-:W-:Y:S01]  /*0e00*/  IADD3 R11, R15, -R11, RZ ;  /* 0x8000000b0f0b7210 */ /* 0x000fe20007ffe0ff */
[----:B------:R-:W-:Y:S01]  /*0e10*/  IMAD.IADD R7, R6, 0x1, -R7 ;  /* 0x0000000106077824 */ /* 0x000fe200078e0a07 */
[----:B------:R-:W-:Y:S01]  /*0e20*/  LEA.HI R4, R4, R17, RZ, 0x3 ;  /* 0x0000001104047211 */ /* 0x000fe200078f18ff */
[----:B------:R-:W-:Y:S01]  /*0e30*/  STL [R1+0x70], R14 ;  /* 0x0000700e01007387 */ /* 0x000fe20000100800 */
[----:B------:R-:W-:-:S02]  /*0e40*/  IMAD.U32 R5, RZ, RZ, UR4 ;  /* 0x00000004ff057e24 */ /* 0x000fc4000f8e00ff */
[----:B------:R-:W-:Y:S01]  /*0e50*/  LOP3.LUT R4, R4, 0xfffffff8, RZ, 0xc0, !PT ;  /* 0xfffffff804047812 */ /* 0x000fe200078ec0ff */
[----:B------:R0:W-:Y:S01]  /*0e60*/  STL [R1+0x14], R3 ;  /* 0x0000140301007387 */ /* 0x0001e20000100800 */
[----:B------:R-:W-:Y:S02]  /*0e70*/  VIADD R226, R17, 0x40 ;  /* 0x0000004011e27836 */ /* 0x000fe40000000000 */
[----:B------:R-:W-:Y:S01]  /*0e80*/  IMAD.SHL.U32 R220, R11, 0x2, RZ ;  /* 0x000000020bdc7824 */ /* 0x000fe200078e00ff */
[----:B------:R1:W-:Y:S01]  /*0e90*/  STL [R1+0x50], R5 ;  /* 0x0000500501007387 */ /* 0x0003e20000100800 */
[----:B------:R-:W-:Y:S01]  /*0ea0*/  IMAD.IADD R4, R17, 0x1, -R4 ;  /* 0x0000000111047824 */ /* 0x000fe200078e0a04 */
[----:B------:R-:W-:Y:S01]  /*0eb0*/  SHF.L.U32 R207, R226, 0x6, RZ ;  /* 0x00000006e2cf7819 */ /* 0x000fe200000006ff */
[C---:B------:R-:W-:Y:S01]  /*0ec0*/  VIADD R20, R220.reuse, 0x8 ;  /* 0x00000008dc147836 */ /* 0x040fe20000000000 */
[----:B------:R-:W-:Y:S01]  /*0ed0*/  IADD3 R9, R220, 0x38, RZ ;  /* 0x00000038dc097810 */ /* 0x000fe20007ffe0ff */
[----:B------:R-:W-:Y:S01]  /*0ee0*/  IMAD.SHL.U32 R4, R4, 0x40, RZ ;  /* 0x0000004004047824 */ /* 0x000fe200078e00ff */
[----:B0-----:R-:W-:Y:S01]  /*0ef0*/  LEA.HI R3, R7, R7, RZ, 0x1 ;  /* 0x0000000707037211 */ /* 0x001fe200078f08ff */
[C---:B------:R-:W-:Y:S01]  /*0f00*/  VIADD R12, R220.reuse, 0x20 ;  /* 0x00000020dc0c7836 */ /* 0x040fe20000000000 */
[----:B------:R-:W-:Y:S01]  /*0f10*/  LOP3.LUT R207, R207, 0x1c0, RZ, 0xc0, !PT ;  /* 0x000001c0cfcf7812 */ /* 0x000fe200078ec0ff */
[----:B------:R-:W-:Y:S01]  /*0f20*/  VIADD R236, R220, 0x68 ;  /* 0x00000068dcec7836 */ /* 0x000fe20000000000 */
[----:B------:R-:W-:Y:S01]  /*0f30*/  LOP3.LUT R0, R3, 0x1ffffffe, RZ, 0xc0, !PT ;  /* 0x1ffffffe03007812 */ /* 0x000fe200078ec0ff */
[C---:B------:R-:W-:Y:S01]  /*0f40*/  IMAD.SHL.U32 R18, R7.reuse, 0x8, RZ ;  /* 0x0000000807127824 */ /* 0x040fe200078e00ff */
[----:B------:R-:W-:Y:S01]  /*0f50*/  LOP3.LUT R211, R4, 0x1c0, RZ, 0xc0, !PT ;  /* 0x000001c004d37812 */ /* 0x000fe200078ec0ff */
[----:B------:R-:W-:Y:S01]  /*0f60*/  IMAD.SHL.U32 R4, R8, 0x8, RZ ;  /* 0x0000000808047824 */ /* 0x000fe200078e00ff */
[----:B------:R-:W-:Y:S01]  /*0f70*/  SHF.R.S32.HI R3, RZ, 0x1f, R226 ;  /* 0x0000001fff037819 */ /* 0x000fe200000114e2 */
[----:B------:R-:W-:Y:S01]  /*0f80*/  IMAD.IADD R0, R7, 0x1, -R0 ;  /* 0x0000000107007824 */ /* 0x000fe200078e0a00 */
[----:B-1----:R-:W-:Y:S01]  /*0f90*/  SHF.R.U32.HI R5, RZ, 0x3, R207 ;  /* 0x00000003ff057819 */ /* 0x002fe200000116cf */
[----:B------:R-:W-:Y:S01]  /*0fa0*/  VIADD R5, R220, 0x50 ;  /* 0x00000050dc057836 */ /* 0x000fe20000000000 */
[----:B------:R0:W-:Y:S01]  /*0fb0*/  STL [R1+0x78], R4 ;  /* 0x0000780401007387 */ /* 0x0001e20000100800 */
[----:B------:R-:W-:Y:S01]  /*0fc0*/  IMAD R0, R0, 0x8, R14 ;  /* 0x0000000800007824 */ /* 0x000fe200078e020e */
[----:B------:R-:W-:Y:S01]  /*0fd0*/  LEA.HI R3, R3, R226, RZ, 0x3 ;  /* 0x000000e203037211 */ /* 0x000fe200078f18ff */
[----:B------:R-:W-:Y:S01]  /*0fe0*/  IMAD.SHL.U32 R22, R7, 0x4, RZ ;  /* 0x0000000407167824 */ /* 0x000fe200078e00ff */
[C---:B------:R-:W-:Y:S01]  /*0ff0*/  IADD3 R237, R220.reuse, 0x60, RZ ;  /* 0x00000060dced7810 */ /* 0x040fe20007ffe0ff */
[C---:B------:R-:W-:Y:S01]  /*1000*/  VIADD R13, R220.reuse, 0x18 ;  /* 0x00000018dc0d7836 */ /* 0x040fe20000000000 */
[----:B------:R1:W-:Y:S01]  /*1010*/  STL [R1+0x74], R0 ;  /* 0x0000740001007387 */ /* 0x0003e20000100800 */
[----:B------:R-:W-:Y:S01]  /*1020*/  IMAD.SHL.U32 R3, R3, 0x40, RZ ;  /* 0x0000004003037824 */ /* 0x000fe200078e00ff */
[C---:B------:R-:W-:Y:S01]  /*1030*/  IADD3 R15, R220.reuse, 0x10, RZ ;  /* 0x00000010dc0f7810 */ /* 0x040fe20007ffe0ff */
[C---:B------:R-:W-:Y:S01]  /*1040*/  VIADD R235, R220.reuse, 0x70 ;  /* 0x00000070dceb7836 */ /* 0x040fe20000000000 */
[C---:B------:R-:W-:Y:S01]  /*1050*/  IADD3 R232, R220.reuse, 0x88, RZ ;  /* 0x00000088dce87810 */ /* 0x040fe20007ffe0ff */
[C---:B0-----:R-:W-:Y:S01]  /*1060*/  VIADD R4, R220.reuse, 0x58 ;  /* 0x00000058dc047836 */ /* 0x041fe20000000000 */
[----:B------:R-:W-:Y:S01]  /*1070*/  LOP3.LUT R214, R3, 0xfffffe00, RZ, 0xc0, !PT ;  /* 0xfffffe0003d67812 */ /* 0x000fe200078ec0ff */
        /* <DEDUP_REMOVED lines=23> */
[----:B------:R-:W-:Y:S01]  /*11f0*/  IADD3 R205, R22, 0x40, RZ ;  /* 0x0000004016cd7810 */ /* 0x000fe20007ffe0ff */
[----:B------:R-:W-:Y:S01]  /*1200*/  VIADD R227, R220, 0xa0 ;  /* 0x000000a0dce37836 */ /* 0x000fe20000000000 */
[----:B------:R-:W-:-:S02]  /*1210*/  SHF.R.U32.HI R212, RZ, 0x3, R211 ;  /* 0x00000003ffd47819 */ /* 0x000fc400000116d3 */
[----:B------:R-:W-:Y:S02]  /*1220*/  SHF.R.S32.HI R15, RZ, 0x1f, R15 ;  /* 0x0000001fff0f7819 */ /* 0x000fe4000001140f */
[----:B------:R-:W-:Y:S02]  /*1230*/  SHF.R.S32.HI R11, RZ, 0x1f, R11 ;  /* 0x0000001fff0b7819 */ /* 0x000fe4000001140b */
[----:B------:R-:W-:Y:S02]  /*1240*/  SHF.R.S32.HI R8, RZ, 0x1f, R10 ;  /* 0x0000001fff087819 */ /* 0x000fe4000001140a */
[----:B------:R-:W-:Y:S02]  /*1250*/  SHF.R.S32.HI R7, RZ, 0x1f, R7 ;  /* 0x0000001fff077819 */ /* 0x000fe40000011407 */
[----:B------:R-:W-:Y:S02]  /*1260*/  SHF.R.S32.HI R6, RZ, 0x1f, R6 ;  /* 0x0000001fff067819 */ /* 0x000fe40000011406 */
[----:B------:R-:W-:-:S02]  /*1270*/  SHF.R.S32.HI R5, RZ, 0x1f, R232 ;  /* 0x0000001fff057819 */ /* 0x000fc400000114e8 */
[----:B------:R-:W-:Y:S02]  /*1280*/  SHF.R.S32.HI R4, RZ, 0x1f, R231 ;  /* 0x0000001fff047819 */ /* 0x000fe400000114e7 */
[----:B-1----:R-:W-:-:S07]  /*1290*/  SHF.R.S32.HI R3, RZ, 0x1f, R230 ;  /* 0x0000001fff037819 */ /* 0x002fce00000114e6 */
.L_x_642:
[----:B0-----:R-:W0:Y:S01]  /*12a0*/  LDC.64 R222, c[0x0][0xc88] ;  /* 0x00032200ffde7b82 */ /* 0x001e220000000a00 */
[----:B------:R-:W-:Y:S01]  /*12b0*/  ULDC.64 UR4, c[0x0][0xa28] ;  /* 0x00028a0000047ab9 */ /* 0x000fe20000000a00 */
[----:B------:R-:W-:Y:S01]  /*12c0*/  ULDC.64 UR8, c[0x0][0xa18] ;  /* 0x0002860000087ab9 */ /* 0x000fe20000000a00 */
[----:B------:R-:W-:Y:S01]  /*12d0*/  ULDC.64 UR6, c[0x0][0xa08] ;  /* 0x0002820000067ab9 */ /* 0x000fe20000000a00 */
[----:B0-----:R-:W-:-:S06]  /*12e0*/  IMAD.WIDE R222, R151, 0x4, R222 ;  /* 0x0000000497de7825 */ /* 0x001fcc00078e02de */
[----:B--2---:R-:W2:Y:S01]  /*12f0*/  LDG.E R222, desc[UR60][R222.64] ;  /* 0x0000003cdede7981 */ /* 0x004ea2000c1e1900 */
[----:B------:R-:W-:Y:S01]  /*1300*/  ISETP.NE.U32.AND P2, PT, RZ, UR4, PT ;  /* 0x00000004ff007c0c */ /* 0x000fe2000bf45070 */
[----:B------:R-:W-:Y:S01]  /*1310*/  IMAD.MOV.U32 R10, RZ, RZ, RZ ;  /* 0x000000ffff0a7224 */ /* 0x000fe200078e00ff */
[----:B------:R-:W-:Y:S01]  /*1320*/  ISETP.NE.U32.AND P1, PT, RZ, UR8, PT ;  /* 0x00000008ff007c0c */ /* 0x000fe2000bf25070 */
[----:B------:R-:W-:Y:S01]  /*1330*/  IMAD.MOV.U32 R122, RZ, RZ, RZ ;  /* 0x000000ffff7a7224 */ /* 0x000fe200078e00ff */
[----:B------:R-:W-:Y:S02]  /*1340*/  ISETP.NE.AND.EX P2, PT, RZ, UR5, PT, P2 ;  /* 0x00000005ff007c0c */ /* 0x000fe4000bf45320 */
[----:B------:R-:W-:Y:S02]  /*1350*/  ISETP.NE.AND.EX P1, PT, RZ, UR9, PT, P1 ;  /* 0x00000009ff007c0c */ /* 0x000fe4000bf25310 */
[----:B------:R-:W-:-:S04]  /*1360*/  ISETP.NE.U32.AND P0, PT, RZ, UR6, PT ;  /* 0x00000006ff007c0c */ /* 0x000fc8000bf05070 */
[----:B------:R-:W-:Y:S02]  /*1370*/  ISETP.NE.AND.EX P0, PT, RZ, UR7, PT, P0 ;  /* 0x00000007ff007c0c */ /* 0x000fe4000bf05300 */
[----:B--2---:R-:W-:-:S03]  /*1380*/  SHF.R.S32.HI R0, RZ, 0x1f, R222 ;  /* 0x0000001fff007819 */ /* 0x004fc600000114de */
[C---:B---34-:R-:W-:Y:S02]  /*1390*/  @P2 LEA R4, P3, R222.reuse, UR4, 0x2 ;  /* 0x00000004de042c11 */ /* 0x058fe4000f8610ff */
[C---:B------:R-:W-:Y:S01]  /*13a0*/  SHF.L.U32 R223, R222.reuse, 0x2, RZ ;  /* 0x00000002dedf7819 */ /* 0x040fe200000006ff */
[----:B------:R0:W-:Y:S01]  /*13b0*/  STL [R1+0x68], R0 ;  /* 0x0000680001007387 */ /* 0x0001e20000100800 */
[C-C-:B------:R-:W-:Y:S01]  /*13c0*/  @P2 LEA.HI.X R5, R222.reuse, UR5, R0.reuse, 0x2, P3 ;  /* 0x00000005de052c11 */ /* 0x140fe200098f1400 */
[----:B------:R-:W-:Y:S01]  /*13d0*/  ULDC UR4, c[0x0][0x288] ;  /* 0x0000a20000047ab9 */ /* 0x000fe20000000800 */
[----:B------:R-:W-:Y:S02]  /*13e0*/  SHF.L.U64.HI R224, R222, 0x2, R0 ;  /* 0x00000002dee07819 */ /* 0x000fe40000010200 */
[C---:B------:R-:W-:Y:S01]  /*13f0*/  IADD3 R8, P4, R223.reuse, UR6, RZ ;  /* 0x00000006df087c10 */ /* 0x040fe2000ff9e0ff */
[----:B------:R1:W5:Y:S01]  /*1400*/  @P2 LDG.E R10, desc[UR60][R4.64] ;  /* 0x0000003c040a2981 */ /* 0x000362000c1e1900 */
[----:B------:R-:W-:Y:S01]  /*1410*/  @P1 IADD3 R6, P2, R223, UR8, RZ ;  /* 0x00000008df061c10 */ /* 0x000fe2000ff5e0ff */
[----:B------:R-:W-:Y:S01]  /*1420*/  IMAD.U32 R155, RZ, RZ, UR4 ;  /* 0x00000004ff9b7e24 */ /* 0x000fe2000f8e00ff */
[C---:B------:R-:W-:Y:S01]  /*1430*/  IADD3.X R9, R224.reuse, UR7, RZ, P4, !PT ;  /* 0x00000007e0097c10 */ /* 0x040fe2000a7fe4ff */
[----:B------:R-:W-:Y:S01]  /*1440*/  ULDC.64 UR4, c[0x0][0x418] ;  /* 0x0001060000047ab9 */ /* 0x000fe20000000a00 */
[----:B------:R-:W-:-:S03]  /*1450*/  @P1 IADD3.X R7, R224, UR9, RZ, P2, !PT ;  /* 0x00000009e0071c10 */ /* 0x000fc600097fe4ff */
[----:B------:R1:W5:Y:S01]  /*1460*/  @P0 LDG.E R122, desc[UR60][R8.64] ;  /* 0x0000003c087a0981 */ /* 0x000362000c1e1900 */
[----:B------:R-:W-:Y:S01]  /*1470*/  UISETP.NE.U32.AND UP0, UPT, UR4, URZ, UPT ;  /* 0x0000003f0400728c */ /* 0x000fe2000bf05070 */
[C---:B------:R-:W-:Y:S01]  /*1480*/  LOP3.LUT R3, R150.reuse, 0xff000000, RZ, 0xc0, !PT ;  /* 0xff00000096037812 */ /* 0x040fe200078ec0ff */
[----:B------:R-:W-:Y:S01]  /*1490*/  ULDC.64 UR8, c[0x0][0xa20] ;  /* 0x0002880000087ab9 */ /* 0x000fe20000000a00 */
[----:B------:R1:W5:Y:S01]  /*14a0*/  @P1 LDG.E R155, desc[UR60][R6.64] ;  /* 0x0000003c069b1981 */ /* 0x000362000c1e1900 */
[----:B------:R-:W-:Y:S01]  /*14b0*/  UISETP.NE.AND.EX UP0, UPT, UR5, URZ, UPT, UP0 ;  /* 0x0000003f0500728c */ /* 0x000fe2000bf05300 */
[----:B------:R-:W-:Y:S01]  /*14c0*/  ULDC UR4, c[0x0][0x424] ;  /* 0x0001090000047ab9 */ /* 0x000fe20000000800 */
[----:B------:R-:W-:Y:S02]  /*14d0*/  ISETP.NE.U32.AND P2, PT, RZ, UR8, PT ;  /* 0x00000008ff007c0c */ /* 0x000fe4000bf45070 */
[----:B------:R-:W-:Y:S01]  /*14e0*/  USEL UR4, UR4, 0x1, UP0 ;  /* 0x0000000104047887 */ /* 0x000fe20008000000 */
[----:B------:R-:W-:Y:S01]  /*14f0*/  ULDC UR5, c[0x0][0x2f0] ;  /* 0x0000bc0000057ab9 */ /* 0x000fe20000000800 */
[----:B0-----:R-:W-:-:S02]  /*1500*/  LOP3.LUT R0, R150, 0xff0000, RZ, 0xc0, !PT ;  /* 0x00ff000096007812 */ /* 0x001fc400078ec0ff */
[----:B------:R-:W-:Y:S01]  /*1510*/  UIMAD UR4, UR4, UR5, URZ ;  /* 0x00000005040472a4 */ /* 0x000fe2000f8e023f */
[----:B------:R-:W-:Y:S02]  /*1520*/  SHF.R.U32.HI R3, RZ, 0x8, R3 ;  /* 0x00000008ff037819 */ /* 0x000fe40000011603 */
[----:B------:R-:W-:Y:S01]  /*1530*/  ISETP.NE.AND.EX P2, PT, RZ, UR9, PT, P2 ;  /* 0x00000009ff007c0c */ /* 0x000fe2000bf45320 */
[----:B------:R-:W-:Y:S01]  /*1540*/  ULDC UR5, c[0x0][0x348] ;  /* 0x0000d20000057ab9 */ /* 0x000fe20000000800 */
[----:B------:R-:W-:Y:S01]  /*1550*/  LEA.HI R221, R0, R3, RZ, 0x10 ;  /* 0x0000000300dd7211 */ /* 0x000fe200078f80ff */
[----:B------:R-:W-:Y:S01]  /*1560*/  IMAD.MOV.U32 R228, RZ, RZ, R149 ;  /* 0x000000ffffe47224 */ /* 0x000fe200078e0095 */
[----:B------:R-:W-:Y:S01]  /*1570*/  LOP3.LUT R219, R150, 0xffff, RZ, 0xc0, !PT ;  /* 0x0000ffff96db7812 */ /* 0x000fe200078ec0ff */
[----:B-1----:R-:W-:Y:S08]  /*1580*/  @P1 BRA `(.L_x_431) ;  /* 0x0000000000241947 */ /* 0x002ff00003800000 */
[----:B------:R-:W-:Y:S02]  /*1590*/  ULDC.64 UR6, c[0x0][0xa00] ;  /* 0x0002800000067ab9 */ /* 0x000fe40000000a00 */
[----:B------:R-:W-:-:S04]  /*15a0*/  ISETP.NE.U32.AND P1, PT, RZ, UR6, PT ;  /* 0x00000006ff007c0c */ /* 0x000fc8000bf25070 */
[----:B------:R-:W-:-:S13]  /*15b0*/  ISETP.NE.AND.EX P1, PT, RZ, UR7, PT, P1 ;  /* 0x00000007ff007c0c */ /* 0x000fda000bf25310 */
[----:B------:R-:W-:Y:S05]  /*15c0*/  @!P1 BRA `(.L_x_431) ;  /* 0x0000000000149947 */ /* 0x000fea0003800000 */
[----:B------:R-:W0:Y:S02]  /*15d0*/  LDC.64 R4, c[0x0][0xa00] ;  /* 0x00028000ff047b82 */ /* 0x000e240000000a00 */
[----:B0-----:R-:W-:-:S05]  /*15e0*/  IMAD.WIDE R4, R222, 0x4, R4 ;  /* 0x00000004de047825 */ /* 0x001fca00078e0204 */
[----:B-----5:R-:W2:Y:S04]  /*15f0*/  LDG.E R155, desc[UR60][R4.64] ;  /* 0x0000003c049b7981 */ /* 0x020ea8000c1e1900 */
[----:B------:R-:W2:Y:S02]  /*1600*/  LDG.E R0, desc[UR60][R4.64+0x4] ;  /* 0x0000043c04007981 */ /* 0x000ea4000c1e1900 */
[----:B--2---:R-:W-:-:S07]  /*1610*/  IADD3 R155, -R155, R0, RZ ;  /* 0x000000009b9b7210 */ /* 0x004fce0007ffe1ff */
.L_x_431:
[----:B------:R-:W-:Y:S02]  /*1620*/  IMAD.U32 R24, RZ, RZ, UR5 ;  /* 0x00000005ff187e24 */ /* 0x000fe4000f8e00ff */
[----:B------:R-:W-:Y:S01]  /*1630*/  IMAD.U32 R27, RZ, RZ, UR4 ;  /* 0x00000004ff1b7e24 */ /* 0x000fe2000f8e00ff */
[----:B------:R-:W-:Y:S06]  /*1640*/  @!P2 BRA `(.L_x_432) ;  /* 0x000000000010a947 */ /* 0x000fec0003800000 */
[----:B------:R-:W-:-:S04]  /*1650*/  IADD3 R4, P0, R223, UR8, RZ ;  /* 0x00000008df047c10 */ /* 0x000fc8000ff1e0ff */
[----:B------:R-:W-:-:S05]  /*1660*/  IADD3.X R5, R224, UR9, RZ, P0, !PT ;  /* 0x00000009e0057c10 */ /* 0x000fca00087fe4ff */
[----:B------:R0:W5:Y:S01]  /*1670*/  LDG.E R27, desc[UR60][R4.64] ;  /* 0x0000003c041b7981 */ /* 0x000162000c1e1900 */
[----:B------:R-:W-:Y:S05]  /*1680*/  BRA `(.L_x_433) ;  /* 0x0000000000107947 */ /* 0x000fea0003800000 */
.L_x_432:
[----:B------:R-:W-:Y:S05]  /*1690*/  @!P0 BRA `(.L_x_433) ;  /* 0x00000000000c8947 */ /* 0x000fea0003800000 */
[----:B------:R-:W2:Y:S04]  /*16a0*/  LDG.E R0, desc[UR60][R8.64] ;  /* 0x0000003c08007981 */ /* 0x000ea8000c1e1900 */
[----:B------:R-:W2:Y:S02]  /*16b0*/  LDG.E R27, desc[UR60][R8.64+0x4] ;  /* 0x0000043c081b7981 */ /* 0x000ea4000c1e1900 */
[----:B--2---:R-:W-:-:S07]  /*16c0*/  IMAD.IADD R27, R27, 0x1, -R0 ;  /* 0x000000011b1b7824 */ /* 0x004fce00078e0a00 */
.L_x_433:
[----:B------:R-:W-:Y:S01]  /*16d0*/  ULDC.64 UR4, c[0x0][0xa10] ;  /* 0x0002840000047ab9 */ /* 0x000fe20000000a00 */
[----:B------:R-:W2:Y:S01]  /*16e0*/  LDL.LU R26, [R1+0x10] ;  /* 0x00001000011a7983 */ /* 0x000ea20000300800 */
[----:B------:R-:W-:-:S04]  /*16f0*/  ISETP.NE.U32.AND P0, PT, RZ, UR4, PT ;  /* 0x00000004ff007c0c */ /* 0x000fc8000bf05070 */
[----:B------:R-:W-:Y:S01]  /*1700*/  ISETP.NE.AND.EX P0, PT, RZ, UR5, PT, P0 ;  /* 0x00000005ff007c0c */ /* 0x000fe2000bf05300 */
[----:B------:R-:W-:-:S12]  /*1710*/  ULDC.64 UR4, c[0x0][0xa30] ;  /* 0x00028c0000047ab9 */ /* 0x000fd80000000a00 */
[----:B0-----:R-:W0:Y:S02]  /*1720*/  @P0 LDC.64 R4, c[0x0][0xa10] ;  /* 0x00028400ff040b82 */ /* 0x001e240000000a00 */
[----:B0-----:R-:W-:-:S05]  /*1730*/  @P0 IMAD.WIDE R4, R222, 0x4, R4 ;  /* 0x00000004de040825 */ /* 0x001fca00078e0204 */
[----:B------:R-:W3:Y:S04]  /*1740*/  @P0 LDG.E R0, desc[UR60][R4.64] ;  /* 0x0000003c04000981 */ /* 0x000ee8000c1e1900 */
[----:B------:R0:W3:Y:S01]  /*1750*/  @P0 LDG.E R3, desc[UR60][R4.64+0x4] ;  /* 0x0000043c04030981 */ /* 0x0000e2000c1e1900 */
[----:B------:R-:W-:Y:S01]  /*1760*/  ISETP.NE.U32.AND P1, PT, RZ, UR4, PT ;  /* 0x00000004ff007c0c */ /* 0x000fe2000bf25070 */
[----:B-----5:R-:W-:-:S03]  /*1770*/  IMAD.MOV.U32 R148, RZ, RZ, R27 ;  /* 0x000000ffff947224 */ /* 0x020fc600078e001b */
[----:B------:R-:W-:-:S13]  /*1780*/  ISETP.NE.AND.EX P1, PT, RZ, UR5, PT, P1 ;  /* 0x00000005ff007c0c */ /* 0x000fda000bf25310 */
[----:B------:R-:W-:-:S04]  /*1790*/  @P1 IADD3 R6, P2, R223, UR4, RZ ;  /* 0x00000004df061c10 */ /* 0x000fc8000ff5e0ff */
[----:B------:R-:W-:-:S05]  /*17a0*/  @P1 IADD3.X R7, R224, UR5, RZ, P2, !PT ;  /* 0x00000005e0071c10 */ /* 0x000fca00097fe4ff */
[----:B------:R1:W5:Y:S01]  /*17b0*/  @P1 LDG.E R148, desc[UR60][R6.64] ;  /* 0x0000003c06941981 */ /* 0x000362000c1e1900 */
[----:B------:R-:W-:Y:S01]  /*17c0*/  IADD3 R9, R27, -R10, RZ ;  /* 0x8000000a1b097210 */ /* 0x000fe20007ffe0ff */
[----:B0-----:R-:W-:Y:S01]  /*17d0*/  IMAD.MOV.U32 R4, RZ, RZ, RZ ;  /* 0x000000ffff047224 */ /* 0x001fe200078e00ff */
[----:B------:R-:W-:Y:S01]  /*17e0*/  BSSY B0, `(.L_x_434) ;  /* 0x000002c000007945 */ /* 0x000fe20003800000 */
[----:B------:R-:W-:Y:S02]  /*17f0*/  LOP3.LUT R229, R221, 0xff, RZ, 0xc0, !PT ;  /* 0x000000ffdde57812 */ /* 0x000fe400078ec0ff */
[----:B------:R-:W-:Y:S02]  /*1800*/  SHF.R.U32.HI R221, RZ, 0x10, R221 ;  /* 0x00000010ffdd7819 */ /* 0x000fe400000116dd */
[----:B--2---:R-:W-:Y:S01]  /*1810*/  LOP3.LUT R26, R26, 0xfffffff7, RZ, 0xc0, !PT ;  /* 0xfffffff71a1a7812 */ /* 0x004fe200078ec0ff */
[----:B---3--:R-:W-:Y:S01]  /*1820*/  @P0 IMAD.IADD R24, R3, 0x1, -R0 ;  /* 0x0000000103180824 */ /* 0x008fe200078e0a00 */
[----:B------:R-:W-:-:S03]  /*1830*/  MOV R0, RZ ;  /* 0x000000ff00007202 */ /* 0x000fc60000000f00 */
[----:B------:R-:W-:-:S04]  /*1840*/  IMAD.IADD R156, R9, 0x1, R24 ;  /* 0x00000001099c7824 */ /* 0x000fc800078e0218 */
[C---:B------:R-:W-:Y:S01]  /*1850*/  VIADD R5, R156.reuse, 0x6f ;  /* 0x0000006f9c057836 */ /* 0x040fe20000000000 */
[----:B------:R-:W-:-:S03]  /*1860*/  ISETP.GE.AND P3, PT, R156, 0x1, PT ;  /* 0x000000019c00780c */ /* 0x000fc60003f66270 */
[----:B------:R-:W-:-:S05]  /*1870*/  IMAD.HI R4, R5, -0x6db6db6d, R4 ;  /* 0x9249249305047827 */ /* 0x000fca00078e0204 */
[----:B------:R-:W-:-:S04]  /*1880*/  SHF.R.U32.HI R3, RZ, 0x1f, R4 ;  /* 0x0000001fff037819 */ /* 0x000fc80000011604 */
[----:B------:R-:W-:Y:S02]  /*1890*/  LEA.HI.SX32 R154, R4, R3, 0x1a ;  /* 0x00000003049a7211 */ /* 0x000fe400078fd2ff */
[----:B------:R-:W-:-:S05]  /*18a0*/  @P3 LOP3.LUT R26, R26, 0x8, RZ, 0xfc, !PT ;  /* 0x000000081a1a3812 */ /* 0x000fca00078efcff */
[----:B------:R1:W-:Y:S01]  /*18b0*/  STL [R1+0x10], R26 ;  /* 0x0000101a01007387 */ /* 0x0003e20000100800 */
[----:B------:R-:W-:Y:S05]  /*18c0*/  @!P3 BRA `(.L_x_435) ;  /* 0x000000000074b947 */ /* 0x000fea0003800000 */
[----:B------:R-:W-:Y:S01]  /*18d0*/  ISETP.NE.AND P0, PT, R221, RZ, PT ;  /* 0x000000ffdd00720c */ /* 0x000fe20003f05270 */
[----:B------:R-:W-:-:S03]  /*18e0*/  ULDC UR4, c[0x0][0x9f0] ;  /* 0x00027c0000047ab9 */ /* 0x000fc60000000800 */
[----:B------:R-:W-:-:S04]  /*18f0*/  SEL R11, R221, UR4, P0 ;  /* 0x00000004dd0b7c07 */ /* 0x000fc80008000000 */
[-C--:B-1----:R-:W-:Y:S02]  /*1900*/  IABS R6, R11.reuse ;  /* 0x0000000b00067213 */ /* 0x082fe40000000000 */
[----:B------:R-:W-:Y:S02]  /*1910*/  IADD3 R0, R154, -0x1, R11 ;  /* 0xffffffff9a007810 */ /* 0x000fe40007ffe00b */
[----:B------:R-:W0:Y:S01]  /*1920*/  I2F.RP R3, R6 ;  /* 0x0000000600037306 */ /* 0x000e220000209400 */
[-C--:B------:R-:W-:Y:S02]  /*1930*/  IABS R10, R11.reuse ;  /* 0x0000000b000a7213 */ /* 0x080fe40000000000 */
[----:B------:R-:W-:Y:S02]  /*1940*/  IABS R8, R0 ;  /* 0x0000000000087213 */ /* 0x000fe40000000000 */
[----:B------:R-:W-:-:S04]  /*1950*/  LOP3.LUT R0, R0, R11, RZ, 0x3c, !PT ;  /* 0x0000000b00007212 */ /* 0x000fc800078e3cff */
[----:B------:R-:W-:Y:S01]  /*1960*/  ISETP.GE.AND P2, PT, R0, RZ, PT ;  /* 0x000000ff0000720c */ /* 0x000fe20003f46270 */
[----:B0-----:R-:W0:Y:S02]  /*1970*/  MUFU.RCP R3, R3 ;  /* 0x0000000300037308 */ /* 0x001e240000001000 */
[----:B0-----:R-:W-:Y:S02]  /*1980*/  VIADD R4, R3, 0xffffffe ;  /* 0x0ffffffe03047836 */ /* 0x001fe40000000000 */
[----:B------:R-:W-:-:S04]  /*1990*/  IMAD.MOV R3, RZ, RZ, -R10 ;  /* 0x000000ffff037224 */ /* 0x000fc800078e0a0a */
[----:B------:R0:W1:Y:S02]  /*19a0*/  F2I.FTZ.U32.TRUNC.NTZ R5, R4 ;  /* 0x0000000400057305 */ /* 0x000064000021f000 */
[----:B0-----:R-:W-:Y:S02]  /*19b0*/  IMAD.MOV.U32 R4, RZ, RZ, RZ ;  /* 0x000000ffff047224 */ /* 0x001fe400078e00ff */
[----:B-1----:R-:W-:-:S04]  /*19c0*/  IMAD.MOV R7, RZ, RZ, -R5 ;  /* 0x000000ffff077224 */ /* 0x002fc800078e0a05 */
[----:B------:R-:W-:-:S04]  /*19d0*/  IMAD R7, R7, R6, RZ ;  /* 0x0000000607077224 */ /* 0x000fc800078e02ff */
[----:B------:R-:W-:-:S06]  /*19e0*/  IMAD.HI.U32 R5, R5, R7, R4 ;  /* 0x0000000705057227 */ /* 0x000fcc00078e0004 */
[----:B------:R-:W-:-:S04]  /*19f0*/  IMAD.HI.U32 R5, R5, R8, RZ ;  /* 0x0000000805057227 */ /* 0x000fc800078e00ff */
[----:B------:R-:W-:-:S05]  /*1a00*/  IMAD R3, R5, R3, R8 ;  /* 0x0000000305037224 */ /* 0x000fca00078e0208 */
[----:B------:R-:W-:-:S13]  /*1a10*/  ISETP.GT.U32.AND P1, PT, R6, R3, PT ;  /* 0x000000030600720c */ /* 0x000fda0003f24070 */
[-C--:B------:R-:W-:Y:S01]  /*1a20*/  @!P1 IADD3 R3, R3, -R6.reuse, RZ ;  /* 0x8000000603039210 */ /* 0x080fe20007ffe0ff */
[----:B------:R-:W-:Y:S01]  /*1a30*/  @!P1 VIADD R5, R5, 0x1 ;  /* 0x0000000105059836 */ /* 0x000fe20000000000 */
[----:B------:R-:W-:Y:S02]  /*1a40*/  ISETP.NE.AND P1, PT, R11, RZ, PT ;  /* 0x000000ff0b00720c */ /* 0x000fe40003f25270 */
[----:B------:R-:W-:-:S13]  /*1a50*/  ISETP.GE.U32.AND P0, PT, R3, R6, PT ;  /* 0x000000060300720c */ /* 0x000fda0003f06070 */
[----:B------:R-:W-:-:S04]  /*1a60*/  @P0 VIADD R5, R5, 0x1 ;  /* 0x0000000105050836 */ /* 0x000fc80000000000 */
[----:B------:R-:W-:-:S04]  /*1a70*/  IMAD.MOV.U32 R0, RZ, RZ, R5 ;  /* 0x000000ffff007224 */ /* 0x000fc800078e0005 */
[----:B------:R-:W-:Y:S01]  /*1a80*/  @!P2 IMAD.MOV R0, RZ, RZ, -R0 ;  /* 0x000000ffff00a224 */ /* 0x000fe200078e0a00 */
[----:B------:R-:W-:-:S07]  /*1a90*/  @!P1 LOP3.LUT R0, RZ, R11, RZ, 0x33, !PT ;  /* 0x0000000bff009212 */ /* 0x000fce00078e33ff */
.L_x_435:
[----:B------:R-:W-:Y:S05]  /*1aa0*/  BSYNC B0 ;  /* 0x0000000000007941 */ /* 0x000fea0003800000 */
.L_x_434:
[----:B------:R-:W-:Y:S01]  /*1ab0*/  IMAD R3, R229, R0, RZ ;  /* 0x00000000e5037224 */ /* 0x000fe200078e02ff */
[----:B------:R-:W-:-:S04]  /*1ac0*/  PLOP3.LUT P2, PT, PT, PT, PT, 0x80, 0x0 ;  /* 0x000000000000781c */ /* 0x000fc80003f4f070 */
[C---:B------:R-:W-:Y:S01]  /*1ad0*/  VIADDMNMX R0, R3.reuse, R0, R154, PT ;  /* 0x0000000003007246 */ /* 0x040fe2000380019a */
[----:B------:R-:W-:-:S04]  /*1ae0*/  IMAD R3, R3, 0x70, -R9 ;  /* 0x0000007003037824 */ /* 0x000fc800078e0a09 */
[----:B------:R-:W-:Y:S01]  /*1af0*/  IMAD R5, R0, 0x70, -R9 ;  /* 0x0000007000057824 */ /* 0x000fe200078e0a09 */
[----:B------:R-:W-:-:S04]  /*1b00*/  VIMNMX R3, RZ, R3, !PT ;  /* 0x00000003ff037248 */ /* 0x000fc80007fe0100 */
[----:B------:R-:W-:Y:S02]  /*1b10*/  VIMNMX R4, R5, R24, PT ;  /* 0x0000001805047248 */ /* 0x000fe40003fe0100 */
[----:B------:R-:W-:Y:S02]  /*1b20*/  SHF.R.U32.HI R134, RZ, 0x4, R3 ;  /* 0x00000004ff867819 */ /* 0x000fe40000011603 */
[----:B------:R-:W-:-:S03]  /*1b30*/  ISETP.GT.AND P0, PT, R4, R3, PT ;  /* 0x000000030400720c */ /* 0x000fc60003f04270 */
[----:B------:R-:W-:-:S04]  /*1b40*/  IMAD.WIDE.U32 R134, R134, 0x24924925, RZ ;  /* 0x2492492586867825 */ /* 0x000fc800078e00ff */
[----:B------:R-:W-:-:S04]  /*1b50*/  IMAD.MOV.U32 R134, RZ, RZ, R135 ;  /* 0x000000ffff867224 */ /* 0x000fc800078e0087 */
[----:B------:R-:W-:Y:S02]  /*1b60*/  IMAD.MOV.U32 R25, RZ, RZ, R134 ;  /* 0x000000ffff197224 */ /* 0x000fe400078e0086 */
[----:B------:R-:W-:Y:S01]  /*1b70*/  @P0 IADD3 R5, R4, 0x6f, RZ ;  /* 0x0000006f04050810 */ /* 0x000fe20007ffe0ff */
[----:B------:R-:W-:-:S04]  /*1b80*/  @P0 IMAD.MOV.U32 R4, RZ, RZ, RZ ;  /* 0x000000ffff040224 */ /* 0x000fc800078e00ff */
[----:B------:R-:W-:-:S05]  /*1b90*/  @P0 IMAD.HI R4, R5, -0x6db6db6d, R4 ;  /* 0x9249249305040827 */ /* 0x000fca00078e0204 */
[----:B------:R-:W-:-:S04]  /*1ba0*/  @P0 SHF.R.U32.HI R3, RZ, 0x1f, R4 ;  /* 0x0000001fff030819 */ /* 0x000fc80000011604 */
[----:B------:R-:W-:-:S04]  /*1bb0*/  @P0 LEA.HI.SX32 R25, R4, R3, 0x1a ;  /* 0x0000000304190211 */ /* 0x000fc800078fd2ff */
[----:B------:R-:W-:-:S13]  /*1bc0*/  ISETP.GT.AND P0, PT, R25, R134, PT ;  /* 0x000000861900720c */ /* 0x000fda0003f04270 */
[----:B------:R-:W-:Y:S05]  /*1bd0*/  @!P0 BRA `(.L_x_436) ;  /* 0x0000008c00608947 */ /* 0x000fea0003800000 */
[----:B------:R-:W-:Y:S01]  /*1be0*/  VIADD R0, R2, 0x21400 ;  /* 0x0002140002007836 */ /* 0x000fe20000000000 */
[----:B------:R-:W-:Y:S04]  /*1bf0*/  BSSY B6, `(.L_x_437) ;  /* 0x0000013000067945 */ /* 0x000fe80003800000 */
[----:B------:R-:W-:-:S13]  /*1c00*/  LOP3.LUT P0, RZ, R0, 0x3ff, RZ, 0xc0, !PT ;  /* 0x000003ff00ff7812 */ /* 0x000fda000780c0ff */
[----:B------:R-:W-:Y:S05]  /*1c10*/  @!P0 BRA `(.L_x_438) ;  /* 0x0000000000408947 */ /* 0x000fea0003800000 */
[----:B------:R-:W-:Y:S01]  /*1c20*/  MOV R0, 0x0 ;  /* 0x0000000000007802 */ /* 0x000fe20000000f00 */
[----:B------:R-:W-:Y:S01]  /*1c30*/  ULDC.64 UR4, c[0x4][0xa8] ;  /* 0x01002a0000047ab9 */ /* 0x000fe20000000a00 */
[----:B------:R-:W-:Y:S01]  /*1c40*/  ULDC.64 UR6, c[0x4][0x18] ;  /* 0x0100060000067ab9 */ /* 0x000fe20000000a00 */
[----:B------:R-:W-:Y:S01]  /*1c50*/  MOV R4, UR4 ;  /* 0x0000000400047c02 */ /* 0x000fe20008000f00 */
[----:B------:R0:W2:Y:S01]  /*1c60*/  LDC.64 R14, c[0x4][R0] ;  /* 0x01000000000e7b82 */ /* 0x0000a20000000a00 */
[----:B------:R-:W-:Y:S01]  /*1c70*/  IMAD.U32 R5, RZ, RZ, UR5 ;  /* 0x00000005ff057e24 */ /* 0x000fe2000f8e00ff */
[----:B------:R-:W-:Y:S01]  /*1c80*/  ULDC.64 UR4, c[0x4][0xb0] ;  /* 0x01002c0000047ab9 */ /* 0x000fe20000000a00 */
[----:B------:R-:W-:Y:S01]  /*1c90*/  IMAD.U32 R10, RZ, RZ, UR6 ;  /* 0x00000006ff0a7e24 */ /* 0x000fe2000f8e00ff */
[----:B------:R-:W-:Y:S01]  /*1ca0*/  MOV R11, UR7 ;  /* 0x00000007000b7c02 */ /* 0x000fe20008000f00 */
[----:B-1----:R-:W-:Y:S02]  /*1cb0*/  IMAD.U32 R6, RZ, RZ, UR4 ;  /* 0x00000004ff067e24 */ /* 0x002fe4000f8e00ff */
[----:B------:R-:W-:-:S02]  /*1cc0*/  IMAD.U32 R7, RZ, RZ, UR5 ;  /* 0x00000005ff077e24 */ /* 0x000fc4000f8e00ff */
[----:B------:R-:W-:Y:S02]  /*1cd0*/  IMAD.MOV.U32 R8, RZ, RZ, 0x70 ;  /* 0x00000070ff087424 */ /* 0x000fe400078e00ff */
[----:B------:R-:W-:Y:S02]  /*1ce0*/  IMAD.MOV.U32 R12, RZ, RZ, 0x1 ;  /* 0x00000001ff0c7424 */ /* 0x000fe400078e00ff */
[----:B0-----:R-:W-:-:S07]  /*1cf0*/  IMAD.MOV.U32 R13, RZ, RZ, RZ ;  /* 0x000000ffff0d7224 */ /* 0x001fce00078e00ff */
[----:B------:R-:W-:-:S07]  /*1d00*/  LEPC R20, `(.L_x_438) ;  /* 0x000000001014794e */ /* 0x000fce0000000000 */
[----:B--2--5:R-:W-:Y:S05]  /*1d10*/  CALL.ABS.NOINC R14 ;  /* 0x000000000e007343 */ /* 0x024fea0003c00000 */
.L_x_438:
[----:B------:R-:W-:Y:S05]  /*1d20*/  BSYNC B6 ;  /* 0x0000000000067941 */ /* 0x000fea0003800000 */
.L_x_437:
        /* <DEDUP_REMOVED lines=20> */
.L_x_440:
[----:B------:R-:W-:Y:S05]  /*1e70*/  BSYNC B6 ;  /* 0x0000000000067941 */ /* 0x000fea0003800000 */
.L_x_439:
[----:B------:R-:W-:Y:S01]  /*1e80*/  ULDC.64 UR4, c[0x0][0x9f8] ;  /* 0x00027e0000047ab9 */ /* 0x000fe20000000a00 */
[----:B------:R-:W-:Y:S01]  /*1e90*/  MOV R8, R222 ;  /* 0x000000de00087202 */ /* 0x000fe20000000f00 */
[----:B------:R-:W0:Y:S01]  /*1ea0*/  S2R R5, SR_TID.X ;  /* 0x0000000000057919 */ /* 0x000e220000002100 */
[----:B------:R-:W-:Y:S01]  /*1eb0*/  ISETP.NE.U32.AND P0, PT, RZ, UR4, PT ;  /* 0x00000004ff007c0c */ /* 0x000fe2000bf05070 */
[C---:B------:R-:W-:Y:S01]  /*1ec0*/  VIADD R0, R18.reuse, 0x20 ;  /* 0x0000002012007836 */ /* 0x040fe20000000000 */
[----:B------:R-:W2:Y:S01]  /*1ed0*/  LDC.64 R112, c[0x0][0x300] ;  /* 0x0000c000ff707b82 */ /* 0x000ea20000000a00 */
[----:B------:R-:W-:Y:S01]  /*1ee0*/  ULDC UR6, c[0x0][0x2f4] ;  /* 0x0000bd0000067ab9 */ /* 0x000fe20000000800 */
[----:B------:R-:W-:Y:S01]  /*1ef0*/  ISETP.NE.AND.EX P0, PT, RZ, UR5, PT, P0 ;  /* 0x00000005ff007c0c */ /* 0x000fe2000bf05300 */
[C---:B------:R-:W-:Y:S02]  /*1f00*/  VIADD R3, R18.reuse, 0x40 ;  /* 0x0000004012037836 */ /* 0x040fe40000000000 */
[----:B------:R-:W-:-:S02]  /*1f10*/  VIADD R4, R18, 0x60 ;  /* 0x0000006012047836 */ /* 0x000fc40000000000 */
[----:B------:R-:W-:Y:S01]  /*1f20*/  IMAD.IADD R122, R122, 0x1, R27 ;  /* 0x000000017a7a7824 */ /* 0x000fe200078e021b */
[----:B------:R-:W3:Y:S01]  /*1f30*/  LDC.64 R106, c[0x0][0x3f8] ;  /* 0x0000fe00ff6a7b82 */ /* 0x000ee20000000a00 */
[----:B------:R-:W-:Y:S01]  /*1f40*/  SHF.R.S32.HI R19, RZ, 0x1f, R18 ;  /* 0x0000001fff137819 */ /* 0x000fe20000011412 */
[----:B------:R-:W-:Y:S01]  /*1f50*/  ULDC.64 UR8, c[0x0][0xa08] ;  /* 0x0002820000087ab9 */ /* 0x000fe20000000a00 */
[----:B------:R-:W-:-:S04]  /*1f60*/  IMAD.MOV.U32 R20, RZ, RZ, R26 ;  /* 0x000000ffff147224 */ /* 0x000fc800078e001a */
[----:B-1----:R-:W-:Y:S01]  /*1f70*/  @P0 IADD3 R6, P1, R223, UR4, RZ ;  /* 0x00000004df060c10 */ /* 0x002fe2000ff3e0ff */
[----:B------:R-:W1:Y:S03]  /*1f80*/  LDC R127, c[0x0][0x3f4] ;  /* 0x0000fd00ff7f7b82 */ /* 0x000e660000000800 */
[----:B------:R-:W-:Y:S01]  /*1f90*/  @P0 IADD3.X R7, R224, UR5, RZ, P1, !PT ;  /* 0x00000005e0070c10 */ /* 0x000fe20008ffe4ff */
[----:B------:R-:W-:-:S04]  /*1fa0*/  ULDC.64 UR4, c[0x0][0x330] ;  /* 0x0000cc0000047ab9 */ /* 0x000fc80000000a00 */
[----:B------:R4:W2:Y:S01]  /*1fb0*/  @P0 LDG.E R8, desc[UR60][R6.64] ;  /* 0x0000003c06080981 */ /* 0x0008a2000c1e1900 */
[----:B------:R-:W-:Y:S01]  /*1fc0*/  ISETP.GE.AND P1, PT, R0, UR6, PT ;  /* 0x0000000600007c0c */ /* 0x000fe2000bf26270 */
[C---:B------:R-:W-:Y:S01]  /*1fd0*/  IMAD.WIDE.U32 R114, R219.reuse, UR4, R18 ;  /* 0x00000004db727c25 */ /* 0x040fe2000f8e0012 */
[----:B------:R-:W-:Y:S01]  /*1fe0*/  ISETP.GE.AND P0, PT, R18, UR6, PT ;  /* 0x0000000612007c0c */ /* 0x000fe2000bf06270 */
[----:B------:R-:W1:Y:S01]  /*1ff0*/  LDC.64 R100, c[0x0][0x408] ;  /* 0x00010200ff647b82 */ /* 0x000e620000000a00 */
[----:B------:R-:W-:Y:S01]  /*2000*/  SEL R9, RZ, 0xffffffff, P1 ;  /* 0xffffffffff097807 */ /* 0x000fe20000800000 */
[----:B------:R-:W-:Y:S01]  /*2010*/  IMAD R115, R219, UR5, R115 ;  /* 0x00000005db737c24 */ /* 0x000fe2000f8e0273 */
[----:B0-----:R-:W-:Y:S01]  /*2020*/  IADD3 R10, R5, -0x80, RZ ;  /* 0xffffff80050a7810 */ /* 0x001fe20007ffe0ff */
[----:B------:R-:W-:Y:S01]  /*2030*/  ULDC.64 UR4, c[0x0][0x308] ;  /* 0x0000c20000047ab9 */ /* 0x000fe20000000a00 */
[----:B------:R-:W-:Y:S01]  /*2040*/  SEL R5, RZ, 0x1, P0 ;  /* 0x00000001ff057807 */ /* 0x000fe20000000000 */
[----:B----4-:R-:W-:Y:S01]  /*2050*/  IMAD.SHL.U32 R6, R9, 0x2, RZ ;  /* 0x0000000209067824 */ /* 0x010fe200078e00ff */
[----:B------:R-:W-:Y:S01]  /*2060*/  ISETP.GE.AND P0, PT, R3, UR6, PT ;  /* 0x0000000603007c0c */ /* 0x000fe2000bf06270 */
[----:B---3--:R-:W-:Y:S01]  /*2070*/  IMAD.WIDE.U32 R108, R17, R106, R18 ;  /* 0x0000006a116c7225 */ /* 0x008fe200078e0012 */
[----:B------:R-:W-:Y:S01]  /*2080*/  ISETP.GE.AND P1, PT, R4, UR6, PT ;  /* 0x0000000604007c0c */ /* 0x000fe2000bf26270 */
[----:B------:R-:W0:Y:S01]  /*2090*/  S2R R180, SR_TID.X ;  /* 0x0000000000b47919 */ /* 0x000e220000002100 */
[----:B------:R-:W-:Y:S01]  /*20a0*/  SHF.R.S32.HI R9, RZ, 0x1f, R10 ;  /* 0x0000001fff097819 */ /* 0x000fe2000001140a */
[----:B--2---:R-:W-:Y:S01]  /*20b0*/  IMAD.SHL.U32 R140, R112, 0x40, RZ ;  /* 0x00000040708c7824 */ /* 0x004fe200078e00ff */
[----:B------:R-:W-:Y:S01]  /*20c0*/  LOP3.LUT R5, R6, 0x2, R5, 0xe2, !PT ;  /* 0x0000000206057812 */ /* 0x000fe200078ee205 */
[----:B------:R-:W-:Y:S01]  /*20d0*/  IMAD R137, R107, 0x70, RZ ;  /* 0x000000706b897824 */ /* 0x000fe200078e02ff */
[----:B------:R-:W-:-:S02]  /*20e0*/  SEL R6, RZ, 0x4, P0 ;  /* 0x00000004ff067807 */ /* 0x000fc40000000000 */
[----:B------:R-:W-:Y:S02]  /*20f0*/  SEL R7, RZ, 0x8, P1 ;  /* 0x00000008ff077807 */ /* 0x000fe40000800000 */
[----:B------:R-:W-:Y:S02]  /*2100*/  LEA.HI R10, R9, R10, RZ, 0x2 ;  /* 0x0000000a090a7211 */ /* 0x000fe400078f10ff */
[----:B------:R-:W-:Y:S02]  /*2110*/  SHF.R.S32.HI R14, RZ, 0x1f, R122 ;  /* 0x0000001fff0e7819 */ /* 0x000fe4000001147a */
[----:B------:R-:W-:Y:S01]  /*2120*/  LOP3.LUT R29, R7, R5, R6, 0xfe, !PT ;  /* 0x00000005071d7212 */ /* 0x000fe200078efe06 */
[----:B------:R-:W-:Y:S01]  /*2130*/  VIADD R5, R18, 0x80 ;  /* 0x0000008012057836 */ /* 0x000fe20000000000 */
[----:B------:R-:W-:Y:S01]  /*2140*/  SHF.R.S32.HI R12, RZ, 0x1f, R10 ;  /* 0x0000001fff0c7819 */ /* 0x000fe2000001140a */
[-C--:B------:R-:W-:Y:S01]  /*2150*/  IMAD R9, R14, R112.reuse, RZ ;  /* 0x000000700e097224 */ /* 0x080fe200078e02ff */
[----:B------:R-:W-:Y:S01]  /*2160*/  SHF.R.S32.HI R151, RZ, 0x1f, R17 ;  /* 0x0000001fff977819 */ /* 0x000fe20000011411 */
[----:B------:R-:W-:Y:S01]  /*2170*/  IMAD.WIDE.U32 R6, R122, R112, RZ ;  /* 0x000000707a067225 */ /* 0x000fe200078e00ff */
[----:B------:R-:W-:-:S02]  /*2180*/  LEA.HI R12, R12, R17, RZ, 0x3 ;  /* 0x000000110c0c7211 */ /* 0x000fc400078f18ff */
[----:B------:R-:W-:Y:S01]  /*2190*/  ISETP.GE.AND P0, PT, R5, UR6, PT ;  /* 0x0000000605007c0c */ /* 0x000fe2000bf06270 */
[----:B------:R-:W-:Y:S01]  /*21a0*/  IMAD R9, R122, R113, R9 ;  /* 0x000000717a097224 */ /* 0x000fe200078e0209 */
[----:B------:R-:W-:Y:S01]  /*21b0*/  LOP3.LUT R12, R12, 0xfffffff8, RZ, 0xc0, !PT ;  /* 0xfffffff80c0c7812 */ /* 0x000fe200078ec0ff */
[----:B-1----:R-:W-:Y:S01]  /*21c0*/  IMAD.WIDE.U32 R102, R17, R100, R18 ;  /* 0x0000006411667225 */ /* 0x002fe200078e0012 */
[----:B------:R-:W-:Y:S02]  /*21d0*/  SEL R10, RZ, 0x10, P0 ;  /* 0x00000010ff0a7807 */ /* 0x000fe40000000000 */
[----:B------:R-:W-:Y:S01]  /*21e0*/  ISETP.NE.U32.AND P0, PT, RZ, UR8, PT ;  /* 0x00000008ff007c0c */ /* 0x000fe2000bf05070 */
[----:B------:R-:W-:Y:S01]  /*21f0*/  IMAD.IADD R7, R7, 0x1, R9 ;  /* 0x0000000107077824 */ /* 0x000fe200078e0209 */
[----:B------:R-:W-:Y:S01]  /*2200*/  LOP3.LUT R29, R29, R10, RZ, 0xfc, !PT ;  /* 0x0000000a1d1d7212 */ /* 0x000fe200078efcff */
[----:B------:R-:W-:Y:S01]  /*2210*/  IMAD.IADD R135, R17, 0x1, -R12 ;  /* 0x0000000111877824 */ /* 0x000fe200078e0a0c */
[----:B------:R-:W-:Y:S01]  /*2220*/  ISETP.NE.AND.EX P0, PT, RZ, UR9, PT, P0 ;  /* 0x00000009ff007c0c */ /* 0x000fe2000bf05300 */
[----:B------:R-:W-:Y:S01]  /*2230*/  IMAD.WIDE.U32 R116, R219, UR4, R6 ;  /* 0x00000004db747c25 */ /* 0x000fe2000f8e0006 */
[----:B------:R-:W-:-:S02]  /*2240*/  SHF.R.S32.HI R23, RZ, 0x1f, R22 ;  /* 0x0000001fff177819 */ /* 0x000fc40000011416 */
[----:B------:R-:W-:Y:S01]  /*2250*/  LOP3.LUT P1, RZ, R135, 0x4, RZ, 0xc0, !PT ;  /* 0x0000000487ff7812 */ /* 0x000fe2000782c0ff */
[----:B------:R-:W-:Y:S01]  /*2260*/  IMAD R117, R219, UR5, R117 ;  /* 0x00000005db757c24 */ /* 0x000fe2000f8e0275 */
[----:B------:R-:W-:Y:S01]  /*2270*/  ULDC.64 UR4, c[0x0][0x310] ;  /* 0x0000c40000047ab9 */ /* 0x000fe20000000a00 */
[----:B------:R-:W-:Y:S01]  /*2280*/  LOP3.LUT R20, R20, 0xfffffffb, RZ, 0xc0, !PT ;  /* 0xfffffffb14147812 */ /* 0x000fe200078ec0ff */
[----:B------:R-:W-:Y:S01]  /*2290*/  IMAD.WIDE.U32 R110, R17, R106, R22 ;  /* 0x0000006a116e7225 */ /* 0x000fe200078e0016 */
[----:B------:R-:W-:Y:S02]  /*22a0*/  ISETP.GE.AND P2, PT, R3, R127, PT ;  /* 0x0000007f0300720c */ /* 0x000fe40003f46270 */
[----:B------:R-:W-:Y:S01]  /*22b0*/  SHF.R.U32.HI R21, RZ, 0x3, R207 ;  /* 0x00000003ff157819 */ /* 0x000fe200000116cf */
[C---:B------:R-:W-:Y:S01]  /*22c0*/  IMAD.WIDE.U32 R104, R17.reuse, R100, R22 ;  /* 0x0000006411687225 */ /* 0x040fe200078e0016 */
[----:B------:R-:W-:Y:S02]  /*22d0*/  SHF.L.U64.HI R139, R112, 0x6, R113 ;  /* 0x00000006708b7819 */ /* 0x000fe40000010271 */
[----:B------:R-:W-:Y:S01]  /*22e0*/  IADD3 R122, P3, R17, R122, RZ ;  /* 0x0000007a117a7210 */ /* 0x000fe20007f7e0ff */
[----:B------:R-:W-:Y:S01]  /*22f0*/  IMAD R27, R101, 0x70, RZ ;  /* 0x00000070651b7824 */ /* 0x000fe200078e02ff */
[----:B------:R-:W-:-:S02]  /*2300*/  @P1 LOP3.LUT R20, R20, 0x4, RZ, 0xfc, !PT ;  /* 0x0000000414141812 */ /* 0x000fc400078efcff */
[----:B------:R-:W-:Y:S01]  /*2310*/  ISETP.GE.AND P1, PT, R0, R127, PT ;  /* 0x0000007f0000720c */ /* 0x000fe20003f26270 */
[----:B------:R-:W-:Y:S01]  /*2320*/  IMAD.X R123, R14, 0x1, R151, P3 ;  /* 0x000000010e7b7824 */ /* 0x000fe200018e0697 */
[----:B------:R-:W-:Y:S02]  /*2330*/  LOP3.LUT R20, R20, 0xfffffffe, RZ, 0xc0, !PT ;  /* 0xfffffffe14147812 */ /* 0x000fe400078ec0ff */
[----:B------:R-:W-:Y:S02]  /*2340*/  SHF.R.S32.HI R152, RZ, 0x1f, R226 ;  /* 0x0000001fff987819 */ /* 0x000fe400000114e2 */
[----:B------:R-:W-:Y:S02]  /*2350*/  @P2 LOP3.LUT R20, R20, 0x1, RZ, 0xfc, !PT ;  /* 0x0000000114142812 */ /* 0x000fe400078efcff */
[----:B0-----:R-:W-:-:S03]  /*2360*/  LEA.HI R180, R180, 0x8, RZ, 0x19 ;  /* 0x00000008b4b47811 */ /* 0x001fc600078fc8ff */
[----:B------:R0:W-:Y:S01]  /*2370*/  STL [R1+0x10], R20 ;  /* 0x0000101401007387 */ /* 0x0001e20000100800 */
[----:B------:R-:W-:Y:S02]  /*2380*/  SHF.R.S32.HI R6, RZ, 0x1f, R8 ;  /* 0x0000001fff067819 */ /* 0x000fe40000011408 */
[----:B------:R-:W-:Y:S01]  /*2390*/  SEL R39, R8, RZ, !P0 ;  /* 0x000000ff08277207 */ /* 0x000fe20004000000 */
[----:B------:R-:W-:Y:S01]  /*23a0*/  IMAD R8, R151, R106, RZ ;  /* 0x0000006a97087224 */ /* 0x000fe200078e02ff */
[----:B------:R-:W-:-:S03]  /*23b0*/  SEL R6, R6, RZ, !P0 ;  /* 0x000000ff06067207 */ /* 0x000fc60004000000 */
[----:B------:R-:W-:Y:S02]  /*23c0*/  IMAD R11, R17, R107, R8 ;  /* 0x0000006b110b7224 */ /* 0x000fe400078e0208 */
[----:B------:R-:W-:Y:S02]  /*23d0*/  IMAD R10, R6, UR4, RZ ;  /* 0x00000004060a7c24 */ /* 0x000fe4000f8e02ff */
[----:B------:R-:W-:Y:S01]  /*23e0*/  IMAD.WIDE.U32 R116, R39, UR4, R116 ;  /* 0x0000000427747c25 */ /* 0x000fe2000f8e0074 */
[----:B------:R-:W-:-:S03]  /*23f0*/  IADD3 R111, R111, R11, RZ ;  /* 0x0000000b6f6f7210 */ /* 0x000fc60007ffe0ff */
[----:B------:R-:W-:Y:S01]  /*2400*/  IMAD R7, R39, UR5, R10 ;  /* 0x0000000527077c24 */ /* 0x000fe2000f8e020a */
[----:B------:R-:W-:Y:S01]  /*2410*/  ULDC.64 UR4, c[0x0][0x338] ;  /* 0x0000ce0000047ab9 */ /* 0x000fe20000000a00 */
[-C--:B------:R-:W-:Y:S02]  /*2420*/  IMAD R10, R151, R112.reuse, RZ ;  /* 0x00000070970a7224 */ /* 0x080fe400078e02ff */
[----:B------:R-:W-:-:S04]  /*2430*/  IMAD.WIDE.U32 R8, R17, R112, R18 ;  /* 0x0000007011087225 */ /* 0x000fc800078e0012 */
[----:B------:R-:W-:Y:S02]  /*2440*/  IMAD R10, R17, R113, R10 ;  /* 0x00000071110a7224 */ /* 0x000fe400078e020a */
[----:B------:R-:W-:Y:S01]  /*2450*/  IMAD R12, R6, UR4, RZ ;  /* 0x00000004060c7c24 */ /* 0x000fe2000f8e02ff */
[----:B------:R-:W-:Y:S01]  /*2460*/  IADD3 R6, P0, R116, R8, RZ ;  /* 0x0000000874067210 */ /* 0x000fe20007f1e0ff */
[----:B------:R-:W-:Y:S02]  /*2470*/  IMAD.IADD R7, R117, 0x1, R7 ;  /* 0x0000000175077824 */ /* 0x000fe400078e0207 */
[----:B------:R-:W-:Y:S01]  /*2480*/  IMAD.IADD R109, R11, 0x1, R109 ;  /* 0x000000010b6d7824 */ /* 0x000fe200078e026d */
[----:B------:R-:W-:Y:S01]  /*2490*/  SEL R11, R127, RZ, P1 ;  /* 0x000000ff7f0b7207 */ /* 0x000fe20000800000 */
[----:B------:R-:W-:Y:S01]  /*24a0*/  IMAD.WIDE.U32 R114, R39, UR4, R114 ;  /* 0x0000000427727c25 */ /* 0x000fe2000f8e0072 */
[----:B------:R-:W-:Y:S02]  /*24b0*/  IADD3.X R8, R7, R9, R10, P0, !PT ;  /* 0x0000000907087210 */ /* 0x000fe400007fe40a */
[----:B------:R-:W-:Y:S01]  /*24c0*/  ISETP.GE.AND P0, PT, R18, R127, PT ;  /* 0x0000007f1200720c */ /* 0x000fe20003f06270 */
[----:B------:R-:W-:-:S02]  /*24d0*/  IMAD R10, R151, R100, RZ ;  /* 0x00000064970a7224 */ /* 0x000fc400078e02ff */
[----:B------:R-:W-:Y:S01]  /*24e0*/  IMAD.IADD R11, R0, 0x1, R11 ;  /* 0x00000001000b7824 */ /* 0x000fe200078e020b */
[----:B------:R-:W-:Y:S01]  /*24f0*/  SEL R9, R127, RZ, P0 ;  /* 0x000000ff7f097207 */ /* 0x000fe20000000000 */
[----:B------:R-:W-:Y:S01]  /*2500*/  IMAD R13, R17, R101, R10 ;  /* 0x00000065110d7224 */ /* 0x000fe200078e020a */
[----:B------:R-:W-:Y:S01]  /*2510*/  SEL R10, R127, RZ, P2 ;  /* 0x000000ff7f0a7207 */ /* 0x000fe20001000000 */
[----:B------:R-:W-:Y:S01]  /*2520*/  IMAD R39, R39, UR5, R12 ;  /* 0x0000000527277c24 */ /* 0x000fe2000f8e020c */
[----:B------:R-:W-:Y:S01]  /*2530*/  IADD3 R9, R18, R9, RZ ;  /* 0x0000000912097210 */ /* 0x000fe20007ffe0ff */
[----:B------:R-:W-:Y:S01]  /*2540*/  IMAD.IADD R105, R105, 0x1, R13 ;  /* 0x0000000169697824 */ /* 0x000fe200078e020d */
[----:B------:R-:W-:Y:S01]  /*2550*/  SHF.R.S32.HI R12, RZ, 0x1f, R11 ;  /* 0x0000001fff0c7819 */ /* 0x000fe2000001140b */
[----:B------:R-:W-:Y:S02]  /*2560*/  IMAD.IADD R103, R13, 0x1, R103 ;  /* 0x000000010d677824 */ /* 0x000fe400078e0267 */
[----:B------:R-:W-:Y:S01]  /*2570*/  IMAD.IADD R15, R3, 0x1, R10 ;  /* 0x00000001030f7824 */ /* 0x000fe200078e020a */
[----:B------:R-:W-:Y:S01]  /*2580*/  SHF.R.S32.HI R10, RZ, 0x1f, R9 ;  /* 0x0000001fff0a7819 */ /* 0x000fe20000011409 */
[----:B-----5:R-:W-:Y:S01]  /*2590*/  IMAD.WIDE.U32 R104, R148, R100, R104 ;  /* 0x0000006494687225 */ /* 0x020fe200078e0068 */
[----:B------:R-:W-:-:S02]  /*25a0*/  LEA.HI R13, R12, R11, RZ, 0x6 ;  /* 0x0000000b0c0d7211 */ /* 0x000fc400078f30ff */
[----:B------:R-:W-:Y:S01]  /*25b0*/  LEA.HI R28, R12, R11, RZ, 0x3 ;  /* 0x0000000b0c1c7211 */ /* 0x000fe200078f18ff */
[----:B------:R-:W-:Y:S01]  /*25c0*/  IMAD.WIDE.U32 R102, R148, R100, R102 ;  /* 0x0000006494667225 */ /* 0x000fe200078e0066 */
[-C--:B------:R-:W-:Y:S02]  /*25d0*/  LEA.HI R26, R10, R9.reuse, RZ, 0x3 ;  /* 0x000000090a1a7211 */ /* 0x080fe400078f18ff */
[----:B------:R-:W-:Y:S01]  /*25e0*/  SHF.R.S32.HI R13, RZ, 0x6, R13 ;  /* 0x00000006ff0d7819 */ /* 0x000fe2000001140d */
[-C--:B------:R-:W-:Y:S01]  /*25f0*/  IMAD.WIDE.U32 R108, R148, R106.reuse, R108 ;  /* 0x0000006a946c7225 */ /* 0x080fe200078e006c */
[----:B------:R-:W-:Y:S02]  /*2600*/  LEA.HI R9, R10, R9, RZ, 0x6 ;  /* 0x000000090a097211 */ /* 0x000fe400078f30ff */
[----:B0-----:R-:W-:Y:S01]  /*2610*/  SHF.R.S32.HI R20, RZ, 0x1f, R15 ;  /* 0x0000001fff147819 */ /* 0x001fe2000001140f */
[----:B------:R-:W-:Y:S01]  /*2620*/  IMAD R146, R13, 0x1c00, R213 ;  /* 0x00001c000d927824 */ /* 0x000fe200078e02d5 */
[----:B------:R-:W-:Y:S01]  /*2630*/  LOP3.LUT R11, R211, 0x38, R28, 0xf8, !PT ;  /* 0x00000038d30b7812 */ /* 0x000fe200078ef81c */
[----:B------:R-:W-:Y:S01]  /*2640*/  IMAD R143, R13, 0x1c00, R214 ;  /* 0x00001c000d8f7824 */ /* 0x000fe200078e02d6 */
[----:B------:R-:W-:Y:S01]  /*2650*/  SHF.R.S32.HI R10, RZ, 0x6, R9 ;  /* 0x00000006ff0a7819 */ /* 0x000fe20000011409 */
[----:B------:R-:W-:Y:S01]  /*2660*/  IMAD.WIDE.U32 R110, R148, R106, R110 ;  /* 0x0000006a946e7225 */ /* 0x000fe200078e006e */
[----:B------:R-:W-:-:S02]  /*2670*/  LEA.HI R32, R20, R15, RZ, 0x3 ;  /* 0x0000000f14207211 */ /* 0x000fc400078f18ff */
[-C--:B------:R-:W-:Y:S01]  /*2680*/  LOP3.LUT R11, R11, R212.reuse, RZ, 0x3c, !PT ;  /* 0x000000d40b0b7212 */ /* 0x080fe200078e3cff */
[C---:B------:R-:W-:Y:S01]  /*2690*/  IMAD R147, R10.reuse, 0x1c00, R213 ;  /* 0x00001c000a937824 */ /* 0x040fe200078e02d5 */
[----:B------:R-:W-:Y:S01]  /*26a0*/  LOP3.LUT R9, R211, 0x38, R26, 0xf8, !PT ;  /* 0x00000038d3097812 */ /* 0x000fe200078ef81a */
[----:B------:R-:W-:Y:S01]  /*26b0*/  IMAD R145, R10, 0x1c00, R214 ;  /* 0x00001c000a917824 */ /* 0x000fe200078e02d6 */
[----:B------:R-:W-:Y:S01]  /*26c0*/  LEA.HI R15, R20, R15, RZ, 0x6 ;  /* 0x0000000f140f7211 */ /* 0x000fe200078f30ff */
[----:B------:R-:W-:Y:S01]  /*26d0*/  IMAD.SHL.U32 R127, R127, 0x2, RZ ;  /* 0x000000027f7f7824 */ /* 0x000fe200078e00ff */
[----:B------:R-:W-:Y:S01]  /*26e0*/  IADD3 R146, R146, R11, RZ ;  /* 0x0000000b92927210 */ /* 0x000fe20007ffe0ff */
[----:B------:R-:W-:Y:S01]  /*26f0*/  IMAD.IADD R38, R115, 0x1, R39 ;  /* 0x0000000173267824 */ /* 0x000fe200078e0227 */
[----:B------:R-:W-:Y:S02]  /*2700*/  LOP3.LUT R10, R9, R212, RZ, 0x3c, !PT ;  /* 0x000000d4090a7212 */ /* 0x000fe400078e3cff */
[----:B------:R-:W-:-:S02]  /*2710*/  SHF.R.S32.HI R15, RZ, 0x6, R15 ;  /* 0x00000006ff0f7819 */ /* 0x000fc4000001140f */
[----:B------:R-:W-:Y:S01]  /*2720*/  LOP3.LUT R11, R207, 0x38, R32, 0xf8, !PT ;  /* 0x00000038cf0b7812 */ /* 0x000fe200078ef820 */
[----:B------:R-:W-:Y:S01]  /*2730*/  IMAD.IADD R147, R147, 0x1, R10 ;  /* 0x0000000193937824 */ /* 0x000fe200078e020a */
[----:B------:R-:W-:Y:S01]  /*2740*/  LOP3.LUT R9, R211, 0x38, R32, 0xf8, !PT ;  /* 0x00000038d3097812 */ /* 0x000fe200078ef820 */
[----:B------:R-:W-:Y:S01]  /*2750*/  IMAD R142, R15, 0x1c00, R214 ;  /* 0x00001c000f8e7824 */ /* 0x000fe200078e02d6 */
[-C--:B------:R-:W-:Y:S01]  /*2760*/  LOP3.LUT R11, R11, R21.reuse, RZ, 0x3c, !PT ;  /* 0x000000150b0b7212 */ /* 0x080fe200078e3cff */
[----:B------:R-:W-:Y:S01]  /*2770*/  IMAD R144, R15, 0x1c00, R213 ;  /* 0x00001c000f907824 */ /* 0x000fe200078e02d5 */
[----:B------:R-:W-:Y:S02]  /*2780*/  LOP3.LUT R9, R9, R212, RZ, 0x3c, !PT ;  /* 0x000000d409097212 */ /* 0x000fe400078e3cff */
[----:B------:R-:W-:Y:S01]  /*2790*/  SHF.R.S32.HI R13, RZ, 0x1f, R148 ;  /* 0x0000001fff0d7819 */ /* 0x000fe20000011494 */
[----:B------:R-:W-:Y:S01]  /*27a0*/  IMAD.IADD R142, R142, 0x1, R11 ;  /* 0x000000018e8e7824 */ /* 0x000fe200078e020b */
[C---:B------:R-:W-:Y:S01]  /*27b0*/  LOP3.LUT R12, R207.reuse, 0x38, R26, 0xf8, !PT ;  /* 0x00000038cf0c7812 */ /* 0x040fe200078ef81a */
[----:B------:R-:W-:Y:S01]  /*27c0*/  IMAD.IADD R144, R144, 0x1, R9 ;  /* 0x0000000190907824 */ /* 0x000fe200078e0209 */
[----:B------:R-:W-:Y:S01]  /*27d0*/  LOP3.LUT R10, R207, 0x38, R28, 0xf8, !PT ;  /* 0x00000038cf0a7812 */ /* 0x000fe200078ef81c */
[----:B------:R-:W-:Y:S01]  /*27e0*/  VIADD R11, R18, 0xa0 ;  /* 0x000000a0120b7836 */ /* 0x000fe20000000000 */
[-C--:B------:R-:W-:Y:S01]  /*27f0*/  LOP3.LUT R12, R12, R21.reuse, RZ, 0x3c, !PT ;  /* 0x000000150c0c7212 */ /* 0x080fe200078e3cff */
[C---:B------:R-:W-:Y:S01]  /*2800*/  IMAD R9, R13.reuse, R106, RZ ;  /* 0x0000006a0d097224 */ /* 0x040fe200078e02ff */
[----:B------:R-:W-:Y:S01]  /*2810*/  LOP3.LUT R10, R10, R21, RZ, 0x3c, !PT ;  /* 0x000000150a0a7212 */ /* 0x000fe200078e3cff */
[----:B------:R-:W-:Y:S01]  /*2820*/  IMAD R13, R13, R100, RZ ;  /* 0x000000640d0d7224 */ /* 0x000fe200078e02ff */
[----:B------:R-:W-:Y:S01]  /*2830*/  ISETP.GE.AND P2, PT, R11, UR6, PT ;  /* 0x000000060b007c0c */ /* 0x000fe2000bf46270 */
[----:B------:R-:W-:Y:S01]  /*2840*/  IMAD.IADD R145, R145, 0x1, R12 ;  /* 0x0000000191917824 */ /* 0x000fe200078e020c */
[----:B------:R-:W-:Y:S01]  /*2850*/  SHF.L.U64.HI R12, R100, 0x6, R101 ;  /* 0x00000006640c7819 */ /* 0x000fe20000010265 */
[----:B------:R-:W-:Y:S01]  /*2860*/  IMAD R33, R148, R101, R13 ;  /* 0x0000006594217224 */ /* 0x000fe200078e020d */
[----:B------:R-:W-:Y:S01]  /*2870*/  LOP3.LUT R15, R211, 0x18, R18, 0xf8, !PT ;  /* 0x00000018d30f7812 */ /* 0x000fe200078ef812 */
[C---:B------:R-:W-:Y:S01]  /*2880*/  IMAD.SHL.U32 R13, R100.reuse, 0x40, RZ ;  /* 0x00000040640d7824 */ /* 0x040fe200078e00ff */
[----:B------:R-:W-:Y:S01]  /*2890*/  SEL R30, RZ, 0x20, P2 ;  /* 0x00000020ff1e7807 */ /* 0x000fe20001000000 */
[----:B------:R-:W-:Y:S01]  /*28a0*/  IMAD.WIDE.U32 R100, R100, 0x70, RZ ;  /* 0x0000007064647825 */ /* 0x000fe200078e00ff */
[----:B------:R-:W-:-:S02]  /*28b0*/  LOP3.LUT R20, R15, R212, RZ, 0x3c, !PT ;  /* 0x000000d40f147212 */ /* 0x000fc400078e3cff */
[----:B------:R-:W-:Y:S01]  /*28c0*/  SHF.R.S32.HI R120, RZ, 0x3, R26 ;  /* 0x00000003ff787819 */ /* 0x000fe2000001141a */
[----:B------:R-:W-:Y:S01]  /*28d0*/  IMAD R21, R113, 0x70, RZ ;  /* 0x0000007071157824 */ /* 0x000fe200078e02ff */
[----:B------:R-:W-:Y:S01]  /*28e0*/  SHF.R.S32.HI R119, RZ, 0x3, R28 ;  /* 0x00000003ff777819 */ /* 0x000fe2000001141c */
[----:B------:R-:W-:Y:S01]  /*28f0*/  IMAD.WIDE.U32 R112, R112, 0x70, RZ ;  /* 0x0000007070707825 */ /* 0x000fe200078e00ff */
[----:B------:R-:W-:Y:S02]  /*2900*/  LOP3.LUT R37, R29, R30, RZ, 0xfc, !PT ;  /* 0x0000001e1d257212 */ /* 0x000fe400078efcff */
[----:B------:R-:W-:Y:S01]  /*2910*/  LOP3.LUT R26, R26, 0xfffffff8, RZ, 0xc0, !PT ;  /* 0xfffffff81a1a7812 */ /* 0x000fe200078ec0ff */
[----:B------:R-:W-:Y:S01]  /*2920*/  IMAD.IADD R143, R143, 0x1, R10 ;  /* 0x000000018f8f7824 */ /* 0x000fe200078e020a */
[----:B------:R-:W-:Y:S01]  /*2930*/  SHF.L.U32 R10, R106, 0x6, RZ ;  /* 0x000000066a0a7819 */ /* 0x000fe200000006ff */
[----:B------:R-:W-:Y:S01]  /*2940*/  IMAD R31, R148, R107, R9 ;  /* 0x0000006b941f7224 */ /* 0x000fe200078e0209 */
[----:B------:R-:W-:Y:S01]  /*2950*/  SHF.L.U64.HI R9, R106, 0x6, R107 ;  /* 0x000000066a097819 */ /* 0x000fe2000001026b */
[----:B------:R-:W-:Y:S01]  /*2960*/  IMAD.IADD R138, R101, 0x1, R27 ;  /* 0x00000001658a7824 */ /* 0x000fe200078e021b */
[----:B------:R-:W-:Y:S01]  /*2970*/  LOP3.LUT R27, R28, 0xfffffff8, RZ, 0xc0, !PT ;  /* 0xfffffff81c1b7812 */ /* 0x000fe200078ec0ff */
[----:B------:R-:W-:Y:S01]  /*2980*/  IMAD.WIDE.U32 R106, R106, 0x70, RZ ;  /* 0x000000706a6a7825 */ /* 0x000fe200078e00ff */
[----:B------:R-:W-:-:S02]  /*2990*/  LOP3.LUT R28, R32, 0xfffffff8, RZ, 0xc0, !PT ;  /* 0xfffffff8201c7812 */ /* 0x000fc400078ec0ff */
[----:B------:R-:W-:Y:S01]  /*29a0*/  IADD3 R141, R213, R20, RZ ;  /* 0x00000014d58d7210 */ /* 0x000fe20007ffe0ff */
[----:B------:R-:W-:Y:S01]  /*29b0*/  IMAD.IADD R136, R113, 0x1, R21 ;  /* 0x0000000171887824 */ /* 0x000fe200078e0215 */
[----:B------:R-:W-:Y:S01]  /*29c0*/  IADD3 R15, R31, R109, RZ ;  /* 0x0000006d1f0f7210 */ /* 0x000fe20007ffe0ff */
[----:B------:R-:W-:Y:S01]  /*29d0*/  IMAD.IADD R20, R105, 0x1, R33 ;  /* 0x0000000169147824 */ /* 0x000fe200078e0221 */
[----:B------:R-:W-:Y:S01]  /*29e0*/  SHF.R.S32.HI R118, RZ, 0x3, R32 ;  /* 0x00000003ff767819 */ /* 0x000fe20000011420 */
[----:B------:R-:W-:Y:S01]  /*29f0*/  IMAD.IADD R21, R33, 0x1, R103 ;  /* 0x0000000121157824 */ /* 0x000fe200078e0267 */
[----:B------:R-:W-:Y:S01]  /*2a00*/  LOP3.LUT R33, R37, 0x2, RZ, 0xc0, !PT ;  /* 0x0000000225217812 */ /* 0x000fe200078ec0ff */
[----:B------:R-:W-:Y:S01]  /*2a10*/  IMAD.IADD R14, R111, 0x1, R31 ;  /* 0x000000016f0e7824 */ /* 0x000fe200078e021f */
[----:B------:R-:W-:Y:S01]  /*2a20*/  LOP3.LUT R34, R37, 0x4, RZ, 0xc0, !PT ;  /* 0x0000000425227812 */ /* 0x000fe200078ec0ff */
[----:B------:R-:W-:Y:S01]  /*2a30*/  IMAD.IADD R137, R107, 0x1, R137 ;  /* 0x000000016b897824 */ /* 0x000fe200078e0289 */
[----:B------:R-:W-:-:S02]  /*2a40*/  LOP3.LUT R35, R37, 0x8, RZ, 0xc0, !PT ;  /* 0x0000000825237812 */ /* 0x000fc400078ec0ff */
[----:B------:R-:W-:Y:S02]  /*2a50*/  LOP3.LUT R36, R37, 0x10, RZ, 0xc0, !PT ;  /* 0x0000001025247812 */ /* 0x000fe400078ec0ff */
[----:B------:R-:W-:Y:S02]  /*2a60*/  LOP3.LUT R29, R29, 0x1, RZ, 0xc0, !PT ;  /* 0x000000011d1d7812 */ /* 0x000fe400078ec0ff */
[----:B------:R-:W-:Y:S02]  /*2a70*/  SHF.R.S32.HI R30, RZ, 0x1f, R26 ;  /* 0x0000001fff1e7819 */ /* 0x000fe4000001141a */
[----:B------:R-:W-:Y:S02]  /*2a80*/  SHF.R.S32.HI R31, RZ, 0x1f, R27 ;  /* 0x0000001fff1f7819 */ /* 0x000fe4000001141b */
[----:B------:R-:W-:Y:S02]  /*2a90*/  SHF.R.S32.HI R32, RZ, 0x1f, R28 ;  /* 0x0000001fff207819 */ /* 0x000fe4000001141c */
[----:B------:R-:W-:-:S07]  /*2aa0*/  LOP3.LUT R37, R37, 0x20, RZ, 0xc0, !PT ;  /* 0x0000002025257812 */ /* 0x000fce00078ec0ff */
.L_x_540:
[----:B0-23--:R-:W2:Y:S01]  /*2ab0*/  LDL.LU R41, [R1+0x10] ;  /* 0x0000100001297983 */ /* 0x00dea20000300800 */
[----:B-----5:R-:W-:Y:S01]  /*2ac0*/  VIADD R49, R25, 0xffffffff ;  /* 0xffffffff19317836 */ /* 0x020fe20000000000 */
[----:B------:R-:W0:Y:S01]  /*2ad0*/  LDC.64 R124, c[0x0][0x2e8] ;  /* 0x0000ba00ff7c7b82 */ /* 0x000e220000000a00 */
[----:B------:R-:W-:Y:S01]  /*2ae0*/  LOP3.LUT P4, RZ, R135, 0x4, RZ, 0xc0, !PT ;  /* 0x0000000487ff7812 */ /* 0x000fe2000788c0ff */
[----:B------:R-:W-:Y:S01]  /*2af0*/  IMAD R40, R16, 0x5400, R141 ;  /* 0x0000540010287824 */ /* 0x000fe200078e028d */
[----:B------:R-:W-:Y:S05]  /*2b00*/  YIELD ;  /* 0x0000000000007946 */ /* 0x000fea0003800000 */
[----:B------:R-:W-:Y:S01]  /*2b10*/  SHF.R.S32.HI R50, RZ, 0x1f, R49 ;  /* 0x0000001fff327819 */ /* 0x000fe20000011431 */
[-C--:B------:R-:W-:Y:S01]  /*2b20*/  IMAD R25, R136, R49.reuse, RZ ;  /* 0x0000003188197224 */ /* 0x080fe200078e02ff */
[----:B------:R-:W1:Y:S01]  /*2b30*/  LDC R126, c[0x0][0x3f4] ;  /* 0x0000fd00ff7e7b82 */ /* 0x000e620000000800 */
[----:B------:R-:W-:Y:S01]  /*2b40*/  IMAD.WIDE.U32 R128, R112, R49, RZ ;  /* 0x0000003170807225 */ /* 0x000fe200078e00ff */
[----:B------:R-:W-:Y:S03]  /*2b50*/  BSSY B0, `(.L_x_441) ;  /* 0x0000760000007945 */ /* 0x000fe60003800000 */
[----:B------:R-:W-:Y:S01]  /*2b60*/  IMAD R39, R50, R112, R25 ;  /* 0x0000007032277224 */ /* 0x000fe200078e0219 */
[----:B------:R-:W-:Y:S01]  /*2b70*/  IADD3 R25, P2, P3, R6, R128, R140 ;  /* 0x0000008006197210 */ /* 0x000fe20007b5e08c */
[----:B------:R-:W-:-:S02]  /*2b80*/  VIADD R96, R40, 0x20 ;  /* 0x0000002028607836 */ /* 0x000fc40000000000 */
[----:B------:R-:W-:Y:S01]  /*2b90*/  @P4 VIADD R96, R40, 0xffffffe0 ;  /* 0xffffffe028604836 */ /* 0x000fe20000000000 */
[----:B------:R-:W-:-:S03]  /*2ba0*/  IADD3 R92, R129, R39, RZ ;  /* 0x00000027815c7210 */ /* 0x000fc60007ffe0ff */
[----:B------:R-:W-:Y:S01]  /*2bb0*/  IMAD R96, R96, 0x2, R121 ;  /* 0x0000000260607824 */ /* 0x000fe200078e0279 */
[----:B------:R-:W-:Y:S02]  /*2bc0*/  IADD3.X R42, R8, R92, R139, P2, P3 ;  /* 0x0000005c082a7210 */ /* 0x000fe400017e648b */
[----:B------:R-:W-:-:S04]  /*2bd0*/  IADD3 R39, P3, R6, R128, RZ ;  /* 0x0000008006277210 */ /* 0x000fc80007f7e0ff */
[-C--:B0-----:R-:W-:Y:S01]  /*2be0*/  LEA R46, P2, R39, R124.reuse, 0x1 ;  /* 0x0000007c272e7211 */ /* 0x081fe200078408ff */
[----:B------:R-:W-:Y:S01]  /*2bf0*/  IMAD.X R48, R92, 0x1, R8, P3 ;  /* 0x000000015c307824 */ /* 0x000fe200018e0608 */
[----:B------:R-:W-:-:S04]  /*2c00*/  LEA R44, P3, R25, R124, 0x1 ;  /* 0x0000007c192c7211 */ /* 0x000fc800078608ff */
[-C--:B------:R-:W-:Y:S02]  /*2c10*/  LEA.HI.X R45, R25, R125.reuse, R42, 0x1, P3 ;  /* 0x0000007d192d7211 */ /* 0x080fe400018f0c2a */
[----:B------:R-:W-:Y:S02]  /*2c20*/  ISETP.GT.AND P3, PT, R49, R134, PT ;  /* 0x000000863100720c */ /* 0x000fe40003f64270 */
[----:B------:R-:W-:Y:S01]  /*2c30*/  LEA.HI.X R47, R39, R125, R48, 0x1, P2 ;  /* 0x0000007d272f7211 */ /* 0x000fe200010f0c30 */
[----:B------:R-:W-:Y:S01]  /*2c40*/  IMAD R39, R40, 0x2, R121 ;  /* 0x0000000228277824 */ /* 0x000fe200078e0279 */
[----:B-1----:R-:W-:Y:S02]  /*2c50*/  ISETP.GE.AND P2, PT, R126, 0x1, PT ;  /* 0x000000017e00780c */ /* 0x002fe40003f46270 */
[----:B------:R-:W-:Y:S02]  /*2c60*/  MOV R25, R49 ;  /* 0x0000003100197202 */ /* 0x000fe40000000f00 */
[----:B--2---:R-:W-:-:S05]  /*2c70*/  LOP3.LUT R41, R41, 0xfffffffd, RZ, 0xc0, !PT ;  /* 0xfffffffd29297812 */ /* 0x004fca00078ec0ff */
[----:B------:R-:W-:-:S05]  /*2c80*/  @P3 LOP3.LUT R41, R41, 0x2, RZ, 0xfc, !PT ;  /* 0x0000000229293812 */ /* 0x000fca00078efcff */
[----:B------:R0:W-:Y:S01]  /*2c90*/  STL [R1+0x10], R41 ;  /* 0x0000102901007387 */ /* 0x0001e20000100800 */
[----:B------:R-:W-:Y:S05]  /*2ca0*/  @!P2 BRA `(.L_x_442) ;  /* 0x000000700048a947 */ /* 0x000fea0003800000 */
[----:B------:R-:W-:Y:S01]  /*2cb0*/  ULDC.U8 UR4, c[0x0][0x410] ;  /* 0x0001040000047ab9 */ /* 0x000fe20000000000 */
[-C--:B0-----:R-:W-:Y:S01]  /*2cc0*/  IMAD R41, R137, R49.reuse, RZ ;  /* 0x0000003189297224 */ /* 0x081fe200078e02ff */
[----:B------:R-:W-:Y:S01]  /*2cd0*/  ISETP.NE.AND P2, PT, RZ, UR4, PT ;  /* 0x00000004ff007c0c */ /* 0x000fe2000bf45270 */
[-C--:B------:R-:W-:Y:S02]  /*2ce0*/  IMAD R43, R138, R49.reuse, RZ ;  /* 0x000000318a2b7224 */ /* 0x080fe400078e02ff */
[----:B------:R-:W-:Y:S02]  /*2cf0*/  IMAD R97, R25, -0x70, R24 ;  /* 0xffffff9019617824 */ /* 0x000fe400078e0218 */
[C---:B------:R-:W-:Y:S02]  /*2d00*/  IMAD R41, R50.reuse, R106, R41 ;  /* 0x0000006a32297224 */ /* 0x040fe400078e0229 */
[----:B------:R-:W-:Y:S01]  /*2d10*/  IMAD R43, R50, R100, R43 ;  /* 0x00000064322b7224 */ /* 0x000fe200078e022b */
[----:B------:R-:W-:Y:S01]  /*2d20*/  VIMNMX R97, R97, 0x70, PT ;  /* 0x0000007061617848 */ /* 0x000fe20003fe0100 */
[----:B------:R-:W-:-:S04]  /*2d30*/  IMAD.WIDE.U32 R90, R106, R49, RZ ;  /* 0x000000316a5a7225 */ /* 0x000fc800078e00ff */
[----:B------:R-:W-:-:S04]  /*2d40*/  IMAD.WIDE.U32 R88, R100, R49, RZ ;  /* 0x0000003164587225 */ /* 0x000fc800078e00ff */
[----:B------:R-:W-:Y:S02]  /*2d50*/  IMAD.IADD R98, R91, 0x1, R41 ;  /* 0x000000015b627824 */ /* 0x000fe400078e0229 */
[----:B------:R-:W-:Y:S01]  /*2d60*/  IMAD.IADD R99, R89, 0x1, R43 ;  /* 0x0000000159637824 */ /* 0x000fe200078e022b */
[----:B------:R-:W-:Y:S06]  /*2d70*/  @!P2 BRA `(.L_x_443) ;  /* 0x00000034000ca947 */ /* 0x000fec0003800000 */
[----:B------:R-:W-:Y:S01]  /*2d80*/  ISETP.GE.AND P3, PT, R17, R97, PT ;  /* 0x000000611100720c */ /* 0x000fe20003f66270 */
[----:B------:R-:W-:Y:S01]  /*2d90*/  BSSY B1, `(.L_x_444) ;  /* 0x0000042000017945 */ /* 0x000fe20003800000 */
        /* <DEDUP_REMOVED lines=24> */
[----:B------:R-:W-:Y:S06]  /*2f20*/  @P3 BRA `(.L_x_445) ;  /* 0x0000000000a03947 */ /* 0x000fec0003800000 */
[----:B------:R-:W-:Y:S01]  /*2f30*/  IADD3 R41, P2, R110, R90, RZ ;  /* 0x0000005a6e297210 */ /* 0x000fe20007f5e0ff */
[----:B------:R-:W-:Y:S01]  /*2f40*/  ULDC.64 UR4, c[0x0][0x3e8] ;  /* 0x0000fa0000047ab9 */ /* 0x000fe20000000a00 */
[----:B------:R-:W-:Y:S02]  /*2f50*/  CS2R R124, SRZ ;  /* 0x00000000007c7805 */ /* 0x000fe4000001ff00 */
[----:B------:R-:W-:Y:S01]  /*2f60*/  CS2R R128, SRZ ;  /* 0x0000000000807805 */ /* 0x000fe2000001ff00 */
[----:B------:R-:W-:Y:S01]  /*2f70*/  IMAD.X R42, R98, 0x1, R14, P2 ;  /* 0x00000001622a7824 */ /* 0x000fe200010e060e */
[----:B------:R-:W-:-:S04]  /*2f80*/  IADD3 R43, P2, R104, R88, RZ ;  /* 0x00000058682b7210 */ /* 0x000fc80007f5e0ff */
[----:B------:R-:W-:Y:S02]  /*2f90*/  IADD3.X R72, R99, R20, RZ, P2, !PT ;  /* 0x0000001463487210 */ /* 0x000fe400017fe4ff */
[----:B------:R-:W-:-:S04]  /*2fa0*/  LEA R40, P2, R41, UR4, 0x1 ;  /* 0x0000000429287c11 */ /* 0x000fc8000f8408ff */
[----:B------:R-:W-:Y:S01]  /*2fb0*/  LEA.HI.X R41, R41, UR5, R42, 0x1, P2 ;  /* 0x0000000529297c11 */ /* 0x000fe200090f0c2a */
[----:B------:R-:W-:Y:S02]  /*2fc0*/  ULDC.64 UR4, c[0x0][0x400] ;  /* 0x0001000000047ab9 */ /* 0x000fe40000000a00 */
[----:B------:R-:W-:-:S04]  /*2fd0*/  LEA R42, P2, R43, UR4, 0x1 ;  /* 0x000000042b2a7c11 */ /* 0x000fc8000f8408ff */
[----:B------:R-:W-:Y:S02]  /*2fe0*/  LEA.HI.X R43, R43, UR5, R72, 0x1, P2 ;  /* 0x000000052b2b7c11 */ /* 0x000fe400090f0c48 */
[----:B------:R-:W-:Y:S02]  /*2ff0*/  ISETP.GE.AND P2, PT, R22, R126, PT ;  /* 0x0000007e1600720c */ /* 0x000fe40003f46270 */
[----:B------:R-:W-:Y:S02]  /*3000*/  CS2R R92, SRZ ;  /* 0x00000000005c7805 */ /* 0x000fe4000001ff00 */
[----:B------:R-:W-:-:S09]  /*3010*/  CS2R R94, SRZ ;  /* 0x00000000005e7805 */ /* 0x000fd2000001ff00 */
[----:B------:R0:W5:Y:S04]  /*3020*/  @!P2 LDG.E.64 R124, desc[UR60][R40.64] ;  /* 0x0000003c287ca981 */ /* 0x000168000c1e1b00 */
[----:B------:R0:W5:Y:S01]  /*3030*/  @!P2 LDG.E.64 R128, desc[UR60][R42.64] ;  /* 0x0000003c2a80a981 */ /* 0x000162000c1e1b00 */
        /* <DEDUP_REMOVED lines=20> */
[----:B------:R-:W-:-:S13]  /*3180*/  ISETP.GE.AND P2, PT, R210, R126, PT ;  /* 0x0000007ed200720c */ /* 0x000fda0003f46270 */
[----:B------:R0:W5:Y:S04]  /*3190*/  @!P2 LDG.E.64 R72, desc[UR60][R40.64+0xa0] ;  /* 0x0000a03c2848a981 */ /* 0x000168000c1e1b00 */
[----:B------:R0:W5:Y:S02]  /*31a0*/  @!P2 LDG.E.64 R74, desc[UR60][R42.64+0xa0] ;  /* 0x0000a03c2a4aa981 */ /* 0x000164000c1e1b00 */
.L_x_445:
[----:B------:R-:W-:Y:S05]  /*31b0*/  BSYNC B1 ;  /* 0x0000000000017941 */ /* 0x000fea0003800000 */
.L_x_444:
[----:B------:R-:W-:Y:S01]  /*31c0*/  ISETP.GE.AND P4, PT, R226, R97, PT ;  /* 0x00000061e200720c */ /* 0x000fe20003f86270 */
[----:B------:R-:W-:Y:S01]  /*31d0*/  BSSY B1, `(.L_x_446) ;  /* 0x000002c000017945 */ /* 0x000fe20003800000 */
[----:B-----5:R-:W-:Y:S02]  /*31e0*/  IMAD.MOV.U32 R131, RZ, RZ, R72 ;  /* 0x000000ffff837224 */ /* 0x020fe400078e0048 */
[----:B------:R-:W-:-:S09]  /*31f0*/  IMAD.MOV.U32 R130, RZ, RZ, R73 ;  /* 0x000000ffff827224 */ /* 0x000fd200078e0049 */
[----:B------:R-:W-:Y:S05]  /*3200*/  @P4 BRA `(.L_x_447) ;  /* 0x0000000000a04947 */ /* 0x000fea0003800000 */
[----:B------:R-:W-:Y:S01]  /*3210*/  IADD3 R90, P2, P5, R110, R90, R10 ;  /* 0x0000005a6e5a7210 */ /* 0x000fe20007d5e00a */
[----:B------:R-:W-:Y:S01]  /*3220*/  ULDC.64 UR4, c[0x0][0x3e8] ;  /* 0x0000fa0000047ab9 */ /* 0x000fe20000000a00 */
[----:B------:R-:W-:Y:S02]  /*3230*/  CS2R R68, SRZ ;  /* 0x0000000000447805 */ /* 0x000fe4000001ff00 */
[----:B------:R-:W-:Y:S02]  /*3240*/  CS2R R70, SRZ ;  /* 0x0000000000467805 */ /* 0x000fe4000001ff00 */
[----:B0-----:R-:W-:Y:S02]  /*3250*/  IADD3.X R41, R14, R98, R9, P2, P5 ;  /* 0x000000620e297210 */ /* 0x001fe400017ea409 */
[----:B------:R-:W-:-:S04]  /*3260*/  IADD3 R88, P2, P5, R104, R88, R13 ;  /* 0x0000005868587210 */ /* 0x000fc80007d5e00d */
[----:B------:R-:W-:Y:S02]  /*3270*/  IADD3.X R99, R20, R99, R12, P2, P5 ;  /* 0x0000006314637210 */ /* 0x000fe400017ea40c */
        /* <DEDUP_REMOVED lines=33> */
.L_x_447:
[----:B------:R-:W-:Y:S05]  /*3490*/  BSYNC B1 ;  /* 0x0000000000017941 */ /* 0x000fea0003800000 */
.L_x_446:
[----:B01----:R-:W2:Y:S01]  /*34a0*/  LDL R40, [R1+0x14] ;  /* 0x0000140001287983 */ /* 0x003ea20000100800 */
[----:B------:R-:W-:Y:S01]  /*34b0*/  IMAD.MOV.U32 R42, RZ, RZ, R77 ;  /* 0x000000ffff2a7224 */ /* 0x000fe200078e004d */
[----:B------:R-:W-:Y:S01]  /*34c0*/  MOV R41, R80 ;  /* 0x0000005000297202 */ /* 0x000fe20000000f00 */
[----:B------:R-:W-:Y:S01]  /*34d0*/  IMAD.MOV.U32 R43, RZ, RZ, R76 ;  /* 0x000000ffff2b7224 */ /* 0x000fe200078e004c */
[----:B------:R-:W-:Y:S02]  /*34e0*/  PRMT R161, R131, 0x5410, R130 ;  /* 0x0000541083a17816 */ /* 0x000fe40000000082 */
[----:B------:R-:W-:Y:S01]  /*34f0*/  PRMT R163, R163, 0x5410, R42 ;  /* 0x00005410a3a37816 */ /* 0x000fe2000000002a */
[----:B------:R-:W-:Y:S01]  /*3500*/  IMAD.MOV.U32 R42, RZ, RZ, R92 ;  /* 0x000000ffff2a7224 */ /* 0x000fe200078e005c */
[----:B------:R-:W-:Y:S02]  /*3510*/  PRMT R165, R165, 0x5410, R43 ;  /* 0x00005410a5a57816 */ /* 0x000fe4000000002b */
[----:B------:R-:W-:-:S04]  /*3520*/  MOV R43, R93 ;  /* 0x0000005d002b7202 */ /* 0x000fc80000000f00 */
[----:B------:R-:W-:Y:S01]  /*3530*/  PRMT R169, R42, 0x5410, R43 ;  /* 0x000054102aa97816 */ /* 0x000fe2000000002b */
[----:B------:R-:W-:Y:S02]  /*3540*/  IMAD.MOV.U32 R42, RZ, RZ, R125 ;  /* 0x000000ffff2a7224 */ /* 0x000fe400078e007d */
[----:B------:R-:W-:Y:S01]  /*3550*/  IMAD.MOV.U32 R43, RZ, RZ, R74 ;  /* 0x000000ffff2b7224 */ /* 0x000fe200078e004a */
[----:B--2---:R-:W-:Y:S01]  /*3560*/  R2UR UR4, R40 ;  /* 0x00000000280472ca */ /* 0x004fe200000e0000 */
[----:B------:R-:W-:-:S05]  /*3570*/  IMAD.MOV.U32 R40, RZ, RZ, R81 ;  /* 0x000000ffff287224 */ /* 0x000fca00078e0051 */
[----:B------:R-:W-:Y:S01]  /*3580*/  PRMT R166, R40, 0x5410, R41 ;  /* 0x0000541028a67816 */ /* 0x000fe20000000029 */
[----:B------:R-:W-:Y:S02]  /*3590*/  IMAD.MOV.U32 R40, RZ, RZ, R84 ;  /* 0x000000ffff287224 */ /* 0x000fe400078e0054 */
[----:B------:R-:W-:-:S04]  /*35a0*/  IMAD.MOV.U32 R41, RZ, RZ, R85 ;  /* 0x000000ffff297224 */ /* 0x000fc800078e0055 */
[----:B------:R-:W-:Y:S01]  /*35b0*/  UISETP.NE.AND UP0, UPT, UR4, 0x3, UPT ;  /* 0x000000030400788c */ /* 0x000fe2000bf05270 */
[----:B------:R-:W-:Y:S01]  /*35c0*/  PRMT R168, R40, 0x5410, R41 ;  /* 0x0000541028a87816 */ /* 0x000fe20000000029 */
[----:B------:R-:W-:Y:S02]  /*35d0*/  IMAD.MOV.U32 R41, RZ, RZ, R124 ;  /* 0x000000ffff297224 */ /* 0x000fe400078e007c */
[----:B------:R-:W-:Y:S02]  /*35e0*/  IMAD.MOV.U32 R40, RZ, RZ, R75 ;  /* 0x000000ffff287224 */ /* 0x000fe400078e004b */
[----:B------:R-:W-:Y:S02]  /*35f0*/  PLOP3.LUT P2, PT, PT, PT, UP0, 0x80, 0x0 ;  /* 0x000000000000781c */ /* 0x000fe40003f4f008 */
[----:B------:R-:W-:Y:S01]  /*3600*/  PRMT R157, R41, 0x5410, R42 ;  /* 0x00005410299d7816 */ /* 0x000fe2000000002a */
[----:B------:R-:W-:Y:S01]  /*3610*/  IMAD.MOV.U32 R41, RZ, RZ, R83 ;  /* 0x000000ffff297224 */ /* 0x000fe200078e0053 */
[----:B------:R-:W-:Y:S01]  /*3620*/  PRMT R162, R43, 0x5410, R40 ;  /* 0x000054102ba27816 */ /* 0x000fe20000000028 */
[----:B------:R-:W-:Y:S01]  /*3630*/  IMAD.MOV.U32 R40, RZ, RZ, R82 ;  /* 0x000000ffff287224 */ /* 0x000fe200078e0052 */
[----:B------:R-:W-:Y:S01]  /*3640*/  MOV R43, R78 ;  /* 0x0000004e002b7202 */ /* 0x000fe20000000f00 */
[----:B------:R-:W-:-:S03]  /*3650*/  IMAD.MOV.U32 R42, RZ, RZ, R79 ;  /* 0x000000ffff2a7224 */ /* 0x000fc600078e004f */
[----:B------:R-:W-:Y:S01]  /*3660*/  PRMT R167, R41, 0x5410, R40 ;  /* 0x0000541029a77816 */ /* 0x000fe20000000028 */
[----:B------:R-:W-:Y:S01]  /*3670*/  IMAD.MOV.U32 R40, RZ, RZ, R86 ;  /* 0x000000ffff287224 */ /* 0x000fe200078e0056 */
[----:B------:R-:W-:Y:S02]  /*3680*/  MOV R41, R87 ;  /* 0x0000005700297202 */ /* 0x000fe40000000f00 */
[----:B------:R-:W-:Y:S01]  /*3690*/  PRMT R165, R43, 0x7610, R165 ;  /* 0x000076102ba57816 */ /* 0x000fe200000000a5 */
[----:B------:R-:W-:Y:S01]  /*36a0*/  IMAD.MOV.U32 R43, RZ, RZ, R95 ;  /* 0x000000ffff2b7224 */ /* 0x000fe200078e005f */
[----:B------:R-:W-:Y:S01]  /*36b0*/  PRMT R170, R40, 0x5410, R41 ;  /* 0x0000541028aa7816 */ /* 0x000fe20000000029 */
[----:B------:R-:W-:Y:S01]  /*36c0*/  IMAD.MOV.U32 R40, RZ, RZ, R128 ;  /* 0x000000ffff287224 */ /* 0x000fe200078e0080 */
[----:B------:R-:W-:Y:S01]  /*36d0*/  PRMT R164, R42, 0x7610, R164 ;  /* 0x000076102aa47816 */ /* 0x000fe200000000a4 */
[----:B------:R-:W-:Y:S02]  /*36e0*/  IMAD.MOV.U32 R41, RZ, RZ, R129 ;  /* 0x000000ffff297224 */ /* 0x000fe400078e0081 */
[----:B------:R-:W-:-:S03]  /*36f0*/  IMAD.MOV.U32 R42, RZ, RZ, R94 ;  /* 0x000000ffff2a7224 */ /* 0x000fc600078e005e */
[----:B------:R-:W-:Y:S01]  /*3700*/  PRMT R172, R40, 0x5410, R41 ;  /* 0x0000541028ac7816 */ /* 0x000fe20000000029 */
[----:B-----5:R-:W-:Y:S01]  /*3710*/  IMAD.MOV.U32 R40, RZ, RZ, R49 ;  /* 0x000000ffff287224 */ /* 0x020fe200078e0031 */
[----:B------:R-:W-:Y:S02]  /*3720*/  MOV R41, R48 ;  /* 0x0000003000297202 */ /* 0x000fe40000000f00 */
[----:B------:R-:W-:Y:S02]  /*3730*/  PRMT R171, R42, 0x5410, R43 ;  /* 0x000054102aab7816 */ /* 0x000fe4000000002b */
[----:B------:R-:W-:Y:S01]  /*3740*/  PRMT R89, R40, 0x5410, R41 ;  /* 0x0000541028597816 */ /* 0x000fe20000000029 */
[----:B------:R-:W-:Y:S02]  /*3750*/  IMAD.MOV.U32 R41, RZ, RZ, R52 ;  /* 0x000000ffff297224 */ /* 0x000fe400078e0034 */
[----:B------:R-:W-:-:S05]  /*3760*/  IMAD.MOV.U32 R40, RZ, RZ, R53 ;  /* 0x000000ffff287224 */ /* 0x000fca00078e0035 */
[----:B------:R-:W-:Y:S01]  /*3770*/  PRMT R130, R41, 0x5410, R40 ;  /* 0x0000541029827816 */ /* 0x000fe20000000028 */
[----:B------:R-:W-:Y:S01]  /*3780*/  IMAD.MOV.U32 R41, RZ, RZ, R56 ;  /* 0x000000ffff297224 */ /* 0x000fe200078e0038 */
[----:B------:R-:W-:-:S04]  /*3790*/  MOV R40, R57 ;  /* 0x0000003900287202 */ /* 0x000fc80000000f00 */
[----:B------:R-:W-:Y:S01]  /*37a0*/  PRMT R132, R41, 0x5410, R40 ;  /* 0x0000541029847816 */ /* 0x000fe20000000028 */
[----:B------:R-:W-:Y:S02]  /*37b0*/  IMAD.MOV.U32 R41, RZ, RZ, R60 ;  /* 0x000000ffff297224 */ /* 0x000fe400078e003c */
[----:B------:R-:W-:-:S05]  /*37c0*/  IMAD.MOV.U32 R40, RZ, RZ, R61 ;  /* 0x000000ffff287224 */ /* 0x000fca00078e003d */
        /* <DEDUP_REMOVED lines=23> */
[----:B------:R-:W-:-:S03]  /*3940*/  IMAD.MOV.U32 R41, RZ, RZ, R71 ;  /* 0x000000ffff297224 */ /* 0x000fc600078e0047 */
[----:B------:R-:W-:Y:S02]  /*3950*/  PRMT R163, R40, 0x7610, R163 ;  /* 0x0000761028a37816 */ /* 0x000fe400000000a3 */
[----:B------:R-:W-:Y:S01]  /*3960*/  PRMT R164, R164, 0x5410, R41 ;  /* 0x00005410a4a47816 */ /* 0x000fe20000000029 */
[----:B------:R-:W-:Y:S06]  /*3970*/  @!P2 BRA `(.L_x_448) ;  /* 0x000000000004a947 */ /* 0x000fec0003800000 */
[----:B------:R-:W-:Y:S01]  /*3980*/  BPT.TRAP 0x1 ;  /* 0x000000040000795c */ /* 0x000fe20000300000 */
.L_x_448:
[----:B------:R-:W-:Y:S01]  /*3990*/  IMAD R98, R16, 0x8, R2 ;  /* 0x0000000810627824 */ /* 0x000fe200078e0202 */
[----:B------:R-:W-:Y:S01]  /*39a0*/  SHF.L.U32 R99, R204, 0x1f, RZ ;  /* 0x0000001fcc637819 */ /* 0x000fe200000006ff */
[----:B------:R-:W-:Y:S03]  /*39b0*/  BSSY B1, `(.L_x_449) ;  /* 0x0000003000017945 */ /* 0x000fe60003800000 */
[----:B------:R-:W0:Y:S02]  /*39c0*/  SYNCS.PHASECHK.TRANS64.TRYWAIT P5, [R98+URZ+0x36890], R99 ;  /* 0x03689063620075a7 */ /* 0x000e2400080a017f */
[----:B0-----:R-:W-:Y:S05]  /*39d0*/  @!P5 BRA `(.L_x_450) ;  /* 0x00000258007cd947 */ /* 0x001fea0003800000 */
.L_x_809:
[----:B------:R-:W-:Y:S05]  /*39e0*/  BSYNC B1 ;  /* 0x0000000000017941 */ /* 0x000fea0003800000 */
.L_x_449:
[----:B------:R-:W-:Y:S04]  /*39f0*/  BSSY B1, `(.L_x_451) ;  /* 0x0000149000017945 */ /* 0x000fe80003800000 */
[----:B------:R-:W-:Y:S05]  /*3a00*/  @P3 BRA `(.L_x_452) ;  /* 0x00000014001c3947 */ /* 0x000fea0003800000 */
[----:B------:R-:W-:Y:S01]  /*3a10*/  ISETP.NE.AND P3, PT, R29, RZ, PT ;  /* 0x000000ff1d00720c */ /* 0x000fe20003f65270 */
[----:B------:R-:W-:-:S12]  /*3a20*/  BSSY B2, `(.L_x_453) ;  /* 0x0000031000027945 */ /* 0x000fd80003800000 */
[----:B------:R-:W-:Y:S05]  /*3a30*/  @!P3 BRA `(.L_x_454) ;  /* 0x0000000000bcb947 */ /* 0x000fea0003800000 */
[----:B------:R1:W2:Y:S01]  /*3a40*/  LDS.128 R40, [R39+0x21000] ;  /* 0x0210000027287984 */ /* 0x0002a20000000c00 */
[----:B------:R-:W-:Y:S01]  /*3a50*/  ISETP.GE.AND P3, PT, R22, R126, PT ;  /* 0x0000007e1600720c */ /* 0x000fe20003f66270 */
[----:B------:R-:W-:-:S12]  /*3a60*/  BSSY B3, `(.L_x_455) ;  /* 0x000002b000037945 */ /* 0x000fd80003800000 */
[----:B-1----:R-:W-:Y:S05]  /*3a70*/  @P3 BRA `(.L_x_456) ;  /* 0x0000000000a43947 */ /* 0x002fea0003800000 */
[----:B------:R-:W-:Y:S02]  /*3a80*/  SHF.R.U64 R91, R128, 0x10, R129 ;  /* 0x00000010805b7819 */ /* 0x000fe40000001281 */
[--C-:B------:R-:W-:Y:S02]  /*3a90*/  SHF.R.U64 R88, R124, 0x10, R125.reuse ;  /* 0x000000107c587819 */ /* 0x100fe4000000127d */
[----:B------:R-:W-:Y:S01]  /*3aa0*/  SHF.R.U32.HI R124, RZ, 0x10, R125 ;  /* 0x00000010ff7c7819 */ /* 0x000fe2000001167d */
[----:B------:R-:W-:Y:S01]  /*3ab0*/  HADD2.F32 R91, -RZ, R91.H0_H0 ;  /* 0x2000005bff5b7230 */ /* 0x000fe20000004100 */
[----:B------:R-:W-:Y:S01]  /*3ac0*/  SHF.R.U32.HI R128, RZ, 0x10, R129 ;  /* 0x00000010ff807819 */ /* 0x000fe20000011681 */
[--C-:B--2---:R-:W-:Y:S02]  /*3ad0*/  HADD2.F32 R125, -RZ, R41.reuse.H1_H1 ;  /* 0x30000029ff7d7230 */ /* 0x104fe40000004100 */
[----:B------:R-:W-:Y:S02]  /*3ae0*/  HADD2.F32 R129, -RZ, R41.H0_H0 ;  /* 0x20000029ff817230 */ /* 0x000fe40000004100 */
[----:B------:R-:W-:-:S02]  /*3af0*/  HADD2.F32 R88, -RZ, R88.H0_H0 ;  /* 0x20000058ff587230 */ /* 0x000fc40000004100 */
[-C--:B------:R-:W-:Y:S01]  /*3b00*/  FMUL.FTZ R41, R125, R91.reuse ;  /* 0x0000005b7d297220 */ /* 0x080fe20000410000 */
[----:B------:R-:W-:Y:S02]  /*3b10*/  HADD2.F32 R128, -RZ, R128.H0_H0 ;  /* 0x20000080ff807230 */ /* 0x000fe40000004100 */
[C---:B------:R-:W-:Y:S01]  /*3b20*/  FMUL.FTZ R91, R129.reuse, R91 ;  /* 0x0000005b815b7220 */ /* 0x040fe20000410000 */
[----:B------:R-:W-:Y:S02]  /*3b30*/  HADD2.F32 R124, -RZ, R124.H0_H0 ;  /* 0x2000007cff7c7230 */ /* 0x000fe40000004100 */
[----:B------:R-:W-:Y:S01]  /*3b40*/  FFMA.FTZ R41, R129, R88, -R41 ;  /* 0x0000005881297223 */ /* 0x000fe20000010829 */
[----:B------:R-:W-:Y:S01]  /*3b50*/  MOV R129, R40 ;  /* 0x0000002800817202 */ /* 0x000fe20000000f00 */
[----:B------:R-:W-:Y:S01]  /*3b60*/  FFMA.FTZ R88, R125, R88, R91 ;  /* 0x000000587d587223 */ /* 0x000fe2000001005b */
[--C-:B------:R-:W-:Y:S02]  /*3b70*/  HADD2.F32 R91, -RZ, R43.reuse.H1_H1 ;  /* 0x3000002bff5b7230 */ /* 0x100fe40000004100 */
[----:B------:R-:W-:-:S02]  /*3b80*/  HADD2.F32 R125, -RZ, R43.H0_H0 ;  /* 0x2000002bff7d7230 */ /* 0x000fc40000004100 */
[--C-:B------:R-:W-:Y:S02]  /*3b90*/  HADD2.F32 R40, -RZ, R129.reuse.H1_H1 ;  /* 0x30000081ff287230 */ /* 0x100fe40000004100 */
[----:B------:R-:W-:Y:S01]  /*3ba0*/  FMUL.FTZ R43, R91, R128 ;  /* 0x000000805b2b7220 */ /* 0x000fe20000410000 */
[----:B------:R-:W-:Y:S01]  /*3bb0*/  HADD2.F32 R129, -RZ, R129.H0_H0 ;  /* 0x20000081ff817230 */ /* 0x000fe20000004100 */
[----:B------:R-:W-:Y:S02]  /*3bc0*/  F2FP.F16.F32.PACK_AB R41, R88, R41 ;  /* 0x000000295829723e */ /* 0x000fe400000000ff */
[C---:B------:R-:W-:Y:S01]  /*3bd0*/  FFMA.FTZ R43, R125.reuse, R124, -R43 ;  /* 0x0000007c7d2b7223 */ /* 0x040fe2000001082b */
[----:B------:R-:W-:Y:S01]  /*3be0*/  FMUL.FTZ R125, R125, R128 ;  /* 0x000000807d7d7220 */ /* 0x000fe20000410000 */
[----:B------:R-:W-:-:S03]  /*3bf0*/  HADD2.F32 R128, -RZ, R172.H0_H0 ;  /* 0x200000acff807230 */ /* 0x000fc60000004100 */
[----:B------:R-:W-:Y:S01]  /*3c00*/  FFMA.FTZ R91, R91, R124, R125 ;  /* 0x0000007c5b5b7223 */ /* 0x000fe2000001007d */
[----:B------:R-:W-:Y:S02]  /*3c10*/  HADD2.F32 R124, -RZ, R157.H0_H0 ;  /* 0x2000009dff7c7230 */ /* 0x000fe40000004100 */
[CC--:B------:R-:W-:Y:S01]  /*3c20*/  FMUL.FTZ R125, R40.reuse, R128.reuse ;  /* 0x00000080287d7220 */ /* 0x0c0fe20000410000 */
[----:B------:R-:W-:Y:S01]  /*3c30*/  FMUL.FTZ R128, R129, R128 ;  /* 0x0000008081807220 */ /* 0x000fe20000410000 */
[----:B------:R-:W-:Y:S02]  /*3c40*/  F2FP.F16.F32.PACK_AB R43, R91, R43 ;  /* 0x0000002b5b2b723e */ /* 0x000fe400000000ff */
[-C--:B------:R-:W-:Y:S01]  /*3c50*/  FFMA.FTZ R125, R129, R124.reuse, -R125 ;  /* 0x0000007c817d7223 */ /* 0x080fe2000001087d */
[----:B------:R-:W-:Y:S01]  /*3c60*/  FFMA.FTZ R40, R40, R124, R128 ;  /* 0x0000007c28287223 */ /* 0x000fe20000010080 */
[----:B------:R-:W-:Y:S02]  /*3c70*/  HADD2.F32 R124, -RZ, R172.H1_H1 ;  /* 0x300000acff7c7230 */ /* 0x000fe40000004100 */
[----:B------:R-:W-:-:S02]  /*3c80*/  HADD2.F32 R128, -RZ, R42.H1_H1 ;  /* 0x3000002aff807230 */ /* 0x000fc40000004100 */
[----:B------:R-:W-:Y:S01]  /*3c90*/  HADD2.F32 R129, -RZ, R157.H1_H1 ;  /* 0x3000009dff817230 */ /* 0x000fe20000004100 */
[----:B------:R-:W-:Y:S01]  /*3ca0*/  F2FP.F16.F32.PACK_AB R40, R40, R125 ;  /* 0x0000007d2828723e */ /* 0x000fe200000000ff */
[----:B------:R-:W-:Y:S02]  /*3cb0*/  HADD2.F32 R42, -RZ, R42.H0_H0 ;  /* 0x2000002aff2a7230 */ /* 0x000fe40000004100 */
[----:B------:R-:W-:-:S04]  /*3cc0*/  FMUL.FTZ R157, R128, R124 ;  /* 0x0000007c809d7220 */ /* 0x000fc80000410000 */
[C---:B------:R-:W-:Y:S01]  /*3cd0*/  FFMA.FTZ R157, R42.reuse, R129, -R157 ;  /* 0x000000812a9d7223 */ /* 0x040fe2000001089d */
[----:B------:R-:W-:-:S04]  /*3ce0*/  FMUL.FTZ R42, R42, R124 ;  /* 0x0000007c2a2a7220 */ /* 0x000fc80000410000 */
[----:B------:R-:W-:-:S05]  /*3cf0*/  FFMA.FTZ R42, R128, R129, R42 ;  /* 0x00000081802a7223 */ /* 0x000fca000001002a */
[----:B------:R-:W-:-:S07]  /*3d00*/  F2FP.F16.F32.PACK_AB R42, R42, R157 ;  /* 0x0000009d2a2a723e */ /* 0x000fce00000000ff */
.L_x_456:
[----:B------:R-:W-:Y:S05]  /*3d10*/  BSYNC B3 ;  /* 0x0000000000037941 */ /* 0x000fea0003800000 */
.L_x_455:
[----:B--2---:R1:W-:Y:S02]  /*3d20*/  STG.E.128 desc[UR60][R46.64], R40 ;  /* 0x000000282e007986 */ /* 0x0043e4000c101d3c */
.L_x_454:
[----:B------:R-:W-:Y:S05]  /*3d30*/  BSYNC B2 ;  /* 0x0000000000027941 */ /* 0x000fea0003800000 */
.L_x_453:
[----:B------:R-:W-:Y:S01]  /*3d40*/  ISETP.NE.AND P3, PT, R33, RZ, PT ;  /* 0x000000ff2100720c */ /* 0x000fe20003f65270 */
[----:B------:R-:W-:-:S12]  /*3d50*/  BSSY B2, `(.L_x_457) ;  /* 0x0000035000027945 */ /* 0x000fd80003800000 */
[----:B------:R-:W-:Y:S05]  /*3d60*/  @!P3 BRA `(.L_x_458) ;  /* 0x0000000000ccb947 */ /* 0x000fea0003800000 */
[----:B-1----:R1:W2:Y:S01]  /*3d70*/  LDS.128 R40, [R96+0x21000] ;  /* 0x0210000060287984 */ /* 0x0022a20000000c00 */
[----:B------:R-:W-:Y:S01]  /*3d80*/  ISETP.GE.AND P3, PT, R209, R126, PT ;  /* 0x0000007ed100720c */ /* 0x000fe20003f66270 */
[----:B------:R-:W-:-:S12]  /*3d90*/  BSSY B3, `(.L_x_459) ;  /* 0x000002f000037945 */ /* 0x000fd80003800000 */
[----:B-1----:R-:W-:Y:S05]  /*3da0*/  @P3 BRA `(.L_x_460) ;  /* 0x0000000000b43947 */ /* 0x002fea0003800000 */
[----:B------:R-:W-:Y:S01]  /*3db0*/  SHF.R.U64 R88, R92, 0x10, R93 ;  /* 0x000000105c587819 */ /* 0x000fe2000000125d */
[----:B--2---:R-:W-:Y:S01]  /*3dc0*/  IMAD.MOV.U32 R91, RZ, RZ, R41 ;  /* 0x000000ffff5b7224 */ /* 0x004fe200078e0029 */
[----:B------:R-:W-:Y:S01]  /*3dd0*/  SHF.R.U32.HI R92, RZ, 0x10, R93 ;  /* 0x00000010ff5c7819 */ /* 0x000fe2000001165d */
[----:B------:R-:W-:Y:S01]  /*3de0*/  HADD2.F32 R124, -RZ, R171.H1_H1 ;  /* 0x300000abff7c7230 */ /* 0x000fe20000004100 */
[--C-:B------:R-:W-:Y:S01]  /*3df0*/  SHF.R.U64 R93, R94, 0x10, R95.reuse ;  /* 0x000000105e5d7819 */ /* 0x100fe2000000125f */
[----:B------:R-:W-:Y:S01]  /*3e00*/  HADD2.F32 R88, -RZ, R88.H0_H0 ;  /* 0x20000058ff587230 */ /* 0x000fe20000004100 */
[----:B------:R-:W-:Y:S01]  /*3e10*/  SHF.R.U32.HI R94, RZ, 0x10, R95 ;  /* 0x00000010ff5e7819 */ /* 0x000fe2000001165f */
[----:B------:R-:W-:Y:S02]  /*3e20*/  HADD2.F32 R41, -RZ, R91.H1_H1 ;  /* 0x3000005bff297230 */ /* 0x000fe40000004100 */
[----:B------:R-:W-:Y:S02]  /*3e30*/  HADD2.F32 R93, -RZ, R93.H0_H0 ;  /* 0x2000005dff5d7230 */ /* 0x000fe40000004100 */
[----:B------:R-:W-:-:S02]  /*3e40*/  HADD2.F32 R91, -RZ, R91.H0_H0 ;  /* 0x2000005bff5b7230 */ /* 0x000fc40000004100 */
[----:B------:R-:W-:Y:S02]  /*3e50*/  HADD2.F32 R94, -RZ, R94.H0_H0 ;  /* 0x2000005eff5e7230 */ /* 0x000fe40000004100 */
[-C--:B------:R-:W-:Y:S01]  /*3e60*/  FMUL.FTZ R95, R41, R93.reuse ;  /* 0x0000005d295f7220 */ /* 0x080fe20000410000 */
[----:B------:R-:W-:Y:S02]  /*3e70*/  HADD2.F32 R92, -RZ, R92.H0_H0 ;  /* 0x2000005cff5c7230 */ /* 0x000fe40000004100 */
[C---:B------:R-:W-:Y:S01]  /*3e80*/  FMUL.FTZ R93, R91.reuse, R93 ;  /* 0x0000005d5b5d7220 */ /* 0x040fe20000410000 */
[-C--:B------:R-:W-:Y:S01]  /*3e90*/  FFMA.FTZ R95, R91, R88.reuse, -R95 ;  /* 0x000000585b5f7223 */ /* 0x080fe2000001085f */
[----:B------:R-:W-:Y:S02]  /*3ea0*/  HADD2.F32 R91, -RZ, R169.H0_H0 ;  /* 0x200000a9ff5b7230 */ /* 0x000fe40000004100 */
[----:B------:R-:W-:Y:S01]  /*3eb0*/  FFMA.FTZ R93, R41, R88, R93 ;  /* 0x00000058295d7223 */ /* 0x000fe2000001005d */
[----:B------:R-:W-:-:S04]  /*3ec0*/  IMAD.MOV.U32 R41, RZ, RZ, R43 ;  /* 0x000000ffff297224 */ /* 0x000fc800078e002b */
[----:B------:R-:W-:Y:S01]  /*3ed0*/  F2FP.F16.F32.PACK_AB R93, R93, R95 ;  /* 0x0000005f5d5d723e */ /* 0x000fe200000000ff */
[--C-:B------:R-:W-:Y:S02]  /*3ee0*/  HADD2.F32 R43, -RZ, R41.reuse.H1_H1 ;  /* 0x30000029ff2b7230 */ /* 0x100fe40000004100 */
[----:B------:R-:W-:-:S03]  /*3ef0*/  HADD2.F32 R41, -RZ, R41.H0_H0 ;  /* 0x20000029ff297230 */ /* 0x000fc60000004100 */
[-C--:B------:R-:W-:Y:S02]  /*3f00*/  FMUL.FTZ R88, R43, R94.reuse ;  /* 0x0000005e2b587220 */ /* 0x080fe40000410000 */
[C---:B------:R-:W-:Y:S02]  /*3f10*/  FMUL.FTZ R94, R41.reuse, R94 ;  /* 0x0000005e295e7220 */ /* 0x040fe40000410000 */
[-C--:B------:R-:W-:Y:S01]  /*3f20*/  FFMA.FTZ R41, R41, R92.reuse, -R88 ;  /* 0x0000005c29297223 */ /* 0x080fe20000010858 */
[----:B------:R-:W-:Y:S02]  /*3f30*/  IMAD.MOV.U32 R88, RZ, RZ, R42 ;  /* 0x000000ffff587224 */ /* 0x000fe400078e002a */
[----:B------:R-:W-:Y:S01]  /*3f40*/  FFMA.FTZ R43, R43, R92, R94 ;  /* 0x0000005c2b2b7223 */ /* 0x000fe2000001005e */
[--C-:B------:R-:W-:Y:S02]  /*3f50*/  HADD2.F32 R42, -RZ, R40.reuse.H0_H0 ;  /* 0x20000028ff2a7230 */ /* 0x100fe40000004100 */
[----:B------:R-:W-:-:S02]  /*3f60*/  HADD2.F32 R40, -RZ, R40.H1_H1 ;  /* 0x30000028ff287230 */ /* 0x000fc40000004100 */
[----:B------:R-:W-:Y:S01]  /*3f70*/  HADD2.F32 R92, -RZ, R171.H0_H0 ;  /* 0x200000abff5c7230 */ /* 0x000fe20000004100 */
[----:B------:R-:W-:Y:S01]  /*3f80*/  F2FP.F16.F32.PACK_AB R43, R43, R41 ;  /* 0x000000292b2b723e */ /* 0x000fe200000000ff */
[----:B------:R-:W-:-:S03]  /*3f90*/  IMAD.MOV.U32 R41, RZ, RZ, R93 ;  /* 0x000000ffff297224 */ /* 0x000fc600078e005d */
[-C--:B------:R-:W-:Y:S01]  /*3fa0*/  FMUL.FTZ R94, R40, R92.reuse ;  /* 0x0000005c285e7220 */ /* 0x080fe20000410000 */
[----:B------:R-:W-:-:S03]  /*3fb0*/  FMUL.FTZ R92, R42, R92 ;  /* 0x0000005c2a5c7220 */ /* 0x000fc60000410000 */
[-C--:B------:R-:W-:Y:S01]  /*3fc0*/  FFMA.FTZ R42, R42, R91.reuse, -R94 ;  /* 0x0000005b2a2a7223 */ /* 0x080fe2000001085e */
[----:B------:R-:W-:Y:S01]  /*3fd0*/  FFMA.FTZ R40, R40, R91, R92 ;  /* 0x0000005b28287223 */ /* 0x000fe2000001005c */
[--C-:B------:R-:W-:Y:S02]  /*3fe0*/  HADD2.F32 R92, -RZ, R88.reuse.H0_H0 ;  /* 0x20000058ff5c7230 */ /* 0x100fe40000004100 */
[----:B------:R-:W-:Y:S02]  /*3ff0*/  HADD2.F32 R88, -RZ, R88.H1_H1 ;  /* 0x30000058ff587230 */ /* 0x000fe40000004100 */
[----:B------:R-:W-:Y:S01]  /*4000*/  HADD2.F32 R91, -RZ, R169.H1_H1 ;  /* 0x300000a9ff5b7230 */ /* 0x000fe20000004100 */
[----:B------:R-:W-:Y:S02]  /*4010*/  F2FP.F16.F32.PACK_AB R40, R40, R42 ;  /* 0x0000002a2828723e */ /* 0x000fe400000000ff */
[-C--:B------:R-:W-:Y:S01]  /*4020*/  FMUL.FTZ R94, R88, R124.reuse ;  /* 0x0000007c585e7220 */ /* 0x080fe20000410000 */
[----:B------:R-:W-:-:S03]  /*4030*/  FMUL.FTZ R124, R92, R124 ;  /* 0x0000007c5c7c7220 */ /* 0x000fc60000410000 */
[-C--:B------:R-:W-:Y:S01]  /*4040*/  FFMA.FTZ R94, R92, R91.reuse, -R94 ;  /* 0x0000005b5c5e7223 */ /* 0x080fe2000001085e */
[----:B------:R-:W-:-:S05]  /*4050*/  FFMA.FTZ R124, R88, R91, R124 ;  /* 0x0000005b587c7223 */ /* 0x000fca000001007c */
[----:B------:R-:W-:-:S04]  /*4060*/  F2FP.F16.F32.PACK_AB R94, R124, R94 ;  /* 0x0000005e7c5e723e */ /* 0x000fc800000000ff */
[----:B------:R-:W-:-:S07]  /*4070*/  MOV R42, R94 ;  /* 0x0000005e002a7202 */ /* 0x000fce0000000f00 */
.L_x_460:
[----:B------:R-:W-:Y:S05]  /*4080*/  BSYNC B3 ;  /* 0x0000000000037941 */ /* 0x000fea0003800000 */
.L_x_459:
[----:B--2---:R2:W-:Y:S02]  /*4090*/  STG.E.128 desc[UR60][R46.64+0x40], R40 ;  /* 0x000040282e007986 */ /* 0x0045e4000c101d3c */
.L_x_458:
[----:B------:R-:W-:Y:S05]  /*40a0*/  BSYNC B2 ;  /* 0x0000000000027941 */ /* 0x000fea0003800000 */
.L_x_457:
[----:B------:R-:W-:Y:S01]  /*40b0*/  ISETP.NE.AND P3, PT, R34, RZ, PT ;  /* 0x000000ff2200720c */ /* 0x000fe20003f65270 */
[----:B------:R-:W-:-:S12]  /*40c0*/  BSSY B2, `(.L_x_461) ;  /* 0x0000038000027945 */ /* 0x000fd80003800000 */
[----:B------:R-:W-:Y:S05]  /*40d0*/  @!P3 BRA `(.L_x_462) ;  /* 0x0000000000d8b947 */ /* 0x000fea0003800000 */
[----:B-12---:R1:W2:Y:S01]  /*40e0*/  LDS.128 R40, [R39+0x24800] ;  /* 0x0248000027287984 */ /* 0x0062a20000000c00 */
[----:B------:R-:W-:Y:S01]  /*40f0*/  ISETP.GE.AND P3, PT, R206, R126, PT ;  /* 0x0000007ece00720c */ /* 0x000fe20003f66270 */
[----:B------:R-:W-:-:S12]  /*4100*/  BSSY B3, `(.L_x_463) ;  /* 0x0000032000037945 */ /* 0x000fd80003800000 */
[----:B-1----:R-:W-:Y:S05]  /*4110*/  @P3 BRA `(.L_x_464) ;  /* 0x0000000000c03947 */ /* 0x002fea0003800000 */
[----:B------:R-:W-:Y:S01]  /*4120*/  SHF.R.U64 R91, R86, 0x10, R87 ;  /* 0x00000010565b7819 */ /* 0x000fe20000001257 */
[----:B--2---:R-:W-:Y:S01]  /*4130*/  IMAD.MOV.U32 R86, RZ, RZ, R41 ;  /* 0x000000ffff567224 */ /* 0x004fe200078e0029 */
[----:B------:R-:W-:Y:S01]  /*4140*/  SHF.R.U64 R84, R84, 0x10, R85 ;  /* 0x0000001054547819 */ /* 0x000fe20000001255 */
[----:B------:R-:W-:Y:S02]  /*4150*/  HADD2.F32 R92, -RZ, R170.H1_H1 ;  /* 0x300000aaff5c7230 */ /* 0x000fe40000004100 */
[----:B------:R-:W-:Y:S02]  /*4160*/  HADD2.F32 R91, -RZ, R91.H0_H0 ;  /* 0x2000005bff5b7230 */ /* 0x000fe40000004100 */
[--C-:B------:R-:W-:Y:S02]  /*4170*/  HADD2.F32 R41, -RZ, R86.reuse.H1_H1 ;  /* 0x30000056ff297230 */ /* 0x100fe40000004100 */
[----:B------:R-:W-:Y:S02]  /*4180*/  HADD2.F32 R86, -RZ, R86.H0_H0 ;  /* 0x20000056ff567230 */ /* 0x000fe40000004100 */
[----:B------:R-:W-:-:S02]  /*4190*/  HADD2.F32 R84, -RZ, R84.H0_H0 ;  /* 0x20000054ff547230 */ /* 0x000fc40000004100 */
[-C--:B------:R-:W-:Y:S01]  /*41a0*/  FMUL.FTZ R88, R41, R91.reuse ;  /* 0x0000005b29587220 */ /* 0x080fe20000410000 */
[----:B------:R-:W-:-:S03]  /*41b0*/  FMUL.FTZ R91, R86, R91 ;  /* 0x0000005b565b7220 */ /* 0x000fc60000410000 */
[-C--:B------:R-:W-:Y:S01]  /*41c0*/  FFMA.FTZ R88, R86, R84.reuse, -R88 ;  /* 0x0000005456587223 */ /* 0x080fe20000010858 */
[----:B------:R-:W-:Y:S01]  /*41d0*/  SHF.R.U32.HI R86, RZ, 0x10, R87 ;  /* 0x00000010ff567819 */ /* 0x000fe20000011657 */
[----:B------:R-:W-:Y:S01]  /*41e0*/  FFMA.FTZ R91, R41, R84, R91 ;  /* 0x00000054295b7223 */ /* 0x000fe2000001005b */
[----:B------:R-:W-:Y:S01]  /*41f0*/  SHF.R.U32.HI R84, RZ, 0x10, R85 ;  /* 0x00000010ff547819 */ /* 0x000fe20000011655 */
[----:B------:R-:W-:Y:S02]  /*4200*/  IMAD.MOV.U32 R85, RZ, RZ, R40 ;  /* 0x000000ffff557224 */ /* 0x000fe400078e0028 */
[----:B------:R-:W-:Y:S01]  /*4210*/  IMAD.MOV.U32 R40, RZ, RZ, R43 ;  /* 0x000000ffff287224 */ /* 0x000fe200078e002b */
[----:B------:R-:W-:Y:S01]  /*4220*/  F2FP.F16.F32.PACK_AB R88, R91, R88 ;  /* 0x000000585b58723e */ /* 0x000fe200000000ff */
[----:B------:R-:W-:Y:S02]  /*4230*/  HADD2.F32 R43, -RZ, R86.H0_H0 ;  /* 0x20000056ff2b7230 */ /* 0x000fe40000004100 */
[----:B------:R-:W-:-:S02]  /*4240*/  HADD2.F32 R84, -RZ, R84.H0_H0 ;  /* 0x20000054ff547230 */ /* 0x000fc40000004100 */
[--C-:B------:R-:W-:Y:S02]  /*4250*/  HADD2.F32 R41, -RZ, R40.reuse.H1_H1 ;  /* 0x30000028ff297230 */ /* 0x100fe40000004100 */
[----:B------:R-:W-:-:S03]  /*4260*/  HADD2.F32 R40, -RZ, R40.H0_H0 ;  /* 0x20000028ff287230 */ /* 0x000fc60000004100 */
[CC--:B------:R-:W-:Y:S02]  /*4270*/  FMUL.FTZ R86, R41.reuse, R43.reuse ;  /* 0x0000002b29567220 */ /* 0x0c0fe40000410000 */
[C---:B------:R-:W-:Y:S02]  /*4280*/  FMUL.FTZ R43, R40.reuse, R43 ;  /* 0x0000002b282b7220 */ /* 0x040fe40000410000 */
[-C--:B------:R-:W-:Y:S01]  /*4290*/  FFMA.FTZ R40, R40, R84.reuse, -R86 ;  /* 0x0000005428287223 */ /* 0x080fe20000010856 */
[----:B------:R-:W-:Y:S02]  /*42a0*/  HADD2.F32 R86, -RZ, R170.H0_H0 ;  /* 0x200000aaff567230 */ /* 0x000fe40000004100 */
[----:B------:R-:W-:Y:S01]  /*42b0*/  FFMA.FTZ R41, R41, R84, R43 ;  /* 0x0000005429297223 */ /* 0x000fe2000001002b */
[----:B------:R-:W-:Y:S02]  /*42c0*/  IMAD.MOV.U32 R84, RZ, RZ, R42 ;  /* 0x000000ffff547224 */ /* 0x000fe400078e002a */
[----:B------:R-:W-:-:S02]  /*42d0*/  HADD2.F32 R42, -RZ, R85.H1_H1 ;  /* 0x30000055ff2a7230 */ /* 0x000fc40000004100 */
[----:B------:R-:W-:Y:S02]  /*42e0*/  HADD2.F32 R43, -RZ, R85.H0_H0 ;  /* 0x20000055ff2b7230 */ /* 0x000fe40000004100 */
[----:B------:R-:W-:Y:S02]  /*42f0*/  HADD2.F32 R85, -RZ, R168.H0_H0 ;  /* 0x200000a8ff557230 */ /* 0x000fe40000004100 */
        /* <DEDUP_REMOVED lines=11> */
[----:B------:R-:W-:Y:S01]  /*43b0*/  FFMA.FTZ R92, R84, R85, R92 ;  /* 0x00000055545c7223 */ /* 0x000fe2000001005c */
[----:B------:R-:W-:Y:S01]  /*43c0*/  F2FP.F16.F32.PACK_AB R84, R41, R40 ;  /* 0x000000282954723e */ /* 0x000fe200000000ff */
[----:B------:R-:W-:Y:S01]  /*43d0*/  IMAD.MOV.U32 R41, RZ, RZ, R88 ;  /* 0x000000ffff297224 */ /* 0x000fe200078e0058 */
[----:B------:R-:W-:Y:S02]  /*43e0*/  MOV R40, R42 ;  /* 0x0000002a00287202 */ /* 0x000fe40000000f00 */
[----:B------:R-:W-:Y:S01]  /*43f0*/  F2FP.F16.F32.PACK_AB R87, R92, R87 ;  /* 0x000000575c57723e */ /* 0x000fe200000000ff */
[----:B------:R-:W-:-:S04]  /*4400*/  IMAD.MOV.U32 R43, RZ, RZ, R84 ;  /* 0x000000ffff2b7224 */ /* 0x000fc800078e0054 */
[----:B------:R-:W-:-:S07]  /*4410*/  IMAD.MOV.U32 R42, RZ, RZ, R87 ;  /* 0x000000ffff2a7224 */ /* 0x000fce00078e0057 */
.L_x_464:
[----:B------:R-:W-:Y:S05]  /*4420*/  BSYNC B3 ;  /* 0x0000000000037941 */ /* 0x000fea0003800000 */
.L_x_463:
[----:B--2---:R3:W-:Y:S02]  /*4430*/  STG.E.128 desc[UR60][R46.64+0x80], R40 ;  /* 0x000080282e007986 */ /* 0x0047e4000c101d3c */
.L_x_462:
[----:B------:R-:W-:Y:S05]  /*4440*/  BSYNC B2 ;  /* 0x0000000000027941 */ /* 0x000fea0003800000 */
.L_x_461:
[----:B------:R-:W-:Y:S01]  /*4450*/  ISETP.NE.AND P3, PT, R35, RZ, PT ;  /* 0x000000ff2300720c */ /* 0x000fe20003f65270 */
[----:B------:R-:W-:-:S12]  /*4460*/  BSSY B2, `(.L_x_465) ;  /* 0x0000037000027945 */ /* 0x000fd80003800000 */
[----:B------:R-:W-:Y:S05]  /*4470*/  @!P3 BRA `(.L_x_466) ;  /* 0x0000000000d4b947 */ /* 0x000fea0003800000 */
[----:B-123--:R1:W2:Y:S01]  /*4480*/  LDS.128 R40, [R96+0x24800] ;  /* 0x0248000060287984 */ /* 0x00e2a20000000c00 */
[----:B------:R-:W-:Y:S01]  /*4490*/  ISETP.GE.AND P3, PT, R208, R126, PT ;  /* 0x0000007ed000720c */ /* 0x000fe20003f66270 */
[----:B------:R-:W-:-:S12]  /*44a0*/  BSSY B3, `(.L_x_467) ;  /* 0x0000031000037945 */ /* 0x000fd80003800000 */
[----:B-1----:R-:W-:Y:S05]  /*44b0*/  @P3 BRA `(.L_x_468) ;  /* 0x0000000000bc3947 */ /* 0x002fea0003800000 */
[----:B------:R-:W-:Y:S01]  /*44c0*/  SHF.R.U64 R85, R82, 0x10, R83 ;  /* 0x0000001052557819 */ /* 0x000fe20000001253 */
[----:B--2---:R-:W-:Y:S01]  /*44d0*/  IMAD.MOV.U32 R82, RZ, RZ, R41 ;  /* 0x000000ffff527224 */ /* 0x004fe200078e0029 */
[----:B------:R-:W-:-:S03]  /*44e0*/  SHF.R.U64 R80, R80, 0x10, R81 ;  /* 0x0000001050507819 */ /* 0x000fc60000001251 */
[----:B------:R-:W-:Y:S02]  /*44f0*/  HADD2.F32 R85, -RZ, R85.H0_H0 ;  /* 0x20000055ff557230 */ /* 0x000fe40000004100 */
[--C-:B------:R-:W-:Y:S02]  /*4500*/  HADD2.F32 R41, -RZ, R82.reuse.H1_H1 ;  /* 0x30000052ff297230 */ /* 0x100fe40000004100 */
[----:B------:R-:W-:Y:S02]  /*4510*/  HADD2.F32 R82, -RZ, R82.H0_H0 ;  /* 0x20000052ff527230 */ /* 0x000fe40000004100 */
[----:B------:R-:W-:Y:S02]  /*4520*/  HADD2.F32 R80, -RZ, R80.H0_H0 ;  /* 0x20000050ff507230 */ /* 0x000fe40000004100 */
[-C--:B------:R-:W-:Y:S01]  /*4530*/  FMUL.FTZ R84, R41, R85.reuse ;  /* 0x0000005529547220 */ /* 0x080fe20000410000 */
[----:B------:R-:W-:-:S03]  /*4540*/  FMUL.FTZ R85, R82, R85 ;  /* 0x0000005552557220 */ /* 0x000fc60000410000 */
[-C--:B------:R-:W-:Y:S01]  /*4550*/  FFMA.FTZ R84, R82, R80.reuse, -R84 ;  /* 0x0000005052547223 */ /* 0x080fe20000010854 */
[----:B------:R-:W-:Y:S01]  /*4560*/  FFMA.FTZ R85, R41, R80, R85 ;  /* 0x0000005029557223 */ /* 0x000fe20000010055 */
[----:B------:R-:W-:Y:S02]  /*4570*/  SHF.R.U32.HI R80, RZ, 0x10, R81 ;  /* 0x00000010ff507819 */ /* 0x000fe40000011651 */
[----:B------:R-:W-:Y:S01]  /*4580*/  MOV R81, R43 ;  /* 0x0000002b00517202 */ /* 0x000fe20000000f00 */
[----:B------:R-:W-:Y:S01]  /*4590*/  IMAD.MOV.U32 R43, RZ, RZ, R40 ;  /* 0x000000ffff2b7224 */ /* 0x000fe200078e0028 */
[----:B------:R-:W-:Y:S01]  /*45a0*/  SHF.R.U32.HI R41, RZ, 0x10, R83 ;  /* 0x00000010ff297819 */ /* 0x000fe20000011653 */
[----:B------:R-:W-:Y:S01]  /*45b0*/  HADD2.F32 R80, -RZ, R80.H0_H0 ;  /* 0x20000050ff507230 */ /* 0x000fe20000004100 */
[----:B------:R-:W-:Y:S01]  /*45c0*/  F2FP.F16.F32.PACK_AB R84, R85, R84 ;  /* 0x000000545554723e */ /* 0x000fe200000000ff */
[----:B------:R-:W-:Y:S02]  /*45d0*/  HADD2.F32 R40, -RZ, R81.H1_H1 ;  /* 0x30000051ff287230 */ /* 0x000fe40000004100 */
[----:B------:R-:W-:-:S02]  /*45e0*/  HADD2.F32 R41, -RZ, R41.H0_H0 ;  /* 0x20000029ff297230 */ /* 0x000fc40000004100 */
[----:B------:R-:W-:-:S03]  /*45f0*/  HADD2.F32 R81, -RZ, R81.H0_H0 ;  /* 0x20000051ff517230 */ /* 0x000fc60000004100 */
[CC--:B------:R-:W-:Y:S02]  /*4600*/  FMUL.FTZ R82, R40.reuse, R41.reuse ;  /* 0x0000002928527220 */ /* 0x0c0fe40000410000 */
[C---:B------:R-:W-:Y:S02]  /*4610*/  FMUL.FTZ R83, R81.reuse, R41 ;  /* 0x0000002951537220 */ /* 0x040fe40000410000 */
[-C--:B------:R-:W-:Y:S01]  /*4620*/  FFMA.FTZ R41, R81, R80.reuse, -R82 ;  /* 0x0000005051297223 */ /* 0x080fe20000010852 */
[----:B------:R-:W-:Y:S02]  /*4630*/  HADD2.F32 R81, -RZ, R167.H1_H1 ;  /* 0x300000a7ff517230 */ /* 0x000fe40000004100 */
[----:B------:R-:W-:Y:S01]  /*4640*/  FFMA.FTZ R40, R40, R80, R83 ;  /* 0x0000005028287223 */ /* 0x000fe20000010053 */
[--C-:B------:R-:W-:Y:S02]  /*4650*/  HADD2.F32 R80, -RZ, R43.reuse.H1_H1 ;  /* 0x3000002bff507230 */ /* 0x100fe40000004100 */
[----:B------:R-:W-:-:S02]  /*4660*/  HADD2.F32 R43, -RZ, R43.H0_H0 ;  /* 0x2000002bff2b7230 */ /* 0x000fc40000004100 */
[----:B------:R-:W-:Y:S02]  /*4670*/  HADD2.F32 R82, -RZ, R166.H1_H1 ;  /* 0x300000a6ff527230 */ /* 0x000fe40000004100 */
[-C--:B------:R-:W-:Y:S01]  /*4680*/  FMUL.FTZ R83, R80, R81.reuse ;  /* 0x0000005150537220 */ /* 0x080fe20000410000 */
[----:B------:R-:W-:-:S03]  /*4690*/  FMUL.FTZ R81, R43, R81 ;  /* 0x000000512b517220 */ /* 0x000fc60000410000 */
[-C--:B------:R-:W-:Y:S01]  /*46a0*/  FFMA.FTZ R43, R43, R82.reuse, -R83 ;  /* 0x000000522b2b7223 */ /* 0x080fe20000010853 */
[--C-:B------:R-:W-:Y:S02]  /*46b0*/  HADD2.F32 R83, -RZ, R42.reuse.H0_H0 ;  /* 0x2000002aff537230 */ /* 0x100fe40000004100 */
[----:B------:R-:W-:Y:S01]  /*46c0*/  FFMA.FTZ R80, R80, R82, R81 ;  /* 0x0000005250507223 */ /* 0x000fe20000010051 */
[----:B------:R-:W-:Y:S02]  /*46d0*/  HADD2.F32 R82, -RZ, R167.H0_H0 ;  /* 0x200000a7ff527230 */ /* 0x000fe40000004100 */
[----:B------:R-:W-:Y:S02]  /*46e0*/  HADD2.F32 R81, -RZ, R42.H1_H1 ;  /* 0x3000002aff517230 */ /* 0x000fe40000004100 */
[----:B------:R-:W-:Y:S01]  /*46f0*/  HADD2.F32 R42, -RZ, R166.H0_H0 ;  /* 0x200000a6ff2a7230 */ /* 0x000fe20000004100 */
[----:B------:R-:W-:Y:S02]  /*4700*/  F2FP.F16.F32.PACK_AB R43, R80, R43 ;  /* 0x0000002b502b723e */ /* 0x000fe400000000ff */
[-C--:B------:R-:W-:Y:S01]  /*4710*/  FMUL.FTZ R86, R81, R82.reuse ;  /* 0x0000005251567220 */ /* 0x080fe20000410000 */
[----:B------:R-:W-:-:S03]  /*4720*/  FMUL.FTZ R82, R83, R82 ;  /* 0x0000005253527220 */ /* 0x000fc60000410000 */
[-C--:B------:R-:W-:Y:S01]  /*4730*/  FFMA.FTZ R86, R83, R42.reuse, -R86 ;  /* 0x0000002a53567223 */ /* 0x080fe20000010856 */
[----:B------:R-:W-:Y:S01]  /*4740*/  FFMA.FTZ R82, R81, R42, R82 ;  /* 0x0000002a51527223 */ /* 0x000fe20000010052 */
[----:B------:R-:W-:Y:S01]  /*4750*/  F2FP.F16.F32.PACK_AB R42, R40, R41 ;  /* 0x00000029282a723e */ /* 0x000fe200000000ff */
[----:B------:R-:W-:Y:S02]  /*4760*/  IMAD.MOV.U32 R40, RZ, RZ, R43 ;  /* 0x000000ffff287224 */ /* 0x000fe400078e002b */
[----:B------:R-:W-:Y:S01]  /*4770*/  IMAD.MOV.U32 R41, RZ, RZ, R84 ;  /* 0x000000ffff297224 */ /* 0x000fe200078e0054 */
[----:B------:R-:W-:Y:S01]  /*4780*/  F2FP.F16.F32.PACK_AB R82, R82, R86 ;  /* 0x000000565252723e */ /* 0x000fe200000000ff */
[----:B------:R-:W-:-:S03]  /*4790*/  IMAD.MOV.U32 R43, RZ, RZ, R42 ;  /* 0x000000ffff2b7224 */ /* 0x000fc600078e002a */
[----:B------:R-:W-:-:S07]  /*47a0*/  MOV R42, R82 ;  /* 0x00000052002a7202 */ /* 0x000fce0000000f00 */
.L_x_468:
[----:B------:R-:W-:Y:S05]  /*47b0*/  BSYNC B3 ;  /* 0x0000000000037941 */ /* 0x000fea0003800000 */
.L_x_467:
[----:B--2---:R4:W-:Y:S02]  /*47c0*/  STG.E.128 desc[UR60][R46.64+0xc0], R40 ;  /* 0x0000c0282e007986 */ /* 0x0049e4000c101d3c */
.L_x_466:
[----:B------:R-:W-:Y:S05]  /*47d0*/  BSYNC B2 ;  /* 0x0000000000027941 */ /* 0x000fea0003800000 */
.L_x_465:
[----:B------:R-:W-:Y:S01]  /*47e0*/  ISETP.NE.AND P3, PT, R36, RZ, PT ;  /* 0x000000ff2400720c */ /* 0x000fe20003f65270 */
[----:B------:R-:W-:-:S12]  /*47f0*/  BSSY B2, `(.L_x_469) ;  /* 0x0000034000027945 */ /* 0x000fd80003800000 */
[----:B------:R-:W-:Y:S05]  /*4800*/  @!P3 BRA `(.L_x_470) ;  /* 0x0000000000c8b947 */ /* 0x000fea0003800000 */
[----:B-1234-:R1:W2:Y:S01]  /*4810*/  LDS.128 R40, [R39+0x28000] ;  /* 0x0280000027287984 */ /* 0x01e2a20000000c00 */
[----:B------:R-:W-:Y:S01]  /*4820*/  ISETP.GE.AND P3, PT, R205, R126, PT ;  /* 0x0000007ecd00720c */ /* 0x000fe20003f66270 */
[----:B------:R-:W-:-:S12]  /*4830*/  BSSY B3, `(.L_x_471) ;  /* 0x000002e000037945 */ /* 0x000fd80003800000 */
[----:B-1----:R-:W-:Y:S05]  /*4840*/  @P3 BRA `(.L_x_472) ;  /* 0x0000000000b03947 */ /* 0x002fea0003800000 */
[--C-:B------:R-:W-:Y:S01]  /*4850*/  SHF.R.U64 R78, R78, 0x10, R79.reuse ;  /* 0x000000104e4e7819 */ /* 0x100fe2000000124f */
[--C-:B--2---:R-:W-:Y:S01]  /*4860*/  HADD2.F32 R80, -RZ, R41.reuse.H1_H1 ;  /* 0x30000029ff507230 */ /* 0x104fe20000004100 */
[----:B------:R-:W-:Y:S01]  /*4870*/  SHF.R.U32.HI R79, RZ, 0x10, R79 ;  /* 0x00000010ff4f7819 */ /* 0x000fe2000001164f */
[----:B------:R-:W-:Y:S01]  /*4880*/  HADD2.F32 R41, -RZ, R41.H0_H0 ;  /* 0x20000029ff297230 */ /* 0x000fe20000004100 */
[--C-:B------:R-:W-:Y:S01]  /*4890*/  SHF.R.U64 R76, R76, 0x10, R77.reuse ;  /* 0x000000104c4c7819 */ /* 0x100fe2000000124d */
[----:B------:R-:W-:Y:S01]  /*48a0*/  HADD2.F32 R78, -RZ, R78.H0_H0 ;  /* 0x2000004eff4e7230 */ /* 0x000fe20000004100 */
[----:B------:R-:W-:Y:S01]  /*48b0*/  SHF.R.U32.HI R77, RZ, 0x10, R77 ;  /* 0x00000010ff4d7819 */ /* 0x000fe2000001164d */
[----:B------:R-:W-:Y:S02]  /*48c0*/  HADD2.F32 R79, -RZ, R79.H0_H0 ;  /* 0x2000004fff4f7230 */ /* 0x000fe40000004100 */
[----:B------:R-:W-:Y:S02]  /*48d0*/  HADD2.F32 R81, -RZ, R43.H1_H1 ;  /* 0x3000002bff517230 */ /* 0x000fe40000004100 */
[----:B------:R-:W-:Y:S01]  /*48e0*/  FMUL.FTZ R83, R41, R78 ;  /* 0x0000004e29537220 */ /* 0x000fe20000410000 */
[----:B------:R-:W-:-:S02]  /*48f0*/  HADD2.F32 R82, -RZ, R77.H0_H0 ;  /* 0x2000004dff527230 */ /* 0x000fc40000004100 */
[C---:B------:R-:W-:Y:S01]  /*4900*/  FMUL.FTZ R77, R80.reuse, R78 ;  /* 0x0000004e504d7220 */ /* 0x040fe20000410000 */
[----:B------:R-:W-:Y:S02]  /*4910*/  HADD2.F32 R76, -RZ, R76.H0_H0 ;  /* 0x2000004cff4c7230 */ /* 0x000fe40000004100 */
[-C--:B------:R-:W-:Y:S01]  /*4920*/  FMUL.FTZ R78, R81, R79.reuse ;  /* 0x0000004f514e7220 */ /* 0x080fe20000410000 */
[----:B------:R-:W-:Y:S02]  /*4930*/  HADD2.F32 R43, -RZ, R43.H0_H0 ;  /* 0x2000002bff2b7230 */ /* 0x000fe40000004100 */
[-C--:B------:R-:W-:Y:S01]  /*4940*/  FFMA.FTZ R77, R41, R76.reuse, -R77 ;  /* 0x0000004c294d7223 */ /* 0x080fe2000001084d */
[----:B------:R-:W-:Y:S02]  /*4950*/  FFMA.FTZ R83, R80, R76, R83 ;  /* 0x0000004c50537223 */ /* 0x000fe40000010053 */
[C---:B------:R-:W-:Y:S01]  /*4960*/  FMUL.FTZ R79, R43.reuse, R79 ;  /* 0x0000004f2b4f7220 */ /* 0x040fe20000410000 */
[----:B------:R-:W-:Y:S01]  /*4970*/  FFMA.FTZ R78, R43, R82, -R78 ;  /* 0x000000522b4e7223 */ /* 0x000fe2000001084e */
[----:B------:R-:W-:-:S02]  /*4980*/  HADD2.F32 R41, -RZ, R165.H1_H1 ;  /* 0x300000a5ff297230 */ /* 0x000fc40000004100 */
[----:B------:R-:W-:Y:S02]  /*4990*/  HADD2.F32 R43, -RZ, R164.H0_H0 ;  /* 0x200000a4ff2b7230 */ /* 0x000fe40000004100 */
[----:B------:R-:W-:Y:S01]  /*49a0*/  FFMA.FTZ R79, R81, R82, R79 ;  /* 0x00000052514f7223 */ /* 0x000fe2000001004f */
[----:B------:R-:W-:Y:S01]  /*49b0*/  HADD2.F32 R80, -RZ, R42.H1_H1 ;  /* 0x3000002aff507230 */ /* 0x000fe20000004100 */
[----:B------:R-:W-:Y:S01]  /*49c0*/  F2FP.F16.F32.PACK_AB R77, R83, R77 ;  /* 0x0000004d534d723e */ /* 0x000fe200000000ff */
[----:B------:R-:W-:Y:S02]  /*49d0*/  HADD2.F32 R165, -RZ, R165.H0_H0 ;  /* 0x200000a5ffa57230 */ /* 0x000fe40000004100 */
[----:B------:R-:W-:Y:S02]  /*49e0*/  HADD2.F32 R76, -RZ, R40.H1_H1 ;  /* 0x30000028ff4c7230 */ /* 0x000fe40000004100 */
[----:B------:R-:W-:Y:S01]  /*49f0*/  FMUL.FTZ R84, R80, R43 ;  /* 0x0000002b50547220 */ /* 0x000fe20000410000 */
[----:B------:R-:W-:Y:S01]  /*4a00*/  HADD2.F32 R42, -RZ, R42.H0_H0 ;  /* 0x2000002aff2a7230 */ /* 0x000fe20000004100 */
[----:B------:R-:W-:Y:S01]  /*4a10*/  F2FP.F16.F32.PACK_AB R78, R79, R78 ;  /* 0x0000004e4f4e723e */ /* 0x000fe200000000ff */
[----:B------:R-:W-:-:S02]  /*4a20*/  HADD2.F32 R40, -RZ, R40.H0_H0 ;  /* 0x20000028ff287230 */ /* 0x000fc40000004100 */
[----:B------:R-:W-:Y:S01]  /*4a30*/  FMUL.FTZ R81, R76, R165 ;  /* 0x000000a54c517220 */ /* 0x000fe20000410000 */
[----:B------:R-:W-:Y:S02]  /*4a40*/  HADD2.F32 R82, -RZ, R163.H1_H1 ;  /* 0x300000a3ff527230 */ /* 0x000fe40000004100 */
[----:B------:R-:W-:Y:S01]  /*4a50*/  FMUL.FTZ R43, R42, R43 ;  /* 0x0000002b2a2b7220 */ /* 0x000fe20000410000 */
[C---:B------:R-:W-:Y:S01]  /*4a60*/  FMUL.FTZ R165, R40.reuse, R165 ;  /* 0x000000a528a57220 */ /* 0x040fe20000410000 */
[-C--:B------:R-:W-:Y:S01]  /*4a70*/  FFMA.FTZ R81, R40, R41.reuse, -R81 ;  /* 0x0000002928517223 */ /* 0x080fe20000010851 */
[-C--:B------:R-:W-:Y:S01]  /*4a80*/  FFMA.FTZ R84, R42, R82.reuse, -R84 ;  /* 0x000000522a547223 */ /* 0x080fe20000010854 */
[----:B------:R-:W-:Y:S01]  /*4a90*/  FFMA.FTZ R43, R80, R82, R43 ;  /* 0x00000052502b7223 */ /* 0x000fe2000001002b */
[----:B------:R-:W-:Y:S01]  /*4aa0*/  FFMA.FTZ R165, R76, R41, R165 ;  /* 0x000000294ca57223 */ /* 0x000fe200000100a5 */
[----:B------:R-:W-:-:S03]  /*4ab0*/  IMAD.MOV.U32 R41, RZ, RZ, R77 ;  /* 0x000000ffff297224 */ /* 0x000fc600078e004d */
[----:B------:R-:W-:Y:S02]  /*4ac0*/  F2FP.F16.F32.PACK_AB R43, R43, R84 ;  /* 0x000000542b2b723e */ /* 0x000fe400000000ff */
[----:B------:R-:W-:-:S03]  /*4ad0*/  F2FP.F16.F32.PACK_AB R81, R165, R81 ;  /* 0x00000051a551723e */ /* 0x000fc600000000ff */
[----:B------:R-:W-:Y:S02]  /*4ae0*/  IMAD.MOV.U32 R42, RZ, RZ, R43 ;  /* 0x000000ffff2a7224 */ /* 0x000fe400078e002b */
[----:B------:R-:W-:Y:S02]  /*4af0*/  IMAD.MOV.U32 R40, RZ, RZ, R81 ;  /* 0x000000ffff287224 */ /* 0x000fe400078e0051 */
[----:B------:R-:W-:-:S07]  /*4b00*/  IMAD.MOV.U32 R43, RZ, RZ, R78 ;  /* 0x000000ffff2b7224 */ /* 0x000fce00078e004e */
.L_x_472:
[----:B------:R-:W-:Y:S05]  /*4b10*/  BSYNC B3 ;  /* 0x0000000000037941 */ /* 0x000fea0003800000 */
.L_x_471:
[----:B--2---:R1:W-:Y:S02]  /*4b20*/  STG.E.128 desc[UR60][R46.64+0x100], R40 ;  /* 0x000100282e007986 */ /* 0x0043e4000c101d3c */
.L_x_470:
[----:B------:R-:W-:Y:S05]  /*4b30*/  BSYNC B2 ;  /* 0x0000000000027941 */ /* 0x000fea0003800000 */
.L_x_469:
[----:B------:R-:W-:-:S13]  /*4b40*/  ISETP.NE.AND P3, PT, R37, RZ, PT ;  /* 0x000000ff2500720c */ /* 0x000fda0003f65270 */
        /* <DEDUP_REMOVED lines=16> */
[----:B------:R-:W-:Y:S02]  /*4c50*/  HADD2.F32 R78, -RZ, R73.H0_H0 ;  /* 0x20000049ff4e7230 */ /* 0x000fe40000004100 */
[C---:B------:R-:W-:Y:S01]  /*4c60*/  FMUL.FTZ R73, R76.reuse, R74 ;  /* 0x0000004a4c497220 */ /* 0x040fe20000410000 */
[----:B------:R-:W-:Y:S02]  /*4c70*/  HADD2.F32 R43, -RZ, R43.H0_H0 ;  /* 0x2000002bff2b7230 */ /* 0x000fe40000004100 */
[-C--:B------:R-:W-:Y:S01]  /*4c80*/  FMUL.FTZ R74, R77, R75.reuse ;  /* 0x0000004b4d4a7220 */ /* 0x080fe20000410000 */
[-C--:B------:R-:W-:Y:S01]  /*4c90*/  FFMA.FTZ R79, R76, R72.reuse, R79 ;  /* 0x000000484c4f7223 */ /* 0x080fe2000001004f */
[----:B------:R-:W-:Y:S01]  /*4ca0*/  FFMA.FTZ R73, R41, R72, -R73 ;  /* 0x0000004829497223 */ /* 0x000fe20000010849 */
[----:B------:R-:W-:Y:S02]  /*4cb0*/  HADD2.F32 R72, -RZ, R40.H1_H1 ;  /* 0x30000028ff487230 */ /* 0x000fe40000004100 */
[C---:B------:R-:W-:Y:S01]  /*4cc0*/  FMUL.FTZ R75, R43.reuse, R75 ;  /* 0x0000004b2b4b7220 */ /* 0x040fe20000410000 */
[----:B------:R-:W-:Y:S01]  /*4cd0*/  FFMA.FTZ R74, R43, R78, -R74 ;  /* 0x0000004e2b4a7223 */ /* 0x000fe2000001084a */
[----:B------:R-:W-:Y:S01]  /*4ce0*/  HADD2.F32 R43, -RZ, R162.H0_H0 ;  /* 0x200000a2ff2b7230 */ /* 0x000fe20000004100 */
[----:B------:R-:W-:Y:S01]  /*4cf0*/  F2FP.F16.F32.PACK_AB R73, R79, R73 ;  /* 0x000000494f49723e */ /* 0x000fe200000000ff */
[----:B------:R-:W-:-:S02]  /*4d00*/  HADD2.F32 R40, -RZ, R40.H0_H0 ;  /* 0x20000028ff287230 */ /* 0x000fc40000004100 */
[----:B------:R-:W-:Y:S01]  /*4d10*/  FFMA.FTZ R75, R77, R78, R75 ;  /* 0x0000004e4d4b7223 */ /* 0x000fe2000001004b */
[----:B------:R-:W-:Y:S02]  /*4d20*/  HADD2.F32 R162, -RZ, R162.H1_H1 ;  /* 0x300000a2ffa27230 */ /* 0x000fe40000004100 */
[-C--:B------:R-:W-:Y:S01]  /*4d30*/  FMUL.FTZ R77, R72, R43.reuse ;  /* 0x0000002b484d7220 */ /* 0x080fe20000410000 */
[--C-:B------:R-:W-:Y:S02]  /*4d40*/  HADD2.F32 R76, -RZ, R42.reuse.H1_H1 ;  /* 0x3000002aff4c7230 */ /* 0x100fe40000004100 */
[----:B------:R-:W-:Y:S01]  /*4d50*/  FMUL.FTZ R78, R40, R43 ;  /* 0x0000002b284e7220 */ /* 0x000fe20000410000 */
[----:B------:R-:W-:Y:S01]  /*4d60*/  HADD2.F32 R42, -RZ, R42.H0_H0 ;  /* 0x2000002aff2a7230 */ /* 0x000fe20000004100 */
[----:B------:R-:W-:Y:S01]  /*4d70*/  F2FP.F16.F32.PACK_AB R74, R75, R74 ;  /* 0x0000004a4b4a723e */ /* 0x000fe200000000ff */
[--C-:B------:R-:W-:Y:S02]  /*4d80*/  HADD2.F32 R41, -RZ, R161.reuse.H0_H0 ;  /* 0x200000a1ff297230 */ /* 0x100fe40000004100 */
[----:B------:R-:W-:Y:S01]  /*4d90*/  FMUL.FTZ R43, R76, R162 ;  /* 0x000000a24c2b7220 */ /* 0x000fe20000410000 */
[----:B------:R-:W-:-:S02]  /*4da0*/  HADD2.F32 R161, -RZ, R161.H1_H1 ;  /* 0x300000a1ffa17230 */ /* 0x000fc40000004100 */
[----:B------:R-:W-:Y:S01]  /*4db0*/  FMUL.FTZ R162, R42, R162 ;  /* 0x000000a22aa27220 */ /* 0x000fe20000410000 */
[-C--:B------:R-:W-:Y:S01]  /*4dc0*/  FFMA.FTZ R77, R40, R41.reuse, -R77 ;  /* 0x00000029284d7223 */ /* 0x080fe2000001084d */
[----:B------:R-:W-:Y:S01]  /*4dd0*/  FFMA.FTZ R78, R72, R41, R78 ;  /* 0x00000029484e7223 */ /* 0x000fe2000001004e */
[-C--:B------:R-:W-:Y:S01]  /*4de0*/  FFMA.FTZ R43, R42, R161.reuse, -R43 ;  /* 0x000000a12a2b7223 */ /* 0x080fe2000001082b */
[----:B------:R-:W-:Y:S01]  /*4df0*/  FFMA.FTZ R162, R76, R161, R162 ;  /* 0x000000a14ca27223 */ /* 0x000fe200000100a2 */
[----:B------:R-:W-:Y:S02]  /*4e00*/  IMAD.MOV.U32 R41, RZ, RZ, R73 ;  /* 0x000000ffff297224 */ /* 0x000fe400078e0049 */
[----:B------:R-:W-:Y:S02]  /*4e10*/  F2FP.F16.F32.PACK_AB R77, R78, R77 ;  /* 0x0000004d4e4d723e */ /* 0x000fe400000000ff */
[----:B------:R-:W-:Y:S02]  /*4e20*/  F2FP.F16.F32.PACK_AB R43, R162, R43 ;  /* 0x0000002ba22b723e */ /* 0x000fe400000000ff */
[----:B------:R-:W-:-:S03]  /*4e30*/  MOV R40, R77 ;  /* 0x0000004d00287202 */ /* 0x000fc60000000f00 */
[----:B------:R-:W-:Y:S02]  /*4e40*/  IMAD.MOV.U32 R42, RZ, RZ, R43 ;  /* 0x000000ffff2a7224 */ /* 0x000fe400078e002b */
[----:B------:R-:W-:-:S07]  /*4e50*/  IMAD.MOV.U32 R43, RZ, RZ, R74 ;  /* 0x000000ffff2b7224 */ /* 0x000fce00078e004a */
.L_x_474:
[----:B------:R-:W-:Y:S05]  /*4e60*/  BSYNC B2 ;  /* 0x0000000000027941 */ /* 0x000fea0003800000 */
.L_x_473:
[----:B--2---:R1:W-:Y:S02]  /*4e70*/  STG.E.128 desc[UR60][R46.64+0x140], R40 ;  /* 0x000140282e007986 */ /* 0x0043e4000c101d3c */
.L_x_452:
[----:B------:R-:W-:Y:S05]  /*4e80*/  BSYNC B1 ;  /* 0x0000000000017941 */ /* 0x000fea0003800000 */
.L_x_451:
[----:B------:R-:W-:Y:S05]  /*4e90*/  @P4 BRA `(.L_x_475) ;  /* 0x0000005000ac4947 */ /* 0x000fea0003800000 */
        /* <DEDUP_REMOVED lines=8> */
[----:B------:R-:W-:Y:S01]  /*4f20*/  HADD2.F32 R163, -RZ, R163.H0_H0 ;  /* 0x200000a3ffa37230 */ /* 0x000fe20000004100 */
[----:B------:R-:W-:Y:S01]  /*4f30*/  SHF.R.U32.HI R70, RZ, 0x10, R71 ;  /* 0x00000010ff467819 */ /* 0x000fe20000011647 */
[----:B--2---:R-:W-:Y:S01]  /*4f40*/  HADD2.F32 R71, -RZ, R43.H1_H1 ;  /* 0x3000002bff477230 */ /* 0x004fe20000004100 */
[--C-:B------:R-:W-:Y:S01]  /*4f50*/  SHF.R.U64 R46, R68, 0x10, R69.reuse ;  /* 0x00000010442e7819 */ /* 0x100fe20000001245 */
[----:B------:R-:W-:Y:S01]  /*4f60*/  HADD2.F32 R47, -RZ, R47.H0_H0 ;  /* 0x2000002fff2f7230 */ /* 0x000fe20000004100 */
[----:B------:R-:W-:Y:S01]  /*4f70*/  SHF.R.U32.HI R68, RZ, 0x10, R69 ;  /* 0x00000010ff447819 */ /* 0x000fe20000011645 */
[--C-:B------:R-:W-:Y:S02]  /*4f80*/  HADD2.F32 R69, -RZ, R41.reuse.H1_H1 ;  /* 0x30000029ff457230 */ /* 0x100fe40000004100 */
[----:B------:R-:W-:Y:S02]  /*4f90*/  HADD2.F32 R41, -RZ, R41.H0_H0 ;  /* 0x20000029ff297230 */ /* 0x000fe40000004100 */
[----:B------:R-:W-:-:S02]  /*4fa0*/  HADD2.F32 R70, -RZ, R70.H0_H0 ;  /* 0x20000046ff467230 */ /* 0x000fc40000004100 */
[----:B------:R-:W-:Y:S02]  /*4fb0*/  HADD2.F32 R72, -RZ, R68.H0_H0 ;  /* 0x20000044ff487230 */ /* 0x000fe40000004100 */
[-C--:B------:R-:W-:Y:S01]  /*4fc0*/  FMUL.FTZ R68, R69, R47.reuse ;  /* 0x0000002f45447220 */ /* 0x080fe20000410000 */
[----:B------:R-:W-:Y:S02]  /*4fd0*/  HADD2.F32 R46, -RZ, R46.H0_H0 ;  /* 0x2000002eff2e7230 */ /* 0x000fe40000004100 */
[----:B------:R-:W-:Y:S01]  /*4fe0*/  FMUL.FTZ R73, R41, R47 ;  /* 0x0000002f29497220 */ /* 0x000fe20000410000 */
[----:B------:R-:W-:Y:S02]  /*4ff0*/  HADD2.F32 R43, -RZ, R43.H0_H0 ;  /* 0x2000002bff2b7230 */ /* 0x000fe40000004100 */
[----:B------:R-:W-:Y:S01]  /*5000*/  FMUL.FTZ R47, R71, R70 ;  /* 0x00000046472f7220 */ /* 0x000fe20000410000 */
[----:B------:R-:W-:Y:S02]  /*5010*/  HADD2.F32 R164, -RZ, R164.H1_H1 ;  /* 0x300000a4ffa47230 */ /* 0x000fe40000004100 */
[-C--:B------:R-:W-:Y:S01]  /*5020*/  FFMA.FTZ R68, R41, R46.reuse, -R68 ;  /* 0x0000002e29447223 */ /* 0x080fe20000010844 */
[----:B------:R-:W-:Y:S01]  /*5030*/  FFMA.FTZ R73, R69, R46, R73 ;  /* 0x0000002e45497223 */ /* 0x000fe20000010049 */
[C---:B------:R-:W-:Y:S01]  /*5040*/  FMUL.FTZ R70, R43.reuse, R70 ;  /* 0x000000462b467220 */ /* 0x040fe20000410000 */
[----:B------:R-:W-:Y:S01]  /*5050*/  FFMA.FTZ R47, R43, R72, -R47 ;  /* 0x000000482b2f7223 */ /* 0x000fe2000001082f */
[----:B------:R-:W-:-:S02]  /*5060*/  HADD2.F32 R43, -RZ, R40.H1_H1 ;  /* 0x30000028ff2b7230 */ /* 0x000fc40000004100 */
[----:B------:R-:W-:Y:S02]  /*5070*/  HADD2.F32 R46, -RZ, R42.H1_H1 ;  /* 0x3000002aff2e7230 */ /* 0x000fe40000004100 */
[----:B------:R-:W-:Y:S01]  /*5080*/  FFMA.FTZ R70, R71, R72, R70 ;  /* 0x0000004847467223 */ /* 0x000fe20000010046 */
[----:B------:R-:W-:Y:S02]  /*5090*/  HADD2.F32 R40, -RZ, R40.H0_H0 ;  /* 0x20000028ff287230 */ /* 0x000fe40000004100 */
[-C--:B------:R-:W-:Y:S01]  /*50a0*/  FMUL.FTZ R69, R43, R163.reuse ;  /* 0x000000a32b457220 */ /* 0x080fe20000410000 */
[----:B------:R-:W-:Y:S02]  /*50b0*/  HADD2.F32 R42, -RZ, R42.H0_H0 ;  /* 0x2000002aff2a7230 */ /* 0x000fe40000004100 */
[----:B------:R-:W-:Y:S01]  /*50c0*/  FMUL.FTZ R71, R46, R164 ;  /* 0x000000a42e477220 */ /* 0x000fe20000410000 */
        /* <DEDUP_REMOVED lines=8> */
[----:B------:R-:W-:Y:S02]  /*5150*/  F2FP.F16.F32.PACK_AB R41, R73, R68 ;  /* 0x000000444929723e */ /* 0x000fe400000000ff */
[----:B------:R-:W-:Y:S02]  /*5160*/  F2FP.F16.F32.PACK_AB R43, R70, R47 ;  /* 0x0000002f462b723e */ /* 0x000fe400000000ff */
[----:B------:R-:W-:Y:S02]  /*5170*/  F2FP.F16.F32.PACK_AB R40, R40, R69 ;  /* 0x000000452828723e */ /* 0x000fe400000000ff */
[----:B------:R-:W-:-:S07]  /*5180*/  F2FP.F16.F32.PACK_AB R42, R164, R71 ;  /* 0x00000047a42a723e */ /* 0x000fce00000000ff */
.L_x_479:
[----:B------:R-:W-:Y:S05]  /*5190*/  BSYNC B2 ;  /* 0x0000000000027941 */ /* 0x000fea0003800000 */
.L_x_478:
[----:B--2---:R1:W-:Y:S02]  /*51a0*/  STG.E.128 desc[UR60][R44.64], R40 ;  /* 0x000000282c007986 */ /* 0x0043e4000c101d3c */
.L_x_477:
[----:B------:R-:W-:Y:S05]  /*51b0*/  BSYNC B1 ;  /* 0x0000000000017941 */ /* 0x000fea0003800000 */
.L_x_476:
[----:B------:R-:W-:Y:S01]  /*51c0*/  ISETP.NE.AND P3, PT, R33, RZ, PT ;  /* 0x000000ff2100720c */ /* 0x000fe20003f65270 */
[----:B------:R-:W-:-:S12]  /*51d0*/  BSSY B1, `(.L_x_480) ;  /* 0x0000031000017945 */ /* 0x000fd80003800000 */
[----:B------:R-:W-:Y:S05]  /*51e0*/  @!P3 BRA `(.L_x_481) ;  /* 0x0000000000bcb947 */ /* 0x000fea0003800000 */
[----:B-1234-:R1:W2:Y:S01]  /*51f0*/  LDS.128 R40, [R96+0x23000] ;  /* 0x0230000060287984 */ /* 0x01e2a20000000c00 */
[----:B------:R-:W-:Y:S01]  /*5200*/  ISETP.GE.AND P3, PT, R209, R126, PT ;  /* 0x0000007ed100720c */ /* 0x000fe20003f66270 */
[----:B------:R-:W-:-:S12]  /*5210*/  BSSY B2, `(.L_x_482) ;  /* 0x000002b000027945 */ /* 0x000fd80003800000 */
[----:B-1----:R-:W-:Y:S05]  /*5220*/  @P3 BRA `(.L_x_483) ;  /* 0x0000000000a43947 */ /* 0x002fea0003800000 */
[----:B------:R-:W-:Y:S01]  /*5230*/  SHF.R.U64 R46, R66, 0x10, R67 ;  /* 0x00000010422e7819 */ /* 0x000fe20000001243 */
[--C-:B--2---:R-:W-:Y:S01]  /*5240*/  HADD2.F32 R66, -RZ, R41.reuse.H0_H0 ;  /* 0x20000029ff427230 */ /* 0x104fe20000004100 */
[--C-:B------:R-:W-:Y:S02]  /*5250*/  SHF.R.U64 R47, R64, 0x10, R65.reuse ;  /* 0x00000010402f7819 */ /* 0x100fe40000001241 */
[----:B------:R-:W-:Y:S01]  /*5260*/  SHF.R.U32.HI R64, RZ, 0x10, R65 ;  /* 0x00000010ff407819 */ /* 0x000fe20000011641 */
[----:B------:R-:W-:Y:S01]  /*5270*/  IMAD.MOV.U32 R65, RZ, RZ, R43 ;  /* 0x000000ffff417224 */ /* 0x000fe200078e002b */
[----:B------:R-:W-:Y:S01]  /*5280*/  SHF.R.U32.HI R68, RZ, 0x10, R67 ;  /* 0x00000010ff447819 */ /* 0x000fe20000011643 */
[----:B------:R-:W-:Y:S02]  /*5290*/  HADD2.F32 R67, -RZ, R46.H0_H0 ;  /* 0x2000002eff437230 */ /* 0x000fe40000004100 */
[----:B------:R-:W-:Y:S02]  /*52a0*/  HADD2.F32 R46, -RZ, R41.H1_H1 ;  /* 0x30000029ff2e7230 */ /* 0x000fe40000004100 */
[----:B------:R-:W-:-:S02]  /*52b0*/  HADD2.F32 R43, -RZ, R47.H0_H0 ;  /* 0x2000002fff2b7230 */ /* 0x000fc40000004100 */
[----:B------:R-:W-:Y:S02]  /*52c0*/  HADD2.F32 R68, -RZ, R68.H0_H0 ;  /* 0x20000044ff447230 */ /* 0x000fe40000004100 */
[-C--:B------:R-:W-:Y:S01]  /*52d0*/  FMUL.FTZ R41, R46, R67.reuse ;  /* 0x000000432e297220 */ /* 0x080fe20000410000 */
[--C-:B------:R-:W-:Y:S02]  /*52e0*/  HADD2.F32 R47, -RZ, R65.reuse.H1_H1 ;  /* 0x30000041ff2f7230 */ /* 0x100fe40000004100 */
[C---:B------:R-:W-:Y:S01]  /*52f0*/  FMUL.FTZ R67, R66.reuse, R67 ;  /* 0x0000004342437220 */ /* 0x040fe20000410000 */
[----:B------:R-:W-:Y:S02]  /*5300*/  HADD2.F32 R65, -RZ, R65.H0_H0 ;  /* 0x20000041ff417230 */ /* 0x000fe40000004100 */
[-C--:B------:R-:W-:Y:S01]  /*5310*/  FFMA.FTZ R41, R66, R43.reuse, -R41 ;  /* 0x0000002b42297223 */ /* 0x080fe20000010829 */
[----:B------:R-:W-:Y:S02]  /*5320*/  HADD2.F32 R64, -RZ, R64.H0_H0 ;  /* 0x20000040ff407230 */ /* 0x000fe40000004100 */
[-C--:B------:R-:W-:Y:S01]  /*5330*/  FMUL.FTZ R70, R47, R68.reuse ;  /* 0x000000442f467220 */ /* 0x080fe20000410000 */
[----:B------:R-:W-:Y:S01]  /*5340*/  FFMA.FTZ R46, R46, R43, R67 ;  /* 0x0000002b2e2e7223 */ /* 0x000fe20000010043 */
[----:B------:R-:W-:Y:S01]  /*5350*/  FMUL.FTZ R68, R65, R68 ;  /* 0x0000004441447220 */ /* 0x000fe20000410000 */
[----:B------:R-:W-:-:S02]  /*5360*/  HADD2.F32 R67, -RZ, R160.H0_H0 ;  /* 0x200000a0ff437230 */ /* 0x000fc40000004100 */
[-C--:B------:R-:W-:Y:S01]  /*5370*/  FFMA.FTZ R43, R65, R64.reuse, -R70 ;  /* 0x00000040412b7223 */ /* 0x080fe20000010846 */
[----:B------:R-:W-:Y:S02]  /*5380*/  HADD2.F32 R160, -RZ, R160.H1_H1 ;  /* 0x300000a0ffa07230 */ /* 0x000fe40000004100 */
[----:B------:R-:W-:Y:S01]  /*5390*/  FFMA.FTZ R64, R47, R64, R68 ;  /* 0x000000402f407223 */ /* 0x000fe20000010044 */
[----:B------:R-:W-:Y:S01]  /*53a0*/  HADD2.F32 R66, -RZ, R40.H1_H1 ;  /* 0x30000028ff427230 */ /* 0x000fe20000004100 */
[----:B------:R-:W-:Y:S01]  /*53b0*/  F2FP.F16.F32.PACK_AB R41, R46, R41 ;  /* 0x000000292e29723e */ /* 0x000fe200000000ff */
[----:B------:R-:W-:Y:S02]  /*53c0*/  HADD2.F32 R65, -RZ, R42.H1_H1 ;  /* 0x3000002aff417230 */ /* 0x000fe40000004100 */
[----:B------:R-:W-:Y:S02]  /*53d0*/  HADD2.F32 R40, -RZ, R40.H0_H0 ;  /* 0x20000028ff287230 */ /* 0x000fe40000004100 */
[----:B------:R-:W-:Y:S01]  /*53e0*/  FMUL.FTZ R69, R66, R67 ;  /* 0x0000004342457220 */ /* 0x000fe20000410000 */
[----:B------:R-:W-:-:S02]  /*53f0*/  HADD2.F32 R42, -RZ, R42.H0_H0 ;  /* 0x2000002aff2a7230 */ /* 0x000fc40000004100 */
[CC--:B------:R-:W-:Y:S01]  /*5400*/  FMUL.FTZ R71, R65.reuse, R160.reuse ;  /* 0x000000a041477220 */ /* 0x0c0fe20000410000 */
[--C-:B------:R-:W-:Y:S02]  /*5410*/  HADD2.F32 R47, -RZ, R158.reuse.H0_H0 ;  /* 0x2000009eff2f7230 */ /* 0x100fe40000004100 */
[----:B------:R-:W-:Y:S01]  /*5420*/  FMUL.FTZ R67, R40, R67 ;  /* 0x0000004328437220 */ /* 0x000fe20000410000 */
[----:B------:R-:W-:Y:S02]  /*5430*/  HADD2.F32 R158, -RZ, R158.H1_H1 ;  /* 0x3000009eff9e7230 */ /* 0x000fe40000004100 */
[----:B------:R-:W-:Y:S01]  /*5440*/  FMUL.FTZ R160, R42, R160 ;  /* 0x000000a02aa07220 */ /* 0x000fe20000410000 */
[----:B------:R-:W-:Y:S01]  /*5450*/  F2FP.F16.F32.PACK_AB R43, R64, R43 ;  /* 0x0000002b402b723e */ /* 0x000fe200000000ff */
[-C--:B------:R-:W-:Y:S01]  /*5460*/  FFMA.FTZ R69, R40, R47.reuse, -R69 ;  /* 0x0000002f28457223 */ /* 0x080fe20000010845 */
[----:B------:R-:W-:Y:S01]  /*5470*/  FFMA.FTZ R66, R66, R47, R67 ;  /* 0x0000002f42427223 */ /* 0x000fe20000010043 */
[-C--:B------:R-:W-:Y:S01]  /*5480*/  FFMA.FTZ R71, R42, R158.reuse, -R71 ;  /* 0x0000009e2a477223 */ /* 0x080fe20000010847 */
[----:B------:R-:W-:-:S03]  /*5490*/  FFMA.FTZ R160, R65, R158, R160 ;  /* 0x0000009e41a07223 */ /* 0x000fc600000100a0 */
[----:B------:R-:W-:Y:S02]  /*54a0*/  F2FP.F16.F32.PACK_AB R40, R66, R69 ;  /* 0x000000454228723e */ /* 0x000fe400000000ff */
[----:B------:R-:W-:-:S07]  /*54b0*/  F2FP.F16.F32.PACK_AB R42, R160, R71 ;  /* 0x00000047a02a723e */ /* 0x000fce00000000ff */
.L_x_483:
[----:B------:R-:W-:Y:S05]  /*54c0*/  BSYNC B2 ;  /* 0x0000000000027941 */ /* 0x000fea0003800000 */
.L_x_482:
[----:B--2---:R1:W-:Y:S02]  /*54d0*/  STG.E.128 desc[UR60][R44.64+0x40], R40 ;  /* 0x000040282c007986 */ /* 0x0043e4000c101d3c */
.L_x_481:
[----:B------:R-:W-:Y:S05]  /*54e0*/  BSYNC B1 ;  /* 0x0000000000017941 */ /* 0x000fea0003800000 */
.L_x_480:
        /* <DEDUP_REMOVED lines=8> */
[----:B--2---:R-:W-:Y:S01]  /*5570*/  IMAD.MOV.U32 R47, RZ, RZ, R43 ;  /* 0x000000ffff2f7224 */ /* 0x004fe200078e002b */
[--C-:B------:R-:W-:Y:S01]  /*5580*/  SHF.R.U64 R60, R62, 0x10, R63.reuse ;  /* 0x000000103e3c7819 */ /* 0x100fe2000000123f */
[--C-:B------:R-:W-:Y:S01]  /*5590*/  HADD2.F32 R43, -RZ, R41.reuse.H1_H1 ;  /* 0x30000029ff2b7230 */ /* 0x100fe20000004100 */
[----:B------:R-:W-:Y:S02]  /*55a0*/  SHF.R.U32.HI R64, RZ, 0x10, R63 ;  /* 0x00000010ff407819 */ /* 0x000fe4000001163f */
[----:B------:R-:W-:Y:S01]  /*55b0*/  MOV R46, R40 ;  /* 0x00000028002e7202 */ /* 0x000fe20000000f00 */
[----:B------:R-:W-:Y:S01]  /*55c0*/  HADD2.F32 R63, -RZ, R60.H0_H0 ;  /* 0x2000003cff3f7230 */ /* 0x000fe20000004100 */
[----:B------:R-:W-:Y:S01]  /*55d0*/  SHF.R.U32.HI R65, RZ, 0x10, R61 ;  /* 0x00000010ff417819 */ /* 0x000fe2000001163d */
[----:B------:R-:W-:Y:S02]  /*55e0*/  HADD2.F32 R40, -RZ, R41.H0_H0 ;  /* 0x20000029ff287230 */ /* 0x000fe40000004100 */
[----:B------:R-:W-:-:S02]  /*55f0*/  HADD2.F32 R60, -RZ, R47.H1_H1 ;  /* 0x3000002fff3c7230 */ /* 0x000fc40000004100 */
[-C--:B------:R-:W-:Y:S01]  /*5600*/  FMUL.FTZ R41, R43, R63.reuse ;  /* 0x0000003f2b297220 */ /* 0x080fe20000410000 */
[----:B------:R-:W-:Y:S02]  /*5610*/  HADD2.F32 R64, -RZ, R64.H0_H0 ;  /* 0x20000040ff407230 */ /* 0x000fe40000004100 */
[----:B------:R-:W-:Y:S02]  /*5620*/  HADD2.F32 R47, -RZ, R47.H0_H0 ;  /* 0x2000002fff2f7230 */ /* 0x000fe40000004100 */
[----:B------:R-:W-:Y:S02]  /*5630*/  HADD2.F32 R61, -RZ, R66.H0_H0 ;  /* 0x20000042ff3d7230 */ /* 0x000fe40000004100 */
[----:B------:R-:W-:Y:S01]  /*5640*/  FMUL.FTZ R66, R40, R63 ;  /* 0x0000003f28427220 */ /* 0x000fe20000410000 */
[----:B------:R-:W-:Y:S02]  /*5650*/  HADD2.F32 R62, -RZ, R65.H0_H0 ;  /* 0x20000041ff3e7230 */ /* 0x000fe40000004100 */
[-C--:B------:R-:W-:Y:S01]  /*5660*/  FMUL.FTZ R68, R60, R64.reuse ;  /* 0x000000403c447220 */ /* 0x080fe20000410000 */
[----:B------:R-:W-:Y:S01]  /*5670*/  FMUL.FTZ R63, R47, R64 ;  /* 0x000000402f3f7220 */ /* 0x000fe20000410000 */
[-C--:B------:R-:W-:Y:S01]  /*5680*/  FFMA.FTZ R40, R40, R61.reuse, -R41 ;  /* 0x0000003d28287223 */ /* 0x080fe20000010829 */
[----:B------:R-:W-:Y:S01]  /*5690*/  FFMA.FTZ R41, R43, R61, R66 ;  /* 0x0000003d2b297223 */ /* 0x000fe20000010042 */
[-C--:B------:R-:W-:Y:S01]  /*56a0*/  FFMA.FTZ R43, R47, R62.reuse, -R68 ;  /* 0x0000003e2f2b7223 */ /* 0x080fe20000010844 */
[----:B------:R-:W-:Y:S01]  /*56b0*/  FFMA.FTZ R64, R60, R62, R63 ;  /* 0x0000003e3c407223 */ /* 0x000fe2000001003f */
[----:B------:R-:W-:-:S02]  /*56c0*/  HADD2.F32 R62, -RZ, R153.H0_H0 ;  /* 0x20000099ff3e7230 */ /* 0x000fc40000004100 */
[----:B------:R-:W-:Y:S01]  /*56d0*/  HADD2.F32 R153, -RZ, R153.H1_H1 ;  /* 0x30000099ff997230 */ /* 0x000fe20000004100 */
[----:B------:R-:W-:Y:S01]  /*56e0*/  F2FP.F16.F32.PACK_AB R41, R41, R40 ;  /* 0x000000282929723e */ /* 0x000fe200000000ff */
[----:B------:R-:W-:Y:S01]  /*56f0*/  HADD2.F32 R47, -RZ, R46.H1_H1 ;  /* 0x3000002eff2f7230 */ /* 0x000fe20000004100 */
[----:B------:R-:W-:Y:S01]  /*5700*/  F2FP.F16.F32.PACK_AB R43, R64, R43 ;  /* 0x0000002b402b723e */ /* 0x000fe200000000ff */
[----:B------:R-:W-:Y:S02]  /*5710*/  HADD2.F32 R60, -RZ, R42.H1_H1 ;  /* 0x3000002aff3c7230 */ /* 0x000fe40000004100 */
[----:B------:R-:W-:Y:S02]  /*5720*/  HADD2.F32 R46, -RZ, R46.H0_H0 ;  /* 0x2000002eff2e7230 */ /* 0x000fe40000004100 */
[----:B------:R-:W-:Y:S01]  /*5730*/  FMUL.FTZ R65, R47, R62 ;  /* 0x0000003e2f417220 */ /* 0x000fe20000410000 */
[----:B------:R-:W-:Y:S02]  /*5740*/  HADD2.F32 R42, -RZ, R42.H0_H0 ;  /* 0x2000002aff2a7230 */ /* 0x000fe40000004100 */
[----:B------:R-:W-:Y:S01]  /*5750*/  FMUL.FTZ R67, R60, R153 ;  /* 0x000000993c437220 */ /* 0x000fe20000410000 */
[----:B------:R-:W-:-:S02]  /*5760*/  HADD2.F32 R61, -RZ, R150.H0_H0 ;  /* 0x20000096ff3d7230 */ /* 0x000fc40000004100 */
[----:B------:R-:W-:Y:S01]  /*5770*/  FMUL.FTZ R62, R46, R62 ;  /* 0x0000003e2e3e7220 */ /* 0x000fe20000410000 */
[----:B------:R-:W-:Y:S02]  /*5780*/  HADD2.F32 R63, -RZ, R150.H1_H1 ;  /* 0x30000096ff3f7230 */ /* 0x000fe40000004100 */
[----:B------:R-:W-:Y:S01]  /*5790*/  FMUL.FTZ R153, R42, R153 ;  /* 0x000000992a997220 */ /* 0x000fe20000410000 */
[-C--:B------:R-:W-:Y:S01]  /*57a0*/  FFMA.FTZ R65, R46, R61.reuse, -R65 ;  /* 0x0000003d2e417223 */ /* 0x080fe20000010841 */
[----:B------:R-:W-:Y:S01]  /*57b0*/  FFMA.FTZ R62, R47, R61, R62 ;  /* 0x0000003d2f3e7223 */ /* 0x000fe2000001003e */
[-C--:B------:R-:W-:Y:S01]  /*57c0*/  FFMA.FTZ R67, R42, R63.reuse, -R67 ;  /* 0x0000003f2a437223 */ /* 0x080fe20000010843 */
[----:B------:R-:W-:-:S03]  /*57d0*/  FFMA.FTZ R60, R60, R63, R153 ;  /* 0x0000003f3c3c7223 */ /* 0x000fc60000010099 */
[----:B------:R-:W-:Y:S02]  /*57e0*/  F2FP.F16.F32.PACK_AB R40, R62, R65 ;  /* 0x000000413e28723e */ /* 0x000fe400000000ff */
[----:B------:R-:W-:-:S07]  /*57f0*/  F2FP.F16.F32.PACK_AB R42, R60, R67 ;  /* 0x000000433c2a723e */ /* 0x000fce00000000ff */
.L_x_487:
[----:B------:R-:W-:Y:S05]  /*5800*/  BSYNC B2 ;  /* 0x0000000000027941 */ /* 0x000fea0003800000 */
.L_x_486:
[----:B--2---:R1:W-:Y:S02]  /*5810*/  STG.E.128 desc[UR60][R44.64+0x80], R40 ;  /* 0x000080282c007986 */ /* 0x0043e4000c101d3c */
.L_x_485:
[----:B------:R-:W-:Y:S05]  /*5820*/  BSYNC B1 ;  /* 0x0000000000017941 */ /* 0x000fea0003800000 */
.L_x_484:
        /* <DEDUP_REMOVED lines=8> */
[----:B--2---:R-:W-:Y:S01]  /*58b0*/  IMAD.MOV.U32 R46, RZ, RZ, R42 ;  /* 0x000000ffff2e7224 */ /* 0x004fe200078e002a */
[----:B------:R-:W-:Y:S01]  /*58c0*/  SHF.R.U32.HI R61, RZ, 0x10, R57 ;  /* 0x00000010ff3d7819 */ /* 0x000fe20000011639 */
[--C-:B------:R-:W-:Y:S01]  /*58d0*/  HADD2.F32 R42, -RZ, R41.reuse.H1_H1 ;  /* 0x30000029ff2a7230 */ /* 0x100fe20000004100 */
[--C-:B------:R-:W-:Y:S01]  /*58e0*/  SHF.R.U64 R57, R58, 0x10, R59.reuse ;  /* 0x000000103a397819 */ /* 0x100fe2000000123b */
[----:B------:R-:W-:Y:S01]  /*58f0*/  HADD2.F32 R41, -RZ, R41.H0_H0 ;  /* 0x20000029ff297230 */ /* 0x000fe20000004100 */
[----:B------:R-:W-:Y:S01]  /*5900*/  SHF.R.U32.HI R60, RZ, 0x10, R59 ;  /* 0x00000010ff3c7819 */ /* 0x000fe2000001163b */
[----:B------:R-:W-:Y:S02]  /*5910*/  HADD2.F32 R56, -RZ, R56.H0_H0 ;  /* 0x20000038ff387230 */ /* 0x000fe40000004100 */
[----:B------:R-:W-:Y:S02]  /*5920*/  HADD2.F32 R57, -RZ, R57.H0_H0 ;  /* 0x20000039ff397230 */ /* 0x000fe40000004100 */
[----:B------:R-:W-:-:S02]  /*5930*/  HADD2.F32 R60, -RZ, R60.H0_H0 ;  /* 0x2000003cff3c7230 */ /* 0x000fc40000004100 */
[--C-:B------:R-:W-:Y:S02]  /*5940*/  HADD2.F32 R47, -RZ, R43.reuse.H1_H1 ;  /* 0x3000002bff2f7230 */ /* 0x100fe40000004100 */
[CC--:B------:R-:W-:Y:S01]  /*5950*/  FMUL.FTZ R62, R42.reuse, R57.reuse ;  /* 0x000000392a3e7220 */ /* 0x0c0fe20000410000 */
[C---:B------:R-:W-:Y:S01]  /*5960*/  FMUL.FTZ R57, R41.reuse, R57 ;  /* 0x0000003929397220 */ /* 0x040fe20000410000 */
[----:B------:R-:W-:Y:S02]  /*5970*/  HADD2.F32 R43, -RZ, R43.H0_H0 ;  /* 0x2000002bff2b7230 */ /* 0x000fe40000004100 */
[-C--:B------:R-:W-:Y:S01]  /*5980*/  FFMA.FTZ R62, R41, R56.reuse, -R62 ;  /* 0x00000038293e7223 */ /* 0x080fe2000001083e */
[----:B------:R-:W-:Y:S01]  /*5990*/  FFMA.FTZ R59, R42, R56, R57 ;  /* 0x000000382a3b7223 */ /* 0x000fe20000010039 */
[----:B------:R-:W-:Y:S02]  /*59a0*/  HADD2.F32 R58, -RZ, R61.H0_H0 ;  /* 0x2000003dff3a7230 */ /* 0x000fe40000004100 */
[----:B------:R-:W-:Y:S01]  /*59b0*/  FMUL.FTZ R64, R47, R60 ;  /* 0x0000003c2f407220 */ /* 0x000fe20000410000 */
[----:B------:R-:W-:-:S02]  /*59c0*/  HADD2.F32 R56, -RZ, R133.H0_H0 ;  /* 0x20000085ff387230 */ /* 0x000fc40000004100 */
[C---:B------:R-:W-:Y:S01]  /*59d0*/  FMUL.FTZ R60, R43.reuse, R60 ;  /* 0x0000003c2b3c7220 */ /* 0x040fe20000410000 */
[----:B------:R-:W-:Y:S02]  /*59e0*/  HADD2.F32 R133, -RZ, R133.H1_H1 ;  /* 0x30000085ff857230 */ /* 0x000fe40000004100 */
[-C--:B------:R-:W-:Y:S01]  /*59f0*/  FFMA.FTZ R64, R43, R58.reuse, -R64 ;  /* 0x0000003a2b407223 */ /* 0x080fe20000010840 */
[----:B------:R-:W-:Y:S02]  /*5a00*/  HADD2.F32 R41, -RZ, R40.H1_H1 ;  /* 0x30000028ff297230 */ /* 0x000fe40000004100 */
[----:B------:R-:W-:Y:S01]  /*5a10*/  FFMA.FTZ R63, R47, R58, R60 ;  /* 0x0000003a2f3f7223 */ /* 0x000fe2000001003c */
[----:B------:R-:W-:Y:S02]  /*5a20*/  HADD2.F32 R42, -RZ, R46.H1_H1 ;  /* 0x3000002eff2a7230 */ /* 0x000fe40000004100 */
[----:B------:R-:W-:Y:S02]  /*5a30*/  HADD2.F32 R40, -RZ, R40.H0_H0 ;  /* 0x20000028ff287230 */ /* 0x000fe40000004100 */
[----:B------:R-:W-:Y:S01]  /*5a40*/  FMUL.FTZ R57, R41, R56 ;  /* 0x0000003829397220 */ /* 0x000fe20000410000 */
[----:B------:R-:W-:-:S02]  /*5a50*/  HADD2.F32 R46, -RZ, R46.H0_H0 ;  /* 0x2000002eff2e7230 */ /* 0x000fc40000004100 */
[-C--:B------:R-:W-:Y:S01]  /*5a60*/  FMUL.FTZ R61, R42, R133.reuse ;  /* 0x000000852a3d7220 */ /* 0x080fe20000410000 */
[--C-:B------:R-:W-:Y:S02]  /*5a70*/  HADD2.F32 R43, -RZ, R132.reuse.H0_H0 ;  /* 0x20000084ff2b7230 */ /* 0x100fe40000004100 */
[----:B------:R-:W-:Y:S01]  /*5a80*/  FMUL.FTZ R56, R40, R56 ;  /* 0x0000003828387220 */ /* 0x000fe20000410000 */
[----:B------:R-:W-:Y:S02]  /*5a90*/  HADD2.F32 R47, -RZ, R132.H1_H1 ;  /* 0x30000084ff2f7230 */ /* 0x000fe40000004100 */
[----:B------:R-:W-:Y:S01]  /*5aa0*/  FMUL.FTZ R133, R46, R133 ;  /* 0x000000852e857220 */ /* 0x000fe20000410000 */
[-C--:B------:R-:W-:Y:S01]  /*5ab0*/  FFMA.FTZ R57, R40, R43.reuse, -R57 ;  /* 0x0000002b28397223 */ /* 0x080fe20000010839 */
[----:B------:R-:W-:Y:S01]  /*5ac0*/  FFMA.FTZ R56, R41, R43, R56 ;  /* 0x0000002b29387223 */ /* 0x000fe20000010038 */
[-C--:B------:R-:W-:Y:S01]  /*5ad0*/  FFMA.FTZ R61, R46, R47.reuse, -R61 ;  /* 0x0000002f2e3d7223 */ /* 0x080fe2000001083d */
[----:B------:R-:W-:Y:S01]  /*5ae0*/  FFMA.FTZ R42, R42, R47, R133 ;  /* 0x0000002f2a2a7223 */ /* 0x000fe20000010085 */
[----:B------:R-:W-:-:S02]  /*5af0*/  F2FP.F16.F32.PACK_AB R41, R59, R62 ;  /* 0x0000003e3b29723e */ /* 0x000fc400000000ff */
[----:B------:R-:W-:Y:S02]  /*5b00*/  F2FP.F16.F32.PACK_AB R43, R63, R64 ;  /* 0x000000403f2b723e */ /* 0x000fe400000000ff */
[----:B------:R-:W-:Y:S02]  /*5b10*/  F2FP.F16.F32.PACK_AB R40, R56, R57 ;  /* 0x000000393828723e */ /* 0x000fe400000000ff */
[----:B------:R-:W-:-:S07]  /*5b20*/  F2FP.F16.F32.PACK_AB R42, R42, R61 ;  /* 0x0000003d2a2a723e */ /* 0x000fce00000000ff */
.L_x_491:
[----:B------:R-:W-:Y:S05]  /*5b30*/  BSYNC B2 ;  /* 0x0000000000027941 */ /* 0x000fea0003800000 */
.L_x_490:
[----:B--2---:R1:W-:Y:S02]  /*5b40*/  STG.E.128 desc[UR60][R44.64+0xc0], R40 ;  /* 0x0000c0282c007986 */ /* 0x0043e4000c101d3c */
.L_x_489:
[----:B------:R-:W-:Y:S05]  /*5b50*/  BSYNC B1 ;  /* 0x0000000000017941 */ /* 0x000fea0003800000 */
.L_x_488:
        /* <DEDUP_REMOVED lines=48> */
.L_x_495:
[----:B------:R-:W-:Y:S05]  /*5e60*/  BSYNC B2 ;  /* 0x0000000000027941 */ /* 0x000fea0003800000 */
.L_x_494:
[----:B--2---:R1:W-:Y:S02]  /*5e70*/  STG.E.128 desc[UR60][R44.64+0x100], R40 ;  /* 0x000100282c007986 */ /* 0x0043e4000c101d3c */
.L_x_493:
[----:B------:R-:W-:Y:S05]  /*5e80*/  BSYNC B1 ;  /* 0x0000000000017941 */ /* 0x000fea0003800000 */
.L_x_492:
[----:B------:R-:W-:-:S13]  /*5e90*/  ISETP.NE.AND P3, PT, R37, RZ, PT ;  /* 0x000000ff2500720c */ /* 0x000fda0003f65270 */
        /* <DEDUP_REMOVED lines=8> */
[----:B------:R-:W-:Y:S01]  /*5f20*/  HADD2.F32 R42, -RZ, R41.H1_H1 ;  /* 0x30000029ff2a7230 */ /* 0x000fe20000004100 */
[--C-:B------:R-:W-:Y:S01]  /*5f30*/  SHF.R.U64 R49, R50, 0x10, R51.reuse ;  /* 0x0000001032317819 */ /* 0x100fe20000001233 */
[--C-:B------:R-:W-:Y:S01]  /*5f40*/  HADD2.F32 R47, -RZ, R43.reuse.H1_H1 ;  /* 0x3000002bff2f7230 */ /* 0x100fe20000004100 */
[----:B------:R-:W-:Y:S01]  /*5f50*/  SHF.R.U32.HI R52, RZ, 0x10, R51 ;  /* 0x00000010ff347819 */ /* 0x000fe20000011633 */
[----:B------:R-:W-:Y:S02]  /*5f60*/  HADD2.F32 R43, -RZ, R43.H0_H0 ;  /* 0x2000002bff2b7230 */ /* 0x000fe40000004100 */
[----:B------:R-:W-:Y:S02]  /*5f70*/  HADD2.F32 R49, -RZ, R49.H0_H0 ;  /* 0x20000031ff317230 */ /* 0x000fe40000004100 */
[----:B------:R-:W-:-:S02]  /*5f80*/  HADD2.F32 R52, -RZ, R52.H0_H0 ;  /* 0x20000034ff347230 */ /* 0x000fc40000004100 */
[----:B------:R-:W-:Y:S02]  /*5f90*/  HADD2.F32 R41, -RZ, R41.H0_H0 ;  /* 0x20000029ff297230 */ /* 0x000fe40000004100 */
[-C--:B------:R-:W-:Y:S01]  /*5fa0*/  FMUL.FTZ R54, R42, R49.reuse ;  /* 0x000000312a367220 */ /* 0x080fe20000410000 */
[----:B------:R-:W-:Y:S02]  /*5fb0*/  HADD2.F32 R48, -RZ, R48.H0_H0 ;  /* 0x20000030ff307230 */ /* 0x000fe40000004100 */
[-C--:B------:R-:W-:Y:S01]  /*5fc0*/  FMUL.FTZ R56, R47, R52.reuse ;  /* 0x000000342f387220 */ /* 0x080fe20000410000 */
[----:B------:R-:W-:Y:S02]  /*5fd0*/  HADD2.F32 R50, -RZ, R53.H0_H0 ;  /* 0x20000035ff327230 */ /* 0x000fe40000004100 */
[----:B------:R-:W-:Y:S01]  /*5fe0*/  FMUL.FTZ R52, R43, R52 ;  /* 0x000000342b347220 */ /* 0x000fe20000410000 */
[C---:B------:R-:W-:Y:S01]  /*5ff0*/  FMUL.FTZ R49, R41.reuse, R49 ;  /* 0x0000003129317220 */ /* 0x040fe20000410000 */
[----:B------:R-:W-:Y:S01]  /*6000*/  FFMA.FTZ R54, R41, R48, -R54 ;  /* 0x0000003029367223 */ /* 0x000fe20000010836 */
[----:B------:R-:W-:-:S02]  /*6010*/  HADD2.F32 R41, -RZ, R40.H1_H1 ;  /* 0x30000028ff297230 */ /* 0x000fc40000004100 */
[----:B------:R-:W-:Y:S01]  /*6020*/  FFMA.FTZ R55, R47, R50, R52 ;  /* 0x000000322f377223 */ /* 0x000fe20000010034 */
[----:B------:R-:W-:Y:S01]  /*6030*/  FFMA.FTZ R53, R42, R48, R49 ;  /* 0x000000302a357223 */ /* 0x000fe20000010031 */
[----:B------:R-:W-:Y:S02]  /*6040*/  HADD2.F32 R47, -RZ, R90.H0_H0 ;  /* 0x2000005aff2f7230 */ /* 0x000fe40000004100 */
[----:B------:R-:W-:Y:S01]  /*6050*/  FFMA.FTZ R56, R43, R50, -R56 ;  /* 0x000000322b387223 */ /* 0x000fe20000010838 */
[----:B------:R-:W-:Y:S02]  /*6060*/  HADD2.F32 R40, -RZ, R40.H0_H0 ;  /* 0x20000028ff287230 */ /* 0x000fe40000004100 */
[----:B------:R-:W-:Y:S02]  /*6070*/  HADD2.F32 R49, -RZ, R90.H1_H1 ;  /* 0x3000005aff317230 */ /* 0x000fe40000004100 */
[----:B------:R-:W-:Y:S01]  /*6080*/  FMUL.FTZ R51, R41, R47 ;  /* 0x0000002f29337220 */ /* 0x000fe20000410000 */
[----:B------:R-:W-:-:S02]  /*6090*/  HADD2.F32 R42, -RZ, R46.H1_H1 ;  /* 0x3000002eff2a7230 */ /* 0x000fc40000004100 */
[----:B------:R-:W-:Y:S01]  /*60a0*/  FMUL.FTZ R48, R40, R47 ;  /* 0x0000002f28307220 */ /* 0x000fe20000410000 */
[----:B------:R-:W-:Y:S02]  /*60b0*/  HADD2.F32 R46, -RZ, R46.H0_H0 ;  /* 0x2000002eff2e7230 */ /* 0x000fe40000004100 */
[--C-:B------:R-:W-:Y:S02]  /*60c0*/  HADD2.F32 R43, -RZ, R89.reuse.H1_H1 ;  /* 0x30000059ff2b7230 */ /* 0x100fe40000004100 */
[-C--:B------:R-:W-:Y:S01]  /*60d0*/  FMUL.FTZ R47, R42, R49.reuse ;  /* 0x000000312a2f7220 */ /* 0x080fe20000410000 */
[----:B------:R-:W-:Y:S02]  /*60e0*/  HADD2.F32 R89, -RZ, R89.H0_H0 ;  /* 0x20000059ff597230 */ /* 0x000fe40000004100 */
        /* <DEDUP_REMOVED lines=9> */
.L_x_497:
[----:B------:R-:W-:Y:S05]  /*6180*/  BSYNC B1 ;  /* 0x0000000000017941 */ /* 0x000fea0003800000 */
.L_x_496:
[----:B--2---:R1:W-:Y:S01]  /*6190*/  STG.E.128 desc[UR60][R44.64+0x140], R40 ;  /* 0x000140282c007986 */ /* 0x0043e2000c101d3c */
[----:B------:R-:W-:Y:S05]  /*61a0*/  BRA `(.L_x_475) ;  /* 0x0000003c00e87947 */ /* 0x000fea0003800000 */
.L_x_443:
        /* <DEDUP_REMOVED lines=23> */
[----:B------:R-:W-:Y:S06]  /*6320*/  @P4 BRA `(.L_x_499) ;  /* 0x00000000007c4947 */ /* 0x000fec0003800000 */
[----:B------:R-:W-:Y:S01]  /*6330*/  IADD3 R42, P2, R108, R90, RZ ;  /* 0x0000005a6c2a7210 */ /* 0x000fe20007f5e0ff */
[----:B------:R-:W-:Y:S01]  /*6340*/  ULDC.64 UR4, c[0x0][0x3e8] ;  /* 0x0000fa0000047ab9 */ /* 0x000fe20000000a00 */
[----:B------:R-:W-:Y:S02]  /*6350*/  CS2R R50, SRZ ;  /* 0x0000000000327805 */ /* 0x000fe4000001ff00 */
[----:B------:R-:W-:Y:S02]  /*6360*/  CS2R R48, SRZ ;  /* 0x0000000000307805 */ /* 0x000fe4000001ff00 */
[----:B------:R-:W-:Y:S02]  /*6370*/  IADD3.X R43, R98, R15, RZ, P2, !PT ;  /* 0x0000000f622b7210 */ /* 0x000fe400017fe4ff */
[----:B------:R-:W-:Y:S02]  /*6380*/  CS2R R78, SRZ ;  /* 0x00000000004e7805 */ /* 0x000fe4000001ff00 */
[----:B------:R-:W-:-:S02]  /*6390*/  IADD3 R40, P2, R102, R88, RZ ;  /* 0x0000005866287210 */ /* 0x000fc40007f5e0ff */
[----:B------:R-:W-:-:S03]  /*63a0*/  CS2R R76, SRZ ;  /* 0x00000000004c7805 */ /* 0x000fc6000001ff00 */
[----:B------:R-:W-:Y:S01]  /*63b0*/  IMAD.X R41, R99, 0x1, R21, P2 ;  /* 0x0000000163297824 */ /* 0x000fe200010e0615 */
[----:B------:R-:W-:-:S04]  /*63c0*/  LEA R80, P2, R42, UR4, 0x1 ;  /* 0x000000042a507c11 */ /* 0x000fc8000f8408ff */
[----:B------:R-:W-:Y:S01]  /*63d0*/  LEA.HI.X R81, R42, UR5, R43, 0x1, P2 ;  /* 0x000000052a517c11 */ /* 0x000fe200090f0c2b */
[----:B------:R-:W-:Y:S02]  /*63e0*/  ULDC.64 UR4, c[0x0][0x400] ;  /* 0x0001000000047ab9 */ /* 0x000fe40000000a00 */
[----:B------:R-:W-:-:S04]  /*63f0*/  LEA R84, P2, R40, UR4, 0x1 ;  /* 0x0000000428547c11 */ /* 0x000fc8000f8408ff */
[----:B------:R-:W-:Y:S02]  /*6400*/  LEA.HI.X R85, R40, UR5, R41, 0x1, P2 ;  /* 0x0000000528557c11 */ /* 0x000fe400090f0c29 */
[----:B------:R-:W-:Y:S02]  /*6410*/  ISETP.GE.AND P2, PT, R18, R126, PT ;  /* 0x0000007e1200720c */ /* 0x000fe40003f46270 */
[----:B------:R-:W-:Y:S02]  /*6420*/  CS2R R46, SRZ ;  /* 0x00000000002e7805 */ /* 0x000fe4000001ff00 */
[----:B------:R-:W-:Y:S02]  /*6430*/  CS2R R44, SRZ ;  /* 0x00000000002c7805 */ /* 0x000fe4000001ff00 */
[----:B------:R-:W-:Y:S02]  /*6440*/  CS2R R58, SRZ ;  /* 0x00000000003a7805 */ /* 0x000fe4000001ff00 */
[----:B------:R-:W-:-:S05]  /*6450*/  CS2R R56, SRZ ;  /* 0x0000000000387805 */ /* 0x000fca000001ff00 */
[----:B------:R0:W5:Y:S04]  /*6460*/  @!P2 LDG.E.128 R48, desc[UR60][R80.64] ;  /* 0x0000003c5030a981 */ /* 0x000168000c1e1d00 */
[----:B------:R0:W5:Y:S01]  /*6470*/  @!P2 LDG.E.128 R76, desc[UR60][R84.64] ;  /* 0x0000003c544ca981 */ /* 0x000162000c1e1d00 */
[----:B------:R-:W-:Y:S02]  /*6480*/  ISETP.GE.AND P2, PT, R0, R126, PT ;  /* 0x0000007e0000720c */ /* 0x000fe40003f46270 */
[----:B------:R-:W-:Y:S02]  /*6490*/  CS2R R42, SRZ ;  /* 0x00000000002a7805 */ /* 0x000fe4000001ff00 */
[----:B------:R-:W-:Y:S02]  /*64a0*/  CS2R R40, SRZ ;  /* 0x0000000000287805 */ /* 0x000fe4000001ff00 */
[----:B------:R-:W-:-:S02]  /*64b0*/  CS2R R54, SRZ ;  /* 0x0000000000367805 */ /* 0x000fc4000001ff00 */
[----:B------:R-:W-:-:S05]  /*64c0*/  CS2R R52, SRZ ;  /* 0x0000000000347805 */ /* 0x000fca000001ff00 */
[----:B------:R0:W5:Y:S04]  /*64d0*/  @!P2 LDG.E.128 R44, desc[UR60][R80.64+0x40] ;  /* 0x0000403c502ca981 */ /* 0x000168000c1e1d00 */
[----:B------:R0:W5:Y:S01]  /*64e0*/  @!P2 LDG.E.128 R56, desc[UR60][R84.64+0x40] ;  /* 0x0000403c5438a981 */ /* 0x000162000c1e1d00 */
[----:B------:R-:W-:-:S13]  /*64f0*/  ISETP.GE.AND P2, PT, R3, R126, PT ;  /* 0x0000007e0300720c */ /* 0x000fda0003f46270 */
[----:B------:R0:W5:Y:S04]  /*6500*/  @!P2 LDG.E.128 R40, desc[UR60][R80.64+0x80] ;  /* 0x0000803c5028a981 */ /* 0x000168000c1e1d00 */
[----:B------:R0:W5:Y:S02]  /*6510*/  @!P2 LDG.E.128 R52, desc[UR60][R84.64+0x80] ;  /* 0x0000803c5434a981 */ /* 0x000164000c1e1d00 */
.L_x_499:
[----:B------:R-:W-:Y:S05]  /*6520*/  BSYNC B1 ;  /* 0x0000000000017941 */ /* 0x000fea0003800000 */
.L_x_498:
[----:B------:R-:W-:Y:S01]  /*6530*/  ISETP.GE.AND P3, PT, R226, R97, PT ;  /* 0x00000061e200720c */ /* 0x000fe20003f66270 */
[----:B------:R-:W-:Y:S01]  /*6540*/  BSSY B1, `(.L_x_500) ;  /* 0x0000026000017945 */ /* 0x000fe20003800000 */
[----:B0-----:R-:W-:Y:S02]  /*6550*/  CS2R R80, SRZ ;  /* 0x0000000000507805 */ /* 0x001fe4000001ff00 */
[----:B------:R-:W-:Y:S02]  /*6560*/  CS2R R86, SRZ ;  /* 0x0000000000567805 */ /* 0x000fe4000001ff00 */
[----:B------:R-:W-:Y:S01]  /*6570*/  CS2R R84, SRZ ;  /* 0x0000000000547805 */ /* 0x000fe2000001ff00 */
[----:B-----5:R-:W-:Y:S02]  /*6580*/  IMAD.MOV.U32 R94, RZ, RZ, R42 ;  /* 0x000000ffff5e7224 */ /* 0x020fe400078e002a */
[----:B------:R-:W-:-:S04]  /*6590*/  IMAD.MOV.U32 R93, RZ, RZ, R43 ;  /* 0x000000ffff5d7224 */ /* 0x000fc800078e002b */
[----:B------:R-:W-:Y:S05]  /*65a0*/  @P3 BRA `(.L_x_501) ;  /* 0x00000000007c3947 */ /* 0x000fea0003800000 */
[----:B------:R-:W-:Y:S01]  /*65b0*/  IADD3 R90, P2, P5, R108, R90, R10 ;  /* 0x0000005a6c5a7210 */ /* 0x000fe20007d5e00a */
[----:B------:R-:W-:Y:S01]  /*65c0*/  ULDC.64 UR4, c[0x0][0x3e8] ;  /* 0x0000fa0000047ab9 */ /* 0x000fe20000000a00 */
[----:B------:R-:W-:Y:S02]  /*65d0*/  CS2R R70, SRZ ;  /* 0x0000000000467805 */ /* 0x000fe4000001ff00 */
[----:B------:R-:W-:Y:S02]  /*65e0*/  CS2R R68, SRZ ;  /* 0x0000000000447805 */ /* 0x000fe4000001ff00 */
[----:B------:R-:W-:Y:S02]  /*65f0*/  IADD3.X R61, R15, R98, R9, P2, P5 ;  /* 0x000000620f3d7210 */ /* 0x000fe400017ea409 */
[----:B------:R-:W-:Y:S02]  /*6600*/  CS2R R86, SRZ ;  /* 0x0000000000567805 */ /* 0x000fe4000001ff00 */
[----:B------:R-:W-:-:S02]  /*6610*/  IADD3 R60, P2, P5, R102, R88, R13 ;  /* 0x00000058663c7210 */ /* 0x000fc40007d5e00d */
[----:B------:R-:W-:Y:S02]  /*6620*/  CS2R R84, SRZ ;  /* 0x0000000000547805 */ /* 0x000fe4000001ff00 */
        /* <DEDUP_REMOVED lines=23> */
.L_x_501:
[----:B------:R-:W-:Y:S05]  /*67a0*/  BSYNC B1 ;  /* 0x0000000000017941 */ /* 0x000fea0003800000 */
.L_x_500:
[----:B0-----:R-:W2:Y:S01]  /*67b0*/  LDL R88, [R1+0x14] ;  /* 0x0000140001587983 */ /* 0x001ea20000100800 */
[----:B------:R-:W-:Y:S01]  /*67c0*/  IMAD.MOV.U32 R89, RZ, RZ, R40 ;  /* 0x000000ffff597224 */ /* 0x000fe200078e0028 */
[----:B------:R-:W-:Y:S01]  /*67d0*/  PRMT R178, R93, 0x7610, R178 ;  /* 0x000076105db27816 */ /* 0x000fe200000000b2 */
[----:B------:R-:W-:Y:S02]  /*67e0*/  IMAD.MOV.U32 R90, RZ, RZ, R47 ;  /* 0x000000ffff5a7224 */ /* 0x000fe400078e002f */
[----:B------:R-:W-:Y:S01]  /*67f0*/  IMAD.MOV.U32 R91, RZ, RZ, R46 ;  /* 0x000000ffff5b7224 */ /* 0x000fe200078e002e */
[----:B------:R-:W-:Y:S01]  /*6800*/  PRMT R177, R94, 0x5410, R89 ;  /* 0x000054105eb17816 */ /* 0x000fe20000000059 */
[----:B------:R-:W-:Y:S01]  /*6810*/  IMAD.MOV.U32 R89, RZ, RZ, R44 ;  /* 0x000000ffff597224 */ /* 0x000fe200078e002c */
[----:B------:R-:W-:Y:S01]  /*6820*/  PRMT R183, R90, 0x7610, R183 ;  /* 0x000076105ab77816 */ /* 0x000fe200000000b7 */
[----:B------:R-:W-:Y:S01]  /*6830*/  IMAD.MOV.U32 R90, RZ, RZ, R48 ;  /* 0x000000ffff5a7224 */ /* 0x000fe200078e0030 */
[----:B------:R-:W-:Y:S01]  /*6840*/  PRMT R181, R91, 0x7610, R181 ;  /* 0x000076105bb57816 */ /* 0x000fe200000000b5 */
[----:B------:R-:W-:Y:S01]  /*6850*/  IMAD.MOV.U32 R91, RZ, RZ, R49 ;  /* 0x000000ffff5b7224 */ /* 0x000fe200078e0031 */
[----:B------:R-:W-:Y:S01]  /*6860*/  PRMT R182, R89, 0x7610, R182 ;  /* 0x0000761059b67816 */ /* 0x000fe200000000b6 */
[----:B------:R-:W-:-:S03]  /*6870*/  IMAD.MOV.U32 R89, RZ, RZ, R51 ;  /* 0x000000ffff597224 */ /* 0x000fc600078e0033 */
[----:B------:R-:W-:Y:S01]  /*6880*/  PRMT R166, R91, 0x7610, R166 ;  /* 0x000076105ba67816 */ /* 0x000fe200000000a6 */
[----:B------:R-:W-:Y:S01]  /*6890*/  IMAD.MOV.U32 R91, RZ, RZ, R54 ;  /* 0x000000ffff5b7224 */ /* 0x000fe200078e0036 */
[----:B------:R-:W-:Y:S01]  /*68a0*/  PRMT R185, R89, 0x5410, R90 ;  /* 0x0000541059b97816 */ /* 0x000fe2000000005a */
[----:B------:R-:W-:Y:S01]  /*68b0*/  IMAD.MOV.U32 R89, RZ, RZ, R52 ;  /* 0x000000ffff597224 */ /* 0x000fe200078e0034 */
[----:B------:R-:W-:Y:S02]  /*68c0*/  MOV R90, R55 ;  /* 0x00000037005a7202 */ /* 0x000fe40000000f00 */
[----:B------:R-:W-:Y:S01]  /*68d0*/  PRMT R178, R178, 0x5410, R91 ;  /* 0x00005410b2b27816 */ /* 0x000fe2000000005b */
[----:B------:R-:W-:Y:S01]  /*68e0*/  IMAD.MOV.U32 R91, RZ, RZ, R58 ;  /* 0x000000ffff5b7224 */ /* 0x000fe200078e003a */
[----:B------:R-:W-:Y:S01]  /*68f0*/  PRMT R176, R89, 0x5410, R90 ;  /* 0x0000541059b07816 */ /* 0x000fe2000000005a */
[----:B------:R-:W-:Y:S01]  /*6900*/  IMAD.MOV.U32 R89, RZ, RZ, R59 ;  /* 0x000000ffff597224 */ /* 0x000fe200078e003b */
[----:B------:R-:W-:-:S02]  /*6910*/  MOV R90, R56 ;  /* 0x00000038005a7202 */ /* 0x000fc40000000f00 */
[----:B------:R-:W-:Y:S02]  /*6920*/  PRMT R181, R181, 0x5410, R91 ;  /* 0x00005410b5b57816 */ /* 0x000fe4000000005b */
[----:B------:R-:W-:Y:S01]  /*6930*/  PRMT R183, R183, 0x5410, R89 ;  /* 0x00005410b7b77816 */ /* 0x000fe20000000059 */
[----:B------:R-:W-:Y:S01]  /*6940*/  IMAD.MOV.U32 R89, RZ, RZ, R79 ;  /* 0x000000ffff597224 */ /* 0x000fe200078e004f */
[----:B------:R-:W-:-:S04]  /*6950*/  PRMT R182, R182, 0x5410, R90 ;  /* 0x00005410b6b67816 */ /* 0x000fc8000000005a */
[----:B------:R-:W-:Y:S02]  /*6960*/  PRMT R187, R89, 0x7610, R187 ;  /* 0x0000761059bb7816 */ /* 0x000fe400000000bb */
[----:B------:R-:W-:-:S04]  /*6970*/  MOV R89, R77 ;  /* 0x0000004d00597202 */ /* 0x000fc80000000f00 */
[----:B------:R-:W-:Y:S01]  /*6980*/  PRMT R163, R89, 0x7610, R163 ;  /* 0x0000761059a37816 */ /* 0x000fe200000000a3 */
[----:B-----5:R-:W-:Y:S01]  /*6990*/  IMAD.MOV.U32 R89, RZ, RZ, R62 ;  /* 0x000000ffff597224 */ /* 0x020fe200078e003e */
[----:B--2---:R-:W-:Y:S02]  /*69a0*/  R2UR UR4, R88 ;  /* 0x00000000580472ca */ /* 0x004fe400000e0000 */
[----:B------:R-:W-:-:S04]  /*69b0*/  MOV R88, R41 ;  /* 0x0000002900587202 */ /* 0x000fc80000000f00 */
[----:B------:R-:W-:Y:S01]  /*69c0*/  PRMT R179, R88, 0x7610, R179 ;  /* 0x0000761058b37816 */ /* 0x000fe200000000b3 */
[----:B------:R-:W-:-:S05]  /*69d0*/  IMAD.MOV.U32 R88, RZ, RZ, R45 ;  /* 0x000000ffff587224 */ /* 0x000fca00078e002d */
[----:B------:R-:W-:Y:S01]  /*69e0*/  PRMT R184, R88, 0x7610, R184 ;  /* 0x0000761058b87816 */ /* 0x000fe200000000b8 */
[----:B------:R-:W-:Y:S01]  /*69f0*/  UISETP.NE.AND UP0, UPT, UR4, 0x3, UPT ;  /* 0x000000030400788c */ /* 0x000fe2000bf05270 */
[----:B------:R-:W-:-:S04]  /*6a00*/  MOV R88, R50 ;  /* 0x0000003200587202 */ /* 0x000fc80000000f00 */
[----:B------:R-:W-:Y:S01]  /*6a10*/  PRMT R184, R184, 0x5410, R88 ;  /* 0x00005410b8b87816 */ /* 0x000fe20000000058 */
[----:B------:R-:W-:Y:S01]  /*6a20*/  IMAD.MOV.U32 R88, RZ, RZ, R53 ;  /* 0x000000ffff587224 */ /* 0x000fe200078e0035 */
[----:B------:R-:W-:-:S04]  /*6a30*/  PLOP3.LUT P2, PT, PT, PT, UP0, 0x80, 0x0 ;  /* 0x000000000000781c */ /* 0x000fc80003f4f008 */
[----:B------:R-:W-:Y:S01]  /*6a40*/  PRMT R179, R179, 0x5410, R88 ;  /* 0x00005410b3b37816 */ /* 0x000fe20000000058 */
[----:B------:R-:W-:-:S05]  /*6a50*/  IMAD.MOV.U32 R88, RZ, RZ, R57 ;  /* 0x000000ffff587224 */ /* 0x000fca00078e0039 */
[----:B------:R-:W-:Y:S01]  /*6a60*/  PRMT R186, R88, 0x7610, R186 ;  /* 0x0000761058ba7816 */ /* 0x000fe200000000ba */
[----:B------:R-:W-:-:S05]  /*6a70*/  IMAD.MOV.U32 R88, RZ, RZ, R78 ;  /* 0x000000ffff587224 */ /* 0x000fca00078e004e */
[----:B------:R-:W-:Y:S01]  /*6a80*/  PRMT R186, R186, 0x5410, R88 ;  /* 0x00005410baba7816 */ /* 0x000fe20000000058 */
[----:B------:R-:W-:-:S05]  /*6a90*/  IMAD.MOV.U32 R88, RZ, RZ, R76 ;  /* 0x000000ffff587224 */ /* 0x000fca00078e004c */
[----:B------:R-:W-:Y:S01]  /*6aa0*/  PRMT R187, R187, 0x5410, R88 ;  /* 0x00005410bbbb7816 */ /* 0x000fe20000000058 */
        /* <DEDUP_REMOVED lines=8> */
[----:B------:R-:W-:Y:S01]  /*6b30*/  IMAD.MOV.U32 R89, RZ, RZ, R64 ;  /* 0x000000ffff597224 */ /* 0x000fe200078e0040 */
[----:B------:R-:W-:Y:S01]  /*6b40*/  PRMT R170, R170, 0x5410, R88 ;  /* 0x00005410aaaa7816 */ /* 0x000fe20000000058 */
[----:B------:R-:W-:-:S03]  /*6b50*/  IMAD.MOV.U32 R88, RZ, RZ, R65 ;  /* 0x000000ffff587224 */ /* 0x000fc600078e0041 */
[----:B------:R-:W-:Y:S01]  /*6b60*/  PRMT R170, R89, 0x7610, R170 ;  /* 0x0000761059aa7816 */ /* 0x000fe200000000aa */
[----:B------:R-:W-:Y:S01]  /*6b70*/  IMAD.MOV.U32 R89, RZ, RZ, R70 ;  /* 0x000000ffff597224 */ /* 0x000fe200078e0046 */
[----:B------:R-:W-:Y:S02]  /*6b80*/  PRMT R169, R169, 0x5410, R88 ;  /* 0x00005410a9a97816 */ /* 0x000fe40000000058 */
        /* <DEDUP_REMOVED lines=13> */
[----:B------:R-:W-:Y:S01]  /*6c60*/  PRMT R169, R89, 0x7610, R169 ;  /* 0x0000761059a97816 */ /* 0x000fe200000000a9 */
[----:B------:R-:W-:Y:S01]  /*6c70*/  IMAD.MOV.U32 R89, RZ, RZ, R80 ;  /* 0x000000ffff597224 */ /* 0x000fe200078e0050 */
[----:B------:R-:W-:Y:S02]  /*6c80*/  PRMT R168, R168, 0x5410, R88 ;  /* 0x00005410a8a87816 */ /* 0x000fe40000000058 */
[----:B------:R-:W-:Y:S02]  /*6c90*/  MOV R88, R81 ;  /* 0x0000005100587202 */ /* 0x000fe40000000f00 */
[----:B------:R-:W-:Y:S01]  /*6ca0*/  PRMT R168, R89, 0x7610, R168 ;  /* 0x0000761059a87816 */ /* 0x000fe200000000a8 */
[----:B------:R-:W-:Y:S01]  /*6cb0*/  IMAD.MOV.U32 R89, RZ, RZ, R86 ;  /* 0x000000ffff597224 */ /* 0x000fe200078e0056 */
[----:B------:R-:W-:Y:S01]  /*6cc0*/  PRMT R171, R171, 0x5410, R88 ;  /* 0x00005410abab7816 */ /* 0x000fe20000000058 */
[----:B------:R-:W-:-:S05]  /*6cd0*/  IMAD.MOV.U32 R88, RZ, RZ, R87 ;  /* 0x000000ffff587224 */ /* 0x000fca00078e0057 */
[----:B------:R-:W-:Y:S01]  /*6ce0*/  PRMT R174, R89, 0x5410, R88 ;  /* 0x0000541059ae7816 */ /* 0x000fe20000000058 */
[----:B------:R-:W-:Y:S02]  /*6cf0*/  IMAD.MOV.U32 R89, RZ, RZ, R84 ;  /* 0x000000ffff597224 */ /* 0x000fe400078e0054 */
[----:B------:R-:W-:-:S05]  /*6d00*/  IMAD.MOV.U32 R88, RZ, RZ, R85 ;  /* 0x000000ffff587224 */ /* 0x000fca00078e0055 */
[----:B------:R-:W-:Y:S01]  /*6d10*/  PRMT R175, R89, 0x5410, R88 ;  /* 0x0000541059af7816 */ /* 0x000fe20000000058 */
[----:B------:R-:W-:Y:S06]  /*6d20*/  @!P2 BRA `(.L_x_502) ;  /* 0x000000000004a947 */ /* 0x000fec0003800000 */
[----:B------:R-:W-:Y:S01]  /*6d30*/  BPT.TRAP 0x1 ;  /* 0x000000040000795c */ /* 0x000fe20000300000 */
.L_x_502:
[----:B------:R-:W-:Y:S01]  /*6d40*/  IMAD R98, R16, 0x8, R2 ;  /* 0x0000000810627824 */ /* 0x000fe200078e0202 */
[----:B------:R-:W-:Y:S01]  /*6d50*/  SHF.L.U32 R99, R204, 0x1f, RZ ;  /* 0x0000001fcc637819 */ /* 0x000fe200000006ff */
[----:B------:R-:W0:Y:S01]  /*6d60*/  LDC R150, c[0x0][0x2f4] ;  /* 0x0000bd00ff967b82 */ /* 0x000e220000000800 */
[----:B------:R-:W-:Y:S01]  /*6d70*/  BSSY B1, `(.L_x_503) ;  /* 0x0000004000017945 */ /* 0x000fe20003800000 */
[----:B------:R-:W-:Y:S01]  /*6d80*/  MOV R129, R92 ;  /* 0x0000005c00817202 */ /* 0x000fe20000000f00 */
[----:B------:R-:W1:Y:S02]  /*6d90*/  SYNCS.PHASECHK.TRANS64.TRYWAIT P5, [R98+URZ+0x36890], R99 ;  /* 0x03689063620075a7 */ /* 0x000e6400080a017f */
[----:B-1----:R-:W-:Y:S05]  /*6da0*/  @!P5 BRA `(.L_x_504) ;  /* 0x00000224009cd947 */ /* 0x002fea0003800000 */
.L_x_810:
[----:B------:R-:W-:Y:S05]  /*6db0*/  BSYNC B1 ;  /* 0x0000000000017941 */ /* 0x000fea0003800000 */
.L_x_503:
[----:B------:R-:W2:Y:S01]  /*6dc0*/  LDC.64 R130, c[0x0][0x300] ;  /* 0x0000c000ff827b82 */ /* 0x000ea20000000a00 */
[----:B------:R-:W-:Y:S01]  /*6dd0*/  BSSY B1, `(.L_x_505) ;  /* 0x0000185000017945 */ /* 0x000fe20003800000 */
[----:B0-----:R-:W-:-:S03]  /*6de0*/  IMAD.IADD R153, R150, 0x1, -R127 ;  /* 0x0000000196997824 */ /* 0x001fc600078e0a7f */
[----:B------:R-:W-:Y:S05]  /*6df0*/  @P4 BRA `(.L_x_506) ;  /* 0x0000001800084947 */ /* 0x000fea0003800000 */
[----:B------:R-:W-:Y:S01]  /*6e00*/  ISETP.NE.AND P4, PT, R29, RZ, PT ;  /* 0x000000ff1d00720c */ /* 0x000fe20003f85270 */
[-C--:B--2---:R-:W-:Y:S01]  /*6e10*/  IMAD R157, R151, R130.reuse, RZ ;  /* 0x00000082979d7224 */ /* 0x084fe200078e02ff */
[----:B------:R-:W-:Y:S01]  /*6e20*/  BSSY B2, `(.L_x_507) ;  /* 0x000007f000027945 */ /* 0x000fe20003800000 */
[----:B------:R-:W-:-:S04]  /*6e30*/  IMAD.WIDE.U32 R132, R17, R130, R128 ;  /* 0x0000008211847225 */ /* 0x000fc800078e0080 */
[----:B------:R-:W-:-:S04]  /*6e40*/  IMAD R157, R17, R131, R157 ;  /* 0x00000083119d7224 */ /* 0x000fc800078e029d */
[----:B------:R-:W-:Y:S02]  /*6e50*/  IMAD.IADD R157, R157, 0x1, R133 ;  /* 0x000000019d9d7824 */ /* 0x000fe400078e0285 */
[----:B------:R-:W-:Y:S05]  /*6e60*/  @!P4 BRA `(.L_x_508) ;  /* 0x0000000400e8c947 */ /* 0x000fea0003800000 */
[----:B------:R-:W-:Y:S01]  /*6e70*/  SEL R88, R127, R153, !P0 ;  /* 0x000000997f587207 */ /* 0x000fe20004000000 */
[----:B------:R-:W-:Y:S01]  /*6e80*/  BSSY B3, `(.L_x_509) ;  /* 0x000006c000037945 */ /* 0x000fe20003800000 */
[----:B------:R-:W-:Y:S02]  /*6e90*/  ISETP.GE.AND P4, PT, R18, R126, PT ;  /* 0x0000007e1200720c */ /* 0x000fe40003f86270 */
[----:B------:R-:W-:-:S04]  /*6ea0*/  SHF.R.S32.HI R89, RZ, 0x1f, R88 ;  /* 0x0000001fff597819 */ /* 0x000fc80000011458 */
[----:B------:R-:W-:-:S04]  /*6eb0*/  LEA.HI R89, R89, R88, RZ, 0x4 ;  /* 0x0000005859597211 */ /* 0x000fc800078f20ff */
[----:B------:R-:W-:-:S04]  /*6ec0*/  LEA.HI.SX32 R162, R89, R120, 0x1c ;  /* 0x0000007859a27211 */ /* 0x000fc800078fe2ff */
[----:B------:R-:W-:-:S04]  /*6ed0*/  SHF.R.S32.HI R89, RZ, 0x1f, R162 ;  /* 0x0000001fff597819 */ /* 0x000fc800000114a2 */
[----:B------:R-:W-:Y:S01]  /*6ee0*/  LEA.HI R89, R89, R162, RZ, 0x3 ;  /* 0x000000a259597211 */ /* 0x000fe200078f18ff */
[----:B------:R-:W-:-:S03]  /*6ef0*/  IMAD.SHL.U32 R162, R162, 0x8, RZ ;  /* 0x00000008a2a27824 */ /* 0x000fc600078e00ff */
[----:B------:R-:W-:Y:S02]  /*6f00*/  SHF.R.S32.HI R89, RZ, 0x3, R89 ;  /* 0x00000003ff597819 */ /* 0x000fe40000011459 */
[----:B------:R-:W-:-:S03]  /*6f10*/  LOP3.LUT R88, R211, 0x38, R162, 0xf8, !PT ;  /* 0x00000038d3587812 */ /* 0x000fc600078ef8a2 */
[----:B------:R-:W-:Y:S01]  /*6f20*/  IMAD R89, R89, 0x1c00, R213 ;  /* 0x00001c0059597824 */ /* 0x000fe200078e02d5 */
[----:B------:R-:W-:-:S04]  /*6f30*/  LOP3.LUT R88, R88, R212, RZ, 0x3c, !PT ;  /* 0x000000d458587212 */ /* 0x000fc800078e3cff */
[----:B------:R-:W-:-:S05]  /*6f40*/  IADD3 R88, R89, R88, RZ ;  /* 0x0000005859587210 */ /* 0x000fca0007ffe0ff */
[C---:B------:R-:W-:Y:S02]  /*6f50*/  IMAD R92, R16.reuse, 0x5400, R88 ;  /* 0x00005400105c7824 */ /* 0x040fe400078e0258 */
[----:B------:R-:W-:Y:S02]  /*6f60*/  IMAD R88, R16, 0x5400, R147 ;  /* 0x0000540010587824 */ /* 0x000fe400078e0293 */
[--C-:B------:R-:W-:Y:S02]  /*6f70*/  IMAD R92, R92, 0x2, R2.reuse ;  /* 0x000000025c5c7824 */ /* 0x100fe400078e0202 */
[----:B------:R-:W-:-:S04]  /*6f80*/  IMAD R88, R88, 0x2, R2 ;  /* 0x0000000258587824 */ /* 0x000fc800078e0202 */
[----:B------:R-:W0:Y:S04]  /*6f90*/  LDS.128 R92, [R92+0x21400] ;  /* 0x021400005c5c7984 */ /* 0x000e280000000c00 */
[----:B------:R-:W2:Y:S01]  /*6fa0*/  LDS.128 R88, [R88+0x21400] ;  /* 0x0214000058587984 */ /* 0x000ea20000000c00 */
[----:B------:R-:W-:Y:S05]  /*6fb0*/  @P4 BRA `(.L_x_510) ;  /* 0x0000000400604947 */ /* 0x000fea0003800000 */
[----:B0-----:R-:W-:Y:S01]  /*6fc0*/  IMAD.MOV.U32 R164, RZ, RZ, R93 ;  /* 0x000000ffffa47224 */ /* 0x001fe200078e005d */
[--C-:B------:R-:W-:Y:S01]  /*6fd0*/  SHF.R.U64 R48, R48, 0x10, R49.reuse ;  /* 0x0000001030307819 */ /* 0x100fe20000001231 */
[----:B------:R-:W-:Y:S01]  /*6fe0*/  HADD2.F32 R93, -RZ, R163.H0_H0 ;  /* 0x200000a3ff5d7230 */ /* 0x000fe20000004100 */
[----:B------:R-:W-:Y:S01]  /*6ff0*/  SHF.R.U32.HI R49, RZ, 0x10, R49 ;  /* 0x00000010ff317819 */ /* 0x000fe20000011631 */
[----:B--2---:R-:W-:Y:S01]  /*7000*/  IMAD.MOV.U32 R163, RZ, RZ, R89 ;  /* 0x000000ffffa37224 */ /* 0x004fe200078e0059 */
[----:B------:R-:W-:Y:S01]  /*7010*/  SHF.R.U64 R76, R76, 0x10, R77 ;  /* 0x000000104c4c7819 */ /* 0x000fe2000000124d */
[----:B------:R-:W-:Y:S01]  /*7020*/  HADD2.F32 R165, -RZ, R164.H0_H0 ;  /* 0x200000a4ffa57230 */ /* 0x000fe20000004100 */
[----:B------:R-:W-:Y:S01]  /*7030*/  SHF.R.U64 R50, R50, 0x10, R51 ;  /* 0x0000001032327819 */ /* 0x000fe20000001233 */
[----:B------:R-:W-:Y:S02]  /*7040*/  HADD2.F32 R166, -RZ, R166.H0_H0 ;  /* 0x200000a6ffa67230 */ /* 0x000fe40000004100 */
[----:B------:R-:W-:-:S02]  /*7050*/  HADD2.F32 R167, -RZ, R163.H0_H0 ;  /* 0x200000a3ffa77230 */ /* 0x000fc40000004100 */
[-C--:B------:R-:W-:Y:S01]  /*7060*/  FMUL.FTZ R89, R165, R93.reuse ;  /* 0x0000005da5597220 */ /* 0x080fe20000410000 */
[----:B------:R-:W-:Y:S02]  /*7070*/  HADD2.F32 R76, -RZ, R76.H0_H0 ;  /* 0x2000004cff4c7230 */ /* 0x000fe40000004100 */
[----:B------:R-:W-:Y:S02]  /*7080*/  HADD2.F32 R50, -RZ, R50.H0_H0 ;  /* 0x20000032ff327230 */ /* 0x000fe40000004100 */
[C---:B------:R-:W-:Y:S01]  /*7090*/  FMUL.FTZ R93, R167.reuse, R93 ;  /* 0x0000005da75d7220 */ /* 0x040fe20000410000 */
[----:B------:R-:W-:-:S03]  /*70a0*/  FFMA.FTZ R89, R167, R166, -R89 ;  /* 0x000000a6a7597223 */ /* 0x000fc60000010859 */
[----:B------:R-:W-:Y:S01]  /*70b0*/  FFMA.FTZ R93, R165, R166, R93 ;  /* 0x000000a6a55d7223 */ /* 0x000fe2000001005d */
[----:B------:R-:W-:Y:S01]  /*70c0*/  SHF.R.U32.HI R165, RZ, 0x10, R77 ;  /* 0x00000010ffa57819 */ /* 0x000fe2000001164d */
[----:B------:R-:W-:Y:S02]  /*70d0*/  HADD2.F32 R77, -RZ, R164.H1_H1 ;  /* 0x300000a4ff4d7230 */ /* 0x000fe40000004100 */
[----:B------:R-:W-:Y:S02]  /*70e0*/  HADD2.F32 R164, -RZ, R163.H1_H1 ;  /* 0x300000a3ffa47230 */ /* 0x000fe40000004100 */
[----:B------:R-:W-:Y:S02]  /*70f0*/  HADD2.F32 R165, -RZ, R165.H0_H0 ;  /* 0x200000a5ffa57230 */ /* 0x000fe40000004100 */
[----:B------:R-:W-:Y:S02]  /*7100*/  HADD2.F32 R163, -RZ, R49.H0_H0 ;  /* 0x20000031ffa37230 */ /* 0x000fe40000004100 */
[----:B------:R-:W-:-:S02]  /*7110*/  HADD2.F32 R166, -RZ, R91.H0_H0 ;  /* 0x2000005bffa67230 */ /* 0x000fc40000004100 */
[CC--:B------:R-:W-:Y:S01]  /*7120*/  FMUL.FTZ R49, R77.reuse, R165.reuse ;  /* 0x000000a54d317220 */ /* 0x0c0fe20000410000 */
[C---:B------:R-:W-:Y:S01]  /*7130*/  FMUL.FTZ R165, R164.reuse, R165 ;  /* 0x000000a5a4a57220 */ /* 0x040fe20000410000 */
[----:B------:R-:W-:Y:S02]  /*7140*/  HADD2.F32 R91, -RZ, R91.H1_H1 ;  /* 0x3000005bff5b7230 */ /* 0x000fe40000004100 */
[-C--:B------:R-:W-:Y:S01]  /*7150*/  FFMA.FTZ R49, R164, R163.reuse, -R49 ;  /* 0x000000a3a4317223 */ /* 0x080fe20000010831 */
[----:B------:R-:W-:Y:S01]  /*7160*/  FFMA.FTZ R77, R77, R163, R165 ;  /* 0x000000a34d4d7223 */ /* 0x000fe200000100a5 */
[----:B------:R-:W-:Y:S02]  /*7170*/  HADD2.F32 R163, -RZ, R187.H0_H0 ;  /* 0x200000bbffa37230 */ /* 0x000fe40000004100 */
[----:B------:R-:W-:Y:S01]  /*7180*/  HADD2.F32 R164, -RZ, R95.H0_H0 ;  /* 0x2000005fffa47230 */ /* 0x000fe20000004100 */
[----:B------:R-:W-:Y:S01]  /*7190*/  F2FP.F16.F32.PACK_AB R89, R49, R89 ;  /* 0x000000593159723e */ /* 0x000fe200000000ff */
[----:B------:R-:W-:Y:S01]  /*71a0*/  HADD2.F32 R165, -RZ, R185.H0_H0 ;  /* 0x200000b9ffa57230 */ /* 0x000fe20000004100 */
[----:B------:R-:W-:-:S02]  /*71b0*/  F2FP.F16.F32.PACK_AB R93, R77, R93 ;  /* 0x0000005d4d5d723e */ /* 0x000fc400000000ff */
[-C--:B------:R-:W-:Y:S01]  /*71c0*/  FMUL.FTZ R167, R164, R163.reuse ;  /* 0x000000a3a4a77220 */ /* 0x080fe20000410000 */
[----:B------:R-:W-:-:S03]  /*71d0*/  FMUL.FTZ R163, R166, R163 ;  /* 0x000000a3a6a37220 */ /* 0x000fc60000410000 */
[-C--:B------:R-:W-:Y:S01]  /*71e0*/  FFMA.FTZ R167, R166, R165.reuse, -R167 ;  /* 0x000000a5a6a77223 */ /* 0x080fe200000108a7 */
[----:B------:R-:W-:Y:S01]  /*71f0*/  FFMA.FTZ R163, R164, R165, R163 ;  /* 0x000000a5a4a37223 */ /* 0x000fe200000100a3 */
[----:B------:R-:W-:Y:S01]  /*7200*/  SHF.R.U32.HI R164, RZ, 0x10, R51 ;  /* 0x00000010ffa47819 */ /* 0x000fe20000011633 */
[----:B------:R-:W-:Y:S01]  /*7210*/  HADD2.F32 R166, -RZ, R187.H1_H1 ;  /* 0x300000bbffa67230 */ /* 0x000fe20000004100 */
[--C-:B------:R-:W-:Y:S01]  /*7220*/  SHF.R.U64 R51, R78, 0x10, R79.reuse ;  /* 0x000000104e337819 */ /* 0x100fe2000000124f */
[----:B------:R-:W-:Y:S01]  /*7230*/  HADD2.F32 R78, -RZ, R95.H1_H1 ;  /* 0x3000005fff4e7230 */ /* 0x000fe20000004100 */
[----:B------:R-:W-:Y:S01]  /*7240*/  SHF.R.U32.HI R79, RZ, 0x10, R79 ;  /* 0x00000010ff4f7819 */ /* 0x000fe2000001164f */
[----:B------:R-:W-:Y:S02]  /*7250*/  HADD2.F32 R164, -RZ, R164.H0_H0 ;  /* 0x200000a4ffa47230 */ /* 0x000fe40000004100 */
[----:B------:R-:W-:Y:S02]  /*7260*/  HADD2.F32 R51, -RZ, R51.H0_H0 ;  /* 0x20000033ff337230 */ /* 0x000fe40000004100 */
[----:B------:R-:W-:-:S05]  /*7270*/  HADD2.F32 R79, -RZ, R79.H0_H0 ;  /* 0x2000004fff4f7230 */ /* 0x000fca0000004100 */
[-C--:B------:R-:W-:Y:S01]  /*7280*/  FMUL.FTZ R95, R78, R79.reuse ;  /* 0x0000004f4e5f7220 */ /* 0x080fe20000410000 */
[----:B------:R-:W-:-:S03]  /*7290*/  FMUL.FTZ R79, R91, R79 ;  /* 0x0000004f5b4f7220 */ /* 0x000fc60000410000 */
[-C--:B------:R-:W-:Y:S01]  /*72a0*/  FFMA.FTZ R95, R91, R164.reuse, -R95 ;  /* 0x000000a45b5f7223 */ /* 0x080fe2000001085f */
[----:B------:R-:W-:Y:S01]  /*72b0*/  FFMA.FTZ R79, R78, R164, R79 ;  /* 0x000000a44e4f7223 */ /* 0x000fe2000001004f */
[----:B------:R-:W-:Y:S02]  /*72c0*/  HADD2.F32 R78, -RZ, R92.H0_H0 ;  /* 0x2000005cff4e7230 */ /* 0x000fe40000004100 */
[----:B------:R-:W-:Y:S01]  /*72d0*/  HADD2.F32 R164, -RZ, R88.H0_H0 ;  /* 0x20000058ffa47230 */ /* 0x000fe20000004100 */
[----:B------:R-:W-:Y:S01]  /*72e0*/  F2FP.F16.F32.PACK_AB R95, R95, R167 ;  /* 0x000000a75f5f723e */ /* 0x000fe200000000ff */
[----:B------:R-:W-:Y:S02]  /*72f0*/  HADD2.F32 R91, -RZ, R185.H1_H1 ;  /* 0x300000b9ff5b7230 */ /* 0x000fe40000004100 */
[-C--:B------:R-:W-:Y:S01]  /*7300*/  FMUL.FTZ R165, R78, R166.reuse ;  /* 0x000000a64ea57220 */ /* 0x080fe20000410000 */
[----:B------:R-:W-:Y:S02]  /*7310*/  HADD2.F32 R92, -RZ, R92.H1_H1 ;  /* 0x3000005cff5c7230 */ /* 0x000fe40000004100 */
[----:B------:R-:W-:Y:S01]  /*7320*/  FMUL.FTZ R166, R164, R166 ;  /* 0x000000a6a4a67220 */ /* 0x000fe20000410000 */
[----:B------:R-:W-:-:S02]  /*7330*/  HADD2.F32 R88, -RZ, R88.H1_H1 ;  /* 0x30000058ff587230 */ /* 0x000fc40000004100 */
[-C--:B------:R-:W-:Y:S01]  /*7340*/  FFMA.FTZ R165, R164, R91.reuse, -R165 ;  /* 0x0000005ba4a57223 */ /* 0x080fe200000108a5 */
[----:B------:R-:W-:Y:S02]  /*7350*/  HADD2.F32 R164, -RZ, R186.H1_H1 ;  /* 0x300000baffa47230 */ /* 0x000fe40000004100 */
[----:B------:R-:W-:Y:S01]  /*7360*/  FFMA.FTZ R166, R78, R91, R166 ;  /* 0x0000005b4ea67223 */ /* 0x000fe200000100a6 */
[----:B------:R-:W-:Y:S02]  /*7370*/  HADD2.F32 R78, -RZ, R48.H0_H0 ;  /* 0x20000030ff4e7230 */ /* 0x000fe40000004100 */
[-C--:B------:R-:W-:Y:S01]  /*7380*/  FMUL.FTZ R48, R92, R76.reuse ;  /* 0x0000004c5c307220 */ /* 0x080fe20000410000 */
[C---:B------:R-:W-:Y:S01]  /*7390*/  FMUL.FTZ R76, R88.reuse, R76 ;  /* 0x0000004c584c7220 */ /* 0x040fe20000410000 */
[----:B------:R-:W-:Y:S01]  /*73a0*/  HADD2.F32 R91, -RZ, R90.H0_H0 ;  /* 0x2000005aff5b7230 */ /* 0x000fe20000004100 */
[----:B------:R-:W-:Y:S01]  /*73b0*/  F2FP.F16.F32.PACK_AB R79, R79, R163 ;  /* 0x000000a34f4f723e */ /* 0x000fe200000000ff */
[-C--:B------:R-:W-:Y:S01]  /*73c0*/  FFMA.FTZ R48, R88, R78.reuse, -R48 ;  /* 0x0000004e58307223 */ /* 0x080fe20000010830 */
[----:B------:R-:W-:Y:S01]  /*73d0*/  FFMA.FTZ R76, R92, R78, R76 ;  /* 0x0000004e5c4c7223 */ /* 0x000fe2000001004c */
[----:B------:R-:W-:-:S02]  /*73e0*/  HADD2.F32 R78, -RZ, R94.H0_H0 ;  /* 0x2000005eff4e7230 */ /* 0x000fc40000004100 */
[----:B------:R-:W-:Y:S01]  /*73f0*/  HADD2.F32 R88, -RZ, R184.H1_H1 ;  /* 0x300000b8ff587230 */ /* 0x000fe20000004100 */
[----:B------:R-:W-:Y:S01]  /*7400*/  F2FP.F16.F32.PACK_AB R48, R48, R165 ;  /* 0x000000a53030723e */ /* 0x000fe200000000ff */
[----:B------:R-:W-:Y:S02]  /*7410*/  HADD2.F32 R94, -RZ, R94.H1_H1 ;  /* 0x3000005eff5e7230 */ /* 0x000fe40000004100 */
[-C--:B------:R-:W-:Y:S01]  /*7420*/  FMUL.FTZ R92, R78, R164.reuse ;  /* 0x000000a44e5c7220 */ /* 0x080fe20000410000 */
[C---:B------:R-:W-:Y:S01]  /*7430*/  FMUL.FTZ R164, R91.reuse, R164 ;  /* 0x000000a45ba47220 */ /* 0x040fe20000410000 */
[----:B------:R-:W-:Y:S01]  /*7440*/  HADD2.F32 R90, -RZ, R90.H1_H1 ;  /* 0x3000005aff5a7230 */ /* 0x000fe20000004100 */
[----:B------:R-:W-:Y:S01]  /*7450*/  F2FP.F16.F32.PACK_AB R76, R76, R166 ;  /* 0x000000a64c4c723e */ /* 0x000fe200000000ff */
[-C--:B------:R-:W-:Y:S01]  /*7460*/  FFMA.FTZ R92, R91, R88.reuse, -R92 ;  /* 0x000000585b5c7223 */ /* 0x080fe2000001085c */
[----:B------:R-:W-:Y:S01]  /*7470*/  FFMA.FTZ R164, R78, R88, R164 ;  /* 0x000000584ea47223 */ /* 0x000fe200000100a4 */
[-C--:B------:R-:W-:Y:S01]  /*7480*/  FMUL.FTZ R78, R94, R51.reuse ;  /* 0x000000335e4e7220 */ /* 0x080fe20000410000 */
[C---:B------:R-:W-:Y:S01]  /*7490*/  FMUL.FTZ R51, R90.reuse, R51 ;  /* 0x000000335a337220 */ /* 0x040fe20000410000 */
[----:B------:R-:W-:Y:S01]  /*74a0*/  IMAD.MOV.U32 R91, RZ, RZ, R95 ;  /* 0x000000ffff5b7224 */ /* 0x000fe200078e005f */
[----:B------:R-:W-:Y:S01]  /*74b0*/  MOV R88, R48 ;  /* 0x0000003000587202 */ /* 0x000fe20000000f00 */
[-C--:B------:R-:W-:Y:S01]  /*74c0*/  FFMA.FTZ R78, R90, R50.reuse, -R78 ;  /* 0x000000325a4e7223 */ /* 0x080fe2000001084e */
[----:B------:R-:W-:Y:S01]  /*74d0*/  FFMA.FTZ R51, R94, R50, R51 ;  /* 0x000000325e337223 */ /* 0x000fe20000010033 */
[----:B------:R-:W-:-:S03]  /*74e0*/  MOV R95, R79 ;  /* 0x0000004f005f7202 */ /* 0x000fc60000000f00 */
[----:B------:R-:W-:Y:S01]  /*74f0*/  F2FP.F16.F32.PACK_AB R78, R78, R92 ;  /* 0x0000005c4e4e723e */ /* 0x000fe200000000ff */
[----:B------:R-:W-:Y:S01]  /*7500*/  IMAD.MOV.U32 R92, RZ, RZ, R76 ;  /* 0x000000ffff5c7224 */ /* 0x000fe200078e004c */
[----:B------:R-:W-:-:S03]  /*7510*/  F2FP.F16.F32.PACK_AB R51, R51, R164 ;  /* 0x000000a43333723e */ /* 0x000fc600000000ff */
[----:B------:R-:W-:Y:S02]  /*7520*/  IMAD.MOV.U32 R90, RZ, RZ, R78 ;  /* 0x000000ffff5a7224 */ /* 0x000fe400078e004e */
[----:B------:R-:W-:-:S07]  /*7530*/  IMAD.MOV.U32 R94, RZ, RZ, R51 ;  /* 0x000000ffff5e7224 */ /* 0x000fce00078e0033 */
.L_x_510:
[----:B------:R-:W-:Y:S05]  /*7540*/  BSYNC B3 ;  /* 0x0000000000037941 */ /* 0x000fea0003800000 */
.L_x_509:
[----:B------:R-:W-:-:S13]  /*7550*/  ISETP.GE.AND P4, PT, R162, R150, PT ;  /* 0x00000096a200720c */ /* 0x000fda0003f86270 */
[--C-:B------:R-:W-:Y:S02]  /*7560*/  @!P4 SHF.R.S32.HI R51, RZ, 0x1f, R162.reuse ;  /* 0x0000001fff33c819 */ /* 0x100fe400000114a2 */
[----:B------:R-:W-:-:S04]  /*7570*/  @!P4 IADD3 R162, P5, P6, R116, R132, R162 ;  /* 0x0000008474a2c210 */ /* 0x000fc80007ebe0a2 */
[----:B------:R-:W-:Y:S02]  /*7580*/  @!P4 IADD3.X R51, R7, R157, R51, P5, P6 ;  /* 0x0000009d0733c210 */ /* 0x000fe40002fec433 */
[----:B------:R-:W-:-:S04]  /*7590*/  IADD3 R49, P5, P6, R116, R132, R26 ;  /* 0x0000008474317210 */ /* 0x000fc80007ebe01a */
[----:B------:R-:W-:Y:S02]  /*75a0*/  IADD3.X R50, R7, R157, R30, P5, P6 ;  /* 0x0000009d07327210 */ /* 0x000fe40002fec41e */
[----:B------:R-:W-:-:S04]  /*75b0*/  LEA R48, P5, R49, R124, 0x1 ;  /* 0x0000007c31307211 */ /* 0x000fc800078a08ff */
[----:B------:R-:W-:Y:S02]  /*75c0*/  LEA.HI.X R49, R49, R125, R50, 0x1, P5 ;  /* 0x0000007d31317211 */ /* 0x000fe400028f0c32 */
[----:B------:R-:W-:-:S03]  /*75d0*/  @!P4 LEA R50, P5, R162, R124, 0x1 ;  /* 0x0000007ca232c211 */ /* 0x000fc600078a08ff */
[----:B--2---:R2:W-:Y:S01]  /*75e0*/  STG.E.128 desc[UR60][R48.64], R88 ;  /* 0x0000005830007986 */ /* 0x0045e2000c101d3c */
[----:B------:R-:W-:-:S05]  /*75f0*/  @!P4 LEA.HI.X R51, R162, R125, R51, 0x1, P5 ;  /* 0x0000007da233c211 */ /* 0x000fca00028f0c33 */
[----:B0-----:R2:W-:Y:S04]  /*7600*/  @!P4 STG.E.128 desc[UR60][R50.64], R92 ;  /* 0x0000005c3200c986 */ /* 0x0015e8000c101d3c */
.L_x_508:
[----:B------:R-:W-:Y:S05]  /*7610*/  BSYNC B2 ;  /* 0x0000000000027941 */ /* 0x000fea0003800000 */
.L_x_507:
[----:B------:R-:W-:Y:S01]  /*7620*/  ISETP.NE.AND P4, PT, R33, RZ, PT ;  /* 0x000000ff2100720c */ /* 0x000fe20003f85270 */
[----:B------:R-:W-:-:S12]  /*7630*/  BSSY B2, `(.L_x_511) ;  /* 0x000007e000027945 */ /* 0x000fd80003800000 */
[----:B------:R-:W-:Y:S05]  /*7640*/  @!P4 BRA `(.L_x_512) ;  /* 0x0000000400f0c947 */ /* 0x000fea0003800000 */
[----:B--2---:R-:W-:Y:S01]  /*7650*/  SEL R48, R127, R153, !P1 ;  /* 0x000000997f307207 */ /* 0x004fe20004800000 */
        /* <DEDUP_REMOVED lines=11> */
[----:B------:R-:W-:-:S05]  /*7710*/  LOP3.LUT R48, R48, R212, RZ, 0x3c, !PT ;  /* 0x000000d430307212 */ /* 0x000fca00078e3cff */
[----:B------:R-:W-:-:S04]  /*7720*/  IMAD.IADD R48, R49, 0x1, R48 ;  /* 0x0000000131307824 */ /* 0x000fc800078e0230 */
[C---:B------:R-:W-:Y:S02]  /*7730*/  IMAD R76, R16.reuse, 0x5400, R48 ;  /* 0x00005400104c7824 */ /* 0x040fe400078e0230 */
[----:B------:R-:W-:Y:S02]  /*7740*/  IMAD R48, R16, 0x5400, R146 ;  /* 0x0000540010307824 */ /* 0x000fe400078e0292 */
[--C-:B------:R-:W-:Y:S02]  /*7750*/  IMAD R76, R76, 0x2, R2.reuse ;  /* 0x000000024c4c7824 */ /* 0x100fe400078e0202 */
[----:B------:R-:W-:-:S04]  /*7760*/  IMAD R48, R48, 0x2, R2 ;  /* 0x0000000230307824 */ /* 0x000fc800078e0202 */
[----:B------:R-:W0:Y:S04]  /*7770*/  LDS.128 R76, [R76+0x21400] ;  /* 0x021400004c4c7984 */ /* 0x000e280000000c00 */
[----:B------:R-:W2:Y:S01]  /*7780*/  LDS.128 R48, [R48+0x21400] ;  /* 0x0214000030307984 */ /* 0x000ea20000000c00 */
[----:B------:R-:W-:Y:S05]  /*7790*/  @P4 BRA `(.L_x_514) ;  /* 0x0000000400684947 */ /* 0x000fea0003800000 */
[----:B0-----:R-:W-:Y:S01]  /*77a0*/  MOV R90, R77 ;  /* 0x0000004d005a7202 */ /* 0x001fe20000000f00 */
[----:B--2---:R-:W-:Y:S01]  /*77b0*/  IMAD.MOV.U32 R89, RZ, RZ, R49 ;  /* 0x000000ffff597224 */ /* 0x004fe200078e0031 */
[--C-:B------:R-:W-:Y:S01]  /*77c0*/  SHF.R.U64 R44, R44, 0x10, R45.reuse ;  /* 0x000000102c2c7819 */ /* 0x100fe2000000122d */
[----:B------:R-:W-:Y:S01]  /*77d0*/  HADD2.F32 R91, -RZ, R186.H0_H0 ;  /* 0x200000baff5b7230 */ /* 0x000fe20000004100 */
[----:B------:R-:W-:Y:S01]  /*77e0*/  SHF.R.U32.HI R45, RZ, 0x10, R45 ;  /* 0x00000010ff2d7819 */ /* 0x000fe2000001162d */
[----:B------:R-:W-:Y:S01]  /*77f0*/  HADD2.F32 R49, -RZ, R90.H0_H0 ;  /* 0x2000005aff317230 */ /* 0x000fe20000004100 */
[----:B------:R-:W-:Y:S01]  /*7800*/  SHF.R.U64 R46, R46, 0x10, R47 ;  /* 0x000000102e2e7819 */ /* 0x000fe2000000122f */
[----:B------:R-:W-:Y:S02]  /*7810*/  HADD2.F32 R93, -RZ, R89.H0_H0 ;  /* 0x20000059ff5d7230 */ /* 0x000fe40000004100 */
[----:B------:R-:W-:Y:S02]  /*7820*/  HADD2.F32 R92, -RZ, R184.H0_H0 ;  /* 0x200000b8ff5c7230 */ /* 0x000fe40000004100 */
[----:B------:R-:W-:Y:S01]  /*7830*/  FMUL.FTZ R77, R49, R91 ;  /* 0x0000005b314d7220 */ /* 0x000fe20000410000 */
[----:B------:R-:W-:-:S02]  /*7840*/  HADD2.F32 R90, -RZ, R90.H1_H1 ;  /* 0x3000005aff5a7230 */ /* 0x000fc40000004100 */
[C---:B------:R-:W-:Y:S01]  /*7850*/  FMUL.FTZ R91, R93.reuse, R91 ;  /* 0x0000005b5d5b7220 */ /* 0x040fe20000410000 */
[----:B------:R-:W-:Y:S02]  /*7860*/  HADD2.F32 R45, -RZ, R45.H0_H0 ;  /* 0x2000002dff2d7230 */ /* 0x000fe40000004100 */
[-C--:B------:R-:W-:Y:S01]  /*7870*/  FFMA.FTZ R77, R93, R92.reuse, -R77 ;  /* 0x0000005c5d4d7223 */ /* 0x080fe2000001084d */
[----:B------:R-:W-:Y:S02]  /*7880*/  HADD2.F32 R46, -RZ, R46.H0_H0 ;  /* 0x2000002eff2e7230 */ /* 0x000fe40000004100 */
[----:B------:R-:W-:Y:S01]  /*7890*/  FFMA.FTZ R49, R49, R92, R91 ;  /* 0x0000005c31317223 */ /* 0x000fe2000001005b */
[--C-:B------:R-:W-:Y:S01]  /*78a0*/  SHF.R.U32.HI R91, RZ, 0x10, R57.reuse ;  /* 0x00000010ff5b7819 */ /* 0x100fe20000011639 */
[----:B------:R-:W-:Y:S01]  /*78b0*/  HADD2.F32 R92, -RZ, R183.H1_H1 ;  /* 0x300000b7ff5c7230 */ /* 0x000fe20000004100 */
[----:B------:R-:W-:Y:S01]  /*78c0*/  SHF.R.U64 R57, R56, 0x10, R57 ;  /* 0x0000001038397819 */ /* 0x000fe20000001239 */
[----:B------:R-:W-:-:S02]  /*78d0*/  HADD2.F32 R56, -RZ, R89.H1_H1 ;  /* 0x30000059ff387230 */ /* 0x000fc40000004100 */
[----:B------:R-:W-:Y:S02]  /*78e0*/  HADD2.F32 R91, -RZ, R91.H0_H0 ;  /* 0x2000005bff5b7230 */ /* 0x000fe40000004100 */
[----:B------:R-:W-:-:S03]  /*78f0*/  HADD2.F32 R57, -RZ, R57.H0_H0 ;  /* 0x20000039ff397230 */ /* 0x000fc60000004100 */
[-C--:B------:R-:W-:Y:S01]  /*7900*/  FMUL.FTZ R89, R90, R91.reuse ;  /* 0x0000005b5a597220 */ /* 0x080fe20000410000 */
[----:B------:R-:W-:-:S03]  /*7910*/  FMUL.FTZ R91, R56, R91 ;  /* 0x0000005b385b7220 */ /* 0x000fc60000410000 */
[-C--:B------:R-:W-:Y:S01]  /*7920*/  FFMA.FTZ R56, R56, R45.reuse, -R89 ;  /* 0x0000002d38387223 */ /* 0x080fe20000010859 */
[----:B------:R-:W-:Y:S02]  /*7930*/  HADD2.F32 R89, -RZ, R79.H0_H0 ;  /* 0x2000004fff597230 */ /* 0x000fe40000004100 */
[----:B------:R-:W-:Y:S01]  /*7940*/  FFMA.FTZ R45, R90, R45, R91 ;  /* 0x0000002d5a2d7223 */ /* 0x000fe2000001005b */
[----:B------:R-:W-:Y:S02]  /*7950*/  HADD2.F32 R90, -RZ, R183.H0_H0 ;  /* 0x200000b7ff5a7230 */ /* 0x000fe40000004100 */
[--C-:B------:R-:W-:Y:S02]  /*7960*/  HADD2.F32 R91, -RZ, R51.reuse.H0_H0 ;  /* 0x20000033ff5b7230 */ /* 0x100fe40000004100 */
[----:B------:R-:W-:Y:S01]  /*7970*/  FMUL.FTZ R93, R89, R92 ;  /* 0x0000005c595d7220 */ /* 0x000fe20000410000 */
[----:B------:R-:W-:Y:S01]  /*7980*/  HADD2.F32 R51, -RZ, R51.H1_H1 ;  /* 0x30000033ff337230 */ /* 0x000fe20000004100 */
[----:B------:R-:W-:-:S02]  /*7990*/  F2FP.F16.F32.PACK_AB R56, R56, R77 ;  /* 0x0000004d3838723e */ /* 0x000fc400000000ff */
[C---:B------:R-:W-:Y:S01]  /*79a0*/  FFMA.FTZ R93, R91.reuse, R90, -R93 ;  /* 0x0000005a5b5d7223 */ /* 0x040fe2000001085d */
[----:B------:R-:W-:Y:S01]  /*79b0*/  FMUL.FTZ R91, R91, R92 ;  /* 0x0000005c5b5b7220 */ /* 0x000fe20000410000 */
[----:B------:R-:W-:Y:S01]  /*79c0*/  HADD2.F32 R92, -RZ, R182.H1_H1 ;  /* 0x300000b6ff5c7230 */ /* 0x000fe20000004100 */
[----:B------:R-:W-:Y:S01]  /*79d0*/  F2FP.F16.F32.PACK_AB R45, R45, R49 ;  /* 0x000000312d2d723e */ /* 0x000fe200000000ff */
[----:B------:R-:W-:Y:S02]  /*79e0*/  IMAD.MOV.U32 R49, RZ, RZ, R56 ;  /* 0x000000ffff317224 */ /* 0x000fe400078e0038 */
[----:B------:R-:W-:Y:S01]  /*79f0*/  FFMA.FTZ R91, R89, R90, R91 ;  /* 0x0000005a595b7223 */ /* 0x000fe2000001005b */
[----:B------:R-:W-:Y:S02]  /*7a00*/  SHF.R.U32.HI R89, RZ, 0x10, R47 ;  /* 0x00000010ff597819 */ /* 0x000fe4000001162f */
[--C-:B------:R-:W-:Y:S01]  /*7a10*/  SHF.R.U64 R47, R58, 0x10, R59.reuse ;  /* 0x000000103a2f7819 */ /* 0x100fe2000000123b */
[----:B------:R-:W-:Y:S01]  /*7a20*/  HADD2.F32 R58, -RZ, R79.H1_H1 ;  /* 0x3000004fff3a7230 */ /* 0x000fe20000004100 */
[----:B------:R-:W-:Y:S01]  /*7a30*/  SHF.R.U32.HI R59, RZ, 0x10, R59 ;  /* 0x00000010ff3b7819 */ /* 0x000fe2000001163b */
[----:B------:R-:W-:Y:S01]  /*7a40*/  HADD2.F32 R89, -RZ, R89.H0_H0 ;  /* 0x20000059ff597230 */ /* 0x000fe20000004100 */
[----:B------:R-:W-:Y:S01]  /*7a50*/  MOV R77, R45 ;  /* 0x0000002d004d7202 */ /* 0x000fe20000000f00 */
[----:B------:R-:W-:-:S02]  /*7a60*/  HADD2.F32 R47, -RZ, R47.H0_H0 ;  /* 0x2000002fff2f7230 */ /* 0x000fc40000004100 */
[----:B------:R-:W-:-:S05]  /*7a70*/  HADD2.F32 R59, -RZ, R59.H0_H0 ;  /* 0x2000003bff3b7230 */ /* 0x000fca0000004100 */
[----:B------:R-:W-:-:S04]  /*7a80*/  FMUL.FTZ R79, R58, R59 ;  /* 0x0000003b3a4f7220 */ /* 0x000fc80000410000 */
[C---:B------:R-:W-:Y:S01]  /*7a90*/  FFMA.FTZ R79, R51.reuse, R89, -R79 ;  /* 0x00000059334f7223 */ /* 0x040fe2000001084f */
[----:B------:R-:W-:Y:S01]  /*7aa0*/  FMUL.FTZ R51, R51, R59 ;  /* 0x0000003b33337220 */ /* 0x000fe20000410000 */
[----:B------:R-:W-:-:S03]  /*7ab0*/  HADD2.F32 R59, -RZ, R182.H0_H0 ;  /* 0x200000b6ff3b7230 */ /* 0x000fc60000004100 */
[----:B------:R-:W-:Y:S01]  /*7ac0*/  FFMA.FTZ R51, R58, R89, R51 ;  /* 0x000000593a337223 */ /* 0x000fe20000010033 */
[----:B------:R-:W-:Y:S01]  /*7ad0*/  HADD2.F32 R58, -RZ, R76.H0_H0 ;  /* 0x2000004cff3a7230 */ /* 0x000fe20000004100 */
[----:B------:R-:W-:Y:S01]  /*7ae0*/  F2FP.F16.F32.PACK_AB R79, R79, R93 ;  /* 0x0000005d4f4f723e */ /* 0x000fe200000000ff */
[----:B------:R-:W-:Y:S02]  /*7af0*/  HADD2.F32 R89, -RZ, R48.H0_H0 ;  /* 0x20000030ff597230 */ /* 0x000fe40000004100 */
[----:B------:R-:W-:Y:S02]  /*7b00*/  HADD2.F32 R76, -RZ, R76.H1_H1 ;  /* 0x3000004cff4c7230 */ /* 0x000fe40000004100 */
[-C--:B------:R-:W-:Y:S01]  /*7b10*/  FMUL.FTZ R90, R58, R92.reuse ;  /* 0x0000005c3a5a7220 */ /* 0x080fe20000410000 */
[----:B------:R-:W-:Y:S01]  /*7b20*/  F2FP.F16.F32.PACK_AB R91, R51, R91 ;  /* 0x0000005b335b723e */ /* 0x000fe200000000ff */
[----:B------:R-:W-:Y:S01]  /*7b30*/  FMUL.FTZ R92, R89, R92 ;  /* 0x0000005c595c7220 */ /* 0x000fe20000410000 */
[----:B------:R-:W-:-:S02]  /*7b40*/  IMAD.MOV.U32 R51, RZ, RZ, R79 ;  /* 0x000000ffff337224 */ /* 0x000fc400078e004f */
[-C--:B------:R-:W-:Y:S01]  /*7b50*/  FFMA.FTZ R90, R89, R59.reuse, -R90 ;  /* 0x0000003b595a7223 */ /* 0x080fe2000001085a */
[----:B------:R-:W-:Y:S02]  /*7b60*/  HADD2.F32 R89, -RZ, R181.H1_H1 ;  /* 0x300000b5ff597230 */ /* 0x000fe40000004100 */
[----:B------:R-:W-:Y:S01]  /*7b70*/  FFMA.FTZ R92, R58, R59, R92 ;  /* 0x0000003b3a5c7223 */ /* 0x000fe2000001005c */
[----:B------:R-:W-:Y:S02]  /*7b80*/  HADD2.F32 R58, -RZ, R48.H1_H1 ;  /* 0x30000030ff3a7230 */ /* 0x000fe40000004100 */
[----:B------:R-:W-:Y:S02]  /*7b90*/  HADD2.F32 R48, -RZ, R44.H0_H0 ;  /* 0x2000002cff307230 */ /* 0x000fe40000004100 */
[-C--:B------:R-:W-:Y:S01]  /*7ba0*/  FMUL.FTZ R44, R76, R57.reuse ;  /* 0x000000394c2c7220 */ /* 0x080fe20000410000 */
[--C-:B------:R-:W-:Y:S02]  /*7bb0*/  HADD2.F32 R59, -RZ, R50.reuse.H0_H0 ;  /* 0x20000032ff3b7230 */ /* 0x100fe40000004100 */
[----:B------:R-:W-:Y:S01]  /*7bc0*/  FMUL.FTZ R57, R58, R57 ;  /* 0x000000393a397220 */ /* 0x000fe20000410000 */
[----:B------:R-:W-:-:S02]  /*7bd0*/  HADD2.F32 R50, -RZ, R50.H1_H1 ;  /* 0x30000032ff327230 */ /* 0x000fc40000004100 */
[-C--:B------:R-:W-:Y:S01]  /*7be0*/  FFMA.FTZ R44, R58, R48.reuse, -R44 ;  /* 0x000000303a2c7223 */ /* 0x080fe2000001082c */
[----:B------:R-:W-:Y:S02]  /*7bf0*/  HADD2.F32 R58, -RZ, R181.H0_H0 ;  /* 0x200000b5ff3a7230 */ /* 0x000fe40000004100 */
[----:B------:R-:W-:Y:S01]  /*7c00*/  FFMA.FTZ R48, R76, R48, R57 ;  /* 0x000000304c307223 */ /* 0x000fe20000010039 */
[--C-:B------:R-:W-:Y:S02]  /*7c10*/  HADD2.F32 R57, -RZ, R78.reuse.H0_H0 ;  /* 0x2000004eff397230 */ /* 0x100fe40000004100 */
[----:B------:R-:W-:Y:S01]  /*7c20*/  HADD2.F32 R78, -RZ, R78.H1_H1 ;  /* 0x3000004eff4e7230 */ /* 0x000fe20000004100 */
[----:B------:R-:W-:Y:S01]  /*7c30*/  F2FP.F16.F32.PACK_AB R44, R44, R90 ;  /* 0x0000005a2c2c723e */ /* 0x000fe200000000ff */
[----:B------:R-:W-:Y:S02]  /*7c40*/  IMAD.MOV.U32 R79, RZ, RZ, R91 ;  /* 0x000000ffff4f7224 */ /* 0x000fe400078e005b */
[-C--:B------:R-:W-:Y:S01]  /*7c50*/  FMUL.FTZ R76, R57, R89.reuse ;  /* 0x00000059394c7220 */ /* 0x080fe20000410000 */
[----:B------:R-:W-:Y:S01]  /*7c60*/  FMUL.FTZ R89, R59, R89 ;  /* 0x000000593b597220 */ /* 0x000fe20000410000 */
[----:B------:R-:W-:Y:S01]  /*7c70*/  F2FP.F16.F32.PACK_AB R92, R48, R92 ;  /* 0x0000005c305c723e */ /* 0x000fe200000000ff */
[----:B------:R-:W-:-:S02]  /*7c80*/  IMAD.MOV.U32 R48, RZ, RZ, R44 ;  /* 0x000000ffff307224 */ /* 0x000fc400078e002c */
[-C--:B------:R-:W-:Y:S01]  /*7c90*/  FFMA.FTZ R76, R59, R58.reuse, -R76 ;  /* 0x0000003a3b4c7223 */ /* 0x080fe2000001084c */
[----:B------:R-:W-:Y:S01]  /*7ca0*/  FFMA.FTZ R89, R57, R58, R89 ;  /* 0x0000003a39597223 */ /* 0x000fe20000010059 */
[-C--:B------:R-:W-:Y:S01]  /*7cb0*/  FMUL.FTZ R57, R78, R47.reuse ;  /* 0x0000002f4e397220 */ /* 0x080fe20000410000 */
[----:B------:R-:W-:-:S03]  /*7cc0*/  FMUL.FTZ R47, R50, R47 ;  /* 0x0000002f322f7220 */ /* 0x000fc60000410000 */
[-C--:B------:R-:W-:Y:S01]  /*7cd0*/  FFMA.FTZ R57, R50, R46.reuse, -R57 ;  /* 0x0000002e32397223 */ /* 0x080fe20000010839 */
[----:B------:R-:W-:-:S04]  /*7ce0*/  FFMA.FTZ R47, R78, R46, R47 ;  /* 0x0000002e4e2f7223 */ /* 0x000fc8000001002f */
[----:B------:R-:W-:Y:S01]  /*7cf0*/  F2FP.F16.F32.PACK_AB R57, R57, R76 ;  /* 0x0000004c3939723e */ /* 0x000fe200000000ff */
[----:B------:R-:W-:Y:S01]  /*7d00*/  IMAD.MOV.U32 R76, RZ, RZ, R92 ;  /* 0x000000ffff4c7224 */ /* 0x000fe200078e005c */
[----:B------:R-:W-:-:S03]  /*7d10*/  F2FP.F16.F32.PACK_AB R47, R47, R89 ;  /* 0x000000592f2f723e */ /* 0x000fc600000000ff */
[----:B------:R-:W-:Y:S02]  /*7d20*/  IMAD.MOV.U32 R50, RZ, RZ, R57 ;  /* 0x000000ffff327224 */ /* 0x000fe400078e0039 */
[----:B------:R-:W-:-:S07]  /*7d30*/  IMAD.MOV.U32 R78, RZ, RZ, R47 ;  /* 0x000000ffff4e7224 */ /* 0x000fce00078e002f */
.L_x_514:
[----:B------:R-:W-:Y:S05]  /*7d40*/  BSYNC B3 ;  /* 0x0000000000037941 */ /* 0x000fea0003800000 */
.L_x_513:
        /* <DEDUP_REMOVED lines=12> */
.L_x_512:
[----:B------:R-:W-:Y:S05]  /*7e10*/  BSYNC B2 ;  /* 0x0000000000027941 */ /* 0x000fea0003800000 */
.L_x_511:
[----:B------:R-:W-:-:S13]  /*7e20*/  ISETP.NE.AND P4, PT, R34, RZ, PT ;  /* 0x000000ff2200720c */ /* 0x000fda0003f85270 */
[----:B------:R-:W-:Y:S05]  /*7e30*/  @!P4 BRA `(.L_x_506) ;  /* 0x0000000400f8c947 */ /* 0x000fea0003800000 */
[----:B---3--:R-:W3:Y:S01]  /*7e40*/  LDL R44, [R1+0x10] ;  /* 0x00001000012c7983 */ /* 0x008ee20000100800 */
[----:B------:R-:W-:Y:S01]  /*7e50*/  IADD3 R56, P4, P5, R116, R132, R28 ;  /* 0x0000008474387210 */ /* 0x000fe20007d9e01c */
[----:B------:R-:W-:Y:S03]  /*7e60*/  BSSY B2, `(.L_x_515) ;  /* 0x0000071000027945 */ /* 0x000fe60003800000 */
[----:B------:R-:W-:Y:S02]  /*7e70*/  IADD3.X R57, R7, R157, R32, P4, P5 ;  /* 0x0000009d07397210 */ /* 0x000fe400027ea420 */
[----:B------:R-:W-:Y:S02]  /*7e80*/  ISETP.GE.AND P4, PT, R3, R126, PT ;  /* 0x0000007e0300720c */ /* 0x000fe40003f86270 */
[----:B---3--:R-:W-:-:S04]  /*7e90*/  LOP3.LUT P6, RZ, R44, 0x1, RZ, 0xc0, !PT ;  /* 0x000000012cff7812 */ /* 0x008fc800078cc0ff */
[----:B------:R-:W-:-:S04]  /*7ea0*/  SEL R44, R127, R153, !P6 ;  /* 0x000000997f2c7207 */ /* 0x000fc80007000000 */
[----:B------:R-:W-:-:S04]  /*7eb0*/  SHF.R.S32.HI R45, RZ, 0x1f, R44 ;  /* 0x0000001fff2d7819 */ /* 0x000fc8000001142c */
[----:B------:R-:W-:-:S04]  /*7ec0*/  LEA.HI R45, R45, R44, RZ, 0x4 ;  /* 0x0000002c2d2d7211 */ /* 0x000fc800078f20ff */
[----:B------:R-:W-:-:S04]  /*7ed0*/  LEA.HI.SX32 R58, R45, R118, 0x1c ;  /* 0x000000762d3a7211 */ /* 0x000fc800078fe2ff */
[----:B------:R-:W-:-:S04]  /*7ee0*/  SHF.R.S32.HI R45, RZ, 0x1f, R58 ;  /* 0x0000001fff2d7819 */ /* 0x000fc8000001143a */
[----:B------:R-:W-:Y:S02]  /*7ef0*/  LEA.HI R45, R45, R58, RZ, 0x3 ;  /* 0x0000003a2d2d7211 */ /* 0x000fe400078f18ff */
[----:B------:R-:W-:Y:S02]  /*7f00*/  SHF.L.U32 R58, R58, 0x3, RZ ;  /* 0x000000033a3a7819 */ /* 0x000fe400000006ff */
[----:B------:R-:W-:Y:S02]  /*7f10*/  SHF.R.S32.HI R45, RZ, 0x3, R45 ;  /* 0x00000003ff2d7819 */ /* 0x000fe4000001142d */
[----:B------:R-:W-:-:S03]  /*7f20*/  LOP3.LUT R44, R211, 0x38, R58, 0xf8, !PT ;  /* 0x00000038d32c7812 */ /* 0x000fc600078ef83a */
[----:B------:R-:W-:Y:S01]  /*7f30*/  IMAD R45, R45, 0x1c00, R213 ;  /* 0x00001c002d2d7824 */ /* 0x000fe200078e02d5 */
[----:B------:R-:W-:-:S05]  /*7f40*/  LOP3.LUT R44, R44, R212, RZ, 0x3c, !PT ;  /* 0x000000d42c2c7212 */ /* 0x000fca00078e3cff */
[----:B------:R-:W-:-:S04]  /*7f50*/  IMAD.IADD R44, R45, 0x1, R44 ;  /* 0x000000012d2c7824 */ /* 0x000fc800078e022c */
[C---:B--2---:R-:W-:Y:S02]  /*7f60*/  IMAD R48, R16.reuse, 0x5400, R44 ;  /* 0x0000540010307824 */ /* 0x044fe400078e022c */
[----:B------:R-:W-:Y:S02]  /*7f70*/  IMAD R44, R16, 0x5400, R144 ;  /* 0x00005400102c7824 */ /* 0x000fe400078e0290 */
[--C-:B------:R-:W-:Y:S02]  /*7f80*/  IMAD R48, R48, 0x2, R2.reuse ;  /* 0x0000000230307824 */ /* 0x100fe400078e0202 */
[----:B------:R-:W-:-:S04]  /*7f90*/  IMAD R44, R44, 0x2, R2 ;  /* 0x000000022c2c7824 */ /* 0x000fc800078e0202 */
[----:B------:R-:W0:Y:S04]  /*7fa0*/  LDS.128 R48, [R48+0x21400] ;  /* 0x0214000030307984 */ /* 0x000e280000000c00 */
[----:B------:R-:W2:Y:S01]  /*7fb0*/  LDS.128 R44, [R44+0x21400] ;  /* 0x021400002c2c7984 */ /* 0x000ea20000000c00 */
[----:B------:R-:W-:Y:S05]  /*7fc0*/  @P4 BRA `(.L_x_516) ;  /* 0x0000000400684947 */ /* 0x000fea0003800000 */
[----:B0-----:R-:W-:Y:S01]  /*7fd0*/  IMAD.MOV.U32 R59, RZ, RZ, R49 ;  /* 0x000000ffff3b7224 */ /* 0x001fe200078e0031 */
[----:B--2---:R-:W-:Y:S01]  /*7fe0*/  MOV R76, R45 ;  /* 0x0000002d004c7202 */ /* 0x004fe20000000f00 */
[--C-:B------:R-:W-:Y:S01]  /*7ff0*/  HADD2.F32 R78, -RZ, R179.reuse.H1_H1 ;  /* 0x300000b3ff4e7230 */ /* 0x100fe20000004100 */
[----:B------:R-:W-:Y:S01]  /*8000*/  SHF.R.U64 R40, R40, 0x10, R41 ;  /* 0x0000001028287819 */ /* 0x000fe20000001229 */
[----:B------:R-:W-:Y:S01]  /*8010*/  HADD2.F32 R77, -RZ, R179.H0_H0 ;  /* 0x200000b3ff4d7230 */ /* 0x000fe20000004100 */
[----:B------:R-:W-:Y:S01]  /*8020*/  SHF.R.U64 R52, R52, 0x10, R53 ;  /* 0x0000001034347819 */ /* 0x000fe20000001235 */
[--C-:B------:R-:W-:Y:S01]  /*8030*/  HADD2.F32 R45, -RZ, R59.reuse.H0_H0 ;  /* 0x2000003bff2d7230 */ /* 0x100fe20000004100 */
[----:B------:R-:W-:Y:S01]  /*8040*/  SHF.R.U64 R54, R54, 0x10, R55 ;  /* 0x0000001036367819 */ /* 0x000fe20000001237 */
[----:B------:R-:W-:Y:S01]  /*8050*/  HADD2.F32 R49, -RZ, R76.H0_H0 ;  /* 0x2000004cff317230 */ /* 0x000fe20000004100 */
[----:B------:R-:W-:Y:S01]  /*8060*/  SHF.R.U64 R42, R42, 0x10, R43 ;  /* 0x000000102a2a7819 */ /* 0x000fe2000000122b */
[----:B------:R-:W-:-:S02]  /*8070*/  HADD2.F32 R59, -RZ, R59.H1_H1 ;  /* 0x3000003bff3b7230 */ /* 0x000fc40000004100 */
[-C--:B------:R-:W-:Y:S01]  /*8080*/  FMUL.FTZ R79, R45, R78.reuse ;  /* 0x0000004e2d4f7220 */ /* 0x080fe20000410000 */
[----:B------:R-:W-:Y:S02]  /*8090*/  HADD2.F32 R52, -RZ, R52.H0_H0 ;  /* 0x20000034ff347230 */ /* 0x000fe40000004100 */
[C---:B------:R-:W-:Y:S01]  /*80a0*/  FMUL.FTZ R78, R49.reuse, R78 ;  /* 0x0000004e314e7220 */ /* 0x040fe20000410000 */
[----:B------:R-:W-:Y:S02]  /*80b0*/  HADD2.F32 R40, -RZ, R40.H0_H0 ;  /* 0x20000028ff287230 */ /* 0x000fe40000004100 */
[-C--:B------:R-:W-:Y:S01]  /*80c0*/  FFMA.FTZ R49, R49, R77.reuse, -R79 ;  /* 0x0000004d31317223 */ /* 0x080fe2000001084f */
[----:B------:R-:W-:Y:S01]  /*80d0*/  SHF.R.U32.HI R79, RZ, 0x10, R53 ;  /* 0x00000010ff4f7819 */ /* 0x000fe20000011635 */
[----:B------:R-:W-:Y:S01]  /*80e0*/  FFMA.FTZ R45, R45, R77, R78 ;  /* 0x0000004d2d2d7223 */ /* 0x000fe2000001004e */
[----:B------:R-:W-:Y:S01]  /*80f0*/  SHF.R.U32.HI R78, RZ, 0x10, R41 ;  /* 0x00000010ff4e7819 */ /* 0x000fe20000011629 */
[----:B------:R-:W-:-:S02]  /*8100*/  HADD2.F32 R77, -RZ, R76.H1_H1 ;  /* 0x3000004cff4d7230 */ /* 0x000fc40000004100 */
[----:B------:R-:W-:Y:S02]  /*8110*/  HADD2.F32 R79, -RZ, R79.H0_H0 ;  /* 0x2000004fff4f7230 */ /* 0x000fe40000004100 */
[----:B------:R-:W-:Y:S02]  /*8120*/  HADD2.F32 R76, -RZ, R78.H0_H0 ;  /* 0x2000004eff4c7230 */ /* 0x000fe40000004100 */
[----:B------:R-:W-:Y:S02]  /*8130*/  IMAD.MOV.U32 R41, RZ, RZ, R51 ;  /* 0x000000ffff297224 */ /* 0x000fe400078e0033 */
[-C--:B------:R-:W-:Y:S01]  /*8140*/  FMUL.FTZ R78, R59, R79.reuse ;  /* 0x0000004f3b4e7220 */ /* 0x080fe20000410000 */
[----:B------:R-:W-:Y:S01]  /*8150*/  FMUL.FTZ R79, R77, R79 ;  /* 0x0000004f4d4f7220 */ /* 0x000fe20000410000 */
[----:B------:R-:W-:Y:S02]  /*8160*/  HADD2.F32 R53, -RZ, R47.H0_H0 ;  /* 0x2000002fff357230 */ /* 0x000fe40000004100 */
[----:B------:R-:W-:-:S02]  /*8170*/  HADD2.F32 R51, -RZ, R41.H0_H0 ;  /* 0x20000029ff337230 */ /* 0x000fc40000004100 */
[-C--:B------:R-:W-:Y:S01]  /*8180*/  FFMA.FTZ R79, R59, R76.reuse, R79 ;  /* 0x0000004c3b4f7223 */ /* 0x080fe2000001004f */
[----:B------:R-:W-:Y:S02]  /*8190*/  HADD2.F32 R59, -RZ, R176.H1_H1 ;  /* 0x300000b0ff3b7230 */ /* 0x000fe40000004100 */
[----:B------:R-:W-:Y:S01]  /*81a0*/  FFMA.FTZ R78, R77, R76, -R78 ;  /* 0x0000004c4d4e7223 */ /* 0x000fe2000001084e */
[----:B------:R-:W-:Y:S02]  /*81b0*/  HADD2.F32 R76, -RZ, R178.H0_H0 ;  /* 0x200000b2ff4c7230 */ /* 0x000fe40000004100 */
[----:B------:R-:W-:Y:S02]  /*81c0*/  HADD2.F32 R41, -RZ, R41.H1_H1 ;  /* 0x30000029ff297230 */ /* 0x000fe40000004100 */
[-C--:B------:R-:W-:Y:S01]  /*81d0*/  FMUL.FTZ R77, R51, R59.reuse ;  /* 0x0000003b334d7220 */ /* 0x080fe20000410000 */
[C---:B------:R-:W-:Y:S01]  /*81e0*/  FMUL.FTZ R59, R53.reuse, R59 ;  /* 0x0000003b353b7220 */ /* 0x040fe20000410000 */
[----:B------:R-:W-:Y:S01]  /*81f0*/  HADD2.F32 R176, -RZ, R176.H0_H0 ;  /* 0x200000b0ffb07230 */ /* 0x000fe20000004100 */
[----:B------:R-:W-:Y:S01]  /*8200*/  F2FP.F16.F32.PACK_AB R49, R78, R49 ;  /* 0x000000314e31723e */ /* 0x000fe200000000ff */
[-C--:B------:R-:W-:Y:S01]  /*8210*/  FFMA.FTZ R77, R53, R76.reuse, -R77 ;  /* 0x0000004c354d7223 */ /* 0x080fe2000001084d */
[----:B------:R-:W-:Y:S01]  /*8220*/  FFMA.FTZ R59, R51, R76, R59 ;  /* 0x0000004c333b7223 */ /* 0x000fe2000001003b */
[----:B------:R-:W-:Y:S01]  /*8230*/  SHF.R.U32.HI R51, RZ, 0x10, R55 ;  /* 0x00000010ff337819 */ /* 0x000fe20000011637 */
[----:B------:R-:W-:Y:S01]  /*8240*/  HADD2.F32 R53, -RZ, R47.H1_H1 ;  /* 0x3000002fff357230 */ /* 0x000fe20000004100 */
[----:B------:R-:W-:Y:S01]  /*8250*/  SHF.R.U32.HI R76, RZ, 0x10, R43 ;  /* 0x00000010ff4c7819 */ /* 0x000fe2000001162b */
[----:B------:R-:W-:Y:S01]  /*8260*/  HADD2.F32 R178, -RZ, R178.H1_H1 ;  /* 0x300000b2ffb27230 */ /* 0x000fe20000004100 */
[----:B------:R-:W-:Y:S01]  /*8270*/  F2FP.F16.F32.PACK_AB R79, R79, R45 ;  /* 0x0000002d4f4f723e */ /* 0x000fe200000000ff */
[----:B------:R-:W-:-:S02]  /*8280*/  HADD2.F32 R51, -RZ, R51.H0_H0 ;  /* 0x20000033ff337230 */ /* 0x000fc40000004100 */
[----:B------:R-:W-:Y:S02]  /*8290*/  HADD2.F32 R47, -RZ, R76.H0_H0 ;  /* 0x2000004cff2f7230 */ /* 0x000fe40000004100 */
[----:B------:R-:W-:Y:S02]  /*82a0*/  HADD2.F32 R54, -RZ, R54.H0_H0 ;  /* 0x20000036ff367230 */ /* 0x000fe40000004100 */
[-C--:B------:R-:W-:Y:S01]  /*82b0*/  FMUL.FTZ R76, R41, R51.reuse ;  /* 0x00000033294c7220 */ /* 0x080fe20000410000 */
[C---:B------:R-:W-:Y:S01]  /*82c0*/  FMUL.FTZ R51, R53.reuse, R51 ;  /* 0x0000003335337220 */ /* 0x040fe20000410000 */
[----:B------:R-:W-:Y:S02]  /*82d0*/  HADD2.F32 R42, -RZ, R42.H0_H0 ;  /* 0x2000002aff2a7230 */ /* 0x000fe40000004100 */
[-C--:B------:R-:W-:Y:S01]  /*82e0*/  FFMA.FTZ R76, R53, R47.reuse, -R76 ;  /* 0x0000002f354c7223 */ /* 0x080fe2000001084c */
[----:B------:R-:W-:Y:S01]  /*82f0*/  FFMA.FTZ R51, R41, R47, R51 ;  /* 0x0000002f29337223 */ /* 0x000fe20000010033 */
[----:B------:R-:W-:-:S02]  /*8300*/  HADD2.F32 R41, -RZ, R48.H0_H0 ;  /* 0x20000030ff297230 */ /* 0x000fc40000004100 */
[----:B------:R-:W-:Y:S01]  /*8310*/  HADD2.F32 R47, -RZ, R44.H0_H0 ;  /* 0x2000002cff2f7230 */ /* 0x000fe20000004100 */
[----:B------:R-:W-:Y:S01]  /*8320*/  F2FP.F16.F32.PACK_AB R76, R76, R77 ;  /* 0x0000004d4c4c723e */ /* 0x000fe200000000ff */
[--C-:B------:R-:W-:Y:S02]  /*8330*/  HADD2.F32 R53, -RZ, R177.reuse.H1_H1 ;  /* 0x300000b1ff357230 */ /* 0x100fe40000004100 */
[-C--:B------:R-:W-:Y:S01]  /*8340*/  FMUL.FTZ R88, R41, R176.reuse ;  /* 0x000000b029587220 */ /* 0x080fe20000410000 */
[----:B------:R-:W-:Y:S02]  /*8350*/  HADD2.F32 R48, -RZ, R48.H1_H1 ;  /* 0x30000030ff307230 */ /* 0x000fe40000004100 */
[C---:B------:R-:W-:Y:S01]  /*8360*/  FMUL.FTZ R176, R47.reuse, R176 ;  /* 0x000000b02fb07220 */ /* 0x040fe20000410000 */
[----:B------:R-:W-:Y:S02]  /*8370*/  HADD2.F32 R44, -RZ, R44.H1_H1 ;  /* 0x3000002cff2c7230 */ /* 0x000fe40000004100 */
[----:B------:R-:W-:Y:S01]  /*8380*/  FFMA.FTZ R88, R47, R53, -R88 ;  /* 0x000000352f587223 */ /* 0x000fe20000010858 */
[----:B------:R-:W-:-:S02]  /*8390*/  HADD2.F32 R177, -RZ, R177.H0_H0 ;  /* 0x200000b1ffb17230 */ /* 0x000fc40000004100 */
[----:B------:R-:W-:Y:S01]  /*83a0*/  FFMA.FTZ R176, R41, R53, R176 ;  /* 0x0000003529b07223 */ /* 0x000fe200000100b0 */
[-C--:B------:R-:W-:Y:S01]  /*83b0*/  FMUL.FTZ R41, R48, R52.reuse ;  /* 0x0000003430297220 */ /* 0x080fe20000410000 */
[C---:B------:R-:W-:Y:S01]  /*83c0*/  FMUL.FTZ R52, R44.reuse, R52 ;  /* 0x000000342c347220 */ /* 0x040fe20000410000 */
[----:B------:R-:W-:Y:S01]  /*83d0*/  IMAD.MOV.U32 R45, RZ, RZ, R49 ;  /* 0x000000ffff2d7224 */ /* 0x000fe200078e0031 */
[----:B------:R-:W-:Y:S01]  /*83e0*/  F2FP.F16.F32.PACK_AB R51, R51, R59 ;  /* 0x0000003b3333723e */ /* 0x000fe200000000ff */
[-C--:B------:R-:W-:Y:S01]  /*83f0*/  FFMA.FTZ R41, R44, R40.reuse, -R41 ;  /* 0x000000282c297223 */ /* 0x080fe20000010829 */
[----:B------:R-:W-:Y:S01]  /*8400*/  FFMA.FTZ R52, R48, R40, R52 ;  /* 0x0000002830347223 */ /* 0x000fe20000010034 */
[----:B------:R-:W-:Y:S01]  /*8410*/  HADD2.F32 R40, -RZ, R50.H0_H0 ;  /* 0x20000032ff287230 */ /* 0x000fe20000004100 */
[----:B------:R-:W-:Y:S01]  /*8420*/  MOV R49, R79 ;  /* 0x0000004f00317202 */ /* 0x000fe20000000f00 */
[----:B------:R-:W-:Y:S01]  /*8430*/  HADD2.F32 R44, -RZ, R46.H0_H0 ;  /* 0x2000002eff2c7230 */ /* 0x000fe20000004100 */
[----:B------:R-:W-:Y:S01]  /*8440*/  F2FP.F16.F32.PACK_AB R41, R41, R88 ;  /* 0x000000582929723e */ /* 0x000fe200000000ff */
[----:B------:R-:W-:-:S02]  /*8450*/  HADD2.F32 R50, -RZ, R50.H1_H1 ;  /* 0x30000032ff327230 */ /* 0x000fc40000004100 */
[-C--:B------:R-:W-:Y:S01]  /*8460*/  FMUL.FTZ R47, R40, R178.reuse ;  /* 0x000000b2282f7220 */ /* 0x080fe20000410000 */
[----:B------:R-:W-:Y:S02]  /*8470*/  HADD2.F32 R46, -RZ, R46.H1_H1 ;  /* 0x3000002eff2e7230 */ /* 0x000fe40000004100 */
[----:B------:R-:W-:Y:S01]  /*8480*/  FMUL.FTZ R178, R44, R178 ;  /* 0x000000b22cb27220 */ /* 0x000fe20000410000 */
[----:B------:R-:W-:Y:S01]  /*8490*/  F2FP.F16.F32.PACK_AB R52, R52, R176 ;  /* 0x000000b03434723e */ /* 0x000fe200000000ff */
[-C--:B------:R-:W-:Y:S01]  /*84a0*/  FFMA.FTZ R47, R44, R177.reuse, -R47 ;  /* 0x000000b12c2f7223 */ /* 0x080fe2000001082f */
[----:B------:R-:W-:Y:S02]  /*84b0*/  IMAD.MOV.U32 R44, RZ, RZ, R41 ;  /* 0x000000ffff2c7224 */ /* 0x000fe400078e0029 */
[----:B------:R-:W-:Y:S01]  /*84c0*/  FFMA.FTZ R178, R40, R177, R178 ;  /* 0x000000b128b27223 */ /* 0x000fe200000100b2 */
[-C--:B------:R-:W-:Y:S01]  /*84d0*/  FMUL.FTZ R40, R50, R54.reuse ;  /* 0x0000003632287220 */ /* 0x080fe20000410000 */
[----:B------:R-:W-:Y:S01]  /*84e0*/  FMUL.FTZ R54, R46, R54 ;  /* 0x000000362e367220 */ /* 0x000fe20000410000 */
[----:B------:R-:W-:-:S02]  /*84f0*/  IMAD.MOV.U32 R48, RZ, RZ, R52 ;  /* 0x000000ffff307224 */ /* 0x000fc400078e0034 */
[-C--:B------:R-:W-:Y:S01]  /*8500*/  FFMA.FTZ R40, R46, R42.reuse, -R40 ;  /* 0x0000002a2e287223 */ /* 0x080fe20000010828 */
[----:B------:R-:W-:-:S04]  /*8510*/  FFMA.FTZ R54, R50, R42, R54 ;  /* 0x0000002a32367223 */ /* 0x000fc80000010036 */
[----:B------:R-:W-:Y:S02]  /*8520*/  F2FP.F16.F32.PACK_AB R47, R40, R47 ;  /* 0x0000002f282f723e */ /* 0x000fe400000000ff */
[----:B------:R-:W-:-:S03]  /*8530*/  F2FP.F16.F32.PACK_AB R54, R54, R178 ;  /* 0x000000b23636723e */ /* 0x000fc600000000ff */
[----:B------:R-:W-:Y:S02]  /*8540*/  IMAD.MOV.U32 R46, RZ, RZ, R47 ;  /* 0x000000ffff2e7224 */ /* 0x000fe400078e002f */
[----:B------:R-:W-:Y:S02]  /*8550*/  IMAD.MOV.U32 R47, RZ, RZ, R76 ;  /* 0x000000ffff2f7224 */ /* 0x000fe400078e004c */
[----:B------:R-:W-:-:S07]  /*8560*/  IMAD.MOV.U32 R50, RZ, RZ, R54 ;  /* 0x000000ffff327224 */ /* 0x000fce00078e0036 */
.L_x_516:
[----:B------:R-:W-:Y:S05]  /*8570*/  BSYNC B2 ;  /* 0x0000000000027941 */ /* 0x000fea0003800000 */
.L_x_515:
[----:B------:R-:W-:-:S13]  /*8580*/  ISETP.GE.AND P4, PT, R58, R150, PT ;  /* 0x000000963a00720c */ /* 0x000fda0003f86270 */
[--C-:B------:R-:W-:Y:S02]  /*8590*/  @!P4 SHF.R.S32.HI R40, RZ, 0x1f, R58.reuse ;  /* 0x0000001fff28c819 */ /* 0x100fe4000001143a */
[----:B------:R-:W-:-:S04]  /*85a0*/  @!P4 IADD3 R58, P5, P6, R116, R132, R58 ;  /* 0x00000084743ac210 */ /* 0x000fc80007ebe03a */
[----:B------:R-:W-:Y:S02]  /*85b0*/  @!P4 IADD3.X R157, R7, R157, R40, P5, P6 ;  /* 0x0000009d079dc210 */ /* 0x000fe40002fec428 */
[----:B------:R-:W-:-:S04]  /*85c0*/  LEA R40, P5, R56, R124, 0x1 ;  /* 0x0000007c38287211 */ /* 0x000fc800078a08ff */
[----:B------:R-:W-:Y:S02]  /*85d0*/  LEA.HI.X R41, R56, R125, R57, 0x1, P5 ;  /* 0x0000007d38297211 */ /* 0x000fe400028f0c39 */
[----:B------:R-:W-:-:S03]  /*85e0*/  @!P4 LEA R42, P5, R58, R124, 0x1 ;  /* 0x0000007c3a2ac211 */ /* 0x000fc600078a08ff */
[----:B--2---:R4:W-:Y:S01]  /*85f0*/  STG.E.128 desc[UR60][R40.64], R44 ;  /* 0x0000002c28007986 */ /* 0x0049e2000c101d3c */
[----:B------:R-:W-:-:S05]  /*8600*/  @!P4 LEA.HI.X R43, R58, R125, R157, 0x1, P5 ;  /* 0x0000007d3a2bc211 */ /* 0x000fca00028f0c9d */
[----:B0-----:R4:W-:Y:S04]  /*8610*/  @!P4 STG.E.128 desc[UR60][R42.64], R48 ;  /* 0x000000302a00c986 */ /* 0x0019e8000c101d3c */
.L_x_506:
[----:B------:R-:W-:Y:S05]  /*8620*/  BSYNC B1 ;  /* 0x0000000000017941 */ /* 0x000fea0003800000 */
.L_x_505:
[-C--:B--2-4-:R-:W-:Y:S02]  /*8630*/  IMAD R40, R152, R130.reuse, RZ ;  /* 0x0000008298287224 */ /* 0x094fe400078e02ff */
[----:B------:R-:W-:-:S04]  /*8640*/  IMAD.WIDE.U32 R128, R226, R130, R128 ;  /* 0x00000082e2807225 */ /* 0x000fc800078e0080 */
[----:B------:R-:W-:Y:S01]  /*8650*/  IMAD R131, R226, R131, R40 ;  /* 0x00000083e2837224 */ /* 0x000fe200078e0228 */
[----:B------:R-:W-:Y:S06]  /*8660*/  @P3 BRA `(.L_x_475) ;  /* 0x0000001800b83947 */ /* 0x000fec0003800000 */
[----:B------:R-:W-:Y:S01]  /*8670*/  ISETP.NE.AND P3, PT, R29, RZ, PT ;  /* 0x000000ff1d00720c */ /* 0x000fe20003f65270 */
[----:B------:R-:W-:Y:S01]  /*8680*/  BSSY B1, `(.L_x_517) ;  /* 0x000007e000017945 */ /* 0x000fe20003800000 */
[----:B------:R-:W-:-:S11]  /*8690*/  IMAD.IADD R52, R129, 0x1, R131 ;  /* 0x0000000181347824 */ /* 0x000fd600078e0283 */
[----:B------:R-:W-:Y:S05]  /*86a0*/  @!P3 BRA `(.L_x_518) ;  /* 0x0000000400ecb947 */ /* 0x000fea0003800000 */
[----:B------:R-:W-:Y:S01]  /*86b0*/  SEL R40, R127, R153, !P0 ;  /* 0x000000997f287207 */ /* 0x000fe20004000000 */
[----:B------:R-:W-:Y:S01]  /*86c0*/  BSSY B2, `(.L_x_519) ;  /* 0x000006f000027945 */ /* 0x000fe20003800000 */
[----:B------:R-:W-:Y:S02]  /*86d0*/  SHF.R.U32.HI R42, RZ, 0x3, R207 ;  /* 0x00000003ff2a7819 */ /* 0x000fe400000116cf */
[----:B------:R-:W-:Y:S02]  /*86e0*/  SHF.R.S32.HI R41, RZ, 0x1f, R40 ;  /* 0x0000001fff297819 */ /* 0x000fe40000011428 */
[----:B---3--:R-:W-:Y:S02]  /*86f0*/  IADD3 R49, P3, P4, R116, R128, R26 ;  /* 0x0000008074317210 */ /* 0x008fe40007c7e01a */
[----:B------:R-:W-:Y:S02]  /*8700*/  LEA.HI R41, R41, R40, RZ, 0x4 ;  /* 0x0000002829297211 */ /* 0x000fe400078f20ff */
[----:B------:R-:W-:-:S02]  /*8710*/  IADD3.X R50, R7, R52, R30, P3, P4 ;  /* 0x0000003407327210 */ /* 0x000fc40001fe841e */
[----:B------:R-:W-:Y:S02]  /*8720*/  LEA.HI.SX32 R48, R41, R120, 0x1c ;  /* 0x0000007829307211 */ /* 0x000fe400078fe2ff */
[----:B------:R-:W-:Y:S02]  /*8730*/  ISETP.GE.AND P3, PT, R18, R126, PT ;  /* 0x0000007e1200720c */ /* 0x000fe40003f66270 */
[----:B------:R-:W-:-:S04]  /*8740*/  SHF.R.S32.HI R41, RZ, 0x1f, R48 ;  /* 0x0000001fff297819 */ /* 0x000fc80000011430 */
[----:B------:R-:W-:Y:S02]  /*8750*/  LEA.HI R41, R41, R48, RZ, 0x3 ;  /* 0x0000003029297211 */ /* 0x000fe400078f18ff */
[----:B------:R-:W-:Y:S02]  /*8760*/  SHF.L.U32 R48, R48, 0x3, RZ ;  /* 0x0000000330307819 */ /* 0x000fe400000006ff */
[----:B------:R-:W-:Y:S02]  /*8770*/  SHF.R.S32.HI R41, RZ, 0x3, R41 ;  /* 0x00000003ff297819 */ /* 0x000fe40000011429 */
[----:B------:R-:W-:-:S03]  /*8780*/  LOP3.LUT R40, R207, 0x38, R48, 0xf8, !PT ;  /* 0x00000038cf287812 */ /* 0x000fc600078ef830 */
[----:B------:R-:W-:Y:S01]  /*8790*/  IMAD R41, R41, 0x1c00, R214 ;  /* 0x00001c0029297824 */ /* 0x000fe200078e02d6 */
[----:B------:R-:W-:-:S05]  /*87a0*/  LOP3.LUT R40, R40, R42, RZ, 0x3c, !PT ;  /* 0x0000002a28287212 */ /* 0x000fca00078e3cff */
[----:B------:R-:W-:Y:S02]  /*87b0*/  IMAD.IADD R41, R41, 0x1, R40 ;  /* 0x0000000129297824 */ /* 0x000fe400078e0228 */
[C---:B------:R-:W-:Y:S02]  /*87c0*/  IMAD R40, R16.reuse, 0x5400, R145 ;  /* 0x0000540010287824 */ /* 0x040fe400078e0291 */
[----:B------:R-:W-:Y:S02]  /*87d0*/  IMAD R44, R16, 0x5400, R41 ;  /* 0x00005400102c7824 */ /* 0x000fe400078e0229 */
[--C-:B------:R-:W-:Y:S02]  /*87e0*/  IMAD R40, R40, 0x2, R2.reuse ;  /* 0x0000000228287824 */ /* 0x100fe400078e0202 */
[----:B------:R-:W-:-:S04]  /*87f0*/  IMAD R44, R44, 0x2, R2 ;  /* 0x000000022c2c7824 */ /* 0x000fc800078e0202 */
[----:B------:R-:W0:Y:S04]  /*8800*/  LDS.128 R40, [R40+0x21400] ;  /* 0x0214000028287984 */ /* 0x000e280000000c00 */
[----:B------:R-:W2:Y:S01]  /*8810*/  LDS.128 R44, [R44+0x21400] ;  /* 0x021400002c2c7984 */ /* 0x000ea20000000c00 */
[----:B------:R-:W-:Y:S05]  /*8820*/  @P3 BRA `(.L_x_520) ;  /* 0x0000000400603947 */ /* 0x000fea0003800000 */
[--C-:B------:R-:W-:Y:S01]  /*8830*/  SHF.R.U64 R51, R68, 0x10, R69.reuse ;  /* 0x0000001044337819 */ /* 0x100fe20000001245 */
[--C-:B--2---:R-:W-:Y:S01]  /*8840*/  HADD2.F32 R58, -RZ, R45.reuse.H0_H0 ;  /* 0x2000002dff3a7230 */ /* 0x104fe20000004100 */
[----:B------:R-:W-:Y:S01]  /*8850*/  SHF.R.U32.HI R68, RZ, 0x10, R69 ;  /* 0x00000010ff447819 */ /* 0x000fe20000011645 */
[----:B------:R-:W-:Y:S01]  /*8860*/  HADD2.F32 R59, -RZ, R45.H1_H1 ;  /* 0x3000002dff3b7230 */ /* 0x000fe20000004100 */
[--C-:B------:R-:W-:Y:S01]  /*8870*/  SHF.R.U64 R53, R84, 0x10, R85.reuse ;  /* 0x0000001054357819 */ /* 0x100fe20000001255 */
[----:B------:R-:W-:Y:S01]  /*8880*/  HADD2.F32 R57, -RZ, R175.H1_H1 ;  /* 0x300000afff397230 */ /* 0x000fe20000004100 */
[----:B------:R-:W-:Y:S01]  /*8890*/  SHF.R.U32.HI R84, RZ, 0x10, R85 ;  /* 0x00000010ff547819 */ /* 0x000fe20000011655 */
[----:B0-----:R-:W-:Y:S01]  /*88a0*/  HADD2.F32 R45, -RZ, R41.H0_H0 ;  /* 0x20000029ff2d7230 */ /* 0x001fe20000004100 */
[--C-:B------:R-:W-:Y:S01]  /*88b0*/  SHF.R.U64 R54, R70, 0x10, R71.reuse ;  /* 0x0000001046367819 */ /* 0x100fe20000001247 */
[----:B------:R-:W-:Y:S01]  /*88c0*/  HADD2.F32 R56, -RZ, R173.H1_H1 ;  /* 0x300000adff387230 */ /* 0x000fe20000004100 */
[----:B------:R-:W-:Y:S01]  /*88d0*/  SHF.R.U32.HI R70, RZ, 0x10, R71 ;  /* 0x00000010ff467819 */ /* 0x000fe20000011647 */
[----:B------:R-:W-:-:S02]  /*88e0*/  HADD2.F32 R69, -RZ, R68.H0_H0 ;  /* 0x20000044ff457230 */ /* 0x000fc40000004100 */
[-C--:B------:R-:W-:Y:S01]  /*88f0*/  FMUL.FTZ R68, R58, R57.reuse ;  /* 0x000000393a447220 */ /* 0x080fe20000410000 */
[----:B------:R-:W-:Y:S02]  /*8900*/  HADD2.F32 R84, -RZ, R84.H0_H0 ;  /* 0x20000054ff547230 */ /* 0x000fe40000004100 */
[C---:B------:R-:W-:Y:S01]  /*8910*/  FMUL.FTZ R71, R45.reuse, R57 ;  /* 0x000000392d477220 */ /* 0x040fe20000410000 */
[--C-:B------:R-:W-:Y:S01]  /*8920*/  SHF.R.U64 R55, R86, 0x10, R87.reuse ;  /* 0x0000001056377819 */ /* 0x100fe20000001257 */
[----:B------:R-:W-:Y:S01]  /*8930*/  HADD2.F32 R41, -RZ, R41.H1_H1 ;  /* 0x30000029ff297230 */ /* 0x000fe20000004100 */
[----:B------:R-:W-:Y:S01]  /*8940*/  SHF.R.U32.HI R86, RZ, 0x10, R87 ;  /* 0x00000010ff567819 */ /* 0x000fe20000011657 */
[-C--:B------:R-:W-:Y:S01]  /*8950*/  FFMA.FTZ R68, R45, R56.reuse, -R68 ;  /* 0x000000382d447223 */ /* 0x080fe20000010844 */
[----:B------:R-:W-:Y:S01]  /*8960*/  FFMA.FTZ R71, R58, R56, R71 ;  /* 0x000000383a477223 */ /* 0x000fe20000010047 */
[----:B------:R-:W-:Y:S01]  /*8970*/  FMUL.FTZ R57, R59, R84 ;  /* 0x000000543b397220 */ /* 0x000fe20000410000 */
[----:B------:R-:W-:-:S02]  /*8980*/  HADD2.F32 R56, -RZ, R47.H0_H0 ;  /* 0x2000002fff387230 */ /* 0x000fc40000004100 */
[C---:B------:R-:W-:Y:S01]  /*8990*/  FMUL.FTZ R84, R41.reuse, R84 ;  /* 0x0000005429547220 */ /* 0x040fe20000410000 */
[----:B------:R-:W-:Y:S02]  /*89a0*/  HADD2.F32 R58, -RZ, R47.H1_H1 ;  /* 0x3000002fff3a7230 */ /* 0x000fe40000004100 */
[-C--:B------:R-:W-:Y:S01]  /*89b0*/  FFMA.FTZ R57, R41, R69.reuse, -R57 ;  /* 0x0000004529397223 */ /* 0x080fe20000010839 */
[----:B------:R-:W-:Y:S02]  /*89c0*/  HADD2.F32 R45, -RZ, R174.H1_H1 ;  /* 0x300000aeff2d7230 */ /* 0x000fe40000004100 */
[----:B------:R-:W-:Y:S01]  /*89d0*/  FFMA.FTZ R84, R59, R69, R84 ;  /* 0x000000453b547223 */ /* 0x000fe20000010054 */
[--C-:B------:R-:W-:Y:S02]  /*89e0*/  HADD2.F32 R47, -RZ, R43.reuse.H0_H0 ;  /* 0x2000002bff2f7230 */ /* 0x100fe40000004100 */
[----:B------:R-:W-:Y:S02]  /*89f0*/  HADD2.F32 R86, -RZ, R86.H0_H0 ;  /* 0x20000056ff567230 */ /* 0x000fe40000004100 */
[----:B------:R-:W-:Y:S01]  /*8a00*/  FMUL.FTZ R59, R56, R45 ;  /* 0x0000002d383b7220 */ /* 0x000fe20000410000 */
[----:B------:R-:W-:-:S02]  /*8a10*/  HADD2.F32 R43, -RZ, R43.H1_H1 ;  /* 0x3000002bff2b7230 */ /* 0x000fc40000004100 */
[----:B------:R-:W-:Y:S01]  /*8a20*/  FMUL.FTZ R69, R47, R45 ;  /* 0x0000002d2f457220 */ /* 0x000fe20000410000 */
[----:B------:R-:W-:Y:S02]  /*8a30*/  HADD2.F32 R70, -RZ, R70.H0_H0 ;  /* 0x20000046ff467230 */ /* 0x000fe40000004100 */
[-C--:B------:R-:W-:Y:S01]  /*8a40*/  FMUL.FTZ R45, R58, R86.reuse ;  /* 0x000000563a2d7220 */ /* 0x080fe20000410000 */
[----:B------:R-:W-:Y:S02]  /*8a50*/  HADD2.F32 R41, -RZ, R172.H1_H1 ;  /* 0x300000acff297230 */ /* 0x000fe40000004100 */
[C---:B------:R-:W-:Y:S01]  /*8a60*/  FMUL.FTZ R86, R43.reuse, R86 ;  /* 0x000000562b567220 */ /* 0x040fe20000410000 */
[----:B------:R-:W-:Y:S02]  /*8a70*/  HADD2.F32 R175, -RZ, R175.H0_H0 ;  /* 0x200000afffaf7230 */ /* 0x000fe40000004100 */
[----:B------:R-:W-:Y:S01]  /*8a80*/  FFMA.FTZ R45, R43, R70, -R45 ;  /* 0x000000462b2d7223 */ /* 0x000fe2000001082d */
[----:B------:R-:W-:-:S02]  /*8a90*/  HADD2.F32 R43, -RZ, R44.H0_H0 ;  /* 0x2000002cff2b7230 */ /* 0x000fc40000004100 */
[-C--:B------:R-:W-:Y:S01]  /*8aa0*/  FFMA.FTZ R59, R47, R41.reuse, -R59 ;  /* 0x000000292f3b7223 */ /* 0x080fe2000001083b */
[----:B------:R-:W-:Y:S02]  /*8ab0*/  HADD2.F32 R53, -RZ, R53.H0_H0 ;  /* 0x20000035ff357230 */ /* 0x000fe40000004100 */
[----:B------:R-:W-:Y:S01]  /*8ac0*/  FFMA.FTZ R69, R56, R41, R69 ;  /* 0x0000002938457223 */ /* 0x000fe20000010045 */
[----:B------:R-:W-:Y:S02]  /*8ad0*/  HADD2.F32 R44, -RZ, R44.H1_H1 ;  /* 0x3000002cff2c7230 */ /* 0x000fe40000004100 */
[----:B------:R-:W-:Y:S01]  /*8ae0*/  FMUL.FTZ R47, R43, R175 ;  /* 0x000000af2b2f7220 */ /* 0x000fe20000410000 */
[----:B------:R-:W-:Y:S02]  /*8af0*/  HADD2.F32 R173, -RZ, R173.H0_H0 ;  /* 0x200000adffad7230 */ /* 0x000fe40000004100 */
[----:B------:R-:W-:Y:S01]  /*8b00*/  FFMA.FTZ R86, R58, R70, R86 ;  /* 0x000000463a567223 */ /* 0x000fe20000010056 */
[----:B------:R-:W-:-:S02]  /*8b10*/  HADD2.F32 R41, -RZ, R40.H0_H0 ;  /* 0x20000028ff297230 */ /* 0x000fc40000004100 */
[----:B------:R-:W-:Y:S01]  /*8b20*/  FMUL.FTZ R56, R44, R53 ;  /* 0x000000352c387220 */ /* 0x000fe20000410000 */
[----:B------:R-:W-:Y:S01]  /*8b30*/  HADD2.F32 R40, -RZ, R40.H1_H1 ;  /* 0x30000028ff287230 */ /* 0x000fe20000004100 */
[----:B------:R-:W-:Y:S01]  /*8b40*/  F2FP.F16.F32.PACK_AB R59, R45, R59 ;  /* 0x0000003b2d3b723e */ /* 0x000fe200000000ff */
[----:B------:R-:W-:Y:S02]  /*8b50*/  HADD2.F32 R51, -RZ, R51.H0_H0 ;  /* 0x20000033ff337230 */ /* 0x000fe40000004100 */
[C---:B------:R-:W-:Y:S01]  /*8b60*/  FMUL.FTZ R175, R41.reuse, R175 ;  /* 0x000000af29af7220 */ /* 0x040fe20000410000 */
[----:B------:R-:W-:Y:S01]  /*8b70*/  FFMA.FTZ R47, R41, R173, -R47 ;  /* 0x000000ad292f7223 */ /* 0x000fe2000001082f */
[----:B------:R-:W-:Y:S02]  /*8b80*/  HADD2.F32 R41, -RZ, R46.H0_H0 ;  /* 0x2000002eff297230 */ /* 0x000fe40000004100 */
[C---:B------:R-:W-:Y:S01]  /*8b90*/  FMUL.FTZ R53, R40.reuse, R53 ;  /* 0x0000003528357220 */ /* 0x040fe20000410000 */
[----:B------:R-:W-:Y:S01]  /*8ba0*/  FFMA.FTZ R56, R40, R51, -R56 ;  /* 0x0000003328387223 */ /* 0x000fe20000010838 */
[----:B------:R-:W-:-:S02]  /*8bb0*/  HADD2.F32 R174, -RZ, R174.H0_H0 ;  /* 0x200000aeffae7230 */ /* 0x000fc40000004100 */
[----:B------:R-:W-:Y:S01]  /*8bc0*/  FFMA.FTZ R175, R43, R173, R175 ;  /* 0x000000ad2baf7223 */ /* 0x000fe200000100af */
[----:B------:R-:W-:Y:S02]  /*8bd0*/  HADD2.F32 R55, -RZ, R55.H0_H0 ;  /* 0x20000037ff377230 */ /* 0x000fe40000004100 */
[----:B------:R-:W-:Y:S01]  /*8be0*/  FFMA.FTZ R53, R44, R51, R53 ;  /* 0x000000332c357223 */ /* 0x000fe20000010035 */
[----:B------:R-:W-:Y:S02]  /*8bf0*/  HADD2.F32 R46, -RZ, R46.H1_H1 ;  /* 0x3000002eff2e7230 */ /* 0x000fe40000004100 */
[----:B------:R-:W-:Y:S01]  /*8c00*/  FMUL.FTZ R43, R41, R174 ;  /* 0x000000ae292b7220 */ /* 0x000fe20000410000 */
[--C-:B------:R-:W-:Y:S01]  /*8c10*/  HADD2.F32 R40, -RZ, R42.reuse.H0_H0 ;  /* 0x2000002aff287230 */ /* 0x100fe20000004100 */
[----:B------:R-:W-:Y:S01]  /*8c20*/  F2FP.F16.F32.PACK_AB R47, R56, R47 ;  /* 0x0000002f382f723e */ /* 0x000fe200000000ff */
[----:B------:R-:W-:Y:S02]  /*8c30*/  HADD2.F32 R42, -RZ, R42.H1_H1 ;  /* 0x3000002aff2a7230 */ /* 0x000fe40000004100 */
[----:B------:R-:W-:Y:S01]  /*8c40*/  FMUL.FTZ R44, R46, R55 ;  /* 0x000000372e2c7220 */ /* 0x000fe20000410000 */
[----:B------:R-:W-:-:S02]  /*8c50*/  HADD2.F32 R172, -RZ, R172.H0_H0 ;  /* 0x200000acffac7230 */ /* 0x000fc40000004100 */
[----:B------:R-:W-:Y:S01]  /*8c60*/  FMUL.FTZ R174, R40, R174 ;  /* 0x000000ae28ae7220 */ /* 0x000fe20000410000 */
[----:B------:R-:W-:Y:S02]  /*8c70*/  HADD2.F32 R54, -RZ, R54.H0_H0 ;  /* 0x20000036ff367230 */ /* 0x000fe40000004100 */
[----:B------:R-:W-:Y:S01]  /*8c80*/  FMUL.FTZ R55, R42, R55 ;  /* 0x000000372a377220 */ /* 0x000fe20000410000 */
[----:B------:R-:W-:Y:S01]  /*8c90*/  F2FP.F16.F32.PACK_AB R71, R84, R71 ;  /* 0x000000475447723e */ /* 0x000fe200000000ff */
[-C--:B------:R-:W-:Y:S01]  /*8ca0*/  FFMA.FTZ R43, R40, R172.reuse, -R43 ;  /* 0x000000ac282b7223 */ /* 0x080fe2000001082b */
[----:B------:R-:W-:Y:S01]  /*8cb0*/  FFMA.FTZ R174, R41, R172, R174 ;  /* 0x000000ac29ae7223 */ /* 0x000fe200000100ae */
[-C--:B------:R-:W-:Y:S01]  /*8cc0*/  FFMA.FTZ R44, R42, R54.reuse, -R44 ;  /* 0x000000362a2c7223 */ /* 0x080fe2000001082c */
[----:B------:R-:W-:Y:S01]  /*8cd0*/  FFMA.FTZ R55, R46, R54, R55 ;  /* 0x000000362e377223 */ /* 0x000fe20000010037 */
[----:B------:R-:W-:Y:S01]  /*8ce0*/  F2FP.F16.F32.PACK_AB R69, R86, R69 ;  /* 0x000000455645723e */ /* 0x000fe200000000ff */
[----:B------:R-:W-:Y:S01]  /*8cf0*/  IMAD.MOV.U32 R40, RZ, RZ, R47 ;  /* 0x000000ffff287224 */ /* 0x000fe200078e002f */
        /* <DEDUP_REMOVED lines=8> */
[----:B------:R-:W-:Y:S01]  /*8d80*/  MOV R41, R57 ;  /* 0x0000003900297202 */ /* 0x000fe20000000f00 */
[----:B------:R-:W-:Y:S01]  /*8d90*/  IMAD.MOV.U32 R43, RZ, RZ, R59 ;  /* 0x000000ffff2b7224 */ /* 0x000fe200078e003b */
[----:B------:R-:W-:-:S07]  /*8da0*/  MOV R46, R55 ;  /* 0x00000037002e7202 */ /* 0x000fce0000000f00 */
.L_x_520:
[----:B------:R-:W-:Y:S05]  /*8db0*/  BSYNC B2 ;  /* 0x0000000000027941 */ /* 0x000fea0003800000 */
.L_x_519:
[----:B------:R-:W-:-:S13]  /*8dc0*/  ISETP.GE.AND P3, PT, R48, R150, PT ;  /* 0x000000963000720c */ /* 0x000fda0003f66270 */
[--C-:B------:R-:W-:Y:S02]  /*8dd0*/  @!P3 SHF.R.S32.HI R54, RZ, 0x1f, R48.reuse ;  /* 0x0000001fff36b819 */ /* 0x100fe40000011430 */
[----:B------:R-:W-:-:S04]  /*8de0*/  @!P3 IADD3 R51, P4, P5, R116, R128, R48 ;  /* 0x000000807433b210 */ /* 0x000fc80007d9e030 */
[----:B------:R-:W-:Y:S02]  /*8df0*/  @!P3 IADD3.X R54, R7, R52, R54, P4, P5 ;  /* 0x000000340736b210 */ /* 0x000fe400027ea436 */
[----:B------:R-:W-:-:S04]  /*8e00*/  LEA R48, P4, R49, R124, 0x1 ;  /* 0x0000007c31307211 */ /* 0x000fc800078808ff */
[----:B------:R-:W-:Y:S02]  /*8e10*/  LEA.HI.X R49, R49, R125, R50, 0x1, P4 ;  /* 0x0000007d31317211 */ /* 0x000fe400020f0c32 */
[----:B------:R-:W-:-:S03]  /*8e20*/  @!P3 LEA R50, P4, R51, R124, 0x1 ;  /* 0x0000007c3332b211 */ /* 0x000fc600078808ff */
[----:B0-----:R0:W-:Y:S01]  /*8e30*/  STG.E.128 desc[UR60][R48.64], R40 ;  /* 0x0000002830007986 */ /* 0x0011e2000c101d3c */
[----:B------:R-:W-:-:S05]  /*8e40*/  @!P3 LEA.HI.X R51, R51, R125, R54, 0x1, P4 ;  /* 0x0000007d3333b211 */ /* 0x000fca00020f0c36 */
[----:B--2---:R0:W-:Y:S04]  /*8e50*/  @!P3 STG.E.128 desc[UR60][R50.64], R44 ;  /* 0x0000002c3200b986 */ /* 0x0041e8000c101d3c */
.L_x_518:
[----:B------:R-:W-:Y:S05]  /*8e60*/  BSYNC B1 ;  /* 0x0000000000017941 */ /* 0x000fea0003800000 */
.L_x_517:
[----:B------:R-:W-:Y:S01]  /*8e70*/  ISETP.NE.AND P3, PT, R33, RZ, PT ;  /* 0x000000ff2100720c */ /* 0x000fe20003f65270 */
[----:B------:R-:W-:-:S12]  /*8e80*/  BSSY B1, `(.L_x_521) ;  /* 0x0000077000017945 */ /* 0x000fd80003800000 */
[----:B------:R-:W-:Y:S05]  /*8e90*/  @!P3 BRA `(.L_x_522) ;  /* 0x0000000400d4b947 */ /* 0x000fea0003800000 */
[----:B0-----:R-:W-:Y:S01]  /*8ea0*/  SEL R40, R127, R153, !P1 ;  /* 0x000000997f287207 */ /* 0x001fe20004800000 */
        /* <DEDUP_REMOVED lines=8> */
[----:B------:R-:W-:Y:S01]  /*8f30*/  SHF.R.S32.HI R41, RZ, 0x1f, R40 ;  /* 0x0000001fff297819 */ /* 0x000fe20000011428 */
[----:B------:R-:W-:-:S03]  /*8f40*/  IMAD.SHL.U32 R51, R40, 0x8, RZ ;  /* 0x0000000828337824 */ /* 0x000fc600078e00ff */
[----:B------:R-:W-:Y:S02]  /*8f50*/  LEA.HI R41, R41, R40, RZ, 0x3 ;  /* 0x0000002829297211 */ /* 0x000fe400078f18ff */
[----:B------:R-:W-:Y:S02]  /*8f60*/  LOP3.LUT R40, R207, 0x38, R51, 0xf8, !PT ;  /* 0x00000038cf287812 */ /* 0x000fe400078ef833 */
[----:B------:R-:W-:Y:S02]  /*8f70*/  SHF.R.S32.HI R41, RZ, 0x3, R41 ;  /* 0x00000003ff297819 */ /* 0x000fe40000011429 */
[----:B------:R-:W-:-:S03]  /*8f80*/  LOP3.LUT R40, R40, R42, RZ, 0x3c, !PT ;  /* 0x0000002a28287212 */ /* 0x000fc600078e3cff */
[----:B------:R-:W-:-:S04]  /*8f90*/  IMAD R41, R41, 0x1c00, R214 ;  /* 0x00001c0029297824 */ /* 0x000fc800078e02d6 */
[----:B------:R-:W-:Y:S02]  /*8fa0*/  IMAD.IADD R43, R41, 0x1, R40 ;  /* 0x00000001292b7824 */ /* 0x000fe400078e0228 */
[C---:B------:R-:W-:Y:S02]  /*8fb0*/  IMAD R41, R16.reuse, 0x5400, R143 ;  /* 0x0000540010297824 */ /* 0x040fe400078e028f */
[----:B------:R-:W-:Y:S02]  /*8fc0*/  IMAD R43, R16, 0x5400, R43 ;  /* 0x00005400102b7824 */ /* 0x000fe400078e022b */
[----:B------:R-:W-:-:S03]  /*8fd0*/  IMAD R41, R41, 0x2, R2 ;  /* 0x0000000229297824 */ /* 0x000fc600078e0202 */
[----:B------:R-:W-:-:S03]  /*8fe0*/  LEA R44, R43, R2, 0x1 ;  /* 0x000000022b2c7211 */ /* 0x000fc600078e08ff */
[----:B------:R-:W0:Y:S04]  /*8ff0*/  LDS.128 R40, [R41+0x21400] ;  /* 0x0214000029287984 */ /* 0x000e280000000c00 */
[----:B------:R-:W2:Y:S01]  /*9000*/  LDS.128 R44, [R44+0x21400] ;  /* 0x021400002c2c7984 */ /* 0x000ea20000000c00 */
[----:B------:R-:W-:Y:S05]  /*9010*/  @P3 BRA `(.L_x_524) ;  /* 0x0000000400483947 */ /* 0x000fea0003800000 */
[--C-:B------:R-:W-:Y:S01]  /*9020*/  SHF.R.U64 R53, R80, 0x10, R81.reuse ;  /* 0x0000001050357819 */ /* 0x100fe20000001251 */
[----:B------:R-:W-:Y:S01]  /*9030*/  HADD2.F32 R57, -RZ, R171.H1_H1 ;  /* 0x300000abff397230 */ /* 0x000fe20000004100 */
[----:B------:R-:W-:Y:S01]  /*9040*/  SHF.R.U32.HI R80, RZ, 0x10, R81 ;  /* 0x00000010ff507819 */ /* 0x000fe20000011651 */
[--C-:B--2---:R-:W-:Y:S01]  /*9050*/  HADD2.F32 R58, -RZ, R45.reuse.H0_H0 ;  /* 0x2000002dff3a7230 */ /* 0x104fe20000004100 */
[--C-:B------:R-:W-:Y:S01]  /*9060*/  SHF.R.U64 R48, R64, 0x10, R65.reuse ;  /* 0x0000001040307819 */ /* 0x100fe20000001241 */
[----:B------:R-:W-:Y:S01]  /*9070*/  HADD2.F32 R59, -RZ, R45.H1_H1 ;  /* 0x3000002dff3b7230 */ /* 0x000fe20000004100 */
[----:B------:R-:W-:Y:S01]  /*9080*/  SHF.R.U32.HI R64, RZ, 0x10, R65 ;  /* 0x00000010ff407819 */ /* 0x000fe20000011641 */
[--C-:B0-----:R-:W-:Y:S02]  /*9090*/  HADD2.F32 R45, -RZ, R41.reuse.H0_H0 ;  /* 0x20000029ff2d7230 */ /* 0x101fe40000004100 */
[----:B------:R-:W-:Y:S01]  /*90a0*/  FMUL.FTZ R68, R58, R57 ;  /* 0x000000393a447220 */ /* 0x000fe20000410000 */
[----:B------:R-:W-:Y:S01]  /*90b0*/  HADD2.F32 R80, -RZ, R80.H0_H0 ;  /* 0x20000050ff507230 */ /* 0x000fe20000004100 */
[----:B------:R-:W-:Y:S01]  /*90c0*/  SHF.R.U64 R55, R82, 0x10, R83 ;  /* 0x0000001052377819 */ /* 0x000fe20000001253 */
[----:B------:R-:W-:-:S02]  /*90d0*/  HADD2.F32 R41, -RZ, R41.H1_H1 ;  /* 0x30000029ff297230 */ /* 0x000fc40000004100 */
[----:B------:R-:W-:Y:S01]  /*90e0*/  FMUL.FTZ R57, R45, R57 ;  /* 0x000000392d397220 */ /* 0x000fe20000410000 */
[----:B------:R-:W-:Y:S01]  /*90f0*/  HADD2.F32 R56, -RZ, R169.H1_H1 ;  /* 0x300000a9ff387230 */ /* 0x000fe20000004100 */
[----:B------:R-:W-:Y:S01]  /*9100*/  SHF.R.U32.HI R82, RZ, 0x10, R83 ;  /* 0x00000010ff527819 */ /* 0x000fe20000011653 */
[----:B------:R-:W-:Y:S02]  /*9110*/  HADD2.F32 R64, -RZ, R64.H0_H0 ;  /* 0x20000040ff407230 */ /* 0x000fe40000004100 */
[-C--:B------:R-:W-:Y:S01]  /*9120*/  FMUL.FTZ R70, R59, R80.reuse ;  /* 0x000000503b467220 */ /* 0x080fe20000410000 */
[----:B------:R-:W-:Y:S01]  /*9130*/  FMUL.FTZ R80, R41, R80 ;  /* 0x0000005029507220 */ /* 0x000fe20000410000 */
[-C--:B------:R-:W-:Y:S01]  /*9140*/  FFMA.FTZ R68, R45, R56.reuse, -R68 ;  /* 0x000000382d447223 */ /* 0x080fe20000010844 */
[----:B------:R-:W-:Y:S01]  /*9150*/  FFMA.FTZ R57, R58, R56, R57 ;  /* 0x000000383a397223 */ /* 0x000fe20000010039 */
[--C-:B------:R-:W-:Y:S01]  /*9160*/  SHF.R.U64 R54, R66, 0x10, R67.reuse ;  /* 0x0000001042367819 */ /* 0x100fe20000001243 */
[----:B------:R-:W-:Y:S01]  /*9170*/  HADD2.F32 R65, -RZ, R168.H1_H1 ;  /* 0x300000a8ff417230 */ /* 0x000fe20000004100 */
[----:B------:R-:W-:Y:S01]  /*9180*/  SHF.R.U32.HI R66, RZ, 0x10, R67 ;  /* 0x00000010ff427819 */ /* 0x000fe20000011643 */
[----:B------:R-:W-:-:S02]  /*9190*/  HADD2.F32 R56, -RZ, R47.H0_H0 ;  /* 0x2000002fff387230 */ /* 0x000fc40000004100 */
[-C--:B------:R-:W-:Y:S01]  /*91a0*/  FFMA.FTZ R80, R59, R64.reuse, R80 ;  /* 0x000000403b507223 */ /* 0x080fe20000010050 */
[----:B------:R-:W-:Y:S02]  /*91b0*/  HADD2.F32 R58, -RZ, R43.H0_H0 ;  /* 0x2000002bff3a7230 */ /* 0x000fe40000004100 */
[----:B------:R-:W-:Y:S01]  /*91c0*/  FFMA.FTZ R41, R41, R64, -R70 ;  /* 0x0000004029297223 */ /* 0x000fe20000010846 */
[----:B------:R-:W-:Y:S02]  /*91d0*/  HADD2.F32 R47, -RZ, R47.H1_H1 ;  /* 0x3000002fff2f7230 */ /* 0x000fe40000004100 */
[----:B------:R-:W-:Y:S01]  /*91e0*/  HADD2.F32 R82, -RZ, R82.H0_H0 ;  /* 0x20000052ff527230 */ /* 0x000fe20000004100 */
[----:B------:R-:W-:Y:S01]  /*91f0*/  F2FP.F16.F32.PACK_AB R57, R80, R57 ;  /* 0x000000395039723e */ /* 0x000fe200000000ff */
[----:B------:R-:W-:Y:S02]  /*9200*/  HADD2.F32 R59, -RZ, R43.H1_H1 ;  /* 0x3000002bff3b7230 */ /* 0x000fe40000004100 */
[----:B------:R-:W-:Y:S01]  /*9210*/  FMUL.FTZ R43, R56, R65 ;  /* 0x00000041382b7220 */ /* 0x000fe20000410000 */
[----:B------:R-:W-:-:S02]  /*9220*/  HADD2.F32 R45, -RZ, R170.H1_H1 ;  /* 0x300000aaff2d7230 */ /* 0x000fc40000004100 */
[C---:B------:R-:W-:Y:S01]  /*9230*/  FMUL.FTZ R65, R58.reuse, R65 ;  /* 0x000000413a417220 */ /* 0x040fe20000410000 */
[----:B------:R-:W-:Y:S02]  /*9240*/  HADD2.F32 R66, -RZ, R66.H0_H0 ;  /* 0x20000042ff427230 */ /* 0x000fe40000004100 */
[-C--:B------:R-:W-:Y:S01]  /*9250*/  FMUL.FTZ R64, R47, R82.reuse ;  /* 0x000000522f407220 */ /* 0x080fe20000410000 */
[C---:B------:R-:W-:Y:S01]  /*9260*/  FMUL.FTZ R82, R59.reuse, R82 ;  /* 0x000000523b527220 */ /* 0x040fe20000410000 */
[-C--:B------:R-:W-:Y:S01]  /*9270*/  FFMA.FTZ R43, R58, R45.reuse, -R43 ;  /* 0x0000002d3a2b7223 */ /* 0x080fe2000001082b */
[----:B------:R-:W-:Y:S01]  /*9280*/  FFMA.FTZ R45, R56, R45, R65 ;  /* 0x0000002d382d7223 */ /* 0x000fe20000010041 */
[-C--:B------:R-:W-:Y:S01]  /*9290*/  FFMA.FTZ R56, R59, R66.reuse, -R64 ;  /* 0x000000423b387223 */ /* 0x080fe20000010840 */
[----:B------:R-:W-:Y:S02]  /*92a0*/  HADD2.F32 R65, -RZ, R53.H0_H0 ;  /* 0x20000035ff417230 */ /* 0x000fe40000004100 */
[----:B------:R-:W-:Y:S01]  /*92b0*/  FFMA.FTZ R58, R47, R66, R82 ;  /* 0x000000422f3a7223 */ /* 0x000fe20000010052 */
[----:B------:R-:W-:Y:S01]  /*92c0*/  HADD2.F32 R168, -RZ, R168.H0_H0 ;  /* 0x200000a8ffa87230 */ /* 0x000fe20000004100 */
[----:B------:R-:W-:Y:S01]  /*92d0*/  F2FP.F16.F32.PACK_AB R41, R41, R68 ;  /* 0x000000442929723e */ /* 0x000fe200000000ff */
[----:B------:R-:W-:Y:S01]  /*92e0*/  HADD2.F32 R53, -RZ, R44.H0_H0 ;  /* 0x2000002cff357230 */ /* 0x000fe20000004100 */
[----:B------:R-:W-:Y:S01]  /*92f0*/  F2FP.F16.F32.PACK_AB R43, R56, R43 ;  /* 0x0000002b382b723e */ /* 0x000fe200000000ff */
[----:B------:R-:W-:Y:S01]  /*9300*/  HADD2.F32 R59, -RZ, R40.H0_H0 ;  /* 0x20000028ff3b7230 */ /* 0x000fe20000004100 */
[----:B------:R-:W-:Y:S01]  /*9310*/  F2FP.F16.F32.PACK_AB R58, R58, R45 ;  /* 0x0000002d3a3a723e */ /* 0x000fe200000000ff */
[----:B------:R-:W-:-:S02]  /*9320*/  HADD2.F32 R47, -RZ, R44.H1_H1 ;  /* 0x3000002cff2f7230 */ /* 0x000fc40000004100 */
[----:B------:R-:W-:Y:S02]  /*9330*/  HADD2.F32 R64, -RZ, R40.H1_H1 ;  /* 0x30000028ff407230 */ /* 0x000fe40000004100 */
[-C--:B------:R-:W-:Y:S01]  /*9340*/  FMUL.FTZ R40, R53, R168.reuse ;  /* 0x000000a835287220 */ /* 0x080fe20000410000 */
[----:B------:R-:W-:Y:S02]  /*9350*/  HADD2.F32 R170, -RZ, R170.H0_H0 ;  /* 0x200000aaffaa7230 */ /* 0x000fe40000004100 */
[----:B------:R-:W-:Y:S01]  /*9360*/  FMUL.FTZ R44, R59, R168 ;  /* 0x000000a83b2c7220 */ /* 0x000fe20000410000 */
[----:B------:R-:W-:Y:S02]  /*9370*/  HADD2.F32 R48, -RZ, R48.H0_H0 ;  /* 0x20000030ff307230 */ /* 0x000fe40000004100 */
[-C--:B------:R-:W-:Y:S01]  /*9380*/  FMUL.FTZ R67, R47, R65.reuse ;  /* 0x000000412f437220 */ /* 0x080fe20000410000 */
[C---:B------:R-:W-:Y:S01]  /*9390*/  FMUL.FTZ R66, R64.reuse, R65 ;  /* 0x0000004140427220 */ /* 0x040fe20000410000 */
[-C--:B------:R-:W-:Y:S01]  /*93a0*/  FFMA.FTZ R40, R59, R170.reuse, -R40 ;  /* 0x000000aa3b287223 */ /* 0x080fe20000010828 */
[----:B------:R-:W-:Y:S01]  /*93b0*/  FFMA.FTZ R44, R53, R170, R44 ;  /* 0x000000aa352c7223 */ /* 0x000fe2000001002c */
[----:B------:R-:W-:Y:S01]  /*93c0*/  FFMA.FTZ R53, R64, R48, -R67 ;  /* 0x0000003040357223 */ /* 0x000fe20000010843 */
[----:B------:R-:W-:-:S02]  /*93d0*/  HADD2.F32 R59, -RZ, R55.H0_H0 ;  /* 0x20000037ff3b7230 */ /* 0x000fc40000004100 */
[----:B------:R-:W-:Y:S01]  /*93e0*/  FFMA.FTZ R47, R47, R48, R66 ;  /* 0x000000302f2f7223 */ /* 0x000fe20000010042 */
[----:B------:R-:W-:Y:S02]  /*93f0*/  HADD2.F32 R169, -RZ, R169.H0_H0 ;  /* 0x200000a9ffa97230 */ /* 0x000fe40000004100 */
[--C-:B------:R-:W-:Y:S01]  /*9400*/  HADD2.F32 R64, -RZ, R46.reuse.H0_H0 ;  /* 0x2000002eff407230 */ /* 0x100fe20000004100 */
[----:B------:R-:W-:Y:S01]  /*9410*/  F2FP.F16.F32.PACK_AB R40, R53, R40 ;  /* 0x000000283528723e */ /* 0x000fe200000000ff */
[----:B------:R-:W-:Y:S01]  /*9420*/  HADD2.F32 R55, -RZ, R46.H1_H1 ;  /* 0x3000002eff377230 */ /* 0x000fe20000004100 */
[----:B------:R-:W-:Y:S01]  /*9430*/  F2FP.F16.F32.PACK_AB R44, R47, R44 ;  /* 0x0000002c2f2c723e */ /* 0x000fe200000000ff */
[--C-:B------:R-:W-:Y:S02]  /*9440*/  HADD2.F32 R48, -RZ, R42.reuse.H0_H0 ;  /* 0x2000002aff307230 */ /* 0x100fe40000004100 */
[----:B------:R-:W-:Y:S01]  /*9450*/  FMUL.FTZ R65, R64, R169 ;  /* 0x000000a940417220 */ /* 0x000fe20000410000 */
[----:B------:R-:W-:-:S02]  /*9460*/  HADD2.F32 R46, -RZ, R42.H1_H1 ;  /* 0x3000002aff2e7230 */ /* 0x000fc40000004100 */
[C---:B------:R-:W-:Y:S01]  /*9470*/  FMUL.FTZ R67, R55.reuse, R59 ;  /* 0x0000003b37437220 */ /* 0x040fe20000410000 */
[----:B------:R-:W-:Y:S02]  /*9480*/  HADD2.F32 R171, -RZ, R171.H0_H0 ;  /* 0x200000abffab7230 */ /* 0x000fe40000004100 */
[----:B------:R-:W-:Y:S01]  /*9490*/  FMUL.FTZ R169, R48, R169 ;  /* 0x000000a930a97220 */ /* 0x000fe20000410000 */
[----:B------:R-:W-:Y:S02]  /*94a0*/  HADD2.F32 R54, -RZ, R54.H0_H0 ;  /* 0x20000036ff367230 */ /* 0x000fe40000004100 */
[----:B------:R-:W-:Y:S01]  /*94b0*/  FMUL.FTZ R66, R46, R59 ;  /* 0x0000003b2e427220 */ /* 0x000fe20000410000 */
[----:B------:R-:W-:Y:S02]  /*94c0*/  IMAD.MOV.U32 R45, RZ, RZ, R57 ;  /* 0x000000ffff2d7224 */ /* 0x000fe400078e0039 */
[-C--:B------:R-:W-:Y:S01]  /*94d0*/  FFMA.FTZ R42, R48, R171.reuse, -R65 ;  /* 0x000000ab302a7223 */ /* 0x080fe20000010841 */
[----:B------:R-:W-:Y:S01]  /*94e0*/  FFMA.FTZ R169, R64, R171, R169 ;  /* 0x000000ab40a97223 */ /* 0x000fe200000100a9 */
[-C--:B------:R-:W-:Y:S01]  /*94f0*/  FFMA.FTZ R67, R46, R54.reuse, -R67 ;  /* 0x000000362e437223 */ /* 0x080fe20000010843 */
[----:B------:R-:W-:Y:S01]  /*9500*/  FFMA.FTZ R66, R55, R54, R66 ;  /* 0x0000003637427223 */ /* 0x000fe20000010042 */
[----:B------:R-:W-:-:S03]  /*9510*/  IMAD.MOV.U32 R47, RZ, RZ, R58 ;  /* 0x000000ffff2f7224 */ /* 0x000fc600078e003a */
[----:B------:R-:W-:Y:S02]  /*9520*/  F2FP.F16.F32.PACK_AB R42, R67, R42 ;  /* 0x0000002a432a723e */ /* 0x000fe400000000ff */
[----:B------:R-:W-:-:S07]  /*9530*/  F2FP.F16.F32.PACK_AB R46, R66, R169 ;  /* 0x000000a9422e723e */ /* 0x000fce00000000ff */
.L_x_524:
[----:B------:R-:W-:Y:S05]  /*9540*/  BSYNC B2 ;  /* 0x0000000000027941 */ /* 0x000fea0003800000 */
.L_x_523:
        /* <DEDUP_REMOVED lines=10> */
.L_x_522:
[----:B------:R-:W-:Y:S05]  /*95f0*/  BSYNC B1 ;  /* 0x0000000000017941 */ /* 0x000fea0003800000 */
.L_x_521:
[----:B------:R-:W-:-:S13]  /*9600*/  ISETP.NE.AND P3, PT, R34, RZ, PT ;  /* 0x000000ff2200720c */ /* 0x000fda0003f65270 */
[----:B------:R-:W-:Y:S05]  /*9610*/  @!P3 BRA `(.L_x_475) ;  /* 0x0000000800ccb947 */ /* 0x000fea0003800000 */
[----:B0---4-:R-:W2:Y:S01]  /*9620*/  LDL R40, [R1+0x10] ;  /* 0x0000100001287983 */ /* 0x011ea20000100800 */
[----:B------:R-:W-:Y:S01]  /*9630*/  SHF.R.U32.HI R42, RZ, 0x3, R207 ;  /* 0x00000003ff2a7819 */ /* 0x000fe200000116cf */
[----:B------:R-:W-:Y:S01]  /*9640*/  BSSY B1, `(.L_x_525) ;  /* 0x000006e000017945 */ /* 0x000fe20003800000 */
[----:B--2---:R-:W-:Y:S02]  /*9650*/  LOP3.LUT P5, RZ, R40, 0x1, RZ, 0xc0, !PT ;  /* 0x0000000128ff7812 */ /* 0x004fe400078ac0ff */
[----:B------:R-:W-:Y:S02]  /*9660*/  IADD3 R40, P3, P4, R116, R128, R28 ;  /* 0x0000008074287210 */ /* 0x000fe40007c7e01c */
[----:B------:R-:W-:Y:S02]  /*9670*/  SEL R153, R127, R153, !P5 ;  /* 0x000000997f997207 */ /* 0x000fe40006800000 */
[----:B------:R-:W-:Y:S02]  /*9680*/  IADD3.X R41, R7, R52, R32, P3, P4 ;  /* 0x0000003407297210 */ /* 0x000fe40001fe8420 */
[----:B---3--:R-:W-:-:S04]  /*9690*/  LEA R48, P3, R40, R124, 0x1 ;  /* 0x0000007c28307211 */ /* 0x008fc800078608ff */
[----:B------:R-:W-:Y:S02]  /*96a0*/  LEA.HI.X R49, R40, R125, R41, 0x1, P3 ;  /* 0x0000007d28317211 */ /* 0x000fe400018f0c29 */
[----:B------:R-:W-:Y:S02]  /*96b0*/  SHF.R.S32.HI R40, RZ, 0x1f, R153 ;  /* 0x0000001fff287819 */ /* 0x000fe40000011499 */
[----:B------:R-:W-:Y:S02]  /*96c0*/  ISETP.GE.AND P3, PT, R3, R126, PT ;  /* 0x0000007e0300720c */ /* 0x000fe40003f66270 */
[----:B------:R-:W-:-:S04]  /*96d0*/  LEA.HI R153, R40, R153, RZ, 0x4 ;  /* 0x0000009928997211 */ /* 0x000fc800078f20ff */
[----:B------:R-:W-:-:S04]  /*96e0*/  LEA.HI.SX32 R153, R153, R118, 0x1c ;  /* 0x0000007699997211 */ /* 0x000fc800078fe2ff */
[----:B------:R-:W-:Y:S01]  /*96f0*/  SHF.R.S32.HI R40, RZ, 0x1f, R153 ;  /* 0x0000001fff287819 */ /* 0x000fe20000011499 */
[----:B------:R-:W-:-:S03]  /*9700*/  IMAD.SHL.U32 R51, R153, 0x8, RZ ;  /* 0x0000000899337824 */ /* 0x000fc600078e00ff */
[----:B------:R-:W-:-:S04]  /*9710*/  LEA.HI R40, R40, R153, RZ, 0x3 ;  /* 0x0000009928287211 */ /* 0x000fc800078f18ff */
[----:B------:R-:W-:Y:S02]  /*9720*/  SHF.R.S32.HI R41, RZ, 0x3, R40 ;  /* 0x00000003ff297819 */ /* 0x000fe40000011428 */
[----:B------:R-:W-:-:S03]  /*9730*/  LOP3.LUT R40, R207, 0x38, R51, 0xf8, !PT ;  /* 0x00000038cf287812 */ /* 0x000fc600078ef833 */
[----:B------:R-:W-:Y:S01]  /*9740*/  IMAD R41, R41, 0x1c00, R214 ;  /* 0x00001c0029297824 */ /* 0x000fe200078e02d6 */
[----:B------:R-:W-:-:S05]  /*9750*/  LOP3.LUT R40, R40, R42, RZ, 0x3c, !PT ;  /* 0x0000002a28287212 */ /* 0x000fca00078e3cff */
[----:B------:R-:W-:Y:S02]  /*9760*/  IMAD.IADD R43, R41, 0x1, R40 ;  /* 0x00000001292b7824 */ /* 0x000fe400078e0228 */
[C---:B------:R-:W-:Y:S02]  /*9770*/  IMAD R41, R16.reuse, 0x5400, R142 ;  /* 0x0000540010297824 */ /* 0x040fe400078e028e */
[----:B------:R-:W-:-:S03]  /*9780*/  IMAD R43, R16, 0x5400, R43 ;  /* 0x00005400102b7824 */ /* 0x000fc600078e022b */
[----:B------:R-:W-:Y:S01]  /*9790*/  LEA R41, R41, R2, 0x1 ;  /* 0x0000000229297211 */ /* 0x000fe200078e08ff */
[----:B------:R-:W-:-:S05]  /*97a0*/  IMAD R44, R43, 0x2, R2 ;  /* 0x000000022b2c7824 */ /* 0x000fca00078e0202 */
[----:B------:R-:W0:Y:S04]  /*97b0*/  LDS.128 R40, [R41+0x21400] ;  /* 0x0214000029287984 */ /* 0x000e280000000c00 */
[----:B------:R-:W2:Y:S01]  /*97c0*/  LDS.128 R44, [R44+0x21400] ;  /* 0x021400002c2c7984 */ /* 0x000ea20000000c00 */
[----:B------:R-:W-:Y:S05]  /*97d0*/  @P3 BRA `(.L_x_526) ;  /* 0x0000000400503947 */ /* 0x000fea0003800000 */
[----:B------:R-:W-:Y:S01]  /*97e0*/  SHF.R.U64 R50, R60, 0x10, R61 ;  /* 0x000000103c327819 */ /* 0x000fe2000000123d */
[----:B--2---:R-:W-:Y:S01]  /*97f0*/  IMAD.MOV.U32 R56, RZ, RZ, R45 ;  /* 0x000000ffff387224 */ /* 0x004fe200078e002d */
[----:B------:R-:W-:Y:S01]  /*9800*/  SHF.R.U32.HI R59, RZ, 0x10, R61 ;  /* 0x00000010ff3b7819 */ /* 0x000fe2000001163d */
[----:B------:R-:W-:Y:S01]  /*9810*/  IMAD.MOV.U32 R57, RZ, RZ, R47 ;  /* 0x000000ffff397224 */ /* 0x000fe200078e002f */
[----:B------:R-:W-:Y:S01]  /*9820*/  SHF.R.U32.HI R61, RZ, 0x10, R73 ;  /* 0x00000010ff3d7819 */ /* 0x000fe20000011649 */
[----:B0-----:R-:W-:Y:S01]  /*9830*/  IMAD.MOV.U32 R45, RZ, RZ, R43 ;  /* 0x000000ffff2d7224 */ /* 0x001fe200078e002b */
[--C-:B------:R-:W-:Y:S01]  /*9840*/  SHF.R.U64 R53, R62, 0x10, R63.reuse ;  /* 0x000000103e357819 */ /* 0x100fe2000000123f */
[--C-:B------:R-:W-:Y:S01]  /*9850*/  HADD2.F32 R47, -RZ, R56.reuse.H0_H0 ;  /* 0x20000038ff2f7230 */ /* 0x100fe20000004100 */
[----:B------:R-:W-:Y:S01]  /*9860*/  SHF.R.U32.HI R62, RZ, 0x10, R63 ;  /* 0x00000010ff3e7819 */ /* 0x000fe2000001163f */
[----:B------:R-:W-:Y:S01]  /*9870*/  HADD2.F32 R58, -RZ, R56.H1_H1 ;  /* 0x30000038ff3a7230 */ /* 0x000fe20000004100 */
[--C-:B------:R-:W-:Y:S01]  /*9880*/  SHF.R.U64 R55, R74, 0x10, R75.reuse ;  /* 0x000000104a377819 */ /* 0x100fe2000000124b */
[----:B------:R-:W-:Y:S01]  /*9890*/  HADD2.F32 R61, -RZ, R61.H0_H0 ;  /* 0x2000003dff3d7230 */ /* 0x000fe20000004100 */
[----:B------:R-:W-:Y:S01]  /*98a0*/  SHF.R.U32.HI R74, RZ, 0x10, R75 ;  /* 0x00000010ff4a7819 */ /* 0x000fe2000001164b */
[----:B------:R-:W-:Y:S01]  /*98b0*/  HADD2.F32 R56, -RZ, R41.H1_H1 ;  /* 0x30000029ff387230 */ /* 0x000fe20000004100 */
[----:B------:R-:W-:Y:S01]  /*98c0*/  SHF.R.U64 R54, R72, 0x10, R73 ;  /* 0x0000001048367819 */ /* 0x000fe20000001249 */
[----:B------:R-:W-:-:S02]  /*98d0*/  HADD2.F32 R64, -RZ, R161.H1_H1 ;  /* 0x300000a1ff407230 */ /* 0x000fc40000004100 */
[-C--:B------:R-:W-:Y:S01]  /*98e0*/  FMUL.FTZ R63, R58, R61.reuse ;  /* 0x0000003d3a3f7220 */ /* 0x080fe20000410000 */
[----:B------:R-:W-:Y:S02]  /*98f0*/  HADD2.F32 R43, -RZ, R41.H0_H0 ;  /* 0x20000029ff2b7230 */ /* 0x000fe40000004100 */
[----:B------:R-:W-:Y:S01]  /*9900*/  FMUL.FTZ R61, R56, R61 ;  /* 0x0000003d383d7220 */ /* 0x000fe20000410000 */
[----:B------:R-:W-:Y:S02]  /*9910*/  HADD2.F32 R59, -RZ, R59.H0_H0 ;  /* 0x2000003bff3b7230 */ /* 0x000fe40000004100 */
[-C--:B------:R-:W-:Y:S01]  /*9920*/  FMUL.FTZ R66, R47, R64.reuse ;  /* 0x000000402f427220 */ /* 0x080fe20000410000 */
[----:B------:R-:W-:Y:S02]  /*9930*/  HADD2.F32 R60, -RZ, R159.H1_H1 ;  /* 0x3000009fff3c7230 */ /* 0x000fe40000004100 */
[----:B------:R-:W-:Y:S01]  /*9940*/  FMUL.FTZ R64, R43, R64 ;  /* 0x000000402b407220 */ /* 0x000fe20000410000 */
[----:B------:R-:W-:-:S02]  /*9950*/  HADD2.F32 R74, -RZ, R74.H0_H0 ;  /* 0x2000004aff4a7230 */ /* 0x000fc40000004100 */
[-C--:B------:R-:W-:Y:S01]  /*9960*/  FFMA.FTZ R56, R56, R59.reuse, -R63 ;  /* 0x0000003b38387223 */ /* 0x080fe2000001083f */
[----:B------:R-:W-:Y:S01]  /*9970*/  FFMA.FTZ R58, R58, R59, R61 ;  /* 0x0000003b3a3a7223 */ /* 0x000fe2000001003d */
[-C--:B------:R-:W-:Y:S01]  /*9980*/  FFMA.FTZ R41, R43, R60.reuse, -R66 ;  /* 0x0000003c2b297223 */ /* 0x080fe20000010842 */
[--C-:B------:R-:W-:Y:S02]  /*9990*/  HADD2.F32 R59, -RZ, R57.reuse.H0_H0 ;  /* 0x20000039ff3b7230 */ /* 0x100fe40000004100 */
[----:B------:R-:W-:Y:S01]  /*99a0*/  FFMA.FTZ R43, R47, R60, R64 ;  /* 0x0000003c2f2b7223 */ /* 0x000fe20000010040 */
[----:B------:R-:W-:Y:S02]  /*99b0*/  HADD2.F32 R57, -RZ, R57.H1_H1 ;  /* 0x30000039ff397230 */ /* 0x000fe40000004100 */
[----:B------:R-:W-:Y:S01]  /*99c0*/  HADD2.F32 R60, -RZ, R45.H1_H1 ;  /* 0x3000002dff3c7230 */ /* 0x000fe20000004100 */
[----:B------:R-:W-:Y:S01]  /*99d0*/  F2FP.F16.F32.PACK_AB R41, R56, R41 ;  /* 0x000000293829723e */ /* 0x000fe200000000ff */
[----:B------:R-:W-:-:S02]  /*99e0*/  HADD2.F32 R62, -RZ, R62.H0_H0 ;  /* 0x2000003eff3e7230 */ /* 0x000fc40000004100 */
[CC--:B------:R-:W-:Y:S01]  /*99f0*/  FMUL.FTZ R61, R57.reuse, R74.reuse ;  /* 0x0000004a393d7220 */ /* 0x0c0fe20000410000 */
[----:B------:R-:W-:Y:S02]  /*9a00*/  HADD2.F32 R66, -RZ, R160.H1_H1 ;  /* 0x300000a0ff427230 */ /* 0x000fe40000004100 */
[C---:B------:R-:W-:Y:S01]  /*9a10*/  FMUL.FTZ R74, R60.reuse, R74 ;  /* 0x0000004a3c4a7220 */ /* 0x040fe20000410000 */
[----:B------:R-:W-:Y:S02]  /*9a20*/  HADD2.F32 R47, -RZ, R45.H0_H0 ;  /* 0x2000002dff2f7230 */ /* 0x000fe40000004100 */
[-C--:B------:R-:W-:Y:S01]  /*9a30*/  FFMA.FTZ R60, R60, R62.reuse, -R61 ;  /* 0x0000003e3c3c7223 */ /* 0x080fe2000001083d */
[----:B------:R-:W-:Y:S02]  /*9a40*/  HADD2.F32 R64, -RZ, R158.H1_H1 ;  /* 0x3000009eff407230 */ /* 0x000fe40000004100 */
[----:B------:R-:W-:Y:S01]  /*9a50*/  FFMA.FTZ R62, R57, R62, R74 ;  /* 0x0000003e393e7223 */ /* 0x000fe2000001004a */
[----:B------:R-:W-:Y:S01]  /*9a60*/  FMUL.FTZ R68, R59, R66 ;  /* 0x000000423b447220 */ /* 0x000fe20000410000 */
[----:B------:R-:W-:-:S02]  /*9a70*/  HADD2.F32 R61, -RZ, R54.H0_H0 ;  /* 0x20000036ff3d7230 */ /* 0x000fc40000004100 */
[C---:B------:R-:W-:Y:S01]  /*9a80*/  FMUL.FTZ R66, R47.reuse, R66 ;  /* 0x000000422f427220 */ /* 0x040fe20000410000 */
[----:B------:R-:W-:Y:S02]  /*9a90*/  HADD2.F32 R57, -RZ, R44.H0_H0 ;  /* 0x2000002cff397230 */ /* 0x000fe40000004100 */
[-C--:B------:R-:W-:Y:S01]  /*9aa0*/  FFMA.FTZ R45, R47, R64.reuse, -R68 ;  /* 0x000000402f2d7223 */ /* 0x080fe20000010844 */
[----:B------:R-:W-:Y:S02]  /*9ab0*/  HADD2.F32 R54, -RZ, R40.H0_H0 ;  /* 0x20000028ff367230 */ /* 0x000fe40000004100 */
[----:B------:R-:W-:Y:S01]  /*9ac0*/  FFMA.FTZ R47, R59, R64, R66 ;  /* 0x000000403b2f7223 */ /* 0x000fe20000010042 */
[----:B------:R-:W-:Y:S02]  /*9ad0*/  HADD2.F32 R44, -RZ, R44.H1_H1 ;  /* 0x3000002cff2c7230 */ /* 0x000fe40000004100 */
[----:B------:R-:W-:Y:S01]  /*9ae0*/  HADD2.F32 R161, -RZ, R161.H0_H0 ;  /* 0x200000a1ffa17230 */ /* 0x000fe20000004100 */
[----:B------:R-:W-:Y:S01]  /*9af0*/  F2FP.F16.F32.PACK_AB R60, R60, R45 ;  /* 0x0000002d3c3c723e */ /* 0x000fe200000000ff */
[----:B------:R-:W-:-:S02]  /*9b00*/  HADD2.F32 R40, -RZ, R40.H1_H1 ;  /* 0x30000028ff287230 */ /* 0x000fc40000004100 */
[----:B------:R-:W-:Y:S01]  /*9b10*/  FMUL.FTZ R65, R44, R61 ;  /* 0x0000003d2c417220 */ /* 0x000fe20000410000 */
[----:B------:R-:W-:Y:S02]  /*9b20*/  HADD2.F32 R159, -RZ, R159.H0_H0 ;  /* 0x2000009fff9f7230 */ /* 0x000fe40000004100 */
[----:B------:R-:W-:Y:S01]  /*9b30*/  FMUL.FTZ R63, R57, R161 ;  /* 0x000000a1393f7220 */ /* 0x000fe20000410000 */
[----:B------:R-:W-:Y:S02]  /*9b40*/  HADD2.F32 R59, -RZ, R50.H0_H0 ;  /* 0x20000032ff3b7230 */ /* 0x000fe40000004100 */
[----:B------:R-:W-:Y:S01]  /*9b50*/  FMUL.FTZ R61, R40, R61 ;  /* 0x0000003d283d7220 */ /* 0x000fe20000410000 */
[C---:B------:R-:W-:Y:S01]  /*9b60*/  FMUL.FTZ R50, R54.reuse, R161 ;  /* 0x000000a136327220 */ /* 0x040fe20000410000 */
[----:B------:R-:W-:Y:S01]  /*9b70*/  FFMA.FTZ R63, R54, R159, -R63 ;  /* 0x0000009f363f7223 */ /* 0x000fe2000001083f */
[----:B------:R-:W-:Y:S02]  /*9b80*/  HADD2.F32 R55, -RZ, R55.H0_H0 ;  /* 0x20000037ff377230 */ /* 0x000fe40000004100 */
[-C--:B------:R-:W-:Y:S01]  /*9b90*/  FFMA.FTZ R61, R44, R59.reuse, R61 ;  /* 0x0000003b2c3d7223 */ /* 0x080fe2000001003d */
[----:B------:R-:W-:Y:S01]  /*9ba0*/  FFMA.FTZ R54, R40, R59, -R65 ;  /* 0x0000003b28367223 */ /* 0x000fe20000010841 */
[----:B------:R-:W-:-:S02]  /*9bb0*/  HADD2.F32 R44, -RZ, R46.H0_H0 ;  /* 0x2000002eff2c7230 */ /* 0x000fc40000004100 */
[----:B------:R-:W-:Y:S01]  /*9bc0*/  FFMA.FTZ R50, R57, R159, R50 ;  /* 0x0000009f39327223 */ /* 0x000fe20000010032 */
[----:B------:R-:W-:Y:S01]  /*9bd0*/  HADD2.F32 R59, -RZ, R160.H0_H0 ;  /* 0x200000a0ff3b7230 */ /* 0x000fe20000004100 */
[----:B------:R-:W-:Y:S01]  /*9be0*/  F2FP.F16.F32.PACK_AB R45, R58, R43 ;  /* 0x0000002b3a2d723e */ /* 0x000fe200000000ff */
[----:B------:R-:W-:Y:S01]  /*9bf0*/  HADD2.F32 R40, -RZ, R42.H0_H0 ;  /* 0x2000002aff287230 */ /* 0x000fe20000004100 */
[----:B------:R-:W-:Y:S01]  /*9c00*/  F2FP.F16.F32.PACK_AB R47, R62, R47 ;  /* 0x0000002f3e2f723e */ /* 0x000fe200000000ff */
[----:B------:R-:W-:Y:S02]  /*9c10*/  HADD2.F32 R46, -RZ, R46.H1_H1 ;  /* 0x3000002eff2e7230 */ /* 0x000fe40000004100 */
[-C--:B------:R-:W-:Y:S01]  /*9c20*/  FMUL.FTZ R65, R44, R59.reuse ;  /* 0x0000003b2c417220 */ /* 0x080fe20000410000 */
[----:B------:R-:W-:Y:S02]  /*9c30*/  HADD2.F32 R42, -RZ, R42.H1_H1 ;  /* 0x3000002aff2a7230 */ /* 0x000fe40000004100 */
[----:B------:R-:W-:Y:S01]  /*9c40*/  FMUL.FTZ R59, R40, R59 ;  /* 0x0000003b283b7220 */ /* 0x000fe20000410000 */
[----:B------:R-:W-:-:S02]  /*9c50*/  HADD2.F32 R57, -RZ, R158.H0_H0 ;  /* 0x2000009eff397230 */ /* 0x000fc40000004100 */
[-C--:B------:R-:W-:Y:S01]  /*9c60*/  FMUL.FTZ R67, R46, R55.reuse ;  /* 0x000000372e437220 */ /* 0x080fe20000410000 */
[----:B------:R-:W-:Y:S02]  /*9c70*/  HADD2.F32 R53, -RZ, R53.H0_H0 ;  /* 0x20000035ff357230 */ /* 0x000fe40000004100 */
[----:B------:R-:W-:Y:S01]  /*9c80*/  FMUL.FTZ R55, R42, R55 ;  /* 0x000000372a377220 */ /* 0x000fe20000410000 */
[----:B------:R-:W-:Y:S01]  /*9c90*/  MOV R43, R60 ;  /* 0x0000003c002b7202 */ /* 0x000fe20000000f00 */
[-C--:B------:R-:W-:Y:S01]  /*9ca0*/  FFMA.FTZ R65, R40, R57.reuse, -R65 ;  /* 0x0000003928417223 */ /* 0x080fe20000010841 */
[----:B------:R-:W-:Y:S01]  /*9cb0*/  FFMA.FTZ R59, R44, R57, R59 ;  /* 0x000000392c3b7223 */ /* 0x000fe2000001003b */
[-C--:B------:R-:W-:Y:S01]  /*9cc0*/  FFMA.FTZ R42, R42, R53.reuse, -R67 ;  /* 0x000000352a2a7223 */ /* 0x080fe20000010843 */
[----:B------:R-:W-:Y:S01]  /*9cd0*/  FFMA.FTZ R46, R46, R53, R55 ;  /* 0x000000352e2e7223 */ /* 0x000fe20000010037 */
[----:B------:R-:W-:Y:S02]  /*9ce0*/  F2FP.F16.F32.PACK_AB R40, R54, R63 ;  /* 0x0000003f3628723e */ /* 0x000fe400000000ff */
[----:B------:R-:W-:-:S02]  /*9cf0*/  F2FP.F16.F32.PACK_AB R44, R61, R50 ;  /* 0x000000323d2c723e */ /* 0x000fc400000000ff */
[----:B------:R-:W-:Y:S02]  /*9d00*/  F2FP.F16.F32.PACK_AB R42, R42, R65 ;  /* 0x000000412a2a723e */ /* 0x000fe400000000ff */
[----:B------:R-:W-:-:S07]  /*9d10*/  F2FP.F16.F32.PACK_AB R46, R46, R59 ;  /* 0x0000003b2e2e723e */ /* 0x000fce00000000ff */
.L_x_526:
[----:B------:R-:W-:Y:S05]  /*9d20*/  BSYNC B1 ;  /* 0x0000000000017941 */ /* 0x000fea0003800000 */
.L_x_525:
[----:B0-----:R0:W-:Y:S01]  /*9d30*/  STG.E.128 desc[UR60][R48.64], R40 ;  /* 0x0000002830007986 */ /* 0x0011e2000c101d3c */
[----:B------:R-:W-:-:S13]  /*9d40*/  ISETP.GE.AND P3, PT, R51, R150, PT ;  /* 0x000000963300720c */ /* 0x000fda0003f66270 */
[----:B------:R-:W-:Y:S05]  /*9d50*/  @P3 BRA `(.L_x_475) ;  /* 0x0000000000fc3947 */ /* 0x000fea0003800000 */
[--C-:B0-----:R-:W-:Y:S02]  /*9d60*/  SHF.R.S32.HI R40, RZ, 0x1f, R51.reuse ;  /* 0x0000001fff287819 */ /* 0x101fe40000011433 */
[----:B------:R-:W-:-:S04]  /*9d70*/  IADD3 R51, P3, P4, R116, R128, R51 ;  /* 0x0000008074337210 */ /* 0x000fc80007c7e033 */
[----:B------:R-:W-:Y:S02]  /*9d80*/  IADD3.X R52, R7, R52, R40, P3, P4 ;  /* 0x0000003407347210 */ /* 0x000fe40001fe8428 */
[----:B------:R-:W-:-:S04]  /*9d90*/  LEA R124, P3, R51, R124, 0x1 ;  /* 0x0000007c337c7211 */ /* 0x000fc800078608ff */
[----:B------:R-:W-:-:S05]  /*9da0*/  LEA.HI.X R125, R51, R125, R52, 0x1, P3 ;  /* 0x0000007d337d7211 */ /* 0x000fca00018f0c34 */
[----:B--2---:R0:W-:Y:S01]  /*9db0*/  STG.E.128 desc[UR60][R124.64], R44 ;  /* 0x0000002c7c007986 */ /* 0x0041e2000c101d3c */
[----:B------:R-:W-:Y:S05]  /*9dc0*/  BRA `(.L_x_475) ;  /* 0x0000000000e07947 */ /* 0x000fea0003800000 */
.L_x_442:
[----:B------:R-:W2:Y:S02]  /*9dd0*/  LDL R40, [R1+0x14] ;  /* 0x0000140001287983 */ /* 0x000ea40000100800 */
[----:B--2---:R-:W-:-:S13]  /*9de0*/  R2UR UR4, R40 ;  /* 0x00000000280472ca */ /* 0x004fda00000e0000 */
[----:B------:R-:W-:-:S06]  /*9df0*/  UISETP.NE.AND UP0, UPT, UR4, 0x3, UPT ;  /* 0x000000030400788c */ /* 0x000fcc000bf05270 */
[----:B------:R-:W-:-:S13]  /*9e00*/  PLOP3.LUT P2, PT, PT, PT, UP0, 0x80, 0x0 ;  /* 0x000000000000781c */ /* 0x000fda0003f4f008 */
[----:B------:R-:W-:Y:S05]  /*9e10*/  @!P2 BRA `(.L_x_527) ;  /* 0x000000000004a947 */ /* 0x000fea0003800000 */
[----:B------:R-:W-:Y:S01]  /*9e20*/  BPT.TRAP 0x1 ;  /* 0x000000040000795c */ /* 0x000fe20000300000 */
.L_x_527:
[----:B------:R-:W-:Y:S01]  /*9e30*/  IMAD R98, R16, 0x8, R2 ;  /* 0x0000000810627824 */ /* 0x000fe200078e0202 */
[----:B------:R-:W-:Y:S01]  /*9e40*/  SHF.L.U32 R99, R204, 0x1f, RZ ;  /* 0x0000001fcc637819 */ /* 0x000fe200000006ff */
[----:B------:R-:W-:Y:S01]  /*9e50*/  IMAD R97, R25, -0x70, R24 ;  /* 0xffffff9019617824 */ /* 0x000fe200078e0218 */
[----:B------:R-:W-:Y:S02]  /*9e60*/  BSSY B1, `(.L_x_528) ;  /* 0x0000004000017945 */ /* 0x000fe40003800000 */
[----:B------:R-:W1:Y:S02]  /*9e70*/  SYNCS.PHASECHK.TRANS64.TRYWAIT P3, [R98+URZ+0x36890], R99 ;  /* 0x03689063620075a7 */ /* 0x000e64000806017f */
[----:B------:R-:W-:Y:S01]  /*9e80*/  VIMNMX R97, R97, 0x70, PT ;  /* 0x0000007061617848 */ /* 0x000fe20003fe0100 */
[----:B-1----:R-:W-:Y:S06]  /*9e90*/  @!P3 BRA `(.L_x_529) ;  /* 0x000001f40074b947 */ /* 0x002fec0003800000 */
.L_x_811:
[----:B------:R-:W-:Y:S05]  /*9ea0*/  BSYNC B1 ;  /* 0x0000000000017941 */ /* 0x000fea0003800000 */
.L_x_528:
[----:B------:R-:W-:Y:S01]  /*9eb0*/  ISETP.GE.AND P3, PT, R17, R97, PT ;  /* 0x000000611100720c */ /* 0x000fe20003f66270 */
[----:B------:R-:W-:-:S12]  /*9ec0*/  BSSY B1, `(.L_x_530) ;  /* 0x0000014000017945 */ /* 0x000fd80003800000 */
[----:B------:R-:W-:Y:S05]  /*9ed0*/  @P3 BRA `(.L_x_531) ;  /* 0x0000000000483947 */ /* 0x000fea0003800000 */
[----:B------:R-:W-:-:S13]  /*9ee0*/  ISETP.NE.AND P3, PT, R29, RZ, PT ;  /* 0x000000ff1d00720c */ /* 0x000fda0003f65270 */
[----:B0-----:R-:W0:Y:S04]  /*9ef0*/  @P3 LDS.128 R40, [R39+0x21000] ;  /* 0x0210000027283984 */ /* 0x001e280000000c00 */
[----:B0-----:R-:W-:Y:S01]  /*9f00*/  @P3 STG.E.128 desc[UR60][R46.64], R40 ;  /* 0x000000282e003986 */ /* 0x001fe2000c101d3c */
[----:B------:R-:W-:-:S13]  /*9f10*/  ISETP.NE.AND P3, PT, R33, RZ, PT ;  /* 0x000000ff2100720c */ /* 0x000fda0003f65270 */
[----:B------:R-:W0:Y:S04]  /*9f20*/  @P3 LDS.128 R40, [R96+0x21000] ;  /* 0x0210000060283984 */ /* 0x000e280000000c00 */
        /* <DEDUP_REMOVED lines=12> */
[----:B0-----:R2:W-:Y:S02]  /*9ff0*/  @P3 STG.E.128 desc[UR60][R46.64+0x140], R40 ;  /* 0x000140282e003986 */ /* 0x0015e4000c101d3c */
.L_x_531:
[----:B------:R-:W-:Y:S05]  /*a000*/  BSYNC B1 ;  /* 0x0000000000017941 */ /* 0x000fea0003800000 */
.L_x_530:
[----:B------:R-:W-:-:S13]  /*a010*/  ISETP.GE.AND P3, PT, R226, R97, PT ;  /* 0x00000061e200720c */ /* 0x000fda0003f66270 */
[----:B------:R-:W-:Y:S05]  /*a020*/  @P3 BRA `(.L_x_475) ;  /* 0x0000000000483947 */ /* 0x000fea0003800000 */
[----:B------:R-:W-:-:S13]  /*a030*/  ISETP.NE.AND P3, PT, R29, RZ, PT ;  /* 0x000000ff1d00720c */ /* 0x000fda0003f65270 */
[----:B0-2---:R-:W0:Y:S04]  /*a040*/  @P3 LDS.128 R40, [R39+0x23000] ;  /* 0x0230000027283984 */ /* 0x005e280000000c00 */
        /* <DEDUP_REMOVED lines=16> */
.L_x_475:
[----:B------:R-:W-:Y:S05]  /*a150*/  BSYNC B0 ;  /* 0x0000000000007941 */ /* 0x000fea0003800000 */
.L_x_441:
[----:B01234-:R-:W0:Y:S01]  /*a160*/  S2R R40, SR_TID.X ;  /* 0x0000000000287919 */ /* 0x01fe220000002100 */
[----:B------:R-:W-:Y:S01]  /*a170*/  @!PT LDS RZ, [RZ] ;  /* 0x00000000fffff984 */ /* 0x000fe20000000800 */
[----:B------:R-:W-:Y:S01]  /*a180*/  @!PT LDS RZ, [RZ] ;  /* 0x00000000fffff984 */ /* 0x000fe20000000800 */
[----:B------:R-:W-:Y:S01]  /*a190*/  @!PT LDS RZ, [RZ] ;  /* 0x00000000fffff984 */ /* 0x000fe20000000800 */
[----:B------:R-:W-:Y:S01]  /*a1a0*/  @!PT LDS RZ, [RZ] ;  /* 0x00000000fffff984 */ /* 0x000fe20000000800 */
[----:B------:R1:W-:Y:S06]  /*a1b0*/  MEMBAR.ALL.CTA ;  /* 0x0000000000007992 */ /* 0x0003ec0000008000 */
[----:B-1----:R-:W1:Y:S01]  /*a1c0*/  FENCE.VIEW.ASYNC.S ;  /* 0x00000000000073c6 */ /* 0x002e620000000000 */
[----:B------:R-:W-:Y:S05]  /*a1d0*/  WARPSYNC.ALL ;  /* 0x0000000000007948 */ /* 0x000fea0003800000 */
[----:B------:R-:W-:Y:S01]  /*a1e0*/  BSSY B0, `(.L_x_532) ;  /* 0x0000009000007945 */ /* 0x000fe20003800000 */
[----:B0-----:R-:W-:Y:S01]  /*a1f0*/  LOP3.LUT R40, R40, 0x7f, RZ, 0xc0, !PT ;  /* 0x0000007f28287812 */ /* 0x001fe200078ec0ff */
[----:B-1----:R0:W-:Y:S03]  /*a200*/  BAR.SYNC.DEFER_BLOCKING R180, 0x80 ;  /* 0x000200b40000751d */ /* 0x0021e60000010000 */
[----:B------:R-:W-:-:S13]  /*a210*/  ISETP.NE.AND P3, PT, R40, RZ, PT ;  /* 0x000000ff2800720c */ /* 0x000fda0003f65270 */
[----:B------:R-:W-:-:S05]  /*a220*/  @!P3 VIADD R40, R98, 0x368a0 ;  /* 0x000368a06228b836 */ /* 0x000fca0000000000 */
[----:B------:R-:W-:-:S04]  /*a230*/  @!P3 PRMT R40, RZ, 0x654, R40 ;  /* 0x00000654ff28b816 */ /* 0x000fc80000000028 */
[----:B------:R0:W-:Y:S01]  /*a240*/  @!P3 SYNCS.ARRIVE.TRANS64.RED.A1T0 RZ, [R40+URZ], RZ ;  /* 0x000000ff28ffb9a7 */ /* 0x0001e2000810043f */
[----:B------:R-:W-:Y:S05]  /*a250*/  @!P2 BRA `(.L_x_533) ;  /* 0x000000000004a947 */ /* 0x000fea0003800000 */
[----:B------:R-:W-:Y:S01]  /*a260*/  BPT.TRAP 0x1 ;  /* 0x000000040000795c */ /* 0x000fe20000300000 */
.L_x_533:
[----:B------:R-:W-:Y:S05]  /*a270*/  BSYNC B0 ;  /* 0x0000000000007941 */ /* 0x000fea0003800000 */
.L_x_532:
[----:B------:R-:W1:Y:S01]  /*a280*/  SYNCS.PHASECHK.TRANS64.TRYWAIT P2, [R98+URZ+0x368b0], R99 ;  /* 0x0368b063620075a7 */ /* 0x000e62000804017f */
[----:B------:R-:W-:Y:S01]  /*a290*/  ULDC.64 UR6, c[0x0][0x328] ;  /* 0x0000ca0000067ab9 */ /* 0x000fe20000000a00 */
[----:B------:R-:W-:Y:S01]  /*a2a0*/  ULDC.64 UR4, c[0x0][0x318] ;  /* 0x0000c60000047ab9 */ /* 0x000fe20000000a00 */
[----:B------:R-:W-:Y:S01]  /*a2b0*/  IMAD.U32 R41, RZ, RZ, UR6 ;  /* 0x00000006ff297e24 */ /* 0x000fe2000f8e00ff */
[----:B------:R-:W-:Y:S01]  /*a2c0*/  BSSY B0, `(.L_x_534) ;  /* 0x000000a000007945 */ /* 0x000fe20003800000 */
[----:B0-----:R-:W-:Y:S02]  /*a2d0*/  IMAD.U32 R40, RZ, RZ, UR7 ;  /* 0x00000007ff287e24 */ /* 0x001fe4000f8e00ff */
[----:B------:R-:W-:Y:S01]  /*a2e0*/  IMAD.WIDE R44, R25, 0x70, R122 ;  /* 0x00000070192c7825 */ /* 0x000fe200078e027a */
[----:B------:R0:W-:Y:S04]  /*a2f0*/  STL [R1+0xc], R41 ;  /* 0x00000c2901007387 */ /* 0x0001e80000100800 */
[----:B------:R2:W-:Y:S01]  /*a300*/  STL [R1+0x8], R40 ;  /* 0x0000082801007387 */ /* 0x0005e20000100800 */
[----:B0-----:R-:W-:Y:S01]  /*a310*/  MOV R41, UR4 ;  /* 0x0000000400297c02 */ /* 0x001fe20008000f00 */
[----:B--2---:R-:W-:-:S05]  /*a320*/  IMAD.U32 R40, RZ, RZ, UR5 ;  /* 0x00000005ff287e24 */ /* 0x004fca000f8e00ff */
[----:B------:R0:W-:Y:S04]  /*a330*/  STL [R1], R40 ;  /* 0x0000002801007387 */ /* 0x0001e80000100800 */
[----:B------:R0:W-:Y:S01]  /*a340*/  STL [R1+0x4], R41 ;  /* 0x0000042901007387 */ /* 0x0001e20000100800 */
[----:B-1----:R-:W-:Y:S05]  /*a350*/  @!P2 BRA `(.L_x_535) ;  /* 0x000001f00058a947 */ /* 0x002fea0003800000 */
.L_x_812:
[----:B------:R-:W-:Y:S05]  /*a360*/  BSYNC B0 ;  /* 0x0000000000007941 */ /* 0x000fea0003800000 */
.L_x_534:
[----:B------:R2:W5:Y:S04]  /*a370*/  LDL R51, [R1+0xc] ;  /* 0x00000c0001337983 */ /* 0x0005680000100800 */
[----:B------:R2:W5:Y:S04]  /*a380*/  LDL R50, [R1+0x8] ;  /* 0x0000080001327983 */ /* 0x0005680000100800 */
[----:B------:R2:W5:Y:S04]  /*a390*/  LDL R49, [R1+0x4] ;  /* 0x0000040001317983 */ /* 0x0005680000100800 */
[----:B------:R2:W5:Y:S01]  /*a3a0*/  LDL R48, [R1] ;  /* 0x0000000001307983 */ /* 0x0005620000100800 */
[----:B------:R-:W-:Y:S01]  /*a3b0*/  ISETP.GE.AND P2, PT, R17, R97, PT ;  /* 0x000000611100720c */ /* 0x000fe20003f46270 */
[----:B------:R-:W-:-:S12]  /*a3c0*/  BSSY B0, `(.L_x_536) ;  /* 0x0000021000007945 */ /* 0x000fd80003800000 */
[----:B--2---:R-:W-:Y:S05]  /*a3d0*/  @P2 BRA `(.L_x_537) ;  /* 0x00000000007c2947 */ /* 0x004fea0003800000 */
[----:B-----5:R-:W-:Y:S01]  /*a3e0*/  R2UR UR7, R51 ;  /* 0x00000000330772ca */ /* 0x020fe200000e0000 */
[----:B0-----:R-:W-:Y:S01]  /*a3f0*/  IMAD.MOV.U32 R40, RZ, RZ, R114 ;  /* 0x000000ffff287224 */ /* 0x001fe200078e0072 */
[----:B------:R-:W-:Y:S01]  /*a400*/  R2UR UR4, R50 ;  /* 0x00000000320472ca */ /* 0x000fe200000e0000 */
[----:B------:R-:W-:Y:S01]  /*a410*/  IMAD.MOV.U32 R41, RZ, RZ, R38 ;  /* 0x000000ffff297224 */ /* 0x000fe200078e0026 */
[----:B------:R-:W-:Y:S02]  /*a420*/  R2UR UR6, R49 ;  /* 0x00000000310672ca */ /* 0x000fe400000e0000 */
[----:B------:R-:W-:-:S07]  /*a430*/  R2UR UR5, R48 ;  /* 0x00000000300572ca */ /* 0x000fce00000e0000 */
[----:B------:R-:W-:Y:S02]  /*a440*/  IMAD R43, R45, UR7, RZ ;  /* 0x000000072d2b7c24 */ /* 0x000fe4000f8e02ff */
[----:B------:R-:W-:-:S04]  /*a450*/  IMAD.WIDE.U32 R40, R44, UR7, R40 ;  /* 0x000000072c287c25 */ /* 0x000fc8000f8e0028 */
[----:B------:R-:W-:Y:S01]  /*a460*/  IMAD R43, R44, UR4, R43 ;  /* 0x000000042c2b7c24 */ /* 0x000fe2000f8e022b */
[----:B------:R-:W-:Y:S01]  /*a470*/  LEA R46, P2, R40, UR6, 0x1 ;  /* 0x00000006282e7c11 */ /* 0x000fe2000f8408ff */
[----:B------:R-:W-:Y:S02]  /*a480*/  ULDC UR4, c[0x0][0x2f4] ;  /* 0x0000bd0000047ab9 */ /* 0x000fe40000000800 */
[----:B------:R-:W-:-:S05]  /*a490*/  IMAD.IADD R41, R41, 0x1, R43 ;  /* 0x0000000129297824 */ /* 0x000fca00078e022b */
[----:B------:R-:W-:Y:S02]  /*a4a0*/  LEA.HI.X R47, R40, UR5, R41, 0x1, P2 ;  /* 0x00000005282f7c11 */ /* 0x000fe400090f0c29 */
[----:B------:R-:W-:-:S13]  /*a4b0*/  ISETP.GE.AND P2, PT, R18, UR4, PT ;  /* 0x0000000412007c0c */ /* 0x000fda000bf46270 */
[----:B------:R-:W0:Y:S04]  /*a4c0*/  @!P2 LDS.128 R40, [R39] ;  /* 0x000000002728a984 */ /* 0x000e280000000c00 */
[----:B0-----:R-:W-:Y:S01]  /*a4d0*/  @!P2 STG.E.128 desc[UR60][R46.64], R40 ;  /* 0x000000282e00a986 */ /* 0x001fe2000c101d3c */
[----:B------:R-:W-:-:S13]  /*a4e0*/  ISETP.GE.AND P2, PT, R0, UR4, PT ;  /* 0x0000000400007c0c */ /* 0x000fda000bf46270 */
[----:B------:R-:W0:Y:S04]  /*a4f0*/  @!P2 LDS.128 R40, [R96] ;  /* 0x000000006028a984 */ /* 0x000e280000000c00 */
[----:B0-----:R-:W-:Y:S01]  /*a500*/  @!P2 STG.E.128 desc[UR60][R46.64+0x40], R40 ;  /* 0x000040282e00a986 */ /* 0x001fe2000c101d3c */
[----:B------:R-:W-:-:S13]  /*a510*/  ISETP.GE.AND P2, PT, R3, UR4, PT ;  /* 0x0000000403007c0c */ /* 0x000fda000bf46270 */
[----:B------:R-:W0:Y:S04]  /*a520*/  @!P2 LDS.128 R40, [R39+0x3800] ;  /* 0x003800002728a984 */ /* 0x000e280000000c00 */
        /* <DEDUP_REMOVED lines=9> */
[----:B0-----:R2:W-:Y:S02]  /*a5c0*/  @!P2 STG.E.128 desc[UR60][R46.64+0x140], R40 ;  /* 0x000140282e00a986 */ /* 0x0015e4000c101d3c */
.L_x_537:
[----:B------:R-:W-:Y:S05]  /*a5d0*/  BSYNC B0 ;  /* 0x0000000000007941 */ /* 0x000fea0003800000 */
.L_x_536:
[----:B------:R-:W-:Y:S01]  /*a5e0*/  ISETP.GE.AND P2, PT, R226, R97, PT ;  /* 0x00000061e200720c */ /* 0x000fe20003f46270 */
[----:B------:R-:W-:-:S12]  /*a5f0*/  BSSY B0, `(.L_x_538) ;  /* 0x0000023000007945 */ /* 0x000fd80003800000 */
[----:B------:R-:W-:Y:S05]  /*a600*/  @P2 BRA `(.L_x_539) ;  /* 0x0000000000842947 */ /* 0x000fea0003800000 */
[----:B-----5:R-:W-:Y:S01]  /*a610*/  R2UR UR7, R51 ;  /* 0x00000000330772ca */ /* 0x020fe200000e0000 */
[----:B0-2---:R-:W-:Y:S01]  /*a620*/  IMAD.MOV.U32 R40, RZ, RZ, R114 ;  /* 0x000000ffff287224 */ /* 0x005fe200078e0072 */
[----:B------:R-:W-:Y:S01]  /*a630*/  R2UR UR4, R50 ;  /* 0x00000000320472ca */ /* 0x000fe200000e0000 */
[----:B------:R-:W-:Y:S01]  /*a640*/  IMAD.MOV.U32 R41, RZ, RZ, R38 ;  /* 0x000000ffff297224 */ /* 0x000fe200078e0026 */
[----:B------:R-:W-:Y:S02]  /*a650*/  IADD3 R43, P2, R44, 0x40, RZ ;  /* 0x000000402c2b7810 */ /* 0x000fe40007f5e0ff */
[----:B------:R-:W-:Y:S02]  /*a660*/  R2UR UR6, R49 ;  /* 0x00000000310672ca */ /* 0x000fe400000e0000 */
[----:B------:R-:W-:Y:S02]  /*a670*/  IADD3.X R44, RZ, R45, RZ, P2, !PT ;  /* 0x0000002dff2c7210 */ /* 0x000fe400017fe4ff */
[----:B------:R-:W-:-:S03]  /*a680*/  R2UR UR5, R48 ;  /* 0x00000000300572ca */ /* 0x000fc600000e0000 */
        /* <DEDUP_REMOVED lines=25> */
.L_x_539:
[----:B------:R-:W-:Y:S05]  /*a820*/  BSYNC B0 ;  /* 0x0000000000007941 */ /* 0x000fea0003800000 */
.L_x_538:
[----:B------:R-:W4:Y:S01]  /*a830*/  LDL R39, [R1+0x10] ;  /* 0x0000100001277983 */ /* 0x000f220000100800 */
[----:B-1----:R-:W-:Y:S01]  /*a840*/  @!P3 VIADD R98, R98, 0x368c0 ;  /* 0x000368c06262b836 */ /* 0x002fe20000000000 */
[----:B------:R-:W-:Y:S01]  /*a850*/  IADD3 R16, R16, 0x1, RZ ;  /* 0x0000000110107810 */ /* 0x000fe20007ffe0ff */
[----:B------:R-:W-:Y:S01]  /*a860*/  @!PT LDS RZ, [RZ] ;  /* 0x00000000fffff984 */ /* 0x000fe20000000800 */
[----:B------:R-:W-:Y:S01]  /*a870*/  @!PT LDS RZ, [RZ] ;  /* 0x00000000fffff984 */ /* 0x000fe20000000800 */
[----:B------:R-:W-:Y:S01]  /*a880*/  @!PT LDS RZ, [RZ] ;  /* 0x00000000fffff984 */ /* 0x000fe20000000800 */
[----:B------:R-:W-:Y:S01]  /*a890*/  @!PT LDS RZ, [RZ] ;  /* 0x00000000fffff984 */ /* 0x000fe20000000800 */
[----:B------:R1:W-:Y:S06]  /*a8a0*/  MEMBAR.ALL.CTA ;  /* 0x0000000000007992 */ /* 0x0003ec0000008000 */
[----:B-1----:R-:W1:Y:S02]  /*a8b0*/  FENCE.VIEW.ASYNC.S ;  /* 0x00000000000073c6 */ /* 0x002e640000000000 */
[----:B-1----:R1:W-:Y:S01]  /*a8c0*/  BAR.SYNC.DEFER_BLOCKING R180, 0x80 ;  /* 0x000200b40000751d */ /* 0x0023e20000010000 */
[----:B------:R-:W-:-:S02]  /*a8d0*/  ISETP.NE.AND P2, PT, R16, 0x2, PT ;  /* 0x000000021000780c */ /* 0x000fc40003f45270 */
[----:B------:R-:W-:Y:S02]  /*a8e0*/  @!P3 PRMT R98, RZ, 0x654, R98 ;  /* 0x00000654ff62b816 */ /* 0x000fe40000000062 */
[----:B------:R-:W-:Y:S02]  /*a8f0*/  SEL R16, R16, RZ, P2 ;  /* 0x000000ff10107207 */ /* 0x000fe40001000000 */
[----:B------:R1:W-:Y:S01]  /*a900*/  @!P3 SYNCS.ARRIVE.TRANS64.RED.A1T0 RZ, [R98+URZ], RZ ;  /* 0x000000ff62ffb9a7 */ /* 0x0003e2000810043f */
[----:B----4-:R-:W-:Y:S02]  /*a910*/  LOP3.LUT P4, RZ, R39, 0x2, RZ, 0xc0, !PT ;  /* 0x0000000227ff7812 */ /* 0x010fe4000788c0ff */
[----:B------:R-:W-:Y:S02]  /*a920*/  SEL R39, RZ, 0x1, P2 ;  /* 0x00000001ff277807 */ /* 0x000fe40001000000 */
[----:B------:R-:W-:Y:S02]  /*a930*/  PLOP3.LUT P2, PT, PT, PT, PT, 0x8, 0x0 ;  /* 0x000000000000781c */ /* 0x000fe40003f4e170 */
[----:B------:R-:W-:-:S07]  /*a940*/  LOP3.LUT R204, R204, R39, RZ, 0x3c, !PT ;  /* 0x00000027cccc7212 */ /* 0x000fce00078e3cff */
[----:B-1----:R-:W-:Y:S05]  /*a950*/  @P4 BRA `(.L_x_540) ;  /* 0xffffff8000544947 */ /* 0x002fea000383ffff */
.L_x_436:
[----:B------:R-:W-:Y:S01]  /*a960*/  BSSY B0, `(.L_x_541) ;  /* 0x0000005000007945 */ /* 0x000fe20003800000 */
[----:B------:R-:W-:-:S03]  /*a970*/  IMAD.MOV.U32 R4, RZ, RZ, RZ ;  /* 0x000000ffff047224 */ /* 0x000fc600078e00ff */
[----:B------:R-:W-:Y:S05]  /*a980*/  @P2 BRA `(.L_x_542) ;  /* 0x0000000000082947 */ /* 0x000fea0003800000 */
[----:B------:R-:W4:Y:S02]  /*a990*/  FENCE.VIEW.ASYNC.G ;  /* 0x00000000000073c6 */ /* 0x000f240000000100 */
[----:B----4-:R-:W-:Y:S06]  /*a9a0*/  BAR.ARV 0xc, 0x180 ;  /* 0x0306000000007b1d */ /* 0x010fec0000002000 */
.L_x_542:
[----:B------:R-:W-:Y:S05]  /*a9b0*/  BSYNC B0 ;  /* 0x0000000000007941 */ /* 0x000fea0003800000 */
.L_x_541:
[----:B------:R-:W4:Y:S01]  /*a9c0*/  LDL R0, [R1+0x10] ;  /* 0x0000100001007983 */ /* 0x000f220000100800 */
[----:B------:R-:W-:Y:S01]  /*a9d0*/  BSSY B0, `(.L_x_543) ;  /* 0x0000020000007945 */ /* 0x000fe20003800000 */
[----:B----4-:R-:W-:-:S13]  /*a9e0*/  LOP3.LUT P0, RZ, R0, 0x8, RZ, 0xc0, !PT ;  /* 0x0000000800ff7812 */ /* 0x010fda000780c0ff */
[----:B------:R-:W-:Y:S05]  /*a9f0*/  @!P0 BRA `(.L_x_544) ;  /* 0x0000000000748947 */ /* 0x000fea0003800000 */
[----:B------:R-:W-:Y:S01]  /*aa00*/  ISETP.NE.AND P0, PT, R221, RZ, PT ;  /* 0x000000ffdd00720c */ /* 0x000fe20003f05270 */
[----:B------:R-:W-:-:S03]  /*aa10*/  ULDC UR4, c[0x0][0x9f0] ;  /* 0x00027c0000047ab9 */ /* 0x000fc60000000800 */
[----:B------:R-:W-:-:S04]  /*aa20*/  SEL R9, R221, UR4, P0 ;  /* 0x00000004dd097c07 */ /* 0x000fc80008000000 */
[-C--:B-1----:R-:W-:Y:S02]  /*aa30*/  IABS R6, R9.reuse ;  /* 0x0000000900067213 */ /* 0x082fe40000000000 */
[----:B------:R-:W-:Y:S02]  /*aa40*/  IADD3 R0, R154, -0x1, R9 ;  /* 0xffffffff9a007810 */ /* 0x000fe40007ffe009 */
[----:B------:R-:W1:Y:S01]  /*aa50*/  I2F.RP R3, R6 ;  /* 0x0000000600037306 */ /* 0x000e620000209400 */
[-C--:B------:R-:W-:Y:S02]  /*aa60*/  IABS R10, R9.reuse ;  /* 0x00000009000a7213 */ /* 0x080fe40000000000 */
[----:B------:R-:W-:Y:S02]  /*aa70*/  IABS R8, R0 ;  /* 0x0000000000087213 */ /* 0x000fe40000000000 */
[----:B------:R-:W-:-:S04]  /*aa80*/  LOP3.LUT R0, R0, R9, RZ, 0x3c, !PT ;  /* 0x0000000900007212 */ /* 0x000fc800078e3cff */
[----:B------:R-:W-:Y:S01]  /*aa90*/  ISETP.GE.AND P2, PT, R0, RZ, PT ;  /* 0x000000ff0000720c */ /* 0x000fe20003f46270 */
[----:B-1----:R-:W1:Y:S02]  /*aaa0*/  MUFU.RCP R3, R3 ;  /* 0x0000000300037308 */ /* 0x002e640000001000 */
[----:B-1----:R-:W-:Y:S02]  /*aab0*/  VIADD R4, R3, 0xffffffe ;  /* 0x0ffffffe03047836 */ /* 0x002fe40000000000 */
[----:B------:R-:W-:-:S04]  /*aac0*/  IMAD.MOV R3, RZ, RZ, -R10 ;  /* 0x000000ffff037224 */ /* 0x000fc800078e0a0a */
[----:B------:R1:W4:Y:S02]  /*aad0*/  F2I.FTZ.U32.TRUNC.NTZ R5, R4 ;  /* 0x0000000400057305 */ /* 0x000324000021f000 */
[----:B-1----:R-:W-:Y:S01]  /*aae0*/  MOV R4, RZ ;  /* 0x000000ff00047202 */ /* 0x002fe20000000f00 */
[----:B----4-:R-:W-:-:S04]  /*aaf0*/  IMAD.MOV R7, RZ, RZ, -R5 ;  /* 0x000000ffff077224 */ /* 0x010fc800078e0a05 */
[----:B------:R-:W-:-:S04]  /*ab00*/  IMAD R7, R7, R6, RZ ;  /* 0x0000000607077224 */ /* 0x000fc800078e02ff */
[----:B------:R-:W-:-:S06]  /*ab10*/  IMAD.HI.U32 R5, R5, R7, R4 ;  /* 0x0000000705057227 */ /* 0x000fcc00078e0004 */
[----:B------:R-:W-:-:S04]  /*ab20*/  IMAD.HI.U32 R5, R5, R8, RZ ;  /* 0x0000000805057227 */ /* 0x000fc800078e00ff */
[----:B------:R-:W-:-:S05]  /*ab30*/  IMAD R3, R5, R3, R8 ;  /* 0x0000000305037224 */ /* 0x000fca00078e0208 */
[----:B------:R-:W-:-:S13]  /*ab40*/  ISETP.GT.U32.AND P1, PT, R6, R3, PT ;  /* 0x000000030600720c */ /* 0x000fda0003f24070 */
[----:B------:R-:W-:Y:S02]  /*ab50*/  @!P1 IMAD.IADD R3, R3, 0x1, -R6 ;  /* 0x0000000103039824 */ /* 0x000fe400078e0a06 */
[----:B------:R-:W-:Y:S01]  /*ab60*/  @!P1 VIADD R5, R5, 0x1 ;  /* 0x0000000105059836 */ /* 0x000fe20000000000 */
[----:B------:R-:W-:Y:S02]  /*ab70*/  ISETP.NE.AND P1, PT, R9, RZ, PT ;  /* 0x000000ff0900720c */ /* 0x000fe40003f25270 */
[----:B------:R-:W-:-:S13]  /*ab80*/  ISETP.GE.U32.AND P0, PT, R3, R6, PT ;  /* 0x000000060300720c */ /* 0x000fda0003f06070 */
[----:B------:R-:W-:-:S04]  /*ab90*/  @P0 VIADD R5, R5, 0x1 ;  /* 0x0000000105050836 */ /* 0x000fc80000000000 */
[----:B------:R-:W-:-:S05]  /*aba0*/  IMAD.MOV.U32 R4, RZ, RZ, R5 ;  /* 0x000000ffff047224 */ /* 0x000fca00078e0005 */
[----:B------:R-:W-:Y:S02]  /*abb0*/  @!P2 IADD3 R4, -R4, RZ, RZ ;  /* 0x000000ff0404a210 */ /* 0x000fe40007ffe1ff */
[----:B------:R-:W-:-:S07]  /*abc0*/  @!P1 LOP3.LUT R4, RZ, R9, RZ, 0x33, !PT ;  /* 0x00000009ff049212 */ /* 0x000fce00078e33ff */
.L_x_544:
[----:B------:R-:W-:Y:S05]  /*abd0*/  BSYNC B0 ;  /* 0x0000000000007941 */ /* 0x000fea0003800000 */
.L_x_543:
[-C--:B------:R-:W-:Y:S01]  /*abe0*/  IMAD R217, R229, R4.reuse, RZ ;  /* 0x00000004e5d97224 */ /* 0x080fe200078e02ff */
[----:B------:R-:W-:Y:S01]  /*abf0*/  PLOP3.LUT P0, PT, PT, PT, PT, 0x80, 0x0 ;  /* 0x000000000000781c */ /* 0x000fe20003f0f070 */
[----:B------:R-:W-:Y:S01]  /*ac00*/  IMAD.MOV.U32 R0, RZ, RZ, RZ ;  /* 0x000000ffff007224 */ /* 0x000fe200078e00ff */
[----:B------:R-:W-:Y:S01]  /*ac10*/  CS2R R118, SRZ ;  /* 0x0000000000767805 */ /* 0x000fe2000001ff00 */
[----:B------:R-:W-:Y:S01]  /*ac20*/  IMAD.MOV.U32 R3, RZ, RZ, RZ ;  /* 0x000000ffff037224 */ /* 0x000fe200078e00ff */
[----:B------:R-:W-:Y:S02]  /*ac30*/  VIADDMNMX R154, R217, R4, R154, PT ;  /* 0x00000004d99a7246 */ /* 0x000fe4000380019a */
[----:B------:R-:W-:Y:S02]  /*ac40*/  CS2R R116, SRZ ;  /* 0x0000000000747805 */ /* 0x000fe4000001ff00 */
[----:B------:R-:W-:Y:S02]  /*ac50*/  CS2R R114, SRZ ;  /* 0x0000000000727805 */ /* 0x000fe4000001ff00 */
[----:B------:R-:W-:-:S02]  /*ac60*/  CS2R R112, SRZ ;  /* 0x0000000000707805 */ /* 0x000fc4000001ff00 */
[----:B------:R-:W-:Y:S02]  /*ac70*/  ISETP.GT.AND P1, PT, R154, R217, PT ;  /* 0x000000d99a00720c */ /* 0x000fe40003f24270 */
        /* <DEDUP_REMOVED lines=30> */
[----:B-----5:R-:W-:Y:S02]  /*ae60*/  CS2R R50, SRZ ;  /* 0x0000000000327805 */ /* 0x020fe4000001ff00 */
[----:B------:R-:W-:Y:S02]  /*ae70*/  CS2R R48, SRZ ;  /* 0x0000000000307805 */ /* 0x000fe4000001ff00 */
[----:B--2---:R-:W-:Y:S02]  /*ae80*/  CS2R R46, SRZ ;  /* 0x00000000002e7805 */ /* 0x004fe4000001ff00 */
[----:B---3--:R-:W-:Y:S02]  /*ae90*/  CS2R R44, SRZ ;  /* 0x00000000002c7805 */ /* 0x008fe4000001ff00 */
[----:B------:R-:W-:-:S02]  /*aea0*/  CS2R R42, SRZ ;  /* 0x00000000002a7805 */ /* 0x000fc4000001ff00 */
[----:B0-----:R-:W-:Y:S02]  /*aeb0*/  CS2R R40, SRZ ;  /* 0x0000000000287805 */ /* 0x001fe4000001ff00 */
[----:B------:R-:W-:Y:S02]  /*aec0*/  CS2R R38, SRZ ;  /* 0x0000000000267805 */ /* 0x000fe4000001ff00 */
[----:B------:R-:W-:Y:S02]  /*aed0*/  CS2R R36, SRZ ;  /* 0x0000000000247805 */ /* 0x000fe4000001ff00 */
[----:B------:R-:W-:Y:S02]  /*aee0*/  CS2R R34, SRZ ;  /* 0x0000000000227805 */ /* 0x000fe4000001ff00 */
[----:B------:R-:W-:Y:S02]  /*aef0*/  CS2R R32, SRZ ;  /* 0x0000000000207805 */ /* 0x000fe4000001ff00 */
[----:B------:R-:W-:-:S02]  /*af00*/  CS2R R30, SRZ ;  /* 0x00000000001e7805 */ /* 0x000fc4000001ff00 */
[----:B------:R-:W-:Y:S02]  /*af10*/  CS2R R28, SRZ ;  /* 0x00000000001c7805 */ /* 0x000fe4000001ff00 */
[----:B-1----:R-:W-:Y:S02]  /*af20*/  CS2R R26, SRZ ;  /* 0x00000000001a7805 */ /* 0x002fe4000001ff00 */
[----:B------:R-:W-:Y:S01]  /*af30*/  CS2R R24, SRZ ;  /* 0x0000000000187805 */ /* 0x000fe2000001ff00 */
[----:B------:R-:W-:Y:S06]  /*af40*/  @!P1 BRA `(.L_x_545) ;  /* 0x0000012000b09947 */ /* 0x000fec0003800000 */
[----:B------:R-:W2:Y:S01]  /*af50*/  LDL R5, [R1+0x50] ;  /* 0x0000500001057983 */ /* 0x000ea20000100800 */
[----:B------:R-:W0:Y:S02]  /*af60*/  S2R R38, SR_TID.X ;  /* 0x0000000000267919 */ /* 0x000e240000002100 */
[----:B0-----:R-:W-:-:S05]  /*af70*/  VIADD R38, R38, 0xffffff80 ;  /* 0xffffff8026267836 */ /* 0x001fca0000000000 */
[----:B------:R-:W-:-:S04]  /*af80*/  SHF.R.S32.HI R37, RZ, 0x1f, R38 ;  /* 0x0000001fff257819 */ /* 0x000fc80000011426 */
[----:B------:R-:W-:-:S04]  /*af90*/  LEA.HI R0, R37, R38, RZ, 0x7 ;  /* 0x0000002625007211 */ /* 0x000fc800078f38ff */
[----:B------:R-:W-:-:S06]  /*afa0*/  SHF.R.S32.HI R0, RZ, 0x7, R0 ;  /* 0x00000007ff007819 */ /* 0x000fcc0000011400 */
[----:B------:R-:W0:Y:S02]  /*afb0*/  SHFL.IDX PT, R0, R0, RZ, 0x1f ;  /* 0x00001fff00007589 */ /* 0x000e2400000e0000 */
[----:B0-----:R-:W-:-:S04]  /*afc0*/  LEA.HI R3, R0, R0, RZ, 0x1 ;  /* 0x0000000000037211 */ /* 0x001fc800078f08ff */
[----:B------:R-:W-:-:S05]  /*afd0*/  LOP3.LUT R3, R3, 0x1e, RZ, 0xc0, !PT ;  /* 0x0000001e03037812 */ /* 0x000fca00078ec0ff */
[----:B------:R-:W-:Y:S01]  /*afe0*/  IMAD.IADD R3, R0, 0x1, -R3 ;  /* 0x0000000100037824 */ /* 0x000fe200078e0a03 */
[----:B--2---:R-:W-:-:S13]  /*aff0*/  R2UR UR4, R5 ;  /* 0x00000000050472ca */ /* 0x004fda00000e0000 */
[----:B------:R-:W-:Y:S02]  /*b000*/  ULOP3.LUT UP0, URZ, UR4, 0x9f, URZ, 0xc0, !UPT ;  /* 0x0000009f043f7892 */ /* 0x000fe4000f80c03f */
[----:B------:R-:W-:-:S04]  /*b010*/  LEA R3, R3, UR4, 0xd ;  /* 0x0000000403037c11 */ /* 0x000fc8000f8e68ff */
[----:B------:R-:W-:Y:S02]  /*b020*/  SHF.R.U32.HI R3, RZ, 0x4, R3 ;  /* 0x00000004ff037819 */ /* 0x000fe40000011603 */
[----:B------:R-:W-:Y:S02]  /*b030*/  PLOP3.LUT P0, PT, PT, PT, UP0, 0x80, 0x0 ;  /* 0x000000000000781c */ /* 0x000fe40003f0f008 */
[----:B------:R-:W-:-:S11]  /*b040*/  LOP3.LUT R36, R3, 0x3fff, RZ, 0xc0, !PT ;  /* 0x00003fff03247812 */ /* 0x000fd600078ec0ff */
[----:B------:R-:W-:Y:S05]  /*b050*/  @!P0 BRA `(.L_x_546) ;  /* 0x0000000000408947 */ /* 0x000fea0003800000 */
[----:B------:R-:W-:Y:S01]  /*b060*/  MOV R0, 0x0 ;  /* 0x0000000000007802 */ /* 0x000fe20000000f00 */
[----:B------:R-:W-:Y:S01]  /*b070*/  ULDC.64 UR4, c[0x4][0xa8] ;  /* 0x01002a0000047ab9 */ /* 0x000fe20000000a00 */
[----:B------:R-:W-:Y:S01]  /*b080*/  ULDC.64 UR6, c[0x4][0xb0] ;  /* 0x01002c0000067ab9 */ /* 0x000fe20000000a00 */
[----:B------:R-:W-:Y:S01]  /*b090*/  MOV R4, UR4 ;  /* 0x0000000400047c02 */ /* 0x000fe20008000f00 */
[----:B------:R0:W1:Y:S01]  /*b0a0*/  LDC.64 R14, c[0x4][R0] ;  /* 0x01000000000e7b82 */ /* 0x0000620000000a00 */
[----:B------:R-:W-:Y:S01]  /*b0b0*/  IMAD.U32 R5, RZ, RZ, UR5 ;  /* 0x00000005ff057e24 */ /* 0x000fe2000f8e00ff */
[----:B------:R-:W-:Y:S01]  /*b0c0*/  ULDC.64 UR4, c[0x4][0x28] ;  /* 0x01000a0000047ab9 */ /* 0x000fe20000000a00 */
[----:B------:R-:W-:Y:S01]  /*b0d0*/  IMAD.U32 R6, RZ, RZ, UR6 ;  /* 0x00000006ff067e24 */ /* 0x000fe2000f8e00ff */
[----:B------:R-:W-:Y:S01]  /*b0e0*/  MOV R11, UR5 ;  /* 0x00000005000b7c02 */ /* 0x000fe20008000f00 */
[----:B------:R-:W-:Y:S02]  /*b0f0*/  IMAD.U32 R7, RZ, RZ, UR7 ;  /* 0x00000007ff077e24 */ /* 0x000fe4000f8e00ff */
[----:B------:R-:W-:-:S02]  /*b100*/  IMAD.U32 R10, RZ, RZ, UR4 ;  /* 0x00000004ff0a7e24 */ /* 0x000fc4000f8e00ff */
[----:B------:R-:W-:Y:S02]  /*b110*/  IMAD.MOV.U32 R8, RZ, RZ, 0x70 ;  /* 0x00000070ff087424 */ /* 0x000fe400078e00ff */
[----:B------:R-:W-:Y:S02]  /*b120*/  IMAD.MOV.U32 R12, RZ, RZ, 0x1 ;  /* 0x00000001ff0c7424 */ /* 0x000fe400078e00ff */
[----:B0-----:R-:W-:-:S07]  /*b130*/  IMAD.MOV.U32 R13, RZ, RZ, RZ ;  /* 0x000000ffff0d7224 */ /* 0x001fce00078e00ff */
[----:B------:R-:W-:-:S07]  /*b140*/  LEPC R20, `(.L_x_546) ;  /* 0x000000001014794e */ /* 0x000fce0000000000 */
[----:B-1----:R-:W-:Y:S05]  /*b150*/  CALL.ABS.NOINC R14 ;  /* 0x000000000e007343 */ /* 0x002fea0003c00000 */
.L_x_546:
[----:B------:R-:W-:Y:S02]  /*b160*/  ULDC UR4, c[0x0][0x3f4] ;  /* 0x0000fd0000047ab9 */ /* 0x000fe40000000800 */
[----:B------:R-:W-:-:S13]  /*b170*/  ISETP.LT.AND P0, PT, RZ, UR4, PT ;  /* 0x00000004ff007c0c */ /* 0x000fda000bf01270 */
[----:B------:R-:W-:Y:S05]  /*b180*/  @P0 BRA `(.L_x_547) ;  /* 0x00000000003c0947 */ /* 0x000fea0003800000 */
[----:B------:R-:W-:-:S04]  /*b190*/  LEA.HI R0, R225, R225, RZ, 0x1 ;  /* 0x000000e1e1007211 */ /* 0x000fc800078f08ff */
[----:B------:R-:W-:-:S05]  /*b1a0*/  LOP3.LUT R0, R0, 0xfffffffe, RZ, 0xc0, !PT ;  /* 0xfffffffe00007812 */ /* 0x000fca00078ec0ff */
[----:B------:R-:W-:-:S05]  /*b1b0*/  IMAD.IADD R0, R225, 0x1, -R0 ;  /* 0x00000001e1007824 */ /* 0x000fca00078e0a00 */
[----:B------:R-:W-:-:S04]  /*b1c0*/  SHF.L.U32 R3, R0, 0x1f, RZ ;  /* 0x0000001f00037819 */ /* 0x000fc800000006ff */
[----:B------:R0:W1:Y:S03]  /*b1d0*/  SYNCS.PHASECHK.TRANS64.TRYWAIT P0, [R2+URZ+0x36800], R3 ;  /* 0x03680003020075a7 */ /* 0x000066000800017f */
[----:B-1----:R-:W-:Y:S05]  /*b1e0*/  @!P0 NANOSLEEP.SYNCS 0x989680 ;  /* 0x009896800000895d */ /* 0x002fea0003900000 */
[----:B------:R-:W1:Y:S01]  /*b1f0*/  @!P0 SYNCS.PHASECHK.TRANS64 P0, [R2+URZ+0x36800], R3 ;  /* 0x03680003020085a7 */ /* 0x000e62000800007f */
[----:B------:R-:W-:Y:S04]  /*b200*/  BSSY B0, `(.L_x_548) ;  /* 0x0000006000007945 */ /* 0x000fe80003800000 */
[----:B-1----:R-:W-:Y:S05]  /*b210*/  @P0 BRA `(.L_x_549) ;  /* 0x0000000000100947 */ /* 0x002fea0003800000 */
.L_x_550:
[----:B-1----:R1:W2:Y:S02]  /*b220*/  SYNCS.PHASECHK.TRANS64.TRYWAIT P0, [R2+URZ+0x36800], R3 ;  /* 0x03680003020075a7 */ /* 0x0022a4000800017f */
[----:B--2---:R-:W-:Y:S05]  /*b230*/  @!P0 NANOSLEEP.SYNCS 0x989680 ;  /* 0x009896800000895d */ /* 0x004fea0003900000 */
[----:B------:R-:W2:Y:S02]  /*b240*/  @!P0 SYNCS.PHASECHK.TRANS64 P0, [R2+URZ+0x36800], R3 ;  /* 0x03680003020085a7 */ /* 0x000ea4000800007f */
[----:B--2---:R-:W-:Y:S05]  /*b250*/  @!P0 BRA `(.L_x_550) ;  /* 0xfffffffc00f08947 */ /* 0x004fea000383ffff */
.L_x_549:
[----:B------:R-:W-:Y:S05]  /*b260*/  BSYNC B0 ;  /* 0x0000000000007941 */ /* 0x000fea0003800000 */
.L_x_548:
[----:B------:R-:W-:Y:S05]  /*b270*/  BRA `(.L_x_551) ;  /* 0x0000005c00b07947 */ /* 0x000fea0003800000 */
.L_x_547:
[----:B------:R-:W2:Y:S01]  /*b280*/  LDL R0, [R1+0x50] ;  /* 0x0000500001007983 */ /* 0x000ea20000100800 */
[----:B------:R-:W-:Y:S01]  /*b290*/  ULDC.64 UR6, c[0x0][0x408] ;  /* 0x0001020000067ab9 */ /* 0x000fe20000000a00 */
[----:B------:R-:W-:Y:S02]  /*b2a0*/  ULDC.64 UR4, c[0x0][0x3f8] ;  /* 0x0000fe0000047ab9 */ /* 0x000fe40000000a00 */
[----:B------:R-:W-:Y:S01]  /*b2b0*/  IMAD.WIDE.U32 R4, R148, UR4, RZ ;  /* 0x0000000494047c25 */ /* 0x000fe2000f8e00ff */
[----:B--2---:R-:W-:Y:S02]  /*b2c0*/  R2UR UR8, R0 ;  /* 0x00000000000872ca */ /* 0x004fe400000e0000 */
[----:B------:R-:W-:-:S05]  /*b2d0*/  SHF.R.S32.HI R0, RZ, 0x1f, R148 ;  /* 0x0000001fff007819 */ /* 0x000fca0000011494 */
[C---:B------:R-:W-:Y:S02]  /*b2e0*/  IMAD R7, R0.reuse, UR6, RZ ;  /* 0x0000000600077c24 */ /* 0x040fe4000f8e02ff */
[----:B------:R-:W-:Y:S02]  /*b2f0*/  IMAD R3, R0, UR4, RZ ;  /* 0x0000000400037c24 */ /* 0x000fe4000f8e02ff */
[C---:B------:R-:W-:Y:S02]  /*b300*/  IMAD R27, R148.reuse, UR7, R7 ;  /* 0x00000007941b7c24 */ /* 0x040fe4000f8e0207 */
[----:B------:R-:W-:Y:S01]  /*b310*/  ULOP3.LUT UP0, URZ, UR8, 0x3ff, URZ, 0xc0, !UPT ;  /* 0x000003ff083f7892 */ /* 0x000fe2000f80c03f */
[C---:B------:R-:W-:Y:S01]  /*b320*/  IMAD R3, R148.reuse, UR5, R3 ;  /* 0x0000000594037c24 */ /* 0x040fe2000f8e0203 */
[----:B------:R-:W-:Y:S01]  /*b330*/  ULDC.64 UR4, c[0x0][0x3e8] ;  /* 0x0000fa0000047ab9 */ /* 0x000fe20000000a00 */
[----:B------:R-:W-:Y:S01]  /*b340*/  IMAD.WIDE.U32 R6, R148, UR6, RZ ;  /* 0x0000000694067c25 */ /* 0x000fe2000f8e00ff */
[----:B------:R-:W-:Y:S01]  /*b350*/  ULDC.64 UR6, c[0x0][0x400] ;  /* 0x0001000000067ab9 */ /* 0x000fe20000000a00 */
[----:B------:R-:W-:-:S02]  /*b360*/  LEA R24, P0, R4, UR4, 0x1 ;  /* 0x0000000404187c11 */ /* 0x000fc4000f8008ff */
[----:B------:R-:W-:Y:S01]  /*b370*/  PLOP3.LUT P2, PT, PT, PT, UP0, 0x80, 0x0 ;  /* 0x000000000000781c */ /* 0x000fe20003f4f008 */
[----:B------:R-:W-:Y:S01]  /*b380*/  IMAD.IADD R27, R27, 0x1, R7 ;  /* 0x000000011b1b7824 */ /* 0x000fe200078e0207 */
[C---:B------:R-:W-:Y:S02]  /*b390*/  LEA R26, P1, R6.reuse, UR6, 0x1 ;  /* 0x00000006061a7c11 */ /* 0x040fe4000f8208ff */
[----:B------:R-:W-:Y:S02]  /*b3a0*/  IADD3 R25, R3, R5, RZ ;  /* 0x0000000503197210 */ /* 0x000fe40007ffe0ff */
[----:B------:R-:W-:Y:S02]  /*b3b0*/  LEA.HI.X R27, R6, UR7, R27, 0x1, P1 ;  /* 0x00000007061b7c11 */ /* 0x000fe400088f0c1b */
[----:B------:R-:W-:-:S05]  /*b3c0*/  LEA.HI.X R25, R4, UR5, R25, 0x1, P0 ;  /* 0x0000000504197c11 */ /* 0x000fca00080f0c19 */
[----:B------:R-:W-:Y:S05]  /*b3d0*/  @!P2 BRA `(.L_x_552) ;  /* 0x000000000040a947 */ /* 0x000fea0003800000 */
[----:B------:R-:W-:Y:S01]  /*b3e0*/  MOV R0, 0x0 ;  /* 0x0000000000007802 */ /* 0x000fe20000000f00 */
[----:B------:R-:W-:Y:S01]  /*b3f0*/  ULDC.64 UR4, c[0x4][0xa8] ;  /* 0x01002a0000047ab9 */ /* 0x000fe20000000a00 */
[----:B------:R-:W-:Y:S01]  /*b400*/  ULDC.64 UR6, c[0x4][0xb0] ;  /* 0x01002c0000067ab9 */ /* 0x000fe20000000a00 */
[----:B------:R-:W-:Y:S01]  /*b410*/  IMAD.U32 R4, RZ, RZ, UR4 ;  /* 0x00000004ff047e24 */ /* 0x000fe2000f8e00ff */
[----:B------:R0:W1:Y:S01]  /*b420*/  LDC.64 R14, c[0x4][R0] ;  /* 0x01000000000e7b82 */ /* 0x0000620000000a00 */
[----:B------:R-:W-:Y:S01]  /*b430*/  IMAD.U32 R5, RZ, RZ, UR5 ;  /* 0x00000005ff057e24 */ /* 0x000fe2000f8e00ff */
[----:B------:R-:W-:Y:S01]  /*b440*/  ULDC.64 UR4, c[0x4][0x20] ;  /* 0x0100080000047ab9 */ /* 0x000fe20000000a00 */
[----:B------:R-:W-:Y:S01]  /*b450*/  IMAD.U32 R6, RZ, RZ, UR6 ;  /* 0x00000006ff067e24 */ /* 0x000fe2000f8e00ff */
[----:B------:R-:W-:Y:S01]  /*b460*/  MOV R7, UR7 ;  /* 0x0000000700077c02 */ /* 0x000fe20008000f00 */
[----:B------:R-:W-:Y:S01]  /*b470*/  IMAD.U32 R10, RZ, RZ, UR4 ;  /* 0x00000004ff0a7e24 */ /* 0x000fe2000f8e00ff */
[----:B------:R-:W-:Y:S01]  /*b480*/  MOV R13, RZ ;  /* 0x000000ff000d7202 */ /* 0x000fe20000000f00 */
[----:B------:R-:W-:-:S02]  /*b490*/  IMAD.U32 R11, RZ, RZ, UR5 ;  /* 0x00000005ff0b7e24 */ /* 0x000fc4000f8e00ff */
[----:B------:R-:W-:Y:S02]  /*b4a0*/  IMAD.MOV.U32 R8, RZ, RZ, 0x70 ;  /* 0x00000070ff087424 */ /* 0x000fe400078e00ff */
[----:B0-----:R-:W-:-:S07]  /*b4b0*/  IMAD.MOV.U32 R12, RZ, RZ, 0x1 ;  /* 0x00000001ff0c7424 */ /* 0x001fce00078e00ff */
[----:B------:R-:W-:-:S07]  /*b4c0*/  LEPC R20, `(.L_x_552) ;  /* 0x000000001014794e */ /* 0x000fce0000000000 */
[----:B-1----:R-:W-:Y:S05]  /*b4d0*/  CALL.ABS.NOINC R14 ;  /* 0x000000000e007343 */ /* 0x002fea0003c00000 */
.L_x_552:
[----:B------:R-:W-:Y:S01]  /*b4e0*/  ULDC.U8 UR4, c[0x0][0x410] ;  /* 0x0001040000047ab9 */ /* 0x000fe20000000000 */
[----:B------:R-:W-:Y:S01]  /*b4f0*/  BSSY B0, `(.L_x_553) ;  /* 0x00005bc000007945 */ /* 0x000fe20003800000 */
[----:B------:R-:W-:Y:S01]  /*b500*/  ISETP.NE.AND P0, PT, RZ, UR4, PT ;  /* 0x00000004ff007c0c */ /* 0x000fe2000bf05270 */
[----:B------:R-:W-:-:S12]  /*b510*/  IMAD R4, R149, 0x80, R17 ;  /* 0x0000008095047824 */ /* 0x000fd800078e0211 */
[----:B------:R-:W-:Y:S05]  /*b520*/  @!P0 BRA `(.L_x_554) ;  /* 0x0000002800f08947 */ /* 0x000fea0003800000 */
[----:B------:R-:W-:-:S03]  /*b530*/  UMOV UR4, 0xffffffff ;  /* 0xffffffff00047882 */ /* 0x000fc60000000000 */
[----:B------:R-:W-:Y:S05]  /*b540*/  BRA.DIV UR4, `(.L_x_555) ;  /* 0x000001de04f07947 */ /* 0x000fea000b800000 */
[----:B------:R0:W1:Y:S04]  /*b550*/  SHFL.IDX PT, R3, R25, RZ, 0x1c1f ;  /* 0x001c1fff19037589 */ /* 0x00006800000e0000 */
[----:B------:R0:W2:Y:S04]  /*b560*/  SHFL.IDX PT, R0, R24, RZ, 0x1c1f ;  /* 0x001c1fff18007589 */ /* 0x0000a800000e0000 */
[----:B------:R0:W3:Y:S04]  /*b570*/  SHFL.IDX PT, R5, R27, RZ, 0x1c1f ;  /* 0x001c1fff1b057589 */ /* 0x0000e800000e0000 */
[----:B------:R0:W4:Y:S02]  /*b580*/  SHFL.IDX PT, R14, R26, RZ, 0x1c1f ;  /* 0x001c1fff1a0e7589 */ /* 0x00012400000e0000 */
.L_x_818:
[----:B------:R-:W-:Y:S01]  /*b590*/  ULDC UR4, c[0x0][0x448] ;  /* 0x0001120000047ab9 */ /* 0x000fe20000000800 */
[----:B------:R-:W-:Y:S01]  /*b5a0*/  LEA.HI R37, R37, R38, RZ, 0x2 ;  /* 0x0000002625257211 */ /* 0x000fe200078f10ff */
[----:B------:R-:W-:Y:S01]  /*b5b0*/  IMAD R15, R155, UR4, RZ ;  /* 0x000000049b0f7c24 */ /* 0x000fe2000f8e02ff */
[----:B------:R-:W-:Y:S01]  /*b5c0*/  BSSY B1, `(.L_x_556) ;  /* 0x000005c000017945 */ /* 0x000fe20003800000 */
[----:B------:R-:W-:Y:S02]  /*b5d0*/  CS2R R12, SRZ ;  /* 0x00000000000c7805 */ /* 0x000fe4000001ff00 */
[----:B------:R-:W-:Y:S02]  /*b5e0*/  CS2R R10, SRZ ;  /* 0x00000000000a7805 */ /* 0x000fe4000001ff00 */
[----:B------:R-:W-:Y:S02]  /*b5f0*/  CS2R R38, SRZ ;  /* 0x0000000000267805 */ /* 0x000fe4000001ff00 */
[----:B------:R-:W-:Y:S01]  /*b600*/  ISETP.GE.AND P0, PT, R4, R15, PT ;  /* 0x0000000f0400720c */ /* 0x000fe20003f06270 */
[----:B------:R-:W-:Y:S01]  /*b610*/  IMAD R15, R149, -0x80, R15 ;  /* 0xffffff80950f7824 */ /* 0x000fe200078e020f */
[----:B------:R-:W-:-:S02]  /*b620*/  SHF.R.S32.HI R4, RZ, 0x1f, R37 ;  /* 0x0000001fff047819 */ /* 0x000fc40000011425 */
[----:B------:R-:W-:Y:S02]  /*b630*/  CS2R R40, SRZ ;  /* 0x0000000000287805 */ /* 0x000fe4000001ff00 */
[----:B------:R-:W-:Y:S02]  /*b640*/  CS2R R46, SRZ ;  /* 0x00000000002e7805 */ /* 0x000fe4000001ff00 */
[----:B------:R-:W-:Y:S02]  /*b650*/  CS2R R44, SRZ ;  /* 0x00000000002c7805 */ /* 0x000fe4000001ff00 */
[----:B------:R-:W-:Y:S02]  /*b660*/  LEA.HI R4, R4, R17, RZ, 0x3 ;  /* 0x0000001104047211 */ /* 0x000fe400078f18ff */
[----:B------:R-:W-:Y:S02]  /*b670*/  CS2R R8, SRZ ;  /* 0x0000000000087805 */ /* 0x000fe4000001ff00 */
[----:B------:R-:W-:-:S02]  /*b680*/  CS2R R6, SRZ ;  /* 0x0000000000067805 */ /* 0x000fc4000001ff00 */
[----:B0-----:R-:W-:Y:S02]  /*b690*/  CS2R R26, SRZ ;  /* 0x00000000001a7805 */ /* 0x001fe4000001ff00 */
[----:B------:R-:W-:Y:S02]  /*b6a0*/  LOP3.LUT R4, R4, 0xfffffff8, RZ, 0xc0, !PT ;  /* 0xfffffff804047812 */ /* 0x000fe400078ec0ff */
[----:B------:R-:W-:Y:S02]  /*b6b0*/  CS2R R48, SRZ ;  /* 0x0000000000307805 */ /* 0x000fe4000001ff00 */
[----:B------:R-:W-:Y:S02]  /*b6c0*/  CS2R R50, SRZ ;  /* 0x0000000000327805 */ /* 0x000fe4000001ff00 */
[----:B------:R-:W-:Y:S01]  /*b6d0*/  CS2R R52, SRZ ;  /* 0x0000000000347805 */ /* 0x000fe2000001ff00 */
[----:B------:R-:W-:Y:S01]  /*b6e0*/  IMAD.IADD R37, R17, 0x1, -R4 ;  /* 0x0000000111257824 */ /* 0x000fe200078e0a04 */
[----:B------:R-:W-:Y:S06]  /*b6f0*/  @P0 BRA `(.L_x_557) ;  /* 0x0000000400200947 */ /* 0x000fec0003800000 */
[----:B------:R-:W-:Y:S01]  /*b700*/  ULDC UR4, c[0x0][0x3f4] ;  /* 0x0000fd0000047ab9 */ /* 0x000fe20000000800 */
[C---:B------:R-:W-:Y:S01]  /*b710*/  IMAD.SHL.U32 R45, R209.reuse, 0x2, RZ ;  /* 0x00000002d12d7824 */ /* 0x040fe200078e00ff */
[----:B------:R-:W-:Y:S01]  /*b720*/  ISETP.GE.AND P3, PT, R209, UR4, PT ;  /* 0x00000004d1007c0c */ /* 0x000fe2000bf66270 */
[C---:B------:R-:W-:Y:S01]  /*b730*/  IMAD.SHL.U32 R35, R206.reuse, 0x2, RZ ;  /* 0x00000002ce237824 */ /* 0x040fe200078e00ff */
[----:B------:R-:W-:Y:S01]  /*b740*/  ISETP.GE.AND P2, PT, R206, UR4, PT ;  /* 0x00000004ce007c0c */ /* 0x000fe2000bf46270 */
[----:B------:R-:W-:Y:S01]  /*b750*/  IMAD.SHL.U32 R21, R205, 0x2, RZ ;  /* 0x00000002cd157824 */ /* 0x000fe200078e00ff */
[----:B------:R-:W-:Y:S02]  /*b760*/  ISETP.GE.AND P1, PT, R208, UR4, PT ;  /* 0x00000004d0007c0c */ /* 0x000fe4000bf26270 */
[----:B------:R-:W-:Y:S02]  /*b770*/  CS2R R12, SRZ ;  /* 0x00000000000c7805 */ /* 0x000fe4000001ff00 */
[----:B------:R-:W-:-:S02]  /*b780*/  SHF.R.S32.HI R4, RZ, 0x1f, R209 ;  /* 0x0000001fff047819 */ /* 0x000fc400000114d1 */
[----:B------:R-:W-:Y:S02]  /*b790*/  SHF.R.S32.HI R7, RZ, 0x1f, R206 ;  /* 0x0000001fff077819 */ /* 0x000fe400000114ce */
[----:B------:R-:W-:Y:S02]  /*b7a0*/  SHF.L.U64.HI R4, R209, 0x1, R4 ;  /* 0x00000001d1047819 */ /* 0x000fe40000010204 */
[----:B------:R-:W-:Y:S02]  /*b7b0*/  ISETP.GE.AND P0, PT, R205, UR4, PT ;  /* 0x00000004cd007c0c */ /* 0x000fe4000bf06270 */
[----:B--2---:R-:W-:Y:S02]  /*b7c0*/  @!P3 IADD3 R46, P4, R0, R45, RZ ;  /* 0x0000002d002eb210 */ /* 0x004fe40007f9e0ff */
[----:B------:R-:W-:Y:S01]  /*b7d0*/  SHF.L.U64.HI R6, R206, 0x1, R7 ;  /* 0x00000001ce067819 */ /* 0x000fe20000010207 */
[----:B------:R-:W-:Y:S01]  /*b7e0*/  IMAD.SHL.U32 R7, R210, 0x2, RZ ;  /* 0x00000002d2077824 */ /* 0x000fe200078e00ff */
[----:B------:R-:W-:Y:S01]  /*b7f0*/  @!P2 IADD3 R42, P6, R0, R35, RZ ;  /* 0x00000023002aa210 */ /* 0x000fe20007fde0ff */
[----:B-1----:R-:W-:Y:S01]  /*b800*/  @!P3 IMAD.X R47, R3, 0x1, R4, P4 ;  /* 0x00000001032fb824 */ /* 0x002fe200020e0604 */
[----:B------:R-:W-:-:S02]  /*b810*/  SHF.R.S32.HI R9, RZ, 0x1f, R208 ;  /* 0x0000001fff097819 */ /* 0x000fc400000114d0 */
[----:B------:R-:W-:Y:S01]  /*b820*/  SHF.L.U32 R31, R208, 0x1, RZ ;  /* 0x00000001d01f7819 */ /* 0x000fe200000006ff */
[----:B------:R-:W-:Y:S01]  /*b830*/  @!P2 IMAD.X R43, R3, 0x1, R6, P6 ;  /* 0x00000001032ba824 */ /* 0x000fe200030e0606 */
[C---:B----4-:R-:W-:Y:S02]  /*b840*/  @!P3 IADD3 R44, P5, R14.reuse, R45, RZ ;  /* 0x0000002d0e2cb210 */ /* 0x050fe40007fbe0ff */
[----:B------:R-:W-:Y:S02]  /*b850*/  @!P2 IADD3 R34, P4, R14, R35, RZ ;  /* 0x000000230e22a210 */ /* 0x000fe40007f9e0ff */
[----:B------:R-:W-:Y:S01]  /*b860*/  SHF.L.U64.HI R8, R208, 0x1, R9 ;  /* 0x00000001d0087819 */ /* 0x000fe20000010209 */
[----:B---3--:R-:W-:Y:S01]  /*b870*/  @!P3 IMAD.X R45, R5, 0x1, R4, P5 ;  /* 0x00000001052db824 */ /* 0x008fe200028e0604 */
[----:B------:R-:W-:Y:S02]  /*b880*/  @!P1 IADD3 R30, P6, R14, R31, RZ ;  /* 0x0000001f0e1e9210 */ /* 0x000fe40007fde0ff */
[----:B------:R-:W-:-:S02]  /*b890*/  SHF.R.S32.HI R10, RZ, 0x1f, R205 ;  /* 0x0000001fff0a7819 */ /* 0x000fc400000114cd */
[C---:B------:R-:W-:Y:S02]  /*b8a0*/  @!P2 IADD3.X R35, R5.reuse, R6, RZ, P4, !PT ;  /* 0x000000060523a210 */ /* 0x040fe400027fe4ff */
[----:B------:R-:W-:Y:S01]  /*b8b0*/  @!P1 IADD3 R32, P5, R0, R31, RZ ;  /* 0x0000001f00209210 */ /* 0x000fe20007fbe0ff */
[----:B------:R-:W-:Y:S01]  /*b8c0*/  @!P1 IMAD.X R31, R5, 0x1, R8, P6 ;  /* 0x00000001051f9824 */ /* 0x000fe200030e0608 */
[----:B------:R-:W-:Y:S02]  /*b8d0*/  ISETP.GE.AND P4, PT, R210, UR4, PT ;  /* 0x00000004d2007c0c */ /* 0x000fe4000bf86270 */
[----:B------:R-:W-:Y:S01]  /*b8e0*/  SHF.L.U64.HI R10, R205, 0x1, R10 ;  /* 0x00000001cd0a7819 */ /* 0x000fe2000001020a */
[----:B------:R-:W-:Y:S01]  /*b8f0*/  @!P1 IMAD.X R33, R3, 0x1, R8, P5 ;  /* 0x0000000103219824 */ /* 0x000fe200028e0608 */
[----:B------:R-:W-:Y:S02]  /*b900*/  @!P0 IADD3 R28, P6, R0, R21, RZ ;  /* 0x00000015001c8210 */ /* 0x000fe40007fde0ff */
[----:B------:R-:W-:-:S02]  /*b910*/  ISETP.GE.AND P5, PT, R22, UR4, PT ;  /* 0x0000000416007c0c */ /* 0x000fc4000bfa6270 */
[----:B------:R-:W-:Y:S01]  /*b920*/  SHF.R.S32.HI R9, RZ, 0x1f, R210 ;  /* 0x0000001fff097819 */ /* 0x000fe200000114d2 */
[----:B------:R-:W-:Y:S01]  /*b930*/  @!P0 IMAD.X R29, R3, 0x1, R10, P6 ;  /* 0x00000001031d8824 */ /* 0x000fe200030e060a */
[----:B------:R-:W-:Y:S02]  /*b940*/  @!P0 IADD3 R20, P6, R14, R21, RZ ;  /* 0x000000150e148210 */ /* 0x000fe40007fde0ff */
[----:B------:R-:W-:Y:S02]  /*b950*/  SHF.L.U64.HI R26, R210, 0x1, R9 ;  /* 0x00000001d21a7819 */ /* 0x000fe40000010209 */
[----:B------:R-:W-:Y:S02]  /*b960*/  CS2R R8, SRZ ;  /* 0x0000000000087805 */ /* 0x000fe4000001ff00 */
[----:B------:R-:W-:Y:S02]  /*b970*/  @!P0 IADD3.X R21, R5, R10, RZ, P6, !PT ;  /* 0x0000000a05158210 */ /* 0x000fe400037fe4ff */
[----:B------:R-:W-:Y:S01]  /*b980*/  @!P4 IADD3 R24, P6, R0, R7, RZ ;  /* 0x000000070018c210 */ /* 0x000fe20007fde0ff */
[----:B------:R-:W-:-:S04]  /*b990*/  @!P5 IMAD.MOV.U32 R6, RZ, RZ, R14 ;  /* 0x000000ffff06d224 */ /* 0x000fc800078e000e */
[----:B------:R-:W-:Y:S01]  /*b9a0*/  @!P4 IMAD.X R25, R3, 0x1, R26, P6 ;  /* 0x000000010319c824 */ /* 0x000fe200030e061a */
[----:B------:R-:W-:Y:S01]  /*b9b0*/  @!P4 IADD3 R4, P6, R14, R7, RZ ;  /* 0x000000070e04c210 */ /* 0x000fe20007fde0ff */
[----:B------:R-:W-:Y:S01]  /*b9c0*/  @!P5 IMAD.MOV.U32 R50, RZ, RZ, R0 ;  /* 0x000000ffff32d224 */ /* 0x000fe200078e0000 */
[----:B------:R-:W-:Y:S01]  /*b9d0*/  @!P5 MOV R7, R5 ;  /* 0x000000050007d202 */ /* 0x000fe20000000f00 */
[----:B------:R-:W-:Y:S01]  /*b9e0*/  @!P5 IMAD.MOV.U32 R51, RZ, RZ, R3 ;  /* 0x000000ffff33d224 */ /* 0x000fe200078e0003 */
[----:B------:R-:W-:Y:S01]  /*b9f0*/  CS2R R10, SRZ ;  /* 0x00000000000a7805 */ /* 0x000fe2000001ff00 */
[----:B------:R-:W-:Y:S02]  /*ba00*/  @!P4 IMAD.X R5, R5, 0x1, R26, P6 ;  /* 0x000000010505c824 */ /* 0x000fe400030e061a */
[----:B------:R-:W-:Y:S01]  /*ba10*/  @!P5 IMAD.WIDE R52, R22, 0x2, R6 ;  /* 0x000000021634d825 */ /* 0x000fe200078e0206 */
[----:B------:R-:W-:-:S03]  /*ba20*/  CS2R R6, SRZ ;  /* 0x0000000000067805 */ /* 0x000fc6000001ff00 */
[----:B------:R-:W-:Y:S01]  /*ba30*/  @!P5 IMAD.WIDE R50, R22, 0x2, R50 ;  /* 0x000000021632d825 */ /* 0x000fe200078e0232 */
[----:B------:R0:W5:Y:S01]  /*ba40*/  @!P5 LD.E.64 R12, desc[UR60][R52.64] ;  /* 0x0000003c340cd980 */ /* 0x000162000c101b00 */
[----:B------:R-:W-:Y:S02]  /*ba50*/  CS2R R26, SRZ ;  /* 0x00000000001a7805 */ /* 0x000fe4000001ff00 */
[----:B------:R-:W-:Y:S02]  /*ba60*/  CS2R R38, SRZ ;  /* 0x0000000000267805 */ /* 0x000fe4000001ff00 */
[----:B------:R-:W-:Y:S01]  /*ba70*/  CS2R R48, SRZ ;  /* 0x0000000000307805 */ /* 0x000fe2000001ff00 */
[----:B------:R1:W5:Y:S01]  /*ba80*/  @!P5 LD.E.64 R8, desc[UR60][R50.64] ;  /* 0x0000003c3208d980 */ /* 0x000362000c101b00 */
[----:B------:R-:W-:-:S03]  /*ba90*/  CS2R R40, SRZ ;  /* 0x0000000000287805 */ /* 0x000fc6000001ff00 */
[----:B------:R2:W5:Y:S01]  /*baa0*/  @!P3 LD.E.64 R6, desc[UR60][R46.64] ;  /* 0x0000003c2e06b980 */ /* 0x000562000c101b00 */
[----:B0-----:R-:W-:-:S03]  /*bab0*/  CS2R R52, SRZ ;  /* 0x0000000000347805 */ /* 0x001fc6000001ff00 */
[----:B------:R0:W5:Y:S01]  /*bac0*/  @!P3 LD.E.64 R10, desc[UR60][R44.64] ;  /* 0x0000003c2c0ab980 */ /* 0x000162000c101b00 */
[----:B-1----:R-:W-:-:S03]  /*bad0*/  CS2R R50, SRZ ;  /* 0x0000000000327805 */ /* 0x002fc6000001ff00 */
[----:B------:R1:W5:Y:S01]  /*bae0*/  @!P2 LD.E.64 R26, desc[UR60][R42.64] ;  /* 0x0000003c2a1aa980 */ /* 0x000362000c101b00 */
[----:B--2---:R-:W-:-:S03]  /*baf0*/  CS2R R46, SRZ ;  /* 0x00000000002e7805 */ /* 0x004fc6000001ff00 */
[----:B------:R1:W5:Y:S01]  /*bb00*/  @!P2 LD.E.64 R38, desc[UR60][R34.64] ;  /* 0x0000003c2226a980 */ /* 0x000362000c101b00 */
[----:B0-----:R-:W-:-:S03]  /*bb10*/  CS2R R44, SRZ ;  /* 0x00000000002c7805 */ /* 0x001fc6000001ff00 */
[----:B------:R1:W5:Y:S04]  /*bb20*/  @!P1 LD.E.64 R48, desc[UR60][R32.64] ;  /* 0x0000003c20309980 */ /* 0x000368000c101b00 */
[----:B------:R1:W5:Y:S04]  /*bb30*/  @!P1 LD.E.64 R40, desc[UR60][R30.64] ;  /* 0x0000003c1e289980 */ /* 0x000368000c101b00 */
[----:B------:R1:W5:Y:S04]  /*bb40*/  @!P0 LD.E.64 R50, desc[UR60][R28.64] ;  /* 0x0000003c1c328980 */ /* 0x000368000c101b00 */
[----:B------:R1:W5:Y:S04]  /*bb50*/  @!P0 LD.E.64 R46, desc[UR60][R20.64] ;  /* 0x0000003c142e8980 */ /* 0x000368000c101b00 */
[----:B------:R1:W5:Y:S04]  /*bb60*/  @!P4 LD.E.64 R52, desc[UR60][R24.64] ;  /* 0x0000003c1834c980 */ /* 0x000368000c101b00 */
[----:B------:R1:W5:Y:S02]  /*bb70*/  @!P4 LD.E.64 R44, desc[UR60][R4.64] ;  /* 0x0000003c042cc980 */ /* 0x000364000c101b00 */
.L_x_557:
[----:B------:R-:W-:Y:S05]  /*bb80*/  BSYNC B1 ;  /* 0x0000000000017941 */ /* 0x000fea0003800000 */
.L_x_556:
[----:B-1---5:R-:W-:Y:S01]  /*bb90*/  IMAD.MOV.U32 R35, RZ, RZ, R8 ;  /* 0x000000ffff237224 */ /* 0x022fe200078e0008 */
[----:B------:R-:W-:Y:S01]  /*bba0*/  LOP3.LUT R3, R211, 0x18, R18, 0xf8, !PT ;  /* 0x00000018d3037812 */ /* 0x000fe200078ef812 */
[----:B------:R-:W-:Y:S01]  /*bbb0*/  IMAD.MOV.U32 R4, RZ, RZ, R9 ;  /* 0x000000ffff047224 */ /* 0x000fe200078e0009 */
[----:B------:R-:W-:Y:S01]  /*bbc0*/  LOP3.LUT P0, RZ, R37, 0x4, RZ, 0xc0, !PT ;  /* 0x0000000425ff7812 */ /* 0x000fe2000780c0ff */
[----:B------:R-:W-:Y:S01]  /*bbd0*/  IMAD.MOV.U32 R31, RZ, RZ, R6 ;  /* 0x000000ffff1f7224 */ /* 0x000fe200078e0006 */
[----:B--2---:R-:W-:Y:S01]  /*bbe0*/  LOP3.LUT R0, R3, R212, RZ, 0x3c, !PT ;  /* 0x000000d403007212 */ /* 0x004fe200078e3cff */
[----:B------:R-:W-:Y:S01]  /*bbf0*/  IMAD.MOV.U32 R33, RZ, RZ, R10 ;  /* 0x000000ffff217224 */ /* 0x000fe200078e000a */
[----:B------:R-:W-:Y:S01]  /*bc00*/  PRMT R35, R35, 0x5410, R4 ;  /* 0x0000541023237816 */ /* 0x000fe20000000004 */
[----:B----4-:R-:W-:Y:S01]  /*bc10*/  IMAD.MOV.U32 R14, RZ, RZ, R27 ;  /* 0x000000ffff0e7224 */ /* 0x010fe200078e001b */
[----:B------:R-:W-:Y:S01]  /*bc20*/  LEA.HI R4, R225, R225, RZ, 0x1 ;  /* 0x000000e1e1047211 */ /* 0x000fe200078f08ff */
[----:B------:R-:W-:Y:S01]  /*bc30*/  IMAD.MOV.U32 R21, RZ, RZ, R48 ;  /* 0x000000ffff157224 */ /* 0x000fe200078e0030 */
[----:B------:R-:W-:Y:S01]  /*bc40*/  IADD3 R3, R213, R0, RZ ;  /* 0x00000000d5037210 */ /* 0x000fe20007ffe0ff */
[----:B------:R-:W-:Y:S01]  /*bc50*/  IMAD.MOV.U32 R24, RZ, RZ, R49 ;  /* 0x000000ffff187224 */ /* 0x000fe200078e0031 */
[----:B------:R-:W-:Y:S01]  /*bc60*/  LOP3.LUT R4, R4, 0xfffffffe, RZ, 0xc0, !PT ;  /* 0xfffffffe04047812 */ /* 0x000fe200078ec0ff */
[----:B------:R-:W-:Y:S01]  /*bc70*/  IMAD.MOV.U32 R30, RZ, RZ, R51 ;  /* 0x000000ffff1e7224 */ /* 0x000fe200078e0033 */
[----:B---3--:R-:W-:Y:S01]  /*bc80*/  MOV R5, R7 ;  /* 0x0000000700057202 */ /* 0x008fe20000000f00 */
[----:B------:R-:W-:Y:S01]  /*bc90*/  IMAD R3, R3, 0x2, R2 ;  /* 0x0000000203037824 */ /* 0x000fe200078e0202 */
[----:B------:R-:W-:Y:S01]  /*bca0*/  SHF.R.U64 R59, R10, 0x10, R11 ;  /* 0x000000100a3b7819 */ /* 0x000fe2000000120b */
[----:B------:R-:W-:Y:S01]  /*bcb0*/  IMAD.IADD R4, R225, 0x1, -R4 ;  /* 0x00000001e1047824 */ /* 0x000fe200078e0a04 */
[----:B------:R-:W-:Y:S01]  /*bcc0*/  PRMT R31, R31, 0x5410, R5 ;  /* 0x000054101f1f7816 */ /* 0x000fe20000000005 */
[C---:B------:R-:W-:Y:S01]  /*bcd0*/  VIADD R10, R3.reuse, 0x15400 ;  /* 0x00015400030a7836 */ /* 0x040fe20000000000 */
[----:B------:R-:W-:Y:S01]  /*bce0*/  SHF.R.U64 R37, R8, 0x10, R9 ;  /* 0x0000001008257819 */ /* 0x000fe20000001209 */
[----:B------:R-:W-:Y:S01]  /*bcf0*/  VIADD R0, R3, 0x15440 ;  /* 0x0001544003007836 */ /* 0x000fe20000000000 */
[----:B------:R-:W-:Y:S01]  /*bd00*/  SHF.L.U32 R5, R4, 0x1f, RZ ;  /* 0x0000001f04057819 */ /* 0x000fe200000006ff */
[----:B------:R-:W-:Y:S01]  /*bd10*/  IMAD.MOV.U32 R8, RZ, RZ, R11 ;  /* 0x000000ffff087224 */ /* 0x000fe200078e000b */
[----:B------:R-:W-:Y:S01]  /*bd20*/  @P0 IADD3 R0, R10, -0x40, RZ ;  /* 0xffffffc00a000810 */ /* 0x000fe20007ffe0ff */
[----:B------:R-:W-:Y:S01]  /*bd30*/  IMAD.MOV.U32 R34, RZ, RZ, R52 ;  /* 0x000000ffff227224 */ /* 0x000fe200078e0034 */
[----:B------:R-:W0:Y:S01]  /*bd40*/  SYNCS.PHASECHK.TRANS64.TRYWAIT P0, [R2+URZ+0x36800], R5 ;  /* 0x03680005020075a7 */ /* 0x000e22000800017f */
[----:B------:R-:W-:Y:S01]  /*bd50*/  SHF.R.U32.HI R28, RZ, 0x10, R9 ;  /* 0x00000010ff1c7819 */ /* 0x000fe20000011609 */
[----:B------:R-:W-:Y:S01]  /*bd60*/  IMAD.MOV.U32 R9, RZ, RZ, R26 ;  /* 0x000000ffff097224 */ /* 0x000fe200078e001a */
[----:B------:R-:W-:Y:S01]  /*bd70*/  SHF.R.U64 R32, R6, 0x10, R7 ;  /* 0x0000001006207819 */ /* 0x000fe20000001207 */
[----:B------:R-:W-:Y:S01]  /*bd80*/  IMAD.MOV.U32 R6, RZ, RZ, R12 ;  /* 0x000000ffff067224 */ /* 0x000fe200078e000c */
[----:B------:R-:W-:Y:S01]  /*bd90*/  SHF.R.U64 R55, R26, 0x10, R27 ;  /* 0x000000101a377819 */ /* 0x000fe2000000121b */
[----:B------:R-:W-:Y:S01]  /*bda0*/  IMAD.MOV.U32 R43, RZ, RZ, R53 ;  /* 0x000000ffff2b7224 */ /* 0x000fe200078e0035 */
[----:B------:R-:W-:Y:S01]  /*bdb0*/  SHF.R.U64 R57, R12, 0x10, R13 ;  /* 0x000000100c397819 */ /* 0x000fe2000000120d */
[----:B------:R-:W-:Y:S01]  /*bdc0*/  IMAD.MOV.U32 R29, RZ, RZ, R38 ;  /* 0x000000ffff1d7224 */ /* 0x000fe200078e0026 */
[----:B------:R-:W-:Y:S01]  /*bdd0*/  SHF.R.U32.HI R60, RZ, 0x10, R11 ;  /* 0x00000010ff3c7819 */ /* 0x000fe2000001160b */
[----:B------:R-:W-:Y:S01]  /*bde0*/  IMAD.MOV.U32 R11, RZ, RZ, R39 ;  /* 0x000000ffff0b7224 */ /* 0x000fe200078e0027 */
[----:B------:R-:W-:Y:S01]  /*bdf0*/  MOV R26, R50 ;  /* 0x00000032001a7202 */ /* 0x000fe20000000f00 */
[----:B------:R-:W-:Y:S01]  /*be00*/  IMAD.MOV.U32 R25, RZ, RZ, R40 ;  /* 0x000000ffff197224 */ /* 0x000fe200078e0028 */
[--C-:B------:R-:W-:Y:S01]  /*be10*/  SHF.R.U64 R63, R40, 0x10, R41.reuse ;  /* 0x00000010283f7819 */ /* 0x100fe20000001229 */
[--C-:B------:R-:W-:Y:S01]  /*be20*/  IMAD.MOV.U32 R12, RZ, RZ, R41.reuse ;  /* 0x000000ffff0c7224 */ /* 0x100fe200078e0029 */
[----:B------:R-:W-:Y:S01]  /*be30*/  SHF.R.U32.HI R64, RZ, 0x10, R41 ;  /* 0x00000010ff407819 */ /* 0x000fe20000011629 */
[----:B------:R-:W-:Y:S01]  /*be40*/  IMAD.MOV.U32 R20, RZ, RZ, R46 ;  /* 0x000000ffff147224 */ /* 0x000fe200078e002e */
[----:B------:R-:W-:Y:S01]  /*be50*/  SHF.R.U32.HI R54, RZ, 0x10, R7 ;  /* 0x00000010ff367819 */ /* 0x000fe20000011607 */
[----:B------:R-:W-:Y:S01]  /*be60*/  IMAD.MOV.U32 R41, RZ, RZ, R44 ;  /* 0x000000ffff297224 */ /* 0x000fe200078e002c */
[----:B------:R-:W-:Y:S01]  /*be70*/  SHF.R.U64 R48, R48, 0x10, R49 ;  /* 0x0000001030307819 */ /* 0x000fe20000001231 */
[----:B------:R-:W-:Y:S01]  /*be80*/  IMAD.MOV.U32 R42, RZ, RZ, R45 ;  /* 0x000000ffff2a7224 */ /* 0x000fe200078e002d */
[----:B------:R-:W-:Y:S01]  /*be90*/  SHF.R.U64 R50, R50, 0x10, R51 ;  /* 0x0000001032327819 */ /* 0x000fe20000001233 */
[----:B------:R-:W-:Y:S01]  /*bea0*/  BSSY B1, `(.L_x_558) ;  /* 0x0000027000017945 */ /* 0x000fe20003800000 */
[----:B------:R-:W-:-:S02]  /*beb0*/  SHF.R.U64 R52, R52, 0x10, R53 ;  /* 0x0000001034347819 */ /* 0x000fc40000001235 */
[----:B------:R-:W-:Y:S02]  /*bec0*/  MOV R40, R47 ;  /* 0x0000002f00287202 */ /* 0x000fe40000000f00 */
[----:B------:R-:W-:Y:S02]  /*bed0*/  SHF.R.U64 R46, R46, 0x10, R47 ;  /* 0x000000102e2e7819 */ /* 0x000fe4000000122f */
[----:B------:R-:W-:Y:S02]  /*bee0*/  PRMT R33, R33, 0x5410, R8 ;  /* 0x0000541021217816 */ /* 0x000fe40000000008 */
[----:B------:R-:W-:Y:S02]  /*bef0*/  SHF.R.U32.HI R56, RZ, 0x10, R27 ;  /* 0x00000010ff387819 */ /* 0x000fe4000001161b */
[----:B------:R-:W-:Y:S02]  /*bf00*/  SHF.R.U32.HI R49, RZ, 0x10, R49 ;  /* 0x00000010ff317819 */ /* 0x000fe40000011631 */
[----:B------:R-:W-:-:S02]  /*bf10*/  SHF.R.U32.HI R51, RZ, 0x10, R51 ;  /* 0x00000010ff337819 */ /* 0x000fc40000011633 */
[----:B------:R-:W-:Y:S02]  /*bf20*/  SHF.R.U32.HI R53, RZ, 0x10, R53 ;  /* 0x00000010ff357819 */ /* 0x000fe40000011635 */
[----:B------:R-:W-:Y:S02]  /*bf30*/  MOV R7, R13 ;  /* 0x0000000d00077202 */ /* 0x000fe40000000f00 */
[----:B------:R-:W-:Y:S02]  /*bf40*/  SHF.R.U32.HI R58, RZ, 0x10, R13 ;  /* 0x00000010ff3a7819 */ /* 0x000fe4000001160d */
[--C-:B------:R-:W-:Y:S02]  /*bf50*/  SHF.R.U64 R61, R38, 0x10, R39.reuse ;  /* 0x00000010263d7819 */ /* 0x100fe40000001227 */
[----:B------:R-:W-:Y:S02]  /*bf60*/  SHF.R.U32.HI R62, RZ, 0x10, R39 ;  /* 0x00000010ff3e7819 */ /* 0x000fe40000011627 */
[----:B------:R-:W-:-:S02]  /*bf70*/  SHF.R.U32.HI R47, RZ, 0x10, R47 ;  /* 0x00000010ff2f7819 */ /* 0x000fc4000001162f */
[----:B------:R-:W-:Y:S02]  /*bf80*/  VIMNMX R8, R15, 0x80, PT ;  /* 0x000000800f087848 */ /* 0x000fe40003fe0100 */
[----:B------:R-:W-:Y:S02]  /*bf90*/  PRMT R27, R9, 0x5410, R14 ;  /* 0x00005410091b7816 */ /* 0x000fe4000000000e */
[----:B------:R-:W-:Y:S02]  /*bfa0*/  SHF.R.U64 R44, R44, 0x10, R45 ;  /* 0x000000102c2c7819 */ /* 0x000fe4000000122d */
[----:B------:R-:W-:Y:S02]  /*bfb0*/  PRMT R37, R37, 0x5410, R28 ;  /* 0x0000541025257816 */ /* 0x000fe4000000001c */
[----:B------:R-:W-:Y:S02]  /*bfc0*/  PRMT R21, R21, 0x5410, R24 ;  /* 0x0000541015157816 */ /* 0x000fe40000000018 */
[----:B------:R-:W-:-:S02]  /*bfd0*/  PRMT R13, R26, 0x5410, R30 ;  /* 0x000054101a0d7816 */ /* 0x000fc4000000001e */
[----:B------:R-:W-:Y:S02]  /*bfe0*/  PRMT R9, R34, 0x5410, R43 ;  /* 0x0000541022097816 */ /* 0x000fe4000000002b */
[----:B------:R-:W-:Y:S02]  /*bff0*/  PRMT R29, R29, 0x5410, R11 ;  /* 0x000054101d1d7816 */ /* 0x000fe4000000000b */
[----:B------:R-:W-:Y:S02]  /*c000*/  PRMT R15, R20, 0x5410, R40 ;  /* 0x00005410140f7816 */ /* 0x000fe40000000028 */
[----:B------:R-:W-:Y:S02]  /*c010*/  SHF.R.U32.HI R45, RZ, 0x10, R45 ;  /* 0x00000010ff2d7819 */ /* 0x000fe4000001162d */
[----:B------:R-:W-:Y:S02]  /*c020*/  PRMT R32, R32, 0x5410, R54 ;  /* 0x0000541020207816 */ /* 0x000fe40000000036 */
[----:B------:R-:W-:-:S02]  /*c030*/  PRMT R28, R55, 0x5410, R56 ;  /* 0x00005410371c7816 */ /* 0x000fc40000000038 */
[----:B------:R-:W-:Y:S02]  /*c040*/  PRMT R24, R48, 0x5410, R49 ;  /* 0x0000541030187816 */ /* 0x000fe40000000031 */
[----:B------:R-:W-:Y:S02]  /*c050*/  PRMT R14, R50, 0x5410, R51 ;  /* 0x00005410320e7816 */ /* 0x000fe40000000033 */
[----:B------:R-:W-:Y:S02]  /*c060*/  PRMT R10, R52, 0x5410, R53 ;  /* 0x00005410340a7816 */ /* 0x000fe40000000035 */
[----:B------:R-:W-:Y:S02]  /*c070*/  PRMT R38, R6, 0x5410, R7 ;  /* 0x0000541006267816 */ /* 0x000fe40000000007 */
[----:B------:R-:W-:Y:S02]  /*c080*/  PRMT R39, R57, 0x5410, R58 ;  /* 0x0000541039277816 */ /* 0x000fe4000000003a */
[----:B------:R-:W-:-:S02]  /*c090*/  PRMT R34, R59, 0x5410, R60 ;  /* 0x000054103b227816 */ /* 0x000fc4000000003c */
[----:B------:R-:W-:Y:S02]  /*c0a0*/  PRMT R30, R61, 0x5410, R62 ;  /* 0x000054103d1e7816 */ /* 0x000fe4000000003e */
[----:B------:R-:W-:Y:S02]  /*c0b0*/  PRMT R25, R25, 0x5410, R12 ;  /* 0x0000541019197816 */ /* 0x000fe4000000000c */
[----:B------:R-:W-:Y:S02]  /*c0c0*/  PRMT R26, R63, 0x5410, R64 ;  /* 0x000054103f1a7816 */ /* 0x000fe40000000040 */
[----:B------:R-:W-:Y:S02]  /*c0d0*/  ISETP.GE.AND P1, PT, R17, R8, PT ;  /* 0x000000081100720c */ /* 0x000fe40003f26270 */
[----:B------:R-:W-:Y:S02]  /*c0e0*/  PRMT R20, R46, 0x5410, R47 ;  /* 0x000054102e147816 */ /* 0x000fe4000000002f */
[----:B------:R-:W-:Y:S01]  /*c0f0*/  PRMT R11, R41, 0x5410, R42 ;  /* 0x00005410290b7816 */ /* 0x000fe2000000002a */
[----:B0-----:R-:W-:Y:S08]  /*c100*/  @!P0 BRA `(.L_x_559) ;  /* 0x000001d400708947 */ /* 0x001ff00003800000 */
.L_x_819:
[----:B------:R-:W-:Y:S05]  /*c110*/  BSYNC B1 ;  /* 0x0000000000017941 */ /* 0x000fea0003800000 */
.L_x_558:
[----:B------:R-:W-:Y:S01]  /*c120*/  BSSY B1, `(.L_x_560) ;  /* 0x00000fe000017945 */ /* 0x000fe20003800000 */
[----:B------:R-:W-:-:S03]  /*c130*/  PRMT R12, R44, 0x5410, R45 ;  /* 0x000054102c0c7816 */ /* 0x000fc6000000002d */
[----:B------:R-:W-:Y:S05]  /*c140*/  @P1 BRA `(.L_x_561) ;  /* 0x0000000c00ec1947 */ /* 0x000fea0003800000 */
[----:B0-----:R-:W0:Y:S01]  /*c150*/  LDC R5, c[0x0][0x3f4] ;  /* 0x0000fd00ff057b82 */ /* 0x001e220000000800 */
[----:B------:R-:W-:Y:S01]  /*c160*/  BSSY B2, `(.L_x_562) ;  /* 0x000002e000027945 */ /* 0x000fe20003800000 */
[-C--:B0-----:R-:W-:Y:S02]  /*c170*/  ISETP.GE.AND P0, PT, R22, R5.reuse, PT ;  /* 0x000000051600720c */ /* 0x081fe40003f06270 */
[-C--:B------:R-:W-:Y:S02]  /*c180*/  ISETP.GE.AND P1, PT, R209, R5.reuse, PT ;  /* 0x00000005d100720c */ /* 0x080fe40003f26270 */
[-C--:B------:R-:W-:Y:S02]  /*c190*/  ISETP.GE.AND P2, PT, R206, R5.reuse, PT ;  /* 0x00000005ce00720c */ /* 0x080fe40003f46270 */
[-C--:B------:R-:W-:Y:S02]  /*c1a0*/  ISETP.GE.AND P3, PT, R208, R5.reuse, PT ;  /* 0x00000005d000720c */ /* 0x080fe40003f66270 */
[----:B------:R-:W-:-:S02]  /*c1b0*/  ISETP.GE.AND P4, PT, R205, R5, PT ;  /* 0x00000005cd00720c */ /* 0x000fc40003f86270 */
[----:B------:R-:W-:-:S03]  /*c1c0*/  ISETP.GE.AND P5, PT, R210, R5, PT ;  /* 0x00000005d200720c */ /* 0x000fc60003fa6270 */
[----:B------:R-:W-:Y:S10]  /*c1d0*/  @P0 BRA `(.L_x_563) ;  /* 0x0000000000980947 */ /* 0x000ff40003800000 */
[----:B------:R-:W0:Y:S01]  /*c1e0*/  LDS.128 R4, [R3+0x15400] ;  /* 0x0154000003047984 */ /* 0x000e220000000c00 */
[----:B------:R-:W-:Y:S02]  /*c1f0*/  HADD2.F32 R47, -RZ, R38.H0_H0 ;  /* 0x20000026ff2f7230 */ /* 0x000fe40000004100 */
[----:B------:R-:W-:Y:S02]  /*c200*/  HADD2.F32 R45, -RZ, R35.H0_H0 ;  /* 0x20000023ff2d7230 */ /* 0x000fe40000004100 */
[----:B------:R-:W-:Y:S02]  /*c210*/  HADD2.F32 R44, -RZ, R37.H0_H0 ;  /* 0x20000025ff2c7230 */ /* 0x000fe40000004100 */
[----:B------:R-:W-:Y:S02]  /*c220*/  HADD2.F32 R46, -RZ, R39.H0_H0 ;  /* 0x20000027ff2e7230 */ /* 0x000fe40000004100 */
[--C-:B0-----:R-:W-:Y:S02]  /*c230*/  HADD2.F32 R40, -RZ, R4.reuse.H0_H0 ;  /* 0x20000004ff287230 */ /* 0x101fe40000004100 */
[----:B------:R-:W-:-:S02]  /*c240*/  HADD2.F32 R4, -RZ, R4.H1_H1 ;  /* 0x30000004ff047230 */ /* 0x000fc40000004100 */
[--C-:B------:R-:W-:Y:S02]  /*c250*/  HADD2.F32 R41, -RZ, R5.reuse.H0_H0 ;  /* 0x20000005ff297230 */ /* 0x100fe40000004100 */
[----:B------:R-:W-:Y:S02]  /*c260*/  HADD2.F32 R5, -RZ, R5.H1_H1 ;  /* 0x30000005ff057230 */ /* 0x000fe40000004100 */
[C---:B------:R-:W-:Y:S01]  /*c270*/  FMUL.FTZ R49, R4.reuse, R47 ;  /* 0x0000002f04317220 */ /* 0x040fe20000410000 */
[-C--:B------:R-:W-:Y:S01]  /*c280*/  FMUL.FTZ R4, R4, R45.reuse ;  /* 0x0000002d04047220 */ /* 0x080fe20000410000 */
[--C-:B------:R-:W-:Y:S02]  /*c290*/  HADD2.F32 R42, -RZ, R6.reuse.H0_H0 ;  /* 0x20000006ff2a7230 */ /* 0x100fe40000004100 */
[----:B------:R-:W-:Y:S02]  /*c2a0*/  HADD2.F32 R43, -RZ, R7.H0_H0 ;  /* 0x20000007ff2b7230 */ /* 0x000fe40000004100 */
[C---:B------:R-:W-:Y:S01]  /*c2b0*/  FMUL.FTZ R50, R5.reuse, R46 ;  /* 0x0000002e05327220 */ /* 0x040fe20000410000 */
[C---:B------:R-:W-:Y:S01]  /*c2c0*/  FFMA.FTZ R49, R40.reuse, R45, -R49 ;  /* 0x0000002d28317223 */ /* 0x040fe20000010831 */
[----:B------:R-:W-:Y:S01]  /*c2d0*/  FFMA.FTZ R48, R40, R47, R4 ;  /* 0x0000002f28307223 */ /* 0x000fe20000010004 */
[----:B------:R-:W-:Y:S01]  /*c2e0*/  FMUL.FTZ R52, R5, R44 ;  /* 0x0000002c05347220 */ /* 0x000fe20000410000 */
[----:B------:R-:W-:-:S02]  /*c2f0*/  HADD2.F32 R6, -RZ, R6.H1_H1 ;  /* 0x30000006ff067230 */ /* 0x000fc40000004100 */
[C---:B------:R-:W-:Y:S01]  /*c300*/  FFMA.FTZ R50, R41.reuse, R44, -R50 ;  /* 0x0000002c29327223 */ /* 0x040fe20000010832 */
[----:B------:R-:W-:Y:S02]  /*c310*/  HADD2.F32 R7, -RZ, R7.H1_H1 ;  /* 0x30000007ff077230 */ /* 0x000fe40000004100 */
[----:B------:R-:W-:Y:S01]  /*c320*/  FFMA.FTZ R41, R41, R46, R52 ;  /* 0x0000002e29297223 */ /* 0x000fe20000010034 */
[----:B------:R-:W-:Y:S02]  /*c330*/  HADD2.F32 R45, -RZ, R38.H1_H1 ;  /* 0x30000026ff2d7230 */ /* 0x000fe40000004100 */
[----:B------:R-:W-:Y:S02]  /*c340*/  HADD2.F32 R5, -RZ, R35.H1_H1 ;  /* 0x30000023ff057230 */ /* 0x000fe40000004100 */
[----:B------:R-:W-:Y:S02]  /*c350*/  HADD2.F32 R40, -RZ, R39.H1_H1 ;  /* 0x30000027ff287230 */ /* 0x000fe40000004100 */
[----:B------:R-:W-:Y:S01]  /*c360*/  FMUL.FTZ R47, R6, R45 ;  /* 0x0000002d062f7220 */ /* 0x000fe20000410000 */
[----:B------:R-:W-:-:S02]  /*c370*/  HADD2.F32 R4, -RZ, R37.H1_H1 ;  /* 0x30000025ff047230 */ /* 0x000fc40000004100 */
[-C--:B------:R-:W-:Y:S01]  /*c380*/  FMUL.FTZ R44, R6, R5.reuse ;  /* 0x00000005062c7220 */ /* 0x080fe20000410000 */
[C---:B------:R-:W-:Y:S01]  /*c390*/  FMUL.FTZ R46, R7.reuse, R40 ;  /* 0x00000028072e7220 */ /* 0x040fe20000410000 */
[C---:B------:R-:W-:Y:S01]  /*c3a0*/  FFMA.FTZ R6, R42.reuse, R5, -R47 ;  /* 0x000000052a067223 */ /* 0x040fe2000001082f */
[-C--:B------:R-:W-:Y:S01]  /*c3b0*/  FMUL.FTZ R51, R7, R4.reuse ;  /* 0x0000000407337220 */ /* 0x080fe20000410000 */
[----:B------:R-:W-:Y:S01]  /*c3c0*/  FFMA.FTZ R45, R42, R45, R44 ;  /* 0x0000002d2a2d7223 */ /* 0x000fe2000001002c */
[C---:B------:R-:W-:Y:S01]  /*c3d0*/  FFMA.FTZ R7, R43.reuse, R4, -R46 ;  /* 0x000000042b077223 */ /* 0x040fe2000001082e */
[----:B------:R-:W-:Y:S01]  /*c3e0*/  F2FP.F16.F32.PACK_AB R4, R48, R49 ;  /* 0x000000313004723e */ /* 0x000fe200000000ff */
[----:B------:R-:W-:Y:S01]  /*c3f0*/  FFMA.FTZ R40, R43, R40, R51 ;  /* 0x000000282b287223 */ /* 0x000fe20000010033 */
[----:B------:R-:W-:Y:S02]  /*c400*/  F2FP.F16.F32.PACK_AB R5, R41, R50 ;  /* 0x000000322905723e */ /* 0x000fe400000000ff */
[----:B------:R-:W-:-:S02]  /*c410*/  F2FP.F16.F32.PACK_AB R6, R45, R6 ;  /* 0x000000062d06723e */ /* 0x000fc400000000ff */
[----:B------:R-:W-:-:S05]  /*c420*/  F2FP.F16.F32.PACK_AB R7, R40, R7 ;  /* 0x000000072807723e */ /* 0x000fca00000000ff */
[----:B------:R0:W-:Y:S02]  /*c430*/  STS.128 [R3+0x15400], R4 ;  /* 0x0154000403007388 */ /* 0x0001e40000000c00 */
.L_x_563:
[----:B------:R-:W-:Y:S05]  /*c440*/  BSYNC B2 ;  /* 0x0000000000027941 */ /* 0x000fea0003800000 */
.L_x_562:
[----:B------:R-:W-:Y:S04]  /*c450*/  BSSY B2, `(.L_x_564) ;  /* 0x0000028000027945 */ /* 0x000fe80003800000 */
[----:B------:R-:W-:Y:S05]  /*c460*/  @P1 BRA `(.L_x_565) ;  /* 0x0000000000981947 */ /* 0x000fea0003800000 */
[----:B0-----:R-:W0:Y:S01]  /*c470*/  LDS.128 R4, [R0] ;  /* 0x0000000000047984 */ /* 0x001e220000000c00 */
        /* <DEDUP_REMOVED lines=36> */
[----:B------:R1:W-:Y:S02]  /*c6c0*/  STS.128 [R0], R4 ;  /* 0x0000000400007388 */ /* 0x0003e40000000c00 */
.L_x_565:
[----:B------:R-:W-:Y:S05]  /*c6d0*/  BSYNC B2 ;  /* 0x0000000000027941 */ /* 0x000fea0003800000 */
.L_x_564:
[----:B------:R-:W-:Y:S04]  /*c6e0*/  BSSY B2, `(.L_x_566) ;  /* 0x0000028000027945 */ /* 0x000fe80003800000 */
[----:B------:R-:W-:Y:S05]  /*c6f0*/  @P2 BRA `(.L_x_567) ;  /* 0x0000000000982947 */ /* 0x000fea0003800000 */
[----:B01----:R-:W0:Y:S01]  /*c700*/  LDS.128 R4, [R3+0x19400] ;  /* 0x0194000003047984 */ /* 0x003e220000000c00 */
        /* <DEDUP_REMOVED lines=37> */
.L_x_567:
[----:B------:R-:W-:Y:S05]  /*c960*/  BSYNC B2 ;  /* 0x0000000000027941 */ /* 0x000fea0003800000 */
.L_x_566:
[----:B------:R-:W-:Y:S04]  /*c970*/  BSSY B2, `(.L_x_568) ;  /* 0x0000028000027945 */ /* 0x000fe80003800000 */
[----:B------:R-:W-:Y:S05]  /*c980*/  @P3 BRA `(.L_x_569) ;  /* 0x0000000000983947 */ /* 0x000fea0003800000 */
[----:B012---:R-:W0:Y:S01]  /*c990*/  LDS.128 R4, [R0+0x4000] ;  /* 0x0040000000047984 */ /* 0x007e220000000c00 */
        /* <DEDUP_REMOVED lines=37> */
.L_x_569:
[----:B------:R-:W-:Y:S05]  /*cbf0*/  BSYNC B2 ;  /* 0x0000000000027941 */ /* 0x000fea0003800000 */
.L_x_568:
[----:B------:R-:W-:Y:S04]  /*cc00*/  BSSY B2, `(.L_x_570) ;  /* 0x0000028000027945 */ /* 0x000fe80003800000 */
[----:B------:R-:W-:Y:S05]  /*cc10*/  @P4 BRA `(.L_x_571) ;  /* 0x0000000000984947 */ /* 0x000fea0003800000 */
[----:B0123--:R-:W0:Y:S01]  /*cc20*/  LDS.128 R4, [R3+0x1d400] ;  /* 0x01d4000003047984 */ /* 0x00fe220000000c00 */
        /* <DEDUP_REMOVED lines=37> */
.L_x_571:
[----:B------:R-:W-:Y:S05]  /*ce80*/  BSYNC B2 ;  /* 0x0000000000027941 */ /* 0x000fea0003800000 */
.L_x_570:
[----:B------:R-:W-:Y:S05]  /*ce90*/  @P5 BRA `(.L_x_561) ;  /* 0x0000000000985947 */ /* 0x000fea0003800000 */
[----:B01234-:R-:W0:Y:S01]  /*cea0*/  LDS.128 R4, [R0+0x8000] ;  /* 0x0080000000047984 */ /* 0x01fe220000000c00 */
        /* <DEDUP_REMOVED lines=37> */
.L_x_561:
[----:B------:R-:W-:Y:S05]  /*d100*/  BSYNC B1 ;  /* 0x0000000000017941 */ /* 0x000fea0003800000 */
.L_x_560:
[----:B------:R-:W-:-:S13]  /*d110*/  ISETP.GE.AND P0, PT, R226, R8, PT ;  /* 0x00000008e200720c */ /* 0x000fda0003f06270 */
[----:B------:R-:W-:Y:S05]  /*d120*/  @P0 BRA `(.L_x_572) ;  /* 0x0000003c00e00947 */ /* 0x000fea0003800000 */
[----:B01234-:R-:W0:Y:S01]  /*d130*/  LDC R5, c[0x0][0x3f4] ;  /* 0x0000fd00ff057b82 */ /* 0x01fe220000000800 */
        /* <DEDUP_REMOVED lines=9> */
[--C-:B------:R-:W-:Y:S02]  /*d1d0*/  HADD2.F32 R48, -RZ, R38.reuse.H0_H0 ;  /* 0x20000026ff307230 */ /* 0x100fe40000004100 */
[----:B------:R-:W-:Y:S02]  /*d1e0*/  HADD2.F32 R50, -RZ, R39.H0_H0 ;  /* 0x20000027ff327230 */ /* 0x000fe40000004100 */
[----:B------:R-:W-:Y:S02]  /*d1f0*/  HADD2.F32 R44, -RZ, R35.H0_H0 ;  /* 0x20000023ff2c7230 */ /* 0x000fe40000004100 */
[----:B------:R-:W-:Y:S02]  /*d200*/  HADD2.F32 R46, -RZ, R37.H0_H0 ;  /* 0x20000025ff2e7230 */ /* 0x000fe40000004100 */
[----:B------:R-:W-:Y:S02]  /*d210*/  HADD2.F32 R49, -RZ, R38.H1_H1 ;  /* 0x30000026ff317230 */ /* 0x000fe40000004100 */
[----:B0-----:R-:W-:-:S02]  /*d220*/  HADD2.F32 R8, -RZ, R4.H0_H0 ;  /* 0x20000004ff087230 */ /* 0x001fc40000004100 */
[----:B------:R-:W-:Y:S02]  /*d230*/  HADD2.F32 R4, -RZ, R4.H1_H1 ;  /* 0x30000004ff047230 */ /* 0x000fe40000004100 */
[--C-:B------:R-:W-:Y:S02]  /*d240*/  HADD2.F32 R40, -RZ, R5.reuse.H0_H0 ;  /* 0x20000005ff287230 */ /* 0x100fe40000004100 */
[----:B------:R-:W-:Y:S02]  /*d250*/  HADD2.F32 R5, -RZ, R5.H1_H1 ;  /* 0x30000005ff057230 */ /* 0x000fe40000004100 */
[-C--:B------:R-:W-:Y:S01]  /*d260*/  FMUL.FTZ R43, R48, R4.reuse ;  /* 0x00000004302b7220 */ /* 0x080fe20000410000 */
[----:B------:R-:W-:Y:S01]  /*d270*/  FMUL.FTZ R45, R44, R4 ;  /* 0x000000042c2d7220 */ /* 0x000fe20000410000 */
[----:B------:R-:W-:Y:S02]  /*d280*/  HADD2.F32 R41, -RZ, R6.H0_H0 ;  /* 0x20000006ff297230 */ /* 0x000fe40000004100 */
[-C--:B------:R-:W-:Y:S01]  /*d290*/  FMUL.FTZ R47, R50, R5.reuse ;  /* 0x00000005322f7220 */ /* 0x080fe20000410000 */
[----:B------:R-:W-:Y:S01]  /*d2a0*/  FFMA.FTZ R4, R44, R8, -R43 ;  /* 0x000000082c047223 */ /* 0x000fe2000001082b */
[----:B------:R-:W-:Y:S01]  /*d2b0*/  FMUL.FTZ R43, R46, R5 ;  /* 0x000000052e2b7220 */ /* 0x000fe20000410000 */
[----:B------:R-:W-:-:S02]  /*d2c0*/  HADD2.F32 R42, -RZ, R7.H0_H0 ;  /* 0x20000007ff2a7230 */ /* 0x000fc40000004100 */
[----:B------:R-:W-:Y:S01]  /*d2d0*/  FFMA.FTZ R5, R46, R40, -R47 ;  /* 0x000000282e057223 */ /* 0x000fe2000001082f */
[----:B------:R-:W-:Y:S02]  /*d2e0*/  HADD2.F32 R6, -RZ, R6.H1_H1 ;  /* 0x30000006ff067230 */ /* 0x000fe40000004100 */
[----:B------:R-:W-:Y:S01]  /*d2f0*/  FFMA.FTZ R45, R48, R8, R45 ;  /* 0x00000008302d7223 */ /* 0x000fe2000001002d */
[----:B------:R-:W-:Y:S02]  /*d300*/  HADD2.F32 R7, -RZ, R7.H1_H1 ;  /* 0x30000007ff077230 */ /* 0x000fe40000004100 */
[----:B------:R-:W-:Y:S01]  /*d310*/  FFMA.FTZ R40, R50, R40, R43 ;  /* 0x0000002832287223 */ /* 0x000fe2000001002b */
[----:B------:R-:W-:Y:S02]  /*d320*/  HADD2.F32 R46, -RZ, R39.H1_H1 ;  /* 0x30000027ff2e7230 */ /* 0x000fe40000004100 */
[----:B------:R-:W-:Y:S01]  /*d330*/  FMUL.FTZ R8, R49, R6 ;  /* 0x0000000631087220 */ /* 0x000fe20000410000 */
[----:B------:R-:W-:Y:S01]  /*d340*/  HADD2.F32 R47, -RZ, R35.H1_H1 ;  /* 0x30000023ff2f7230 */ /* 0x000fe20000004100 */
[----:B------:R-:W-:Y:S01]  /*d350*/  F2FP.F16.F32.PACK_AB R4, R45, R4 ;  /* 0x000000042d04723e */ /* 0x000fe200000000ff */
[----:B------:R-:W-:-:S02]  /*d360*/  HADD2.F32 R44, -RZ, R37.H1_H1 ;  /* 0x30000025ff2c7230 */ /* 0x000fc40000004100 */
[----:B------:R-:W-:Y:S01]  /*d370*/  FMUL.FTZ R35, R46, R7 ;  /* 0x000000072e237220 */ /* 0x000fe20000410000 */
[----:B------:R-:W-:Y:S01]  /*d380*/  F2FP.F16.F32.PACK_AB R5, R40, R5 ;  /* 0x000000052805723e */ /* 0x000fe200000000ff */
[C---:B------:R-:W-:Y:S01]  /*d390*/  FMUL.FTZ R38, R47.reuse, R6 ;  /* 0x000000062f267220 */ /* 0x040fe20000410000 */
[----:B------:R-:W-:Y:S01]  /*d3a0*/  FFMA.FTZ R6, R47, R41, -R8 ;  /* 0x000000292f067223 */ /* 0x000fe20000010808 */
[C---:B------:R-:W-:Y:S01]  /*d3b0*/  FMUL.FTZ R37, R44.reuse, R7 ;  /* 0x000000072c257220 */ /* 0x040fe20000410000 */
[-C--:B------:R-:W-:Y:S01]  /*d3c0*/  FFMA.FTZ R7, R44, R42.reuse, -R35 ;  /* 0x0000002a2c077223 */ /* 0x080fe20000010823 */
[----:B------:R-:W-:Y:S02]  /*d3d0*/  FFMA.FTZ R41, R49, R41, R38 ;  /* 0x0000002931297223 */ /* 0x000fe40000010026 */
[----:B------:R-:W-:-:S03]  /*d3e0*/  FFMA.FTZ R42, R46, R42, R37 ;  /* 0x0000002a2e2a7223 */ /* 0x000fc60000010025 */
[----:B------:R-:W-:Y:S02]  /*d3f0*/  F2FP.F16.F32.PACK_AB R6, R41, R6 ;  /* 0x000000062906723e */ /* 0x000fe400000000ff */
[----:B------:R-:W-:-:S05]  /*d400*/  F2FP.F16.F32.PACK_AB R7, R42, R7 ;  /* 0x000000072a07723e */ /* 0x000fca00000000ff */
[----:B------:R0:W-:Y:S02]  /*d410*/  STS.128 [R3+0x17400], R4 ;  /* 0x0174000403007388 */ /* 0x0001e40000000c00 */
.L_x_574:
[----:B------:R-:W-:Y:S05]  /*d420*/  BSYNC B1 ;  /* 0x0000000000017941 */ /* 0x000fea0003800000 */
.L_x_573:
[----:B------:R-:W-:Y:S04]  /*d430*/  BSSY B1, `(.L_x_575) ;  /* 0x0000028000017945 */ /* 0x000fe80003800000 */
[----:B------:R-:W-:Y:S05]  /*d440*/  @P1 BRA `(.L_x_576) ;  /* 0x0000000000981947 */ /* 0x000fea0003800000 */
[----:B0-----:R-:W0:Y:S01]  /*d450*/  LDS.128 R4, [R0+0x2000] ;  /* 0x0020000000047984 */ /* 0x001e220000000c00 */
        /* <DEDUP_REMOVED lines=8> */
[-C--:B------:R-:W-:Y:S01]  /*d4e0*/  FMUL.FTZ R39, R44, R4.reuse ;  /* 0x000000042c277220 */ /* 0x080fe20000410000 */
[C---:B------:R-:W-:Y:S01]  /*d4f0*/  FMUL.FTZ R41, R42.reuse, R4 ;  /* 0x000000042a297220 */ /* 0x040fe20000410000 */
[----:B------:R-:W-:Y:S02]  /*d500*/  HADD2.F32 R37, -RZ, R6.H0_H0 ;  /* 0x20000006ff257230 */ /* 0x000fe40000004100 */
[-C--:B------:R-:W-:Y:S01]  /*d510*/  FMUL.FTZ R40, R45, R5.reuse ;  /* 0x000000052d287220 */ /* 0x080fe20000410000 */
[-C--:B------:R-:W-:Y:S01]  /*d520*/  FFMA.FTZ R4, R42, R8.reuse, -R39 ;  /* 0x000000082a047223 */ /* 0x080fe20000010827 */
        /* <DEDUP_REMOVED lines=9> */
[----:B------:R-:W-:Y:S01]  /*d5c0*/  HADD2.F32 R42, -RZ, R34.H1_H1 ;  /* 0x30000022ff2a7230 */ /* 0x000fe20000004100 */
[----:B------:R-:W-:Y:S01]  /*d5d0*/  F2FP.F16.F32.PACK_AB R5, R8, R5 ;  /* 0x000000050805723e */ /* 0x000fe200000000ff */
[----:B------:R-:W-:-:S02]  /*d5e0*/  HADD2.F32 R39, -RZ, R31.H1_H1 ;  /* 0x3000001fff277230 */ /* 0x000fc40000004100 */
[----:B------:R-:W-:Y:S02]  /*d5f0*/  HADD2.F32 R40, -RZ, R32.H1_H1 ;  /* 0x30000020ff287230 */ /* 0x000fe40000004100 */
[-C--:B------:R-:W-:Y:S01]  /*d600*/  FMUL.FTZ R32, R43, R6.reuse ;  /* 0x000000062b207220 */ /* 0x080fe20000410000 */
[-C--:B------:R-:W-:Y:S01]  /*d610*/  FMUL.FTZ R31, R42, R7.reuse ;  /* 0x000000072a1f7220 */ /* 0x080fe20000410000 */
[C---:B------:R-:W-:Y:S01]  /*d620*/  FMUL.FTZ R34, R39.reuse, R6 ;  /* 0x0000000627227220 */ /* 0x040fe20000410000 */
[C---:B------:R-:W-:Y:S01]  /*d630*/  FMUL.FTZ R33, R40.reuse, R7 ;  /* 0x0000000728217220 */ /* 0x040fe20000410000 */
[-C--:B------:R-:W-:Y:S01]  /*d640*/  FFMA.FTZ R6, R39, R37.reuse, -R32 ;  /* 0x0000002527067223 */ /* 0x080fe20000010820 */
[-C--:B------:R-:W-:Y:S01]  /*d650*/  FFMA.FTZ R7, R40, R38.reuse, -R31 ;  /* 0x0000002628077223 */ /* 0x080fe2000001081f */
[----:B------:R-:W-:Y:S01]  /*d660*/  FFMA.FTZ R37, R43, R37, R34 ;  /* 0x000000252b257223 */ /* 0x000fe20000010022 */
[----:B------:R-:W-:-:S04]  /*d670*/  FFMA.FTZ R38, R42, R38, R33 ;  /* 0x000000262a267223 */ /* 0x000fc80000010021 */
[----:B------:R-:W-:Y:S02]  /*d680*/  F2FP.F16.F32.PACK_AB R6, R37, R6 ;  /* 0x000000062506723e */ /* 0x000fe400000000ff */
[----:B------:R-:W-:-:S05]  /*d690*/  F2FP.F16.F32.PACK_AB R7, R38, R7 ;  /* 0x000000072607723e */ /* 0x000fca00000000ff */
[----:B------:R1:W-:Y:S02]  /*d6a0*/  STS.128 [R0+0x2000], R4 ;  /* 0x0020000400007388 */ /* 0x0003e40000000c00 */
.L_x_576:
[----:B------:R-:W-:Y:S05]  /*d6b0*/  BSYNC B1 ;  /* 0x0000000000017941 */ /* 0x000fea0003800000 */
.L_x_575:
        /* <DEDUP_REMOVED lines=28> */
[-C--:B------:R-:W-:Y:S01]  /*d880*/  FMUL.FTZ R27, R38, R6.reuse ;  /* 0x00000006261b7220 */ /* 0x080fe20000410000 */
[----:B------:R-:W-:Y:S02]  /*d890*/  HADD2.F32 R35, -RZ, R28.H1_H1 ;  /* 0x3000001cff237230 */ /* 0x000fe40000004100 */
[C---:B------:R-:W-:Y:S01]  /*d8a0*/  FMUL.FTZ R29, R34.reuse, R6 ;  /* 0x00000006221d7220 */ /* 0x040fe20000410000 */
[-C--:B------:R-:W-:Y:S01]  /*d8b0*/  FMUL.FTZ R28, R39, R7.reuse ;  /* 0x00000007271c7220 */ /* 0x080fe20000410000 */
[-C--:B------:R-:W-:Y:S01]  /*d8c0*/  FFMA.FTZ R6, R34, R32.reuse, -R27 ;  /* 0x0000002022067223 */ /* 0x080fe2000001081b */
[C---:B------:R-:W-:Y:S01]  /*d8d0*/  FMUL.FTZ R30, R35.reuse, R7 ;  /* 0x00000007231e7220 */ /* 0x040fe20000410000 */
[----:B------:R-:W-:Y:S01]  /*d8e0*/  FFMA.FTZ R29, R38, R32, R29 ;  /* 0x00000020261d7223 */ /* 0x000fe2000001001d */
[-C--:B------:R-:W-:Y:S02]  /*d8f0*/  FFMA.FTZ R7, R35, R33.reuse, -R28 ;  /* 0x0000002123077223 */ /* 0x080fe4000001081c */
[----:B------:R-:W-:-:S02]  /*d900*/  FFMA.FTZ R30, R39, R33, R30 ;  /* 0x00000021271e7223 */ /* 0x000fc4000001001e */
[----:B------:R-:W-:-:S03]  /*d910*/  F2FP.F16.F32.PACK_AB R6, R29, R6 ;  /* 0x000000061d06723e */ /* 0x000fc600000000ff */
[----:B------:R-:W-:-:S05]  /*d920*/  F2FP.F16.F32.PACK_AB R7, R30, R7 ;  /* 0x000000071e07723e */ /* 0x000fca00000000ff */
[----:B------:R2:W-:Y:S02]  /*d930*/  STS.128 [R3+0x1b400], R4 ;  /* 0x01b4000403007388 */ /* 0x0005e40000000c00 */
.L_x_578:
[----:B------:R-:W-:Y:S05]  /*d940*/  BSYNC B1 ;  /* 0x0000000000017941 */ /* 0x000fea0003800000 */
.L_x_577:
        /* <DEDUP_REMOVED lines=40> */
.L_x_580:
[----:B------:R-:W-:Y:S05]  /*dbd0*/  BSYNC B1 ;  /* 0x0000000000017941 */ /* 0x000fea0003800000 */
.L_x_579:
        /* <DEDUP_REMOVED lines=40> */
.L_x_582:
[----:B------:R-:W-:Y:S05]  /*de60*/  BSYNC B1 ;  /* 0x0000000000017941 */ /* 0x000fea0003800000 */
.L_x_581:
        /* <DEDUP_REMOVED lines=13> */
[----:B------:R-:W-:Y:S01]  /*df40*/  FMUL.FTZ R15, R28, R5 ;  /* 0x000000051c0f7220 */ /* 0x000fe20000410000 */
[----:B------:R-:W-:Y:S01]  /*df50*/  FFMA.FTZ R4, R21, R3, -R20 ;  /* 0x0000000315047223 */ /* 0x000fe20000010814 */
[----:B------:R-:W-:-:S02]  /*df60*/  HADD2.F32 R14, -RZ, R7.H0_H0 ;  /* 0x20000007ff0e7230 */ /* 0x000fc40000004100 */
[----:B------:R-:W-:Y:S01]  /*df70*/  FFMA.FTZ R3, R25, R3, R24 ;  /* 0x0000000319037223 */ /* 0x000fe20000010018 */
[C---:B------:R-:W-:Y:S01]  /*df80*/  FMUL.FTZ R21, R26.reuse, R5 ;  /* 0x000000051a157220 */ /* 0x040fe20000410000 */
[----:B------:R-:W-:Y:S02]  /*df90*/  HADD2.F32 R6, -RZ, R6.H1_H1 ;  /* 0x30000006ff067230 */ /* 0x000fe40000004100 */
[-C--:B------:R-:W-:Y:S01]  /*dfa0*/  FFMA.FTZ R5, R26, R8.reuse, -R15 ;  /* 0x000000081a057223 */ /* 0x080fe2000001080f */
[----:B------:R-:W-:Y:S02]  /*dfb0*/  HADD2.F32 R7, -RZ, R7.H1_H1 ;  /* 0x30000007ff077230 */ /* 0x000fe40000004100 */
[----:B------:R-:W-:Y:S01]  /*dfc0*/  FFMA.FTZ R8, R28, R8, R21 ;  /* 0x000000081c087223 */ /* 0x000fe20000010015 */
[----:B------:R-:W-:Y:S01]  /*dfd0*/  HADD2.F32 R25, -RZ, R11.H1_H1 ;  /* 0x3000000bff197230 */ /* 0x000fe20000004100 */
[----:B------:R-:W-:Y:S01]  /*dfe0*/  F2FP.F16.F32.PACK_AB R4, R3, R4 ;  /* 0x000000040304723e */ /* 0x000fe200000000ff */
[----:B------:R-:W-:-:S02]  /*dff0*/  HADD2.F32 R24, -RZ, R12.H1_H1 ;  /* 0x3000000cff187230 */ /* 0x000fc40000004100 */
[----:B------:R-:W-:Y:S01]  /*e000*/  HADD2.F32 R15, -RZ, R9.H1_H1 ;  /* 0x30000009ff0f7230 */ /* 0x000fe20000004100 */
[----:B------:R-:W-:Y:S01]  /*e010*/  F2FP.F16.F32.PACK_AB R5, R8, R5 ;  /* 0x000000050805723e */ /* 0x000fe200000000ff */
        /* <DEDUP_REMOVED lines=11> */
[----:B------:R0:W-:Y:S01]  /*e0d0*/  STS.128 [R0+0xa000], R4 ;  /* 0x00a0000400007388 */ /* 0x0001e20000000c00 */
[----:B------:R-:W-:Y:S05]  /*e0e0*/  BRA `(.L_x_572) ;  /* 0x0000002c00f07947 */ /* 0x000fea0003800000 */
.L_x_554:
[----:B------:R-:W-:-:S03]  /*e0f0*/  UMOV UR4, 0xffffffff ;  /* 0xffffffff00047882 */ /* 0x000fc60000000000 */
[----:B------:R-:W-:Y:S05]  /*e100*/  BRA.DIV UR4, `(.L_x_583) ;  /* 0x000001b604847947 */ /* 0x000fea000b800000 */
[----:B------:R-:W0:Y:S04]  /*e110*/  SHFL.IDX PT, R3, R25, RZ, 0x1c1f ;  /* 0x001c1fff19037589 */ /* 0x000e2800000e0000 */
[----:B------:R-:W1:Y:S04]  /*e120*/  SHFL.IDX PT, R0, R24, RZ, 0x1c1f ;  /* 0x001c1fff18007589 */ /* 0x000e6800000e0000 */
[----:B------:R2:W3:Y:S04]  /*e130*/  SHFL.IDX PT, R5, R27, RZ, 0x1c1f ;  /* 0x001c1fff1b057589 */ /* 0x0004e800000e0000 */
[----:B------:R2:W4:Y:S01]  /*e140*/  SHFL.IDX PT, R14, R26, RZ, 0x1c1f ;  /* 0x001c1fff1a0e7589 */ /* 0x00052200000e0000 */
[----:B0-----:R-:W-:-:S02]  /*e150*/  IMAD.MOV.U32 R21, RZ, RZ, R3 ;  /* 0x000000ffff157224 */ /* 0x001fc400078e0003 */
[----:B-12---:R-:W-:-:S07]  /*e160*/  IMAD.MOV.U32 R20, RZ, RZ, R0 ;  /* 0x000000ffff147224 */ /* 0x006fce00078e0000 */
.L_x_825:
[----:B------:R-:W-:Y:S01]  /*e170*/  ULDC UR4, c[0x0][0x448] ;  /* 0x0001120000047ab9 */ /* 0x000fe20000000800 */
[----:B------:R-:W-:Y:S01]  /*e180*/  BSSY B1, `(.L_x_584) ;  /* 0x000003b000017945 */ /* 0x000fe20003800000 */
[----:B------:R-:W-:Y:S01]  /*e190*/  IMAD R0, R155, UR4, RZ ;  /* 0x000000049b007c24 */ /* 0x000fe2000f8e02ff */
[----:B---3--:R-:W-:Y:S01]  /*e1a0*/  MOV R41, R5 ;  /* 0x0000000500297202 */ /* 0x008fe20000000f00 */
[----:B----4-:R-:W-:Y:S01]  /*e1b0*/  IMAD.MOV.U32 R40, RZ, RZ, R14 ;  /* 0x000000ffff287224 */ /* 0x010fe200078e000e */
[----:B------:R-:W-:Y:S02]  /*e1c0*/  CS2R R6, SRZ ;  /* 0x0000000000067805 */ /* 0x000fe4000001ff00 */
[----:B------:R-:W-:Y:S02]  /*e1d0*/  CS2R R8, SRZ ;  /* 0x0000000000087805 */ /* 0x000fe4000001ff00 */
[----:B------:R-:W-:Y:S01]  /*e1e0*/  ISETP.GE.AND P0, PT, R4, R0, PT ;  /* 0x000000000400720c */ /* 0x000fe20003f06270 */
[----:B------:R-:W-:Y:S01]  /*e1f0*/  IMAD R0, R149, -0x80, R0 ;  /* 0xffffff8095007824 */ /* 0x000fe200078e0200 */
        /* <DEDUP_REMOVED lines=10> */
[----:B------:R-:W-:Y:S06]  /*e2a0*/  @P0 BRA `(.L_x_585) ;  /* 0x0000000000a00947 */ /* 0x000fec0003800000 */
[C---:B------:R-:W-:Y:S01]  /*e2b0*/  VIADD R3, R18.reuse, 0x20 ;  /* 0x0000002012037836 */ /* 0x040fe20000000000 */
[----:B------:R-:W-:Y:S01]  /*e2c0*/  ULDC UR4, c[0x0][0x3f4] ;  /* 0x0000fd0000047ab9 */ /* 0x000fe20000000800 */
[C---:B------:R-:W-:Y:S01]  /*e2d0*/  VIADD R4, R18.reuse, 0x40 ;  /* 0x0000004012047836 */ /* 0x040fe20000000000 */
[----:B------:R-:W-:Y:S01]  /*e2e0*/  ISETP.GE.AND P0, PT, R18, UR4, PT ;  /* 0x0000000412007c0c */ /* 0x000fe2000bf06270 */
[C---:B------:R-:W-:Y:S01]  /*e2f0*/  IMAD.IADD R5, R22.reuse, 0x1, R206 ;  /* 0x0000000116057824 */ /* 0x040fe200078e02ce */
[----:B------:R-:W-:Y:S01]  /*e300*/  ISETP.GE.AND P1, PT, R3, UR4, PT ;  /* 0x0000000403007c0c */ /* 0x000fe2000bf26270 */
[----:B------:R-:W-:Y:S01]  /*e310*/  IMAD.IADD R3, R22, 0x1, R205 ;  /* 0x0000000116037824 */ /* 0x000fe200078e02cd */
[----:B------:R-:W-:Y:S02]  /*e320*/  ISETP.GE.AND P2, PT, R4, UR4, PT ;  /* 0x0000000404007c0c */ /* 0x000fe4000bf46270 */
[----:B------:R-:W-:Y:S02]  /*e330*/  CS2R R24, SRZ ;  /* 0x0000000000187805 */ /* 0x000fe4000001ff00 */
[----:B------:R-:W-:-:S02]  /*e340*/  SHF.R.S32.HI R6, RZ, 0x1f, R5 ;  /* 0x0000001fff067819 */ /* 0x000fc40000011405 */
[----:B------:R-:W-:Y:S02]  /*e350*/  CS2R R26, SRZ ;  /* 0x00000000001a7805 */ /* 0x000fe4000001ff00 */
[----:B------:R-:W-:Y:S02]  /*e360*/  SHF.R.S32.HI R4, RZ, 0x1f, R3 ;  /* 0x0000001fff047819 */ /* 0x000fe40000011403 */
[----:B------:R-:W-:Y:S02]  /*e370*/  LEA.HI R6, R6, R5, RZ, 0x3 ;  /* 0x0000000506067211 */ /* 0x000fe400078f18ff */
[----:B------:R-:W-:Y:S01]  /*e380*/  LEA.HI R3, R4, R3, RZ, 0x3 ;  /* 0x0000000304037211 */ /* 0x000fe200078f18ff */
[----:B------:R-:W-:Y:S01]  /*e390*/  @!P0 IMAD.WIDE R12, R18, 0x2, R20 ;  /* 0x00000002120c8825 */ /* 0x000fe200078e0214 */
[----:B------:R-:W-:Y:S02]  /*e3a0*/  SHF.R.S32.HI R8, RZ, 0x3, R6 ;  /* 0x00000003ff087819 */ /* 0x000fe40000011406 */
[----:B------:R-:W-:-:S02]  /*e3b0*/  SHF.R.S32.HI R47, RZ, 0x3, R3 ;  /* 0x00000003ff2f7819 */ /* 0x000fc40000011403 */
[----:B------:R-:W-:Y:S01]  /*e3c0*/  @!P1 SHF.L.U32 R3, R8, 0x3, RZ ;  /* 0x0000000308039819 */ /* 0x000fe200000006ff */
[----:B------:R0:W5:Y:S01]  /*e3d0*/  @!P0 LD.E.128 R24, desc[UR60][R12.64] ;  /* 0x0000003c0c188980 */ /* 0x000162000c101d00 */
[----:B------:R-:W-:Y:S01]  /*e3e0*/  CS2R R4, SRZ ;  /* 0x0000000000047805 */ /* 0x000fe2000001ff00 */
[----:B------:R-:W-:Y:S01]  /*e3f0*/  @!P2 IMAD.SHL.U32 R47, R47, 0x8, RZ ;  /* 0x000000082f2fa824 */ /* 0x000fe200078e00ff */
[----:B------:R-:W-:Y:S01]  /*e400*/  CS2R R6, SRZ ;  /* 0x0000000000067805 */ /* 0x000fe2000001ff00 */
[--C-:B------:R-:W-:Y:S01]  /*e410*/  @!P1 IMAD.WIDE R42, R3, 0x2, R20.reuse ;  /* 0x00000002032a9825 */ /* 0x100fe200078e0214 */
[----:B------:R-:W-:Y:S02]  /*e420*/  CS2R R28, SRZ ;  /* 0x00000000001c7805 */ /* 0x000fe4000001ff00 */
[----:B------:R-:W-:Y:S02]  /*e430*/  CS2R R30, SRZ ;  /* 0x00000000001e7805 */ /* 0x000fe4000001ff00 */
[----:B------:R-:W-:Y:S01]  /*e440*/  CS2R R8, SRZ ;  /* 0x0000000000087805 */ /* 0x000fe2000001ff00 */
[----:B------:R-:W-:Y:S01]  /*e450*/  @!P2 IMAD.WIDE R44, R47, 0x2, R20 ;  /* 0x000000022f2ca825 */ /* 0x000fe200078e0214 */
[----:B------:R-:W-:-:S02]  /*e460*/  CS2R R10, SRZ ;  /* 0x00000000000a7805 */ /* 0x000fc4000001ff00 */
[----:B------:R-:W-:Y:S02]  /*e470*/  CS2R R32, SRZ ;  /* 0x0000000000207805 */ /* 0x000fe4000001ff00 */
[----:B------:R-:W-:Y:S01]  /*e480*/  CS2R R34, SRZ ;  /* 0x0000000000227805 */ /* 0x000fe2000001ff00 */
[--C-:B------:R-:W-:Y:S01]  /*e490*/  @!P1 IMAD.WIDE R20, R3, 0x2, R40.reuse ;  /* 0x0000000203149825 */ /* 0x100fe200078e0228 */
[----:B0-----:R-:W-:Y:S02]  /*e4a0*/  CS2R R12, SRZ ;  /* 0x00000000000c7805 */ /* 0x001fe4000001ff00 */
[----:B------:R-:W-:Y:S01]  /*e4b0*/  CS2R R14, SRZ ;  /* 0x00000000000e7805 */ /* 0x000fe2000001ff00 */
[----:B------:R0:W5:Y:S01]  /*e4c0*/  @!P1 LD.E.128 R28, desc[UR60][R42.64] ;  /* 0x0000003c2a1c9980 */ /* 0x000162000c101d00 */
[----:B------:R-:W-:-:S03]  /*e4d0*/  @!P2 IMAD.WIDE R46, R47, 0x2, R40 ;  /* 0x000000022f2ea825 */ /* 0x000fc600078e0228 */
[----:B------:R0:W5:Y:S01]  /*e4e0*/  @!P1 LD.E.128 R8, desc[UR60][R20.64] ;  /* 0x0000003c14089980 */ /* 0x000162000c101d00 */
[----:B------:R-:W-:-:S03]  /*e4f0*/  @!P0 IMAD.WIDE R40, R18, 0x2, R40 ;  /* 0x0000000212288825 */ /* 0x000fc600078e0228 */
[----:B------:R0:W5:Y:S04]  /*e500*/  @!P2 LD.E.128 R32, desc[UR60][R44.64] ;  /* 0x0000003c2c20a980 */ /* 0x000168000c101d00 */
[----:B------:R0:W5:Y:S04]  /*e510*/  @!P0 LD.E.128 R4, desc[UR60][R40.64] ;  /* 0x0000003c28048980 */ /* 0x000168000c101d00 */
[----:B------:R0:W5:Y:S02]  /*e520*/  @!P2 LD.E.128 R12, desc[UR60][R46.64] ;  /* 0x0000003c2e0ca980 */ /* 0x000164000c101d00 */
.L_x_585:
[----:B------:R-:W-:Y:S05]  /*e530*/  BSYNC B1 ;  /* 0x0000000000017941 */ /* 0x000fea0003800000 */
.L_x_584:
[----:B-----5:R-:W-:Y:S01]  /*e540*/  IMAD.MOV.U32 R3, RZ, RZ, R24 ;  /* 0x000000ffff037224 */ /* 0x020fe200078e0018 */
[----:B------:R-:W-:Y:S01]  /*e550*/  SHF.R.U64 R52, R32, 0x10, R33 ;  /* 0x0000001020347819 */ /* 0x000fe20000001221 */
[----:B------:R-:W-:Y:S01]  /*e560*/  IMAD.MOV.U32 R39, RZ, RZ, R25 ;  /* 0x000000ffff277224 */ /* 0x000fe200078e0019 */
[--C-:B------:R-:W-:Y:S01]  /*e570*/  SHF.R.U32.HI R53, RZ, 0x10, R33.reuse ;  /* 0x00000010ff357819 */ /* 0x100fe20000011621 */
[----:B0-----:R-:W-:Y:S01]  /*e580*/  IMAD.MOV.U32 R43, RZ, RZ, R33 ;  /* 0x000000ffff2b7224 */ /* 0x001fe200078e0021 */
[----:B------:R-:W-:Y:S01]  /*e590*/  MOV R33, R34 ;  /* 0x0000002200217202 */ /* 0x000fe20000000f00 */
[--C-:B------:R-:W-:Y:S01]  /*e5a0*/  IMAD.MOV.U32 R45, RZ, RZ, R35.reuse ;  /* 0x000000ffff2d7224 */ /* 0x100fe200078e0023 */
[--C-:B------:R-:W-:Y:S01]  /*e5b0*/  SHF.R.U64 R34, R34, 0x10, R35.reuse ;  /* 0x0000001022227819 */ /* 0x100fe20000001223 */
[----:B------:R-:W-:Y:S01]  /*e5c0*/  IMAD.MOV.U32 R42, RZ, RZ, R4 ;  /* 0x000000ffff2a7224 */ /* 0x000fe200078e0004 */
[----:B------:R-:W-:Y:S01]  /*e5d0*/  SHF.R.U32.HI R54, RZ, 0x10, R35 ;  /* 0x00000010ff367819 */ /* 0x000fe20000011623 */
[----:B------:R-:W-:Y:S01]  /*e5e0*/  IMAD.MOV.U32 R20, RZ, RZ, R5 ;  /* 0x000000ffff147224 */ /* 0x000fe200078e0005 */
[----:B------:R-:W-:Y:S01]  /*e5f0*/  PRMT R35, R3, 0x5410, R39 ;  /* 0x0000541003237816 */ /* 0x000fe20000000027 */
[----:B------:R-:W-:Y:S01]  /*e600*/  IMAD.MOV.U32 R21, RZ, RZ, R7 ;  /* 0x000000ffff157224 */ /* 0x000fe200078e0007 */
[----:B------:R-:W-:Y:S01]  /*e610*/  LEA.HI R3, R225, R225, RZ, 0x1 ;  /* 0x000000e1e1037211 */ /* 0x000fe200078f08ff */
[----:B------:R-:W-:Y:S01]  /*e620*/  BSSY B1, `(.L_x_586) ;  /* 0x0000042000017945 */ /* 0x000fe20003800000 */
[----:B------:R-:W-:-:S02]  /*e630*/  SHF.R.U64 R55, R4, 0x10, R5 ;  /* 0x0000001004377819 */ /* 0x000fc40000001205 */
[----:B------:R-:W-:Y:S02]  /*e640*/  LOP3.LUT R4, R3, 0xfffffffe, RZ, 0xc0, !PT ;  /* 0xfffffffe03047812 */ /* 0x000fe400078ec0ff */
[----:B------:R-:W-:Y:S02]  /*e650*/  SHF.R.U32.HI R56, RZ, 0x10, R5 ;  /* 0x00000010ff387819 */ /* 0x000fe40000011605 */
[--C-:B------:R-:W-:Y:S01]  /*e660*/  SHF.R.U64 R41, R24, 0x10, R25.reuse ;  /* 0x0000001018297819 */ /* 0x100fe20000001219 */
[----:B------:R-:W-:Y:S01]  /*e670*/  IMAD.IADD R4, R225, 0x1, -R4 ;  /* 0x00000001e1047824 */ /* 0x000fe200078e0a04 */
[----:B------:R-:W-:Y:S01]  /*e680*/  SHF.R.U32.HI R46, RZ, 0x10, R25 ;  /* 0x00000010ff2e7819 */ /* 0x000fe20000011619 */
[----:B------:R-:W-:Y:S01]  /*e690*/  IMAD.MOV.U32 R25, RZ, RZ, R29 ;  /* 0x000000ffff197224 */ /* 0x000fe200078e001d */
[----:B------:R-:W-:Y:S01]  /*e6a0*/  MOV R40, R26 ;  /* 0x0000001a00287202 */ /* 0x000fe20000000f00 */
[----:B------:R-:W-:Y:S01]  /*e6b0*/  IMAD.MOV.U32 R24, RZ, RZ, R27 ;  /* 0x000000ffff187224 */ /* 0x000fe200078e001b */
[----:B------:R-:W-:-:S02]  /*e6c0*/  SHF.L.U32 R5, R4, 0x1f, RZ ;  /* 0x0000001f04057819 */ /* 0x000fc400000006ff */
[----:B------:R-:W-:Y:S01]  /*e6d0*/  SHF.R.U64 R47, R26, 0x10, R27 ;  /* 0x000000101a2f7819 */ /* 0x000fe2000000121b */
[----:B------:R-:W-:Y:S01]  /*e6e0*/  IMAD.MOV.U32 R26, RZ, RZ, R28 ;  /* 0x000000ffff1a7224 */ /* 0x000fe200078e001c */
[----:B------:R-:W0:Y:S01]  /*e6f0*/  SYNCS.PHASECHK.TRANS64.TRYWAIT P0, [R2+URZ+0x36800], R5 ;  /* 0x03680005020075a7 */ /* 0x000e22000800017f */
[--C-:B------:R-:W-:Y:S02]  /*e700*/  SHF.R.U64 R48, R28, 0x10, R29.reuse ;  /* 0x000000101c307819 */ /* 0x100fe4000000121d */
[----:B------:R-:W-:Y:S01]  /*e710*/  SHF.R.U32.HI R49, RZ, 0x10, R29 ;  /* 0x00000010ff317819 */ /* 0x000fe2000001161d */
[--C-:B------:R-:W-:Y:S01]  /*e720*/  IMAD.MOV.U32 R29, RZ, RZ, R31.reuse ;  /* 0x000000ffff1d7224 */ /* 0x100fe200078e001f */
[----:B------:R-:W-:Y:S02]  /*e730*/  MOV R28, R30 ;  /* 0x0000001e001c7202 */ /* 0x000fe40000000f00 */
[--C-:B------:R-:W-:Y:S01]  /*e740*/  SHF.R.U64 R50, R30, 0x10, R31.reuse ;  /* 0x000000101e327819 */ /* 0x100fe2000000121f */
[----:B------:R-:W-:Y:S01]  /*e750*/  IMAD.MOV.U32 R30, RZ, RZ, R8 ;  /* 0x000000ffff1e7224 */ /* 0x000fe200078e0008 */
[----:B------:R-:W-:Y:S01]  /*e760*/  SHF.R.U32.HI R51, RZ, 0x10, R31 ;  /* 0x00000010ff337819 */ /* 0x000fe2000001161f */
[----:B------:R-:W-:Y:S01]  /*e770*/  IMAD.MOV.U32 R31, RZ, RZ, R32 ;  /* 0x000000ffff1f7224 */ /* 0x000fe200078e0020 */
[----:B------:R-:W-:-:S02]  /*e780*/  MOV R44, R6 ;  /* 0x00000006002c7202 */ /* 0x000fc40000000f00 */
[----:B------:R-:W-:Y:S01]  /*e790*/  SHF.R.U64 R57, R6, 0x10, R7 ;  /* 0x0000001006397819 */ /* 0x000fe20000001207 */
[----:B------:R-:W-:Y:S01]  /*e7a0*/  IMAD.MOV.U32 R6, RZ, RZ, R9 ;  /* 0x000000ffff067224 */ /* 0x000fe200078e0009 */
[----:B------:R-:W-:Y:S01]  /*e7b0*/  SHF.R.U32.HI R58, RZ, 0x10, R7 ;  /* 0x00000010ff3a7819 */ /* 0x000fe20000011607 */
[----:B------:R-:W-:Y:S01]  /*e7c0*/  IMAD.MOV.U32 R7, RZ, RZ, R11 ;  /* 0x000000ffff077224 */ /* 0x000fe200078e000b */
[--C-:B------:R-:W-:Y:S01]  /*e7d0*/  SHF.R.U64 R59, R8, 0x10, R9.reuse ;  /* 0x00000010083b7819 */ /* 0x100fe20000001209 */
[----:B------:R-:W-:Y:S01]  /*e7e0*/  IMAD.MOV.U32 R8, RZ, RZ, R12 ;  /* 0x000000ffff087224 */ /* 0x000fe200078e000c */
[----:B------:R-:W-:Y:S01]  /*e7f0*/  SHF.R.U32.HI R60, RZ, 0x10, R9 ;  /* 0x00000010ff3c7819 */ /* 0x000fe20000011609 */
[----:B------:R-:W-:Y:S01]  /*e800*/  IMAD.MOV.U32 R9, RZ, RZ, R13 ;  /* 0x000000ffff097224 */ /* 0x000fe200078e000d */
[--C-:B------:R-:W-:Y:S02]  /*e810*/  SHF.R.U64 R61, R10, 0x10, R11.reuse ;  /* 0x000000100a3d7819 */ /* 0x100fe4000000120b */
[----:B------:R-:W-:Y:S01]  /*e820*/  SHF.R.U32.HI R62, RZ, 0x10, R11 ;  /* 0x00000010ff3e7819 */ /* 0x000fe2000001160b */
[----:B------:R-:W-:Y:S01]  /*e830*/  IMAD.MOV.U32 R11, RZ, RZ, R15 ;  /* 0x000000ffff0b7224 */ /* 0x000fe200078e000f */
[----:B------:R-:W-:-:S02]  /*e840*/  SHF.R.U32.HI R27, RZ, 0x10, R27 ;  /* 0x00000010ff1b7819 */ /* 0x000fc4000001161b */
[----:B------:R-:W-:Y:S02]  /*e850*/  MOV R32, R10 ;  /* 0x0000000a00207202 */ /* 0x000fe40000000f00 */
[--C-:B------:R-:W-:Y:S02]  /*e860*/  SHF.R.U64 R63, R12, 0x10, R13.reuse ;  /* 0x000000100c3f7819 */ /* 0x100fe4000000120d */
[----:B------:R-:W-:Y:S02]  /*e870*/  SHF.R.U32.HI R64, RZ, 0x10, R13 ;  /* 0x00000010ff407819 */ /* 0x000fe4000001160d */
[----:B------:R-:W-:Y:S02]  /*e880*/  MOV R10, R14 ;  /* 0x0000000e000a7202 */ /* 0x000fe40000000f00 */
[----:B------:R-:W-:Y:S02]  /*e890*/  VIMNMX R0, R0, 0x80, PT ;  /* 0x0000008000007848 */ /* 0x000fe40003fe0100 */
[----:B------:R-:W-:-:S02]  /*e8a0*/  PRMT R39, R41, 0x5410, R46 ;  /* 0x0000541029277816 */ /* 0x000fc4000000002e */
[--C-:B------:R-:W-:Y:S02]  /*e8b0*/  SHF.R.U64 R65, R14, 0x10, R15.reuse ;  /* 0x000000100e417819 */ /* 0x100fe4000000120f */
[----:B------:R-:W-:Y:S02]  /*e8c0*/  SHF.R.U32.HI R66, RZ, 0x10, R15 ;  /* 0x00000010ff427819 */ /* 0x000fe4000001160f */
[----:B------:R-:W-:Y:S02]  /*e8d0*/  PRMT R41, R47, 0x5410, R27 ;  /* 0x000054102f297816 */ /* 0x000fe4000000001b */
[----:B------:R-:W-:Y:S02]  /*e8e0*/  PRMT R28, R28, 0x5410, R29 ;  /* 0x000054101c1c7816 */ /* 0x000fe4000000001d */
        /* <DEDUP_REMOVED lines=16> */
[----:B------:R-:W-:Y:S02]  /*e9f0*/  ISETP.GE.AND P1, PT, R17, R0, PT ;  /* 0x000000001100720c */ /* 0x000fe40003f26270 */
[----:B------:R-:W-:Y:S02]  /*ea00*/  PRMT R15, R8, 0x5410, R9 ;  /* 0x00005410080f7816 */ /* 0x000fe40000000009 */
[----:B------:R-:W-:Y:S02]  /*ea10*/  PRMT R20, R63, 0x5410, R64 ;  /* 0x000054103f147816 */ /* 0x000fe40000000040 */
[----:B------:R-:W-:Y:S01]  /*ea20*/  PRMT R21, R10, 0x5410, R11 ;  /* 0x000054100a157816 */ /* 0x000fe2000000000b */
[----:B0-----:R-:W-:Y:S06]  /*ea30*/  @!P0 BRA `(.L_x_587) ;  /* 0x000001ac00b08947 */ /* 0x001fec0003800000 */
.L_x_826:
[----:B------:R-:W-:Y:S05]  /*ea40*/  BSYNC B1 ;  /* 0x0000000000017941 */ /* 0x000fea0003800000 */
.L_x_586:
[----:B------:R-:W-:Y:S01]  /*ea50*/  BSSY B1, `(.L_x_588) ;  /* 0x0000133000017945 */ /* 0x000fe20003800000 */
[----:B------:R-:W-:-:S03]  /*ea60*/  PRMT R24, R65, 0x5410, R66 ;  /* 0x0000541041187816 */ /* 0x000fc60000000042 */
[----:B------:R-:W-:Y:S05]  /*ea70*/  @P1 BRA `(.L_x_589) ;  /* 0x0000001000c01947 */ /* 0x000fea0003800000 */
[----:B------:R-:W1:Y:S01]  /*ea80*/  LDC R25, c[0x0][0x3f4] ;  /* 0x0000fd00ff197b82 */ /* 0x000e620000000800 */
[C---:B------:R-:W-:Y:S01]  /*ea90*/  VIADD R4, R18.reuse, 0x20 ;  /* 0x0000002012047836 */ /* 0x040fe20000000000 */
[C---:B------:R-:W-:Y:S01]  /*eaa0*/  IADD3 R6, R18.reuse, 0x40, RZ ;  /* 0x0000004012067810 */ /* 0x040fe20007ffe0ff */
[----:B------:R-:W-:Y:S01]  /*eab0*/  BSSY B2, `(.L_x_590) ;  /* 0x0000062000027945 */ /* 0x000fe20003800000 */
[-C--:B-1----:R-:W-:Y:S02]  /*eac0*/  ISETP.GE.AND P0, PT, R18, R25.reuse, PT ;  /* 0x000000191200720c */ /* 0x082fe40003f06270 */
[-C--:B------:R-:W-:Y:S02]  /*ead0*/  ISETP.GE.AND P1, PT, R4, R25.reuse, PT ;  /* 0x000000190400720c */ /* 0x080fe40003f26270 */
[----:B------:R-:W-:-:S09]  /*eae0*/  ISETP.GE.AND P2, PT, R6, R25, PT ;  /* 0x000000190600720c */ /* 0x000fd20003f46270 */
[----:B------:R-:W-:Y:S05]  /*eaf0*/  @P0 BRA `(.L_x_591) ;  /* 0x0000000400740947 */ /* 0x000fea0003800000 */
[----:B------:R-:W-:Y:S01]  /*eb00*/  LEA.HI R4, R37, R38, RZ, 0x2 ;  /* 0x0000002625047211 */ /* 0x000fe200078f10ff */
[----:B------:R-:W-:Y:S02]  /*eb10*/  HADD2.F32 R57, -RZ, R42.H0_H0 ;  /* 0x2000002aff397230 */ /* 0x000fe40000004100 */
[----:B------:R-:W-:Y:S01]  /*eb20*/  HADD2.F32 R55, -RZ, R35.H0_H0 ;  /* 0x20000023ff377230 */ /* 0x000fe20000004100 */
[----:B0-----:R-:W-:Y:S01]  /*eb30*/  LOP3.LUT R5, R4, 0xfffffffc, RZ, 0xc0, !PT ;  /* 0xfffffffc04057812 */ /* 0x001fe200078ec0ff */
[----:B------:R-:W-:-:S04]  /*eb40*/  HADD2.F32 R59, -RZ, R43.H0_H0 ;  /* 0x2000002bff3b7230 */ /* 0x000fc80000004100 */
[----:B------:R-:W-:Y:S01]  /*eb50*/  IMAD.IADD R6, R38, 0x1, -R5 ;  /* 0x0000000126067824 */ /* 0x000fe200078e0a05 */
[----:B------:R-:W-:-:S04]  /*eb60*/  LOP3.LUT R5, R211, 0x38, R18, 0xf8, !PT ;  /* 0x00000038d3057812 */ /* 0x000fc800078ef812 */
[----:B------:R-:W-:Y:S02]  /*eb70*/  LEA.HI R6, R25, R6, RZ, 0x1d ;  /* 0x0000000619067211 */ /* 0x000fe400078fe8ff */
[----:B------:R-:W-:Y:S02]  /*eb80*/  LOP3.LUT R4, R5, R212, RZ, 0x3c, !PT ;  /* 0x000000d405047212 */ /* 0x000fe400078e3cff */
[----:B------:R-:W-:Y:S01]  /*eb90*/  SHF.R.S32.HI R7, RZ, 0x1f, R6 ;  /* 0x0000001fff077819 */ /* 0x000fe20000011406 */
[----:B------:R-:W-:Y:S02]  /*eba0*/  IMAD.SHL.U32 R8, R6, 0x8, RZ ;  /* 0x0000000806087824 */ /* 0x000fe400078e00ff */
[----:B------:R-:W-:Y:S01]  /*ebb0*/  IMAD.IADD R5, R213, 0x1, R4 ;  /* 0x00000001d5057824 */ /* 0x000fe200078e0204 */
[----:B------:R-:W-:Y:S02]  /*ebc0*/  LEA.HI R6, R7, R6, RZ, 0x3 ;  /* 0x0000000607067211 */ /* 0x000fe400078f18ff */
[----:B------:R-:W-:Y:S01]  /*ebd0*/  LOP3.LUT R7, R211, 0x38, R8, 0xf8, !PT ;  /* 0x00000038d3077812 */ /* 0x000fe200078ef808 */
[----:B------:R-:W-:Y:S01]  /*ebe0*/  IMAD R34, R5, 0x2, R2 ;  /* 0x0000000205227824 */ /* 0x000fe200078e0202 */
[----:B------:R-:W-:-:S02]  /*ebf0*/  SHF.L.U32 R6, R6, 0xa, RZ ;  /* 0x0000000a06067819 */ /* 0x000fc400000006ff */
[----:B------:R-:W-:Y:S02]  /*ec00*/  LOP3.LUT R9, R7, R212, RZ, 0x3c, !PT ;  /* 0x000000d407097212 */ /* 0x000fe400078e3cff */
[----:B------:R-:W-:Y:S02]  /*ec10*/  LOP3.LUT R8, R6, 0x7fffe000, RZ, 0xc0, !PT ;  /* 0x7fffe00006087812 */ /* 0x000fe400078ec0ff */
[----:B------:R-:W0:Y:S02]  /*ec20*/  LDS.128 R4, [R34+0x15400] ;  /* 0x0154000022047984 */ /* 0x000e240000000c00 */
[----:B------:R-:W-:-:S05]  /*ec30*/  IADD3 R9, R9, R8, R213 ;  /* 0x0000000809097210 */ /* 0x000fca0007ffe0d5 */
[----:B------:R-:W-:-:S05]  /*ec40*/  IMAD R62, R9, 0x2, R2 ;  /* 0x00000002093e7824 */ /* 0x000fca00078e0202 */
[----:B------:R-:W1:Y:S01]  /*ec50*/  LDS.128 R8, [R62+0x15400] ;  /* 0x015400003e087984 */ /* 0x000e620000000c00 */
[--C-:B0-----:R-:W-:Y:S02]  /*ec60*/  HADD2.F32 R46, -RZ, R4.reuse.H0_H0 ;  /* 0x20000004ff2e7230 */ /* 0x101fe40000004100 */
[----:B------:R-:W-:Y:S02]  /*ec70*/  HADD2.F32 R4, -RZ, R4.H1_H1 ;  /* 0x30000004ff047230 */ /* 0x000fe40000004100 */
[--C-:B------:R-:W-:Y:S02]  /*ec80*/  HADD2.F32 R47, -RZ, R5.reuse.H0_H0 ;  /* 0x20000005ff2f7230 */ /* 0x100fe40000004100 */
[----:B------:R-:W-:Y:S02]  /*ec90*/  HADD2.F32 R5, -RZ, R5.H1_H1 ;  /* 0x30000005ff057230 */ /* 0x000fe40000004100 */
[--C-:B------:R-:W-:Y:S02]  /*eca0*/  HADD2.F32 R48, -RZ, R6.reuse.H0_H0 ;  /* 0x20000006ff307230 */ /* 0x100fe40000004100 */
[----:B------:R-:W-:-:S02]  /*ecb0*/  HADD2.F32 R6, -RZ, R6.H1_H1 ;  /* 0x30000006ff067230 */ /* 0x000fc40000004100 */
[--C-:B-1----:R-:W-:Y:S02]  /*ecc0*/  HADD2.F32 R50, -RZ, R8.reuse.H0_H0 ;  /* 0x20000008ff327230 */ /* 0x102fe40000004100 */
[----:B------:R-:W-:Y:S02]  /*ecd0*/  HADD2.F32 R8, -RZ, R8.H1_H1 ;  /* 0x30000008ff087230 */ /* 0x000fe40000004100 */
[----:B------:R-:W-:Y:S02]  /*ece0*/  HADD2.F32 R51, -RZ, R9.H0_H0 ;  /* 0x20000009ff337230 */ /* 0x000fe40000004100 */
[C---:B------:R-:W-:Y:S01]  /*ecf0*/  FMUL.FTZ R61, R50.reuse, R57 ;  /* 0x00000039323d7220 */ /* 0x040fe20000410000 */
[----:B------:R-:W-:Y:S01]  /*ed00*/  FMUL.FTZ R63, R50, R55 ;  /* 0x00000037323f7220 */ /* 0x000fe20000410000 */
[----:B------:R-:W-:Y:S02]  /*ed10*/  HADD2.F32 R50, -RZ, R42.H1_H1 ;  /* 0x3000002aff327230 */ /* 0x000fe40000004100 */
[----:B------:R-:W-:Y:S01]  /*ed20*/  FMUL.FTZ R65, R8, R59 ;  /* 0x0000003b08417220 */ /* 0x000fe20000410000 */
[----:B------:R-:W-:Y:S01]  /*ed30*/  FFMA.FTZ R61, R46, R55, -R61 ;  /* 0x000000372e3d7223 */ /* 0x000fe2000001083d */
[----:B------:R-:W-:-:S02]  /*ed40*/  HADD2.F32 R55, -RZ, R39.H0_H0 ;  /* 0x20000027ff377230 */ /* 0x000fc40000004100 */
[----:B------:R-:W-:Y:S01]  /*ed50*/  FFMA.FTZ R63, R46, R57, R63 ;  /* 0x000000392e3f7223 */ /* 0x000fe2000001003f */
[----:B------:R-:W-:Y:S02]  /*ed60*/  HADD2.F32 R46, -RZ, R35.H1_H1 ;  /* 0x30000023ff2e7230 */ /* 0x000fe40000004100 */
[C---:B------:R-:W-:Y:S01]  /*ed70*/  FMUL.FTZ R58, R51.reuse, R50 ;  /* 0x00000032333a7220 */ /* 0x040fe20000410000 */
[----:B------:R-:W-:Y:S02]  /*ed80*/  HADD2.F32 R9, -RZ, R9.H1_H1 ;  /* 0x30000009ff097230 */ /* 0x000fe40000004100 */
[-C--:B------:R-:W-:Y:S01]  /*ed90*/  FMUL.FTZ R57, R8, R55.reuse ;  /* 0x0000003708397220 */ /* 0x080fe20000410000 */
[C---:B------:R-:W-:Y:S01]  /*eda0*/  FFMA.FTZ R54, R4.reuse, R55, -R65 ;  /* 0x0000003704367223 */ /* 0x040fe20000010841 */
[----:B------:R-:W-:Y:S01]  /*edb0*/  FMUL.FTZ R51, R51, R46 ;  /* 0x0000002e33337220 */ /* 0x000fe20000410000 */
[----:B------:R-:W-:Y:S02]  /*edc0*/  HADD2.F32 R8, -RZ, R43.H1_H1 ;  /* 0x3000002bff087230 */ /* 0x000fe40000004100 */
[----:B------:R-:W-:Y:S01]  /*edd0*/  FFMA.FTZ R56, R4, R59, R57 ;  /* 0x0000003b04387223 */ /* 0x000fe20000010039 */
[----:B------:R-:W-:-:S02]  /*ede0*/  HADD2.F32 R4, -RZ, R39.H1_H1 ;  /* 0x30000027ff047230 */ /* 0x000fc40000004100 */
[C---:B------:R-:W-:Y:S01]  /*edf0*/  FFMA.FTZ R50, R47.reuse, R50, R51 ;  /* 0x000000322f327223 */ /* 0x040fe20000010033 */
[----:B------:R-:W-:Y:S02]  /*ee00*/  HADD2.F32 R52, -RZ, R10.H0_H0 ;  /* 0x2000000aff347230 */ /* 0x000fe40000004100 */
[----:B------:R-:W-:Y:S01]  /*ee10*/  FFMA.FTZ R58, R47, R46, -R58 ;  /* 0x0000002e2f3a7223 */ /* 0x000fe2000001083a */
[----:B------:R-:W-:Y:S02]  /*ee20*/  HADD2.F32 R51, -RZ, R44.H0_H0 ;  /* 0x2000002cff337230 */ /* 0x000fe40000004100 */
[C---:B------:R-:W-:Y:S01]  /*ee30*/  FMUL.FTZ R46, R9.reuse, R8 ;  /* 0x00000008092e7220 */ /* 0x040fe20000410000 */
[----:B------:R-:W-:Y:S02]  /*ee40*/  HADD2.F32 R47, -RZ, R40.H0_H0 ;  /* 0x20000028ff2f7230 */ /* 0x000fe40000004100 */
[----:B------:R-:W-:Y:S01]  /*ee50*/  FMUL.FTZ R60, R9, R4 ;  /* 0x00000004093c7220 */ /* 0x000fe20000410000 */
[----:B------:R-:W-:-:S02]  /*ee60*/  HADD2.F32 R10, -RZ, R10.H1_H1 ;  /* 0x3000000aff0a7230 */ /* 0x000fc40000004100 */
[C---:B------:R-:W-:Y:S01]  /*ee70*/  FMUL.FTZ R65, R52.reuse, R51 ;  /* 0x0000003334417220 */ /* 0x040fe20000410000 */
[----:B------:R-:W-:Y:S02]  /*ee80*/  HADD2.F32 R55, -RZ, R45.H0_H0 ;  /* 0x2000002dff377230 */ /* 0x000fe40000004100 */
[C---:B------:R-:W-:Y:S01]  /*ee90*/  FFMA.FTZ R57, R5.reuse, R4, -R46 ;  /* 0x0000000405397223 */ /* 0x040fe2000001082e */
[----:B------:R-:W-:Y:S02]  /*eea0*/  HADD2.F32 R9, -RZ, R41.H0_H0 ;  /* 0x20000029ff097230 */ /* 0x000fe40000004100 */
[-C--:B------:R-:W-:Y:S01]  /*eeb0*/  FMUL.FTZ R52, R52, R47.reuse ;  /* 0x0000002f34347220 */ /* 0x080fe20000410000 */
[----:B------:R-:W-:Y:S01]  /*eec0*/  FFMA.FTZ R59, R5, R8, R60 ;  /* 0x00000008053b7223 */ /* 0x000fe2000001003c */
[----:B------:R-:W-:Y:S01]  /*eed0*/  FFMA.FTZ R65, R48, R47, -R65 ;  /* 0x0000002f30417223 */ /* 0x000fe20000010841 */
[--C-:B------:R-:W-:Y:S02]  /*eee0*/  HADD2.F32 R53, -RZ, R11.reuse.H0_H0 ;  /* 0x2000000bff357230 */ /* 0x100fe40000004100 */
[C---:B------:R-:W-:Y:S01]  /*eef0*/  FMUL.FTZ R5, R10.reuse, R55 ;  /* 0x000000370a057220 */ /* 0x040fe20000410000 */
[----:B------:R-:W-:Y:S01]  /*ef00*/  FMUL.FTZ R47, R10, R9 ;  /* 0x000000090a2f7220 */ /* 0x000fe20000410000 */
[----:B------:R-:W-:-:S02]  /*ef10*/  HADD2.F32 R11, -RZ, R11.H1_H1 ;  /* 0x3000000bff0b7230 */ /* 0x000fc40000004100 */
[----:B------:R-:W-:Y:S01]  /*ef20*/  FFMA.FTZ R52, R48, R51, R52 ;  /* 0x0000003330347223 */ /* 0x000fe20000010034 */
[----:B------:R-:W-:Y:S02]  /*ef30*/  HADD2.F32 R10, -RZ, R44.H1_H1 ;  /* 0x3000002cff0a7230 */ /* 0x000fe40000004100 */
[C---:B------:R-:W-:Y:S01]  /*ef40*/  FFMA.FTZ R48, R6.reuse, R9, -R5 ;  /* 0x0000000906307223 */ /* 0x040fe20000010805 */
[----:B------:R-:W-:Y:S02]  /*ef50*/  HADD2.F32 R46, -RZ, R45.H1_H1 ;  /* 0x3000002dff2e7230 */ /* 0x000fe40000004100 */
[----:B------:R-:W-:Y:S01]  /*ef60*/  FFMA.FTZ R47, R6, R55, R47 ;  /* 0x00000037062f7223 */ /* 0x000fe2000001002f */
[----:B------:R-:W-:Y:S02]  /*ef70*/  HADD2.F32 R4, -RZ, R40.H1_H1 ;  /* 0x30000028ff047230 */ /* 0x000fe40000004100 */
[----:B------:R-:W-:Y:S01]  /*ef80*/  FMUL.FTZ R6, R53, R10 ;  /* 0x0000000a35067220 */ /* 0x000fe20000410000 */
[----:B------:R-:W-:-:S02]  /*ef90*/  HADD2.F32 R8, -RZ, R41.H1_H1 ;  /* 0x30000029ff087230 */ /* 0x000fc40000004100 */
[----:B------:R-:W-:Y:S01]  /*efa0*/  FMUL.FTZ R60, R11, R46 ;  /* 0x0000002e0b3c7220 */ /* 0x000fe20000410000 */
[--C-:B------:R-:W-:Y:S02]  /*efb0*/  HADD2.F32 R49, -RZ, R7.reuse.H0_H0 ;  /* 0x20000007ff317230 */ /* 0x100fe40000004100 */
[----:B------:R-:W-:Y:S01]  /*efc0*/  FMUL.FTZ R53, R53, R4 ;  /* 0x0000000435357220 */ /* 0x000fe20000410000 */
[----:B------:R-:W-:Y:S02]  /*efd0*/  HADD2.F32 R7, -RZ, R7.H1_H1 ;  /* 0x30000007ff077230 */ /* 0x000fe40000004100 */
[----:B------:R-:W-:Y:S01]  /*efe0*/  FMUL.FTZ R5, R11, R8 ;  /* 0x000000080b057220 */ /* 0x000fe20000410000 */
[----:B------:R-:W-:Y:S01]  /*eff0*/  F2FP.F16.F32.PACK_AB R9, R59, R50 ;  /* 0x000000323b09723e */ /* 0x000fe200000000ff */
[C---:B------:R-:W-:Y:S01]  /*f000*/  FFMA.FTZ R11, R49.reuse, R4, -R6 ;  /* 0x00000004310b7223 */ /* 0x040fe20000010806 */
[----:B------:R-:W-:Y:S01]  /*f010*/  FFMA.FTZ R53, R49, R10, R53 ;  /* 0x0000000a31357223 */ /* 0x000fe20000010035 */
[C---:B------:R-:W-:Y:S01]  /*f020*/  FFMA.FTZ R60, R7.reuse, R8, -R60 ;  /* 0x00000008073c7223 */ /* 0x040fe2000001083c */
[----:B------:R-:W-:Y:S01]  /*f030*/  FFMA.FTZ R46, R7, R46, R5 ;  /* 0x0000002e072e7223 */ /* 0x000fe20000010005 */
[----:B------:R-:W-:-:S02]  /*f040*/  F2FP.F16.F32.PACK_AB R4, R54, R61 ;  /* 0x0000003d3604723e */ /* 0x000fc400000000ff */
[----:B------:R-:W-:Y:S02]  /*f050*/  F2FP.F16.F32.PACK_AB R5, R57, R58 ;  /* 0x0000003a3905723e */ /* 0x000fe400000000ff */
[----:B------:R-:W-:Y:S02]  /*f060*/  F2FP.F16.F32.PACK_AB R6, R48, R65 ;  /* 0x000000413006723e */ /* 0x000fe400000000ff */
[----:B------:R-:W-:Y:S02]  /*f070*/  F2FP.F16.F32.PACK_AB R7, R60, R11 ;  /* 0x0000000b3c07723e */ /* 0x000fe400000000ff */
[----:B------:R-:W-:Y:S02]  /*f080*/  F2FP.F16.F32.PACK_AB R8, R56, R63 ;  /* 0x0000003f3808723e */ /* 0x000fe400000000ff */
[----:B------:R-:W-:Y:S01]  /*f090*/  F2FP.F16.F32.PACK_AB R10, R47, R52 ;  /* 0x000000342f0a723e */ /* 0x000fe200000000ff */
[----:B------:R1:W-:Y:S01]  /*f0a0*/  STS.128 [R34+0x15400], R4 ;  /* 0x0154000422007388 */ /* 0x0003e20000000c00 */
[----:B------:R-:W-:-:S05]  /*f0b0*/  F2FP.F16.F32.PACK_AB R11, R46, R53 ;  /* 0x000000352e0b723e */ /* 0x000fca00000000ff */
[----:B------:R1:W-:Y:S02]  /*f0c0*/  STS.128 [R62+0x15400], R8 ;  /* 0x015400083e007388 */ /* 0x0003e40000000c00 */
.L_x_591:
[----:B------:R-:W-:Y:S05]  /*f0d0*/  BSYNC B2 ;  /* 0x0000000000027941 */ /* 0x000fea0003800000 */
.L_x_590:
[----:B------:R-:W-:Y:S04]  /*f0e0*/  BSSY B2, `(.L_x_592) ;  /* 0x0000065000027945 */ /* 0x000fe80003800000 */
[----:B------:R-:W-:Y:S05]  /*f0f0*/  @P1 BRA `(.L_x_593) ;  /* 0x00000004008c1947 */ /* 0x000fea0003800000 */
[----:B-1----:R-:W2:Y:S01]  /*f100*/  LDL R4, [R1+0x50] ;  /* 0x0000500001047983 */ /* 0x002ea20000100800 */
[----:B------:R-:W-:Y:S02]  /*f110*/  HADD2.F32 R56, -RZ, R26.H0_H0 ;  /* 0x2000001aff387230 */ /* 0x000fe40000004100 */
[--C-:B------:R-:W-:Y:S02]  /*f120*/  HADD2.F32 R58, -RZ, R30.reuse.H0_H0 ;  /* 0x2000001eff3a7230 */ /* 0x100fe40000004100 */
[----:B------:R-:W-:Y:S02]  /*f130*/  HADD2.F32 R55, -RZ, R31.H0_H0 ;  /* 0x2000001fff377230 */ /* 0x000fe40000004100 */
[----:B------:R-:W-:Y:S01]  /*f140*/  HADD2.F32 R57, -RZ, R30.H1_H1 ;  /* 0x3000001eff397230 */ /* 0x000fe20000004100 */
[----:B--2---:R-:W-:Y:S01]  /*f150*/  R2UR UR4, R4 ;  /* 0x00000000040472ca */ /* 0x004fe200000e0000 */
[----:B------:R-:W-:-:S05]  /*f160*/  IMAD.IADD R4, R22, 0x1, R206 ;  /* 0x0000000116047824 */ /* 0x000fca00078e02ce */
[----:B0-----:R-:W-:-:S04]  /*f170*/  SHF.R.S32.HI R5, RZ, 0x1f, R4 ;  /* 0x0000001fff057819 */ /* 0x001fc80000011404 */
[CC--:B------:R-:W-:Y:S02]  /*f180*/  LEA.HI R6, R5.reuse, R4.reuse, RZ, 0x3 ;  /* 0x0000000405067211 */ /* 0x0c0fe400078f18ff */
[----:B------:R-:W-:Y:S02]  /*f190*/  LEA.HI R5, R5, R4, RZ, 0x6 ;  /* 0x0000000405057211 */ /* 0x000fe400078f30ff */
[--C-:B------:R-:W-:Y:S02]  /*f1a0*/  SHF.R.S32.HI R8, RZ, 0x3, R6.reuse ;  /* 0x00000003ff087819 */ /* 0x100fe40000011406 */
[----:B------:R-:W-:Y:S02]  /*f1b0*/  LOP3.LUT R7, R211, 0x38, R6, 0xf8, !PT ;  /* 0x00000038d3077812 */ /* 0x000fe400078ef806 */
[----:B------:R-:W-:Y:S02]  /*f1c0*/  LEA.HI R4, R25, R8, RZ, 0x1d ;  /* 0x0000000819047211 */ /* 0x000fe400078fe8ff */
[----:B------:R-:W-:-:S02]  /*f1d0*/  SHF.L.U32 R8, R5, 0x7, RZ ;  /* 0x0000000705087819 */ /* 0x000fc400000006ff */
[----:B------:R-:W-:Y:S01]  /*f1e0*/  SHF.R.S32.HI R5, RZ, 0x1f, R4 ;  /* 0x0000001fff057819 */ /* 0x000fe20000011404 */
[----:B------:R-:W-:Y:S01]  /*f1f0*/  IMAD.SHL.U32 R6, R4, 0x8, RZ ;  /* 0x0000000804067824 */ /* 0x000fe200078e00ff */
[----:B------:R-:W-:Y:S02]  /*f200*/  LOP3.LUT R8, R8, 0xffffe000, RZ, 0xc0, !PT ;  /* 0xffffe00008087812 */ /* 0x000fe400078ec0ff */
[----:B------:R-:W-:Y:S02]  /*f210*/  LEA.HI R4, R5, R4, RZ, 0x3 ;  /* 0x0000000405047211 */ /* 0x000fe400078f18ff */
[----:B------:R-:W-:Y:S02]  /*f220*/  LOP3.LUT R7, R7, R212, RZ, 0x3c, !PT ;  /* 0x000000d407077212 */ /* 0x000fe400078e3cff */
[----:B------:R-:W-:Y:S01]  /*f230*/  LOP3.LUT R5, R211, 0x38, R6, 0xf8, !PT ;  /* 0x00000038d3057812 */ /* 0x000fe200078ef806 */
[----:B------:R-:W-:Y:S01]  /*f240*/  IMAD.SHL.U32 R4, R4, 0x400, RZ ;  /* 0x0000040004047824 */ /* 0x000fe200078e00ff */
[----:B------:R-:W-:-:S02]  /*f250*/  IADD3 R7, R7, R8, R213 ;  /* 0x0000000807077210 */ /* 0x000fc40007ffe0d5 */
[----:B------:R-:W-:Y:S02]  /*f260*/  LOP3.LUT R9, R5, R212, RZ, 0x3c, !PT ;  /* 0x000000d405097212 */ /* 0x000fe400078e3cff */
[----:B------:R-:W-:Y:S02]  /*f270*/  LOP3.LUT R8, R4, 0x7fffe000, RZ, 0xc0, !PT ;  /* 0x7fffe00004087812 */ /* 0x000fe400078ec0ff */
[----:B------:R-:W-:Y:S02]  /*f280*/  LEA R34, R7, UR4, 0x1 ;  /* 0x0000000407227c11 */ /* 0x000fe4000f8e08ff */
[----:B------:R-:W-:-:S03]  /*f290*/  IADD3 R9, R9, R8, R213 ;  /* 0x0000000809097210 */ /* 0x000fc60007ffe0d5 */
[----:B------:R-:W0:Y:S02]  /*f2a0*/  LDS.128 R4, [R34] ;  /* 0x0000000022047984 */ /* 0x000e240000000c00 */
[----:B------:R-:W-:-:S05]  /*f2b0*/  IMAD R46, R9, 0x2, R2 ;  /* 0x00000002092e7824 */ /* 0x000fca00078e0202 */
[----:B------:R-:W1:Y:S01]  /*f2c0*/  LDS.128 R8, [R46+0x15400] ;  /* 0x015400002e087984 */ /* 0x000e620000000c00 */
[--C-:B0-----:R-:W-:Y:S02]  /*f2d0*/  HADD2.F32 R47, -RZ, R4.reuse.H0_H0 ;  /* 0x20000004ff2f7230 */ /* 0x101fe40000004100 */
[----:B------:R-:W-:Y:S02]  /*f2e0*/  HADD2.F32 R4, -RZ, R4.H1_H1 ;  /* 0x30000004ff047230 */ /* 0x000fe40000004100 */
[--C-:B------:R-:W-:Y:S02]  /*f2f0*/  HADD2.F32 R48, -RZ, R5.reuse.H0_H0 ;  /* 0x20000005ff307230 */ /* 0x100fe40000004100 */
[----:B------:R-:W-:Y:S02]  /*f300*/  HADD2.F32 R5, -RZ, R5.H1_H1 ;  /* 0x30000005ff057230 */ /* 0x000fe40000004100 */
[--C-:B-1----:R-:W-:Y:S02]  /*f310*/  HADD2.F32 R51, -RZ, R8.reuse.H0_H0 ;  /* 0x20000008ff337230 */ /* 0x102fe40000004100 */
[----:B------:R-:W-:-:S02]  /*f320*/  HADD2.F32 R8, -RZ, R8.H1_H1 ;  /* 0x30000008ff087230 */ /* 0x000fc40000004100 */
[----:B------:R-:W-:Y:S02]  /*f330*/  HADD2.F32 R52, -RZ, R9.H0_H0 ;  /* 0x20000009ff347230 */ /* 0x000fe40000004100 */
[C---:B------:R-:W-:Y:S01]  /*f340*/  FMUL.FTZ R60, R51.reuse, R58 ;  /* 0x0000003a333c7220 */ /* 0x040fe20000410000 */
[-C--:B------:R-:W-:Y:S01]  /*f350*/  FMUL.FTZ R62, R51, R56.reuse ;  /* 0x00000038333e7220 */ /* 0x080fe20000410000 */
[----:B------:R-:W-:Y:S02]  /*f360*/  HADD2.F32 R51, -RZ, R27.H0_H0 ;  /* 0x2000001bff337230 */ /* 0x000fe40000004100 */
[C---:B------:R-:W-:Y:S01]  /*f370*/  FMUL.FTZ R59, R8.reuse, R55 ;  /* 0x00000037083b7220 */ /* 0x040fe20000410000 */
[C---:B------:R-:W-:Y:S01]  /*f380*/  FFMA.FTZ R60, R47.reuse, R56, -R60 ;  /* 0x000000382f3c7223 */ /* 0x040fe2000001083c */
[----:B------:R-:W-:Y:S01]  /*f390*/  FFMA.FTZ R62, R47, R58, R62 ;  /* 0x0000003a2f3e7223 */ /* 0x000fe2000001003e */
[----:B------:R-:W-:Y:S02]  /*f3a0*/  HADD2.F32 R47, -RZ, R26.H1_H1 ;  /* 0x3000001aff2f7230 */ /* 0x000fe40000004100 */
[-C--:B------:R-:W-:Y:S01]  /*f3b0*/  FMUL.FTZ R61, R8, R51.reuse ;  /* 0x00000033083d7220 */ /* 0x080fe20000410000 */
[----:B------:R-:W-:Y:S01]  /*f3c0*/  FFMA.FTZ R59, R4, R51, -R59 ;  /* 0x00000033043b7223 */ /* 0x000fe2000001083b */
[----:B------:R-:W-:Y:S01]  /*f3d0*/  FMUL.FTZ R51, R52, R57 ;  /* 0x0000003934337220 */ /* 0x000fe20000410000 */
[----:B------:R-:W-:-:S02]  /*f3e0*/  HADD2.F32 R9, -RZ, R9.H1_H1 ;  /* 0x30000009ff097230 */ /* 0x000fc40000004100 */
[----:B------:R-:W-:Y:S01]  /*f3f0*/  FMUL.FTZ R52, R52, R47 ;  /* 0x0000002f34347220 */ /* 0x000fe20000410000 */
[----:B------:R-:W-:Y:S02]  /*f400*/  HADD2.F32 R56, -RZ, R31.H1_H1 ;  /* 0x3000001fff387230 */ /* 0x000fe40000004100 */
[----:B------:R-:W-:Y:S01]  /*f410*/  FFMA.FTZ R61, R4, R55, R61 ;  /* 0x00000037043d7223 */ /* 0x000fe2000001003d */
[----:B------:R-:W-:Y:S02]  /*f420*/  HADD2.F32 R4, -RZ, R27.H1_H1 ;  /* 0x3000001bff047230 */ /* 0x000fe40000004100 */
[C---:B------:R-:W-:Y:S01]  /*f430*/  FFMA.FTZ R51, R48.reuse, R47, -R51 ;  /* 0x0000002f30337223 */ /* 0x040fe20000010833 */
[----:B------:R-:W-:Y:S01]  /*f440*/  FFMA.FTZ R52, R48, R57, R52 ;  /* 0x0000003930347223 */ /* 0x000fe20000010034 */
[----:B------:R-:W-:Y:S02]  /*f450*/  HADD2.F32 R53, -RZ, R10.H0_H0 ;  /* 0x2000000aff357230 */ /* 0x000fe40000004100 */
[----:B------:R-:W-:Y:S01]  /*f460*/  FMUL.FTZ R58, R9, R56 ;  /* 0x00000038093a7220 */ /* 0x000fe20000410000 */
[----:B------:R-:W-:-:S02]  /*f470*/  HADD2.F32 R8, -RZ, R28.H0_H0 ;  /* 0x2000001cff087230 */ /* 0x000fc40000004100 */
[-C--:B------:R-:W-:Y:S01]  /*f480*/  FMUL.FTZ R64, R9, R4.reuse ;  /* 0x0000000409407220 */ /* 0x080fe20000410000 */
[----:B------:R-:W-:Y:S02]  /*f490*/  HADD2.F32 R48, -RZ, R32.H0_H0 ;  /* 0x20000020ff307230 */ /* 0x000fe40000004100 */
[----:B------:R-:W-:Y:S01]  /*f4a0*/  FFMA.FTZ R58, R5, R4, -R58 ;  /* 0x00000004053a7223 */ /* 0x000fe2000001083a */
[----:B------:R-:W-:Y:S02]  /*f4b0*/  HADD2.F32 R10, -RZ, R10.H1_H1 ;  /* 0x3000000aff0a7230 */ /* 0x000fe40000004100 */
[C---:B------:R-:W-:Y:S01]  /*f4c0*/  FMUL.FTZ R57, R53.reuse, R8 ;  /* 0x0000000835397220 */ /* 0x040fe20000410000 */
[----:B------:R-:W-:Y:S02]  /*f4d0*/  HADD2.F32 R47, -RZ, R33.H0_H0 ;  /* 0x20000021ff2f7230 */ /* 0x000fe40000004100 */
[----:B------:R-:W-:Y:S01]  /*f4e0*/  FMUL.FTZ R4, R53, R48 ;  /* 0x0000003035047220 */ /* 0x000fe20000410000 */
[----:B------:R-:W-:-:S02]  /*f4f0*/  HADD2.F32 R49, -RZ, R6.H0_H0 ;  /* 0x20000006ff317230 */ /* 0x000fc40000004100 */
[----:B------:R-:W-:Y:S01]  /*f500*/  FFMA.FTZ R53, R5, R56, R64 ;  /* 0x0000003805357223 */ /* 0x000fe20000010040 */
[----:B------:R-:W-:Y:S02]  /*f510*/  HADD2.F32 R9, -RZ, R29.H0_H0 ;  /* 0x2000001dff097230 */ /* 0x000fe40000004100 */
[C---:B------:R-:W-:Y:S01]  /*f520*/  FMUL.FTZ R5, R10.reuse, R47 ;  /* 0x0000002f0a057220 */ /* 0x040fe20000410000 */
[----:B------:R-:W-:Y:S02]  /*f530*/  HADD2.F32 R6, -RZ, R6.H1_H1 ;  /* 0x30000006ff067230 */ /* 0x000fe40000004100 */
[C---:B------:R-:W-:Y:S01]  /*f540*/  FFMA.FTZ R55, R49.reuse, R8, -R4 ;  /* 0x0000000831377223 */ /* 0x040fe20000010804 */
[----:B------:R-:W-:Y:S01]  /*f550*/  FFMA.FTZ R57, R49, R48, R57 ;  /* 0x0000003031397223 */ /* 0x000fe20000010039 */
[-C--:B------:R-:W-:Y:S01]  /*f560*/  FMUL.FTZ R49, R10, R9.reuse ;  /* 0x000000090a317220 */ /* 0x080fe20000410000 */
[----:B------:R-:W-:Y:S02]  /*f570*/  HADD2.F32 R54, -RZ, R11.H0_H0 ;  /* 0x2000000bff367230 */ /* 0x000fe40000004100 */
[----:B------:R-:W-:Y:S01]  /*f580*/  FFMA.FTZ R10, R6, R9, -R5 ;  /* 0x00000009060a7223 */ /* 0x000fe20000010805 */
[----:B------:R-:W-:-:S02]  /*f590*/  HADD2.F32 R9, -RZ, R32.H1_H1 ;  /* 0x30000020ff097230 */ /* 0x000fc40000004100 */
[----:B------:R-:W-:Y:S01]  /*f5a0*/  FFMA.FTZ R48, R6, R47, R49 ;  /* 0x0000002f06307223 */ /* 0x000fe20000010031 */
[----:B------:R-:W-:Y:S02]  /*f5b0*/  HADD2.F32 R5, -RZ, R28.H1_H1 ;  /* 0x3000001cff057230 */ /* 0x000fe40000004100 */
[----:B------:R-:W-:Y:S02]  /*f5c0*/  HADD2.F32 R11, -RZ, R11.H1_H1 ;  /* 0x3000000bff0b7230 */ /* 0x000fe40000004100 */
[C---:B------:R-:W-:Y:S01]  /*f5d0*/  FMUL.FTZ R47, R54.reuse, R9 ;  /* 0x00000009362f7220 */ /* 0x040fe20000410000 */
[----:B------:R-:W-:Y:S02]  /*f5e0*/  HADD2.F32 R8, -RZ, R33.H1_H1 ;  /* 0x30000021ff087230 */ /* 0x000fe40000004100 */
[----:B------:R-:W-:Y:S01]  /*f5f0*/  FMUL.FTZ R54, R54, R5 ;  /* 0x0000000536367220 */ /* 0x000fe20000410000 */
[----:B------:R-:W-:Y:S02]  /*f600*/  HADD2.F32 R4, -RZ, R29.H1_H1 ;  /* 0x3000001dff047230 */ /* 0x000fe40000004100 */
[----:B------:R-:W-:-:S02]  /*f610*/  HADD2.F32 R50, -RZ, R7.H0_H0 ;  /* 0x20000007ff327230 */ /* 0x000fc40000004100 */
[C---:B------:R-:W-:Y:S01]  /*f620*/  FMUL.FTZ R6, R11.reuse, R8 ;  /* 0x000000080b067220 */ /* 0x040fe20000410000 */
[----:B------:R-:W-:Y:S02]  /*f630*/  HADD2.F32 R7, -RZ, R7.H1_H1 ;  /* 0x30000007ff077230 */ /* 0x000fe40000004100 */
[-C--:B------:R-:W-:Y:S01]  /*f640*/  FMUL.FTZ R49, R11, R4.reuse ;  /* 0x000000040b317220 */ /* 0x080fe20000410000 */
[C---:B------:R-:W-:Y:S01]  /*f650*/  FFMA.FTZ R47, R50.reuse, R5, -R47 ;  /* 0x00000005322f7223 */ /* 0x040fe2000001082f */
[----:B------:R-:W-:Y:S01]  /*f660*/  FFMA.FTZ R11, R50, R9, R54 ;  /* 0x00000009320b7223 */ /* 0x000fe20000010036 */
[C---:B------:R-:W-:Y:S01]  /*f670*/  FFMA.FTZ R50, R7.reuse, R4, -R6 ;  /* 0x0000000407327223 */ /* 0x040fe20000010806 */
[----:B------:R-:W-:Y:S01]  /*f680*/  FFMA.FTZ R54, R7, R8, R49 ;  /* 0x0000000807367223 */ /* 0x000fe20000010031 */
[----:B------:R-:W-:Y:S02]  /*f690*/  F2FP.F16.F32.PACK_AB R4, R59, R60 ;  /* 0x0000003c3b04723e */ /* 0x000fe400000000ff */
[----:B------:R-:W-:-:S02]  /*f6a0*/  F2FP.F16.F32.PACK_AB R5, R58, R51 ;  /* 0x000000333a05723e */ /* 0x000fc400000000ff */
[----:B------:R-:W-:Y:S02]  /*f6b0*/  F2FP.F16.F32.PACK_AB R6, R10, R55 ;  /* 0x000000370a06723e */ /* 0x000fe400000000ff */
[----:B------:R-:W-:Y:S02]  /*f6c0*/  F2FP.F16.F32.PACK_AB R7, R50, R47 ;  /* 0x0000002f3207723e */ /* 0x000fe400000000ff */
[----:B------:R-:W-:Y:S02]  /*f6d0*/  F2FP.F16.F32.PACK_AB R8, R61, R62 ;  /* 0x0000003e3d08723e */ /* 0x000fe400000000ff */
[----:B------:R-:W-:Y:S01]  /*f6e0*/  F2FP.F16.F32.PACK_AB R9, R53, R52 ;  /* 0x000000343509723e */ /* 0x000fe200000000ff */
[----:B------:R2:W-:Y:S01]  /*f6f0*/  STS.128 [R34], R4 ;  /* 0x0000000422007388 */ /* 0x0005e20000000c00 */
[----:B------:R-:W-:Y:S02]  /*f700*/  F2FP.F16.F32.PACK_AB R10, R48, R57 ;  /* 0x00000039300a723e */ /* 0x000fe400000000ff */
[----:B------:R-:W-:-:S05]  /*f710*/  F2FP.F16.F32.PACK_AB R11, R54, R11 ;  /* 0x0000000b360b723e */ /* 0x000fca00000000ff */
[----:B------:R2:W-:Y:S02]  /*f720*/  STS.128 [R46+0x15400], R8 ;  /* 0x015400082e007388 */ /* 0x0005e40000000c00 */
.L_x_593:
[----:B------:R-:W-:Y:S05]  /*f730*/  BSYNC B2 ;  /* 0x0000000000027941 */ /* 0x000fea0003800000 */
.L_x_592:
[----:B------:R-:W-:Y:S05]  /*f740*/  @P2 BRA `(.L_x_589) ;  /* 0x00000004008c2947 */ /* 0x000fea0003800000 */
[----:B-12---:R-:W2:Y:S01]  /*f750*/  LDL R4, [R1+0x50] ;  /* 0x0000500001047983 */ /* 0x006ea20000100800 */
[----:B------:R-:W-:Y:S02]  /*f760*/  HADD2.F32 R57, -RZ, R15.H0_H0 ;  /* 0x2000000fff397230 */ /* 0x000fe40000004100 */
[----:B------:R-:W-:Y:S02]  /*f770*/  HADD2.F32 R55, -RZ, R3.H0_H0 ;  /* 0x20000003ff377230 */ /* 0x000fe40000004100 */
[----:B------:R-:W-:Y:S01]  /*f780*/  HADD2.F32 R59, -RZ, R20.H0_H0 ;  /* 0x20000014ff3b7230 */ /* 0x000fe20000004100 */
[----:B--2---:R-:W-:Y:S02]  /*f790*/  R2UR UR4, R4 ;  /* 0x00000000040472ca */ /* 0x004fe400000e0000 */
[----:B------:R-:W-:-:S04]  /*f7a0*/  IADD3 R4, R22, R205, RZ ;  /* 0x000000cd16047210 */ /* 0x000fc80007ffe0ff */
[----:B0-----:R-:W-:-:S04]  /*f7b0*/  SHF.R.S32.HI R5, RZ, 0x1f, R4 ;  /* 0x0000001fff057819 */ /* 0x001fc80000011404 */
[CC--:B------:R-:W-:Y:S02]  /*f7c0*/  LEA.HI R6, R5.reuse, R4.reuse, RZ, 0x3 ;  /* 0x0000000405067211 */ /* 0x0c0fe400078f18ff */
[----:B------:R-:W-:Y:S02]  /*f7d0*/  LEA.HI R4, R5, R4, RZ, 0x6 ;  /* 0x0000000405047211 */ /* 0x000fe400078f30ff */
[--C-:B------:R-:W-:Y:S02]  /*f7e0*/  SHF.R.S32.HI R8, RZ, 0x3, R6.reuse ;  /* 0x00000003ff087819 */ /* 0x100fe40000011406 */
[----:B------:R-:W-:Y:S01]  /*f7f0*/  LOP3.LUT R5, R211, 0x38, R6, 0xf8, !PT ;  /* 0x00000038d3057812 */ /* 0x000fe200078ef806 */
[----:B------:R-:W-:Y:S01]  /*f800*/  IMAD.SHL.U32 R4, R4, 0x80, RZ ;  /* 0x0000008004047824 */ /* 0x000fe200078e00ff */
[----:B------:R-:W-:Y:S02]  /*f810*/  LEA.HI R25, R25, R8, RZ, 0x1d ;  /* 0x0000000819197211 */ /* 0x000fe400078fe8ff */
[----:B------:R-:W-:-:S02]  /*f820*/  LOP3.LUT R5, R5, R212, RZ, 0x3c, !PT ;  /* 0x000000d405057212 */ /* 0x000fc400078e3cff */
[----:B------:R-:W-:Y:S02]  /*f830*/  SHF.R.S32.HI R6, RZ, 0x1f, R25 ;  /* 0x0000001fff067819 */ /* 0x000fe40000011419 */
[----:B------:R-:W-:Y:S01]  /*f840*/  LOP3.LUT R8, R4, 0xffffe000, RZ, 0xc0, !PT ;  /* 0xffffe00004087812 */ /* 0x000fe200078ec0ff */
[----:B------:R-:W-:Y:S01]  /*f850*/  IMAD.SHL.U32 R4, R25, 0x8, RZ ;  /* 0x0000000819047824 */ /* 0x000fe200078e00ff */
[----:B------:R-:W-:Y:S02]  /*f860*/  LEA.HI R6, R6, R25, RZ, 0x3 ;  /* 0x0000001906067211 */ /* 0x000fe400078f18ff */
[----:B------:R-:W-:Y:S02]  /*f870*/  IADD3 R8, R5, R8, R213 ;  /* 0x0000000805087210 */ /* 0x000fe40007ffe0d5 */
[----:B------:R-:W-:Y:S01]  /*f880*/  LOP3.LUT R5, R211, 0x38, R4, 0xf8, !PT ;  /* 0x00000038d3057812 */ /* 0x000fe200078ef804 */
[----:B------:R-:W-:Y:S01]  /*f890*/  IMAD.SHL.U32 R6, R6, 0x400, RZ ;  /* 0x0000040006067824 */ /* 0x000fe200078e00ff */
[----:B------:R-:W-:-:S02]  /*f8a0*/  LEA R25, R8, UR4, 0x1 ;  /* 0x0000000408197c11 */ /* 0x000fc4000f8e08ff */
[----:B------:R-:W-:Y:S02]  /*f8b0*/  LOP3.LUT R9, R5, R212, RZ, 0x3c, !PT ;  /* 0x000000d405097212 */ /* 0x000fe400078e3cff */
[----:B------:R-:W-:Y:S02]  /*f8c0*/  LOP3.LUT R8, R6, 0x7fffe000, RZ, 0xc0, !PT ;  /* 0x7fffe00006087812 */ /* 0x000fe400078ec0ff */
[----:B------:R-:W0:Y:S02]  /*f8d0*/  LDS.128 R4, [R25] ;  /* 0x0000000019047984 */ /* 0x000e240000000c00 */
[----:B------:R-:W-:-:S04]  /*f8e0*/  IADD3 R9, R9, R8, R213 ;  /* 0x0000000809097210 */ /* 0x000fc80007ffe0d5 */
[----:B------:R-:W-:-:S05]  /*f8f0*/  LEA R34, R9, R2, 0x1 ;  /* 0x0000000209227211 */ /* 0x000fca00078e08ff */
        /* <DEDUP_REMOVED lines=27> */
[--C-:B------:R-:W-:Y:S02]  /*fab0*/  HADD2.F32 R52, -RZ, R10.reuse.H0_H0 ;  /* 0x2000000aff347230 */ /* 0x100fe40000004100 */
        /* <DEDUP_REMOVED lines=41> */
[----:B------:R3:W-:Y:S01]  /*fd50*/  STS.128 [R25], R4 ;  /* 0x0000000419007388 */ /* 0x0007e20000000c00 */
[----:B------:R-:W-:-:S05]  /*fd60*/  F2FP.F16.F32.PACK_AB R11, R46, R53 ;  /* 0x000000352e0b723e */ /* 0x000fca00000000ff */
[----:B------:R3:W-:Y:S02]  /*fd70*/  STS.128 [R34+0x15400], R8 ;  /* 0x0154000822007388 */ /* 0x0007e40000000c00 */
.L_x_589:
[----:B------:R-:W-:Y:S05]  /*fd80*/  BSYNC B1 ;  /* 0x0000000000017941 */ /* 0x000fea0003800000 */
.L_x_588:
[----:B------:R-:W-:-:S13]  /*fd90*/  ISETP.GE.AND P0, PT, R226, R0, PT ;  /* 0x00000000e200720c */ /* 0x000fda0003f06270 */
[----:B------:R-:W-:Y:S05]  /*fda0*/  @P0 BRA `(.L_x_572) ;  /* 0x0000001000c00947 */ /* 0x000fea0003800000 */
[----:B------:R4:W5:Y:S01]  /*fdb0*/  LDL R59, [R1+0x50] ;  /* 0x00005000013b7983 */ /* 0x0009620000100800 */
[----:B---3--:R-:W3:Y:S01]  /*fdc0*/  LDC R25, c[0x0][0x3f4] ;  /* 0x0000fd00ff197b82 */ /* 0x008ee20000000800 */
[C---:B------:R-:W-:Y:S01]  /*fdd0*/  VIADD R0, R18.reuse, 0x20 ;  /* 0x0000002012007836 */ /* 0x040fe20000000000 */
[----:B------:R-:W-:Y:S01]  /*fde0*/  BSSY B1, `(.L_x_594) ;  /* 0x0000064000017945 */ /* 0x000fe20003800000 */
[C---:B-12---:R-:W-:Y:S01]  /*fdf0*/  VIADD R4, R18.reuse, 0x40 ;  /* 0x0000004012047836 */ /* 0x046fe20000000000 */
[----:B------:R-:W-:Y:S02]  /*fe00*/  SHF.R.U32.HI R57, RZ, 0x3, R207 ;  /* 0x00000003ff397819 */ /* 0x000fe400000116cf */
[-C--:B---3--:R-:W-:Y:S02]  /*fe10*/  ISETP.GE.AND P0, PT, R18, R25.reuse, PT ;  /* 0x000000191200720c */ /* 0x088fe40003f06270 */
[-C--:B------:R-:W-:Y:S02]  /*fe20*/  ISETP.GE.AND P1, PT, R0, R25.reuse, PT ;  /* 0x000000190000720c */ /* 0x080fe40003f26270 */
[----:B------:R-:W-:-:S09]  /*fe30*/  ISETP.GE.AND P2, PT, R4, R25, PT ;  /* 0x000000190400720c */ /* 0x000fd20003f46270 */
[----:B----4-:R-:W-:Y:S05]  /*fe40*/  @P0 BRA `(.L_x_595) ;  /* 0x0000000400740947 */ /* 0x010fea0003800000 */
[----:B------:R-:W-:Y:S01]  /*fe50*/  LEA.HI R37, R37, R38, RZ, 0x2 ;  /* 0x0000002625257211 */ /* 0x000fe200078f10ff */
[--C-:B------:R-:W-:Y:S01]  /*fe60*/  HADD2.F32 R55, -RZ, R42.reuse.H0_H0 ;  /* 0x2000002aff377230 */ /* 0x100fe20000004100 */
[----:B-----5:R-:W-:Y:S01]  /*fe70*/  R2UR UR4, R59 ;  /* 0x000000003b0472ca */ /* 0x020fe200000e0000 */
[----:B------:R-:W-:Y:S01]  /*fe80*/  HADD2.F32 R53, -RZ, R35.H0_H0 ;  /* 0x20000023ff357230 */ /* 0x000fe20000004100 */
[----:B------:R-:W-:Y:S01]  /*fe90*/  LOP3.LUT R37, R37, 0xfffffffc, RZ, 0xc0, !PT ;  /* 0xfffffffc25257812 */ /* 0x000fe200078ec0ff */
[----:B------:R-:W-:Y:S01]  /*fea0*/  HADD2.F32 R56, -RZ, R43.H0_H0 ;  /* 0x2000002bff387230 */ /* 0x000fe20000004100 */
[----:B------:R-:W-:Y:S01]  /*feb0*/  LOP3.LUT R7, R207, 0x38, R18, 0xf8, !PT ;  /* 0x00000038cf077812 */ /* 0x000fe200078ef812 */
[----:B------:R-:W-:Y:S02]  /*fec0*/  HADD2.F32 R54, -RZ, R39.H0_H0 ;  /* 0x20000027ff367230 */ /* 0x000fe40000004100 */
[----:B------:R-:W-:Y:S02]  /*fed0*/  IMAD.IADD R0, R38, 0x1, -R37 ;  /* 0x0000000126007824 */ /* 0x000fe400078e0a25 */
[----:B------:R-:W-:-:S02]  /*fee0*/  HADD2.F32 R58, -RZ, R42.H1_H1 ;  /* 0x3000002aff3a7230 */ /* 0x000fc40000004100 */
[----:B------:R-:W-:Y:S01]  /*fef0*/  HADD2.F32 R42, -RZ, R35.H1_H1 ;  /* 0x30000023ff2a7230 */ /* 0x000fe20000004100 */
[----:B------:R-:W-:Y:S01]  /*ff00*/  LEA.HI R0, R25, R0, RZ, 0x1d ;  /* 0x0000000019007211 */ /* 0x000fe200078fe8ff */
[----:B------:R-:W-:-:S03]  /*ff10*/  HADD2.F32 R39, -RZ, R39.H1_H1 ;  /* 0x30000027ff277230 */ /* 0x000fc60000004100 */
[----:B0-----:R-:W-:Y:S02]  /*ff20*/  SHF.R.S32.HI R5, RZ, 0x1f, R0 ;  /* 0x0000001fff057819 */ /* 0x001fe40000011400 */
[----:B------:R-:W-:Y:S02]  /*ff30*/  SHF.L.U32 R4, R0, 0x3, RZ ;  /* 0x0000000300047819 */ /* 0x000fe400000006ff */
[----:B------:R-:W-:Y:S02]  /*ff40*/  LEA.HI R5, R5, R0, RZ, 0x3 ;  /* 0x0000000005057211 */ /* 0x000fe400078f18ff */
[----:B------:R-:W-:Y:S02]  /*ff50*/  LOP3.LUT R4, R207, 0x38, R4, 0xf8, !PT ;  /* 0x00000038cf047812 */ /* 0x000fe400078ef804 */
[----:B------:R-:W-:Y:S01]  /*ff60*/  LOP3.LUT R0, R214, R7, R57, 0xf6, !PT ;  /* 0x00000007d6007212 */ /* 0x000fe200078ef639 */
[----:B------:R-:W-:Y:S01]  /*ff70*/  IMAD.SHL.U32 R5, R5, 0x400, RZ ;  /* 0x0000040005057824 */ /* 0x000fe200078e00ff */
[----:B------:R-:W-:-:S02]  /*ff80*/  LOP3.LUT R9, R4, R57, RZ, 0x3c, !PT ;  /* 0x0000003904097212 */ /* 0x000fc400078e3cff */
[----:B------:R-:W-:Y:S02]  /*ff90*/  LEA R0, R0, UR4, 0x1 ;  /* 0x0000000400007c11 */ /* 0x000fe4000f8e08ff */
[----:B------:R-:W-:-:S03]  /*ffa0*/  LOP3.LUT R8, R5, 0x7fffe000, RZ, 0xc0, !PT ;  /* 0x7fffe00005087812 */ /* 0x000fc600078ec0ff */
[----:B------:R-:W0:Y:S01]  /*ffb0*/  LDS.128 R4, [R0] ;  /* 0x0000000000047984 */ /* 0x000e220000000c00 */
        /* <DEDUP_REMOVED lines=11> */
[--C-:B------:R-:W-:Y:S02]  /*10070*/  HADD2.F32 R49, -RZ, R9.reuse.H0_H0 ;  /* 0x20000009ff317230 */ /* 0x100fe40000004100 */
[-C--:B------:R-:W-:Y:S01]  /*10080*/  FMUL.FTZ R52, R55, R48.reuse ;  /* 0x0000003037347220 */ /* 0x080fe20000410000 */
[C---:B------:R-:W-:Y:S01]  /*10090*/  FMUL.FTZ R48, R53.reuse, R48 ;  /* 0x0000003035307220 */ /* 0x040fe20000410000 */
[----:B------:R-:W-:Y:S02]  /*100a0*/  HADD2.F32 R9, -RZ, R9.H1_H1 ;  /* 0x30000009ff097230 */ /* 0x000fe40000004100 */
[-C--:B------:R-:W-:Y:S01]  /*100b0*/  FMUL.FTZ R35, R54, R8.reuse ;  /* 0x0000000836237220 */ /* 0x080fe20000410000 */
[-C--:B------:R-:W-:Y:S01]  /*100c0*/  FFMA.FTZ R52, R53, R37.reuse, -R52 ;  /* 0x0000002535347223 */ /* 0x080fe20000010834 */
[----:B------:R-:W-:Y:S01]  /*100d0*/  FFMA.FTZ R48, R55, R37, R48 ;  /* 0x0000002537307223 */ /* 0x000fe20000010030 */
[----:B------:R-:W-:Y:S01]  /*100e0*/  FMUL.FTZ R53, R56, R8 ;  /* 0x0000000838357220 */ /* 0x000fe20000410000 */
[----:B------:R-:W-:-:S02]  /*100f0*/  HADD2.F32 R55, -RZ, R43.H1_H1 ;  /* 0x3000002bff377230 */ /* 0x000fc40000004100 */
[-C--:B------:R-:W-:Y:S01]  /*10100*/  FMUL.FTZ R37, R58, R49.reuse ;  /* 0x000000313a257220 */ /* 0x080fe20000410000 */
[----:B------:R-:W-:Y:S01]  /*10110*/  FMUL.FTZ R49, R42, R49 ;  /* 0x000000312a317220 */ /* 0x000fe20000410000 */
[-C--:B------:R-:W-:Y:S01]  /*10120*/  FFMA.FTZ R53, R54, R4.reuse, -R53 ;  /* 0x0000000436357223 */ /* 0x080fe20000010835 */
[----:B------:R-:W-:Y:S01]  /*10130*/  FFMA.FTZ R35, R56, R4, R35 ;  /* 0x0000000438237223 */ /* 0x000fe20000010023 */
[----:B------:R-:W-:Y:S02]  /*10140*/  HADD2.F32 R50, -RZ, R10.H0_H0 ;  /* 0x2000000aff327230 */ /* 0x000fe40000004100 */
[----:B------:R-:W-:Y:S01]  /*10150*/  FMUL.FTZ R4, R55, R9 ;  /* 0x0000000937047220 */ /* 0x000fe20000410000 */
[----:B------:R-:W-:Y:S02]  /*10160*/  HADD2.F32 R56, -RZ, R44.H0_H0 ;  /* 0x2000002cff387230 */ /* 0x000fe40000004100 */
[----:B------:R-:W-:Y:S01]  /*10170*/  FFMA.FTZ R49, R58, R38, R49 ;  /* 0x000000263a317223 */ /* 0x000fe20000010031 */
[----:B------:R-:W-:-:S02]  /*10180*/  HADD2.F32 R10, -RZ, R10.H1_H1 ;  /* 0x3000000aff0a7230 */ /* 0x000fc40000004100 */
[C---:B------:R-:W-:Y:S01]  /*10190*/  FMUL.FTZ R8, R39.reuse, R9 ;  /* 0x0000000927087220 */ /* 0x040fe20000410000 */
[----:B------:R-:W-:Y:S02]  /*101a0*/  HADD2.F32 R58, -RZ, R45.H0_H0 ;  /* 0x2000002dff3a7230 */ /* 0x000fe40000004100 */
[----:B------:R-:W-:Y:S01]  /*101b0*/  FFMA.FTZ R37, R42, R38, -R37 ;  /* 0x000000262a257223 */ /* 0x000fe20000010825 */
[----:B------:R-:W-:Y:S02]  /*101c0*/  HADD2.F32 R54, -RZ, R40.H0_H0 ;  /* 0x20000028ff367230 */ /* 0x000fe40000004100 */
[-C--:B------:R-:W-:Y:S01]  /*101d0*/  FFMA.FTZ R38, R39, R5.reuse, -R4 ;  /* 0x0000000527267223 */ /* 0x080fe20000010804 */
[----:B------:R-:W-:Y:S02]  /*101e0*/  HADD2.F32 R4, -RZ, R41.H0_H0 ;  /* 0x20000029ff047230 */ /* 0x000fe40000004100 */
[----:B------:R-:W-:Y:S01]  /*101f0*/  FMUL.FTZ R9, R56, R50 ;  /* 0x0000003238097220 */ /* 0x000fe20000410000 */
[----:B------:R-:W-:Y:S01]  /*10200*/  FFMA.FTZ R42, R55, R5, R8 ;  /* 0x00000005372a7223 */ /* 0x000fe20000010008 */
[----:B------:R-:W-:Y:S01]  /*10210*/  FMUL.FTZ R5, R58, R10 ;  /* 0x0000000a3a057220 */ /* 0x000fe20000410000 */
[----:B------:R-:W-:-:S02]  /*10220*/  HADD2.F32 R51, -RZ, R11.H0_H0 ;  /* 0x2000000bff337230 */ /* 0x000fc40000004100 */
[----:B------:R-:W-:Y:S01]  /*10230*/  FFMA.FTZ R39, R54, R46, -R9 ;  /* 0x0000002e36277223 */ /* 0x000fe20000010809 */
[C---:B------:R-:W-:Y:S01]  /*10240*/  FMUL.FTZ R9, R4.reuse, R10 ;  /* 0x0000000a04097220 */ /* 0x040fe20000410000 */
[----:B------:R-:W-:Y:S02]  /*10250*/  HADD2.F32 R11, -RZ, R11.H1_H1 ;  /* 0x3000000bff0b7230 */ /* 0x000fe40000004100 */
[----:B------:R-:W-:Y:S01]  /*10260*/  FFMA.FTZ R10, R4, R6, -R5 ;  /* 0x00000006040a7223 */ /* 0x000fe20000010805 */
[----:B------:R-:W-:Y:S02]  /*10270*/  HADD2.F32 R55, -RZ, R44.H1_H1 ;  /* 0x3000002cff377230 */ /* 0x000fe40000004100 */
[----:B------:R-:W-:Y:S01]  /*10280*/  FMUL.FTZ R43, R54, R50 ;  /* 0x00000032362b7220 */ /* 0x000fe20000410000 */
[----:B------:R-:W-:Y:S02]  /*10290*/  HADD2.F32 R45, -RZ, R45.H1_H1 ;  /* 0x3000002dff2d7230 */ /* 0x000fe40000004100 */
[----:B------:R-:W-:-:S02]  /*102a0*/  HADD2.F32 R5, -RZ, R40.H1_H1 ;  /* 0x30000028ff057230 */ /* 0x000fc40000004100 */
[----:B------:R-:W-:Y:S01]  /*102b0*/  FFMA.FTZ R43, R56, R46, R43 ;  /* 0x0000002e382b7223 */ /* 0x000fe2000001002b */
[----:B------:R-:W-:Y:S02]  /*102c0*/  HADD2.F32 R41, -RZ, R41.H1_H1 ;  /* 0x30000029ff297230 */ /* 0x000fe40000004100 */
[----:B------:R-:W-:Y:S01]  /*102d0*/  FFMA.FTZ R40, R58, R6, R9 ;  /* 0x000000063a287223 */ /* 0x000fe20000010009 */
[--C-:B------:R-:W-:Y:S02]  /*102e0*/  HADD2.F32 R47, -RZ, R7.reuse.H0_H0 ;  /* 0x20000007ff2f7230 */ /* 0x100fe40000004100 */
[----:B------:R-:W-:Y:S01]  /*102f0*/  FMUL.FTZ R4, R55, R51 ;  /* 0x0000003337047220 */ /* 0x000fe20000410000 */
[----:B------:R-:W-:Y:S02]  /*10300*/  HADD2.F32 R7, -RZ, R7.H1_H1 ;  /* 0x30000007ff077230 */ /* 0x000fe40000004100 */
[----:B------:R-:W-:Y:S01]  /*10310*/  FMUL.FTZ R8, R45, R11 ;  /* 0x0000000b2d087220 */ /* 0x000fe20000410000 */
[----:B------:R-:W-:Y:S01]  /*10320*/  FMUL.FTZ R6, R5, R51 ;  /* 0x0000003305067220 */ /* 0x000fe20000410000 */
[----:B------:R-:W-:Y:S01]  /*10330*/  FMUL.FTZ R46, R41, R11 ;  /* 0x0000000b292e7220 */ /* 0x000fe20000410000 */
[----:B------:R-:W-:Y:S01]  /*10340*/  FFMA.FTZ R11, R5, R47, -R4 ;  /* 0x0000002f050b7223 */ /* 0x000fe20000010804 */
[----:B------:R-:W-:Y:S01]  /*10350*/  FFMA.FTZ R44, R41, R7, -R8 ;  /* 0x00000007292c7223 */ /* 0x000fe20000010808 */
[----:B------:R-:W-:Y:S01]  /*10360*/  FFMA.FTZ R47, R55, R47, R6 ;  /* 0x0000002f372f7223 */ /* 0x000fe20000010006 */
        /* <DEDUP_REMOVED lines=8> */
[----:B------:R-:W-:-:S02]  /*103f0*/  F2FP.F16.F32.PACK_AB R10, R40, R43 ;  /* 0x0000002b280a723e */ /* 0x000fc400000000ff */
[----:B------:R-:W-:-:S05]  /*10400*/  F2FP.F16.F32.PACK_AB R11, R46, R47 ;  /* 0x0000002f2e0b723e */ /* 0x000fca00000000ff */
[----:B------:R1:W-:Y:S02]  /*10410*/  STS.128 [R34+0x15400], R8 ;  /* 0x0154000822007388 */ /* 0x0003e40000000c00 */
.L_x_595:
[----:B------:R-:W-:Y:S05]  /*10420*/  BSYNC B1 ;  /* 0x0000000000017941 */ /* 0x000fea0003800000 */
.L_x_594:
[----:B------:R-:W-:Y:S04]  /*10430*/  BSSY B1, `(.L_x_596) ;  /* 0x0000064000017945 */ /* 0x000fe80003800000 */
[----:B------:R-:W-:Y:S05]  /*10440*/  @P1 BRA `(.L_x_597) ;  /* 0x0000000400881947 */ /* 0x000fea0003800000 */
[----:B-1----:R-:W-:Y:S01]  /*10450*/  IMAD.IADD R0, R22, 0x1, R206 ;  /* 0x0000000116007824 */ /* 0x002fe200078e02ce */
[----:B-----5:R-:W-:Y:S01]  /*10460*/  R2UR UR4, R59 ;  /* 0x000000003b0472ca */ /* 0x020fe200000e0000 */
[----:B------:R-:W-:Y:S02]  /*10470*/  HADD2.F32 R46, -RZ, R30.H0_H0 ;  /* 0x2000001eff2e7230 */ /* 0x000fe40000004100 */
[----:B------:R-:W-:Y:S01]  /*10480*/  HADD2.F32 R44, -RZ, R26.H0_H0 ;  /* 0x2000001aff2c7230 */ /* 0x000fe20000004100 */
[----:B0-----:R-:W-:Y:S01]  /*10490*/  SHF.R.S32.HI R5, RZ, 0x1f, R0 ;  /* 0x0000001fff057819 */ /* 0x001fe20000011400 */
[----:B------:R-:W-:Y:S02]  /*104a0*/  HADD2.F32 R48, -RZ, R31.H0_H0 ;  /* 0x2000001fff307230 */ /* 0x000fe40000004100 */
[----:B------:R-:W-:Y:S01]  /*104b0*/  HADD2.F32 R51, -RZ, R30.H1_H1 ;  /* 0x3000001eff337230 */ /* 0x000fe20000004100 */
[CC--:B------:R-:W-:Y:S01]  /*104c0*/  LEA.HI R4, R5.reuse, R0.reuse, RZ, 0x3 ;  /* 0x0000000005047211 */ /* 0x0c0fe200078f18ff */
[----:B------:R-:W-:Y:S01]  /*104d0*/  HADD2.F32 R49, -RZ, R26.H1_H1 ;  /* 0x3000001aff317230 */ /* 0x000fe20000004100 */
[----:B------:R-:W-:-:S02]  /*104e0*/  LEA.HI R5, R5, R0, RZ, 0x6 ;  /* 0x0000000005057211 */ /* 0x000fc400078f30ff */
[--C-:B------:R-:W-:Y:S02]  /*104f0*/  SHF.R.S32.HI R6, RZ, 0x3, R4.reuse ;  /* 0x00000003ff067819 */ /* 0x100fe40000011404 */
[----:B------:R-:W-:Y:S02]  /*10500*/  LOP3.LUT R4, R207, 0x38, R4, 0xf8, !PT ;  /* 0x00000038cf047812 */ /* 0x000fe400078ef804 */
[----:B------:R-:W-:Y:S02]  /*10510*/  LEA.HI R0, R25, R6, RZ, 0x1d ;  /* 0x0000000619007211 */ /* 0x000fe400078fe8ff */
[----:B------:R-:W-:Y:S02]  /*10520*/  SHF.L.U32 R6, R5, 0x7, RZ ;  /* 0x0000000705067819 */ /* 0x000fe400000006ff */
[----:B------:R-:W-:Y:S02]  /*10530*/  SHF.R.S32.HI R5, RZ, 0x1f, R0 ;  /* 0x0000001fff057819 */ /* 0x000fe40000011400 */
[----:B------:R-:W-:-:S02]  /*10540*/  LOP3.LUT R7, R6, 0xffffe000, RZ, 0xc0, !PT ;  /* 0xffffe00006077812 */ /* 0x000fc400078ec0ff */
[----:B------:R-:W-:Y:S01]  /*10550*/  LOP3.LUT R6, R4, R57, RZ, 0x3c, !PT ;  /* 0x0000003904067212 */ /* 0x000fe200078e3cff */
[----:B------:R-:W-:Y:S01]  /*10560*/  IMAD.SHL.U32 R4, R0, 0x8, RZ ;  /* 0x0000000800047824 */ /* 0x000fe200078e00ff */
[----:B------:R-:W-:Y:S02]  /*10570*/  LEA.HI R5, R5, R0, RZ, 0x3 ;  /* 0x0000000005057211 */ /* 0x000fe400078f18ff */
[----:B------:R-:W-:Y:S02]  /*10580*/  IADD3 R6, R6, R7, R214 ;  /* 0x0000000706067210 */ /* 0x000fe40007ffe0d6 */
[----:B------:R-:W-:Y:S01]  /*10590*/  LOP3.LUT R0, R207, 0x38, R4, 0xf8, !PT ;  /* 0x00000038cf007812 */ /* 0x000fe200078ef804 */
[----:B------:R-:W-:Y:S01]  /*105a0*/  IMAD.SHL.U32 R5, R5, 0x400, RZ ;  /* 0x0000040005057824 */ /* 0x000fe200078e00ff */
[----:B------:R-:W-:Y:S02]  /*105b0*/  LEA R50, R6, UR4, 0x1 ;  /* 0x0000000406327c11 */ /* 0x000fe4000f8e08ff */
[----:B------:R-:W-:-:S02]  /*105c0*/  LOP3.LUT R9, R0, R57, RZ, 0x3c, !PT ;  /* 0x0000003900097212 */ /* 0x000fc400078e3cff */
[----:B------:R-:W-:Y:S02]  /*105d0*/  LOP3.LUT R0, R5, 0x7fffe000, RZ, 0xc0, !PT ;  /* 0x7fffe00005007812 */ /* 0x000fe400078ec0ff */
[----:B------:R-:W0:Y:S02]  /*105e0*/  LDS.128 R4, [R50] ;  /* 0x0000000032047984 */ /* 0x000e240000000c00 */
        /* <DEDUP_REMOVED lines=13> */
[----:B------:R-:W-:Y:S01]  /*106c0*/  FMUL.FTZ R39, R44, R39 ;  /* 0x000000272c277220 */ /* 0x000fe20000410000 */
[----:B------:R-:W-:Y:S01]  /*106d0*/  FMUL.FTZ R45, R48, R8 ;  /* 0x00000008302d7220 */ /* 0x000fe20000410000 */
[----:B------:R-:W-:Y:S02]  /*106e0*/  HADD2.F32 R9, -RZ, R9.H1_H1 ;  /* 0x30000009ff097230 */ /* 0x000fe40000004100 */
[----:B------:R-:W-:Y:S01]  /*106f0*/  FFMA.FTZ R43, R44, R34, -R43 ;  /* 0x000000222c2b7223 */ /* 0x000fe2000001082b */
[----:B------:R-:W-:-:S02]  /*10700*/  HADD2.F32 R44, -RZ, R27.H0_H0 ;  /* 0x2000001bff2c7230 */ /* 0x000fc40000004100 */
[-C--:B------:R-:W-:Y:S01]  /*10710*/  FMUL.FTZ R30, R51, R40.reuse ;  /* 0x00000028331e7220 */ /* 0x080fe20000410000 */
[C---:B------:R-:W-:Y:S01]  /*10720*/  FMUL.FTZ R40, R49.reuse, R40 ;  /* 0x0000002831287220 */ /* 0x040fe20000410000 */
[----:B------:R-:W-:Y:S02]  /*10730*/  HADD2.F32 R27, -RZ, R27.H1_H1 ;  /* 0x3000001bff1b7230 */ /* 0x000fe40000004100 */
[----:B------:R-:W-:Y:S01]  /*10740*/  FFMA.FTZ R39, R46, R34, R39 ;  /* 0x000000222e277223 */ /* 0x000fe20000010027 */
[C---:B------:R-:W-:Y:S01]  /*10750*/  FMUL.FTZ R47, R44.reuse, R8 ;  /* 0x000000082c2f7220 */ /* 0x040fe20000410000 */
[-C--:B------:R-:W-:Y:S01]  /*10760*/  FFMA.FTZ R8, R44, R4.reuse, -R45 ;  /* 0x000000042c087223 */ /* 0x080fe2000001082d */
[----:B------:R-:W-:Y:S02]  /*10770*/  HADD2.F32 R45, -RZ, R31.H1_H1 ;  /* 0x3000001fff2d7230 */ /* 0x000fe40000004100 */
[-C--:B------:R-:W-:Y:S01]  /*10780*/  FFMA.FTZ R30, R49, R35.reuse, -R30 ;  /* 0x00000023311e7223 */ /* 0x080fe2000001081e */
[----:B------:R-:W-:Y:S01]  /*10790*/  FFMA.FTZ R26, R48, R4, R47 ;  /* 0x00000004301a7223 */ /* 0x000fe2000001002f */
[----:B------:R-:W-:Y:S01]  /*107a0*/  FFMA.FTZ R40, R51, R35, R40 ;  /* 0x0000002333287223 */ /* 0x000fe20000010028 */
[----:B------:R-:W-:-:S02]  /*107b0*/  HADD2.F32 R41, -RZ, R10.H0_H0 ;  /* 0x2000000aff297230 */ /* 0x000fc40000004100 */
[-C--:B------:R-:W-:Y:S01]  /*107c0*/  FMUL.FTZ R4, R45, R9.reuse ;  /* 0x000000092d047220 */ /* 0x080fe20000410000 */
[----:B------:R-:W-:Y:S02]  /*107d0*/  HADD2.F32 R31, -RZ, R28.H0_H0 ;  /* 0x2000001cff1f7230 */ /* 0x000fe40000004100 */
[C---:B------:R-:W-:Y:S01]  /*107e0*/  FMUL.FTZ R34, R27.reuse, R9 ;  /* 0x000000091b227220 */ /* 0x040fe20000410000 */
[----:B------:R-:W-:Y:S02]  /*107f0*/  HADD2.F32 R35, -RZ, R32.H0_H0 ;  /* 0x20000020ff237230 */ /* 0x000fe40000004100 */
[----:B------:R-:W-:Y:S01]  /*10800*/  FFMA.FTZ R9, R27, R5, -R4 ;  /* 0x000000051b097223 */ /* 0x000fe20000010804 */
[----:B------:R-:W-:Y:S02]  /*10810*/  HADD2.F32 R10, -RZ, R10.H1_H1 ;  /* 0x3000000aff0a7230 */ /* 0x000fe40000004100 */
[----:B------:R-:W-:Y:S01]  /*10820*/  FMUL.FTZ R44, R31, R41 ;  /* 0x000000291f2c7220 */ /* 0x000fe20000410000 */
[----:B------:R-:W-:-:S02]  /*10830*/  HADD2.F32 R48, -RZ, R33.H0_H0 ;  /* 0x20000021ff307230 */ /* 0x000fc40000004100 */
[----:B------:R-:W-:Y:S01]  /*10840*/  FMUL.FTZ R4, R35, R41 ;  /* 0x0000002923047220 */ /* 0x000fe20000410000 */
[----:B------:R-:W-:Y:S02]  /*10850*/  HADD2.F32 R46, -RZ, R29.H0_H0 ;  /* 0x2000001dff2e7230 */ /* 0x000fe40000004100 */
[----:B------:R-:W-:Y:S01]  /*10860*/  FFMA.FTZ R27, R45, R5, R34 ;  /* 0x000000052d1b7223 */ /* 0x000fe20000010022 */
[--C-:B------:R-:W-:Y:S02]  /*10870*/  HADD2.F32 R42, -RZ, R11.reuse.H0_H0 ;  /* 0x2000000bff2a7230 */ /* 0x100fe40000004100 */
[-C--:B------:R-:W-:Y:S01]  /*10880*/  FMUL.FTZ R5, R48, R10.reuse ;  /* 0x0000000a30057220 */ /* 0x080fe20000410000 */
[-C--:B------:R-:W-:Y:S01]  /*10890*/  FFMA.FTZ R31, R31, R37.reuse, -R4 ;  /* 0x000000251f1f7223 */ /* 0x080fe20000010804 */
[----:B------:R-:W-:Y:S01]  /*108a0*/  FFMA.FTZ R44, R35, R37, R44 ;  /* 0x00000025232c7223 */ /* 0x000fe2000001002c */
[----:B------:R-:W-:Y:S02]  /*108b0*/  HADD2.F32 R32, -RZ, R32.H1_H1 ;  /* 0x30000020ff207230 */ /* 0x000fe40000004100 */
[----:B------:R-:W-:Y:S01]  /*108c0*/  FMUL.FTZ R35, R46, R10 ;  /* 0x0000000a2e237220 */ /* 0x000fe20000410000 */
[----:B------:R-:W-:-:S02]  /*108d0*/  HADD2.F32 R11, -RZ, R11.H1_H1 ;  /* 0x3000000bff0b7230 */ /* 0x000fc40000004100 */
[----:B------:R-:W-:Y:S01]  /*108e0*/  FFMA.FTZ R10, R46, R6, -R5 ;  /* 0x000000062e0a7223 */ /* 0x000fe20000010805 */
[----:B------:R-:W-:Y:S02]  /*108f0*/  HADD2.F32 R28, -RZ, R28.H1_H1 ;  /* 0x3000001cff1c7230 */ /* 0x000fe40000004100 */
[----:B------:R-:W-:Y:S01]  /*10900*/  FMUL.FTZ R5, R32, R42 ;  /* 0x0000002a20057220 */ /* 0x000fe20000410000 */
[----:B------:R-:W-:Y:S02]  /*10910*/  HADD2.F32 R37, -RZ, R33.H1_H1 ;  /* 0x30000021ff257230 */ /* 0x000fe40000004100 */
[----:B------:R-:W-:Y:S01]  /*10920*/  FFMA.FTZ R35, R48, R6, R35 ;  /* 0x0000000630237223 */ /* 0x000fe20000010023 */
[----:B------:R-:W-:Y:S02]  /*10930*/  HADD2.F32 R33, -RZ, R29.H1_H1 ;  /* 0x3000001dff217230 */ /* 0x000fe40000004100 */
[----:B------:R-:W-:Y:S01]  /*10940*/  FMUL.FTZ R29, R28, R42 ;  /* 0x0000002a1c1d7220 */ /* 0x000fe20000410000 */
[----:B------:R-:W-:-:S02]  /*10950*/  HADD2.F32 R38, -RZ, R7.H0_H0 ;  /* 0x20000007ff267230 */ /* 0x000fc40000004100 */
[-C--:B------:R-:W-:Y:S01]  /*10960*/  FMUL.FTZ R4, R37, R11.reuse ;  /* 0x0000000b25047220 */ /* 0x080fe20000410000 */
[----:B------:R-:W-:Y:S02]  /*10970*/  HADD2.F32 R7, -RZ, R7.H1_H1 ;  /* 0x30000007ff077230 */ /* 0x000fe40000004100 */
[C---:B------:R-:W-:Y:S01]  /*10980*/  FMUL.FTZ R6, R33.reuse, R11 ;  /* 0x0000000b21067220 */ /* 0x040fe20000410000 */
[-C--:B------:R-:W-:Y:S01]  /*10990*/  FFMA.FTZ R11, R28, R38.reuse, -R5 ;  /* 0x000000261c0b7223 */ /* 0x080fe20000010805 */
[----:B------:R-:W-:Y:S01]  /*109a0*/  FFMA.FTZ R29, R32, R38, R29 ;  /* 0x00000026201d7223 */ /* 0x000fe2000001001d */
[-C--:B------:R-:W-:Y:S01]  /*109b0*/  FFMA.FTZ R28, R33, R7.reuse, -R4 ;  /* 0x00000007211c7223 */ /* 0x080fe20000010804 */
        /* <DEDUP_REMOVED lines=11> */
.L_x_597:
[----:B------:R-:W-:Y:S05]  /*10a70*/  BSYNC B1 ;  /* 0x0000000000017941 */ /* 0x000fea0003800000 */
.L_x_596:
[----:B------:R-:W-:Y:S05]  /*10a80*/  @P2 BRA `(.L_x_572) ;  /* 0x0000000400882947 */ /* 0x000fea0003800000 */
[----:B-12---:R-:W-:Y:S01]  /*10a90*/  IADD3 R0, R22, R205, RZ ;  /* 0x000000cd16007210 */ /* 0x006fe20007ffe0ff */
[----:B------:R-:W-:Y:S01]  /*10aa0*/  HADD2.F32 R33, -RZ, R3.H0_H0 ;  /* 0x20000003ff217230 */ /* 0x000fe20000004100 */
[----:B-----5:R-:W-:Y:S01]  /*10ab0*/  R2UR UR4, R59 ;  /* 0x000000003b0472ca */ /* 0x020fe200000e0000 */
[--C-:B------:R-:W-:Y:S01]  /*10ac0*/  HADD2.F32 R35, -RZ, R15.reuse.H0_H0 ;  /* 0x2000000fff237230 */ /* 0x100fe20000004100 */
[----:B0-----:R-:W-:Y:S01]  /*10ad0*/  SHF.R.S32.HI R5, RZ, 0x1f, R0 ;  /* 0x0000001fff057819 */ /* 0x001fe20000011400 */
[----:B------:R-:W-:Y:S02]  /*10ae0*/  HADD2.F32 R44, -RZ, R20.H0_H0 ;  /* 0x20000014ff2c7230 */ /* 0x000fe40000004100 */
[----:B------:R-:W-:Y:S01]  /*10af0*/  HADD2.F32 R40, -RZ, R12.H0_H0 ;  /* 0x2000000cff287230 */ /* 0x000fe20000004100 */
[CC--:B------:R-:W-:Y:S01]  /*10b00*/  LEA.HI R4, R5.reuse, R0.reuse, RZ, 0x3 ;  /* 0x0000000005047211 */ /* 0x0c0fe200078f18ff */
[----:B------:R-:W-:Y:S01]  /*10b10*/  HADD2.F32 R46, -RZ, R15.H1_H1 ;  /* 0x3000000fff2e7230 */ /* 0x000fe20000004100 */
[----:B------:R-:W-:Y:S01]  /*10b20*/  LEA.HI R0, R5, R0, RZ, 0x6 ;  /* 0x0000000005007211 */ /* 0x000fe200078f30ff */
[----:B------:R-:W-:Y:S01]  /*10b30*/  HADD2.F32 R42, -RZ, R3.H1_H1 ;  /* 0x30000003ff2a7230 */ /* 0x000fe20000004100 */
[----:B------:R-:W-:Y:S01]  /*10b40*/  SHF.R.S32.HI R6, RZ, 0x3, R4 ;  /* 0x00000003ff067819 */ /* 0x000fe20000011404 */
[----:B------:R-:W-:-:S02]  /*10b50*/  HADD2.F32 R37, -RZ, R20.H1_H1 ;  /* 0x30000014ff257230 */ /* 0x000fc40000004100 */
[----:B------:R-:W-:Y:S01]  /*10b60*/  IMAD.SHL.U32 R0, R0, 0x80, RZ ;  /* 0x0000008000007824 */ /* 0x000fe200078e00ff */
[----:B------:R-:W-:Y:S01]  /*10b70*/  LEA.HI R25, R25, R6, RZ, 0x1d ;  /* 0x0000000619197211 */ /* 0x000fe200078fe8ff */
[----:B------:R-:W-:Y:S01]  /*10b80*/  HADD2.F32 R39, -RZ, R21.H0_H0 ;  /* 0x20000015ff277230 */ /* 0x000fe20000004100 */
[----:B------:R-:W-:Y:S02]  /*10b90*/  LOP3.LUT R6, R207, 0x38, R4, 0xf8, !PT ;  /* 0x00000038cf067812 */ /* 0x000fe400078ef804 */
[----:B------:R-:W-:Y:S02]  /*10ba0*/  SHF.R.S32.HI R4, RZ, 0x1f, R25 ;  /* 0x0000001fff047819 */ /* 0x000fe40000011419 */
[----:B------:R-:W-:Y:S01]  /*10bb0*/  LOP3.LUT R5, R0, 0xffffe000, RZ, 0xc0, !PT ;  /* 0xffffe00000057812 */ /* 0x000fe200078ec0ff */
[----:B------:R-:W-:Y:S01]  /*10bc0*/  IMAD.SHL.U32 R0, R25, 0x8, RZ ;  /* 0x0000000819007824 */ /* 0x000fe200078e00ff */
[----:B------:R-:W-:Y:S02]  /*10bd0*/  LEA.HI R4, R4, R25, RZ, 0x3 ;  /* 0x0000001904047211 */ /* 0x000fe400078f18ff */
[----:B------:R-:W-:-:S02]  /*10be0*/  LOP3.LUT R6, R6, R57, RZ, 0x3c, !PT ;  /* 0x0000003906067212 */ /* 0x000fc400078e3cff */
[----:B------:R-:W-:Y:S01]  /*10bf0*/  LOP3.LUT R0, R207, 0x38, R0, 0xf8, !PT ;  /* 0x00000038cf007812 */ /* 0x000fe200078ef800 */
[----:B------:R-:W-:Y:S01]  /*10c00*/  IMAD.SHL.U32 R4, R4, 0x400, RZ ;  /* 0x0000040004047824 */ /* 0x000fe200078e00ff */
[--C-:B------:R-:W-:Y:S02]  /*10c10*/  IADD3 R5, R6, R5, R214.reuse ;  /* 0x0000000506057210 */ /* 0x100fe40007ffe0d6 */
[----:B------:R-:W-:Y:S02]  /*10c20*/  LOP3.LUT R9, R0, R57, RZ, 0x3c, !PT ;  /* 0x0000003900097212 */ /* 0x000fe400078e3cff */
[----:B------:R-:W-:Y:S02]  /*10c30*/  LOP3.LUT R0, R4, 0x7fffe000, RZ, 0xc0, !PT ;  /* 0x7fffe00004007812 */ /* 0x000fe400078ec0ff */
[----:B------:R-:W-:Y:S02]  /*10c40*/  LEA R41, R5, UR4, 0x1 ;  /* 0x0000000405297c11 */ /* 0x000fe4000f8e08ff */
[----:B------:R-:W-:-:S03]  /*10c50*/  IADD3 R9, R9, R0, R214 ;  /* 0x0000000009097210 */ /* 0x000fc60007ffe0d6 */
[----:B------:R-:W0:Y:S01]  /*10c60*/  LDS.128 R4, [R41] ;  /* 0x0000000029047984 */ /* 0x000e220000000c00 */
[----:B------:R-:W-:-:S05]  /*10c70*/  LEA R0, R9, R2, 0x1 ;  /* 0x0000000209007211 */ /* 0x000fca00078e08ff */
[----:B------:R-:W1:Y:S01]  /*10c80*/  LDS.128 R8, [R0+0x15400] ;  /* 0x0154000000087984 */ /* 0x000e620000000c00 */
[--C-:B0-----:R-:W-:Y:S02]  /*10c90*/  HADD2.F32 R25, -RZ, R4.reuse.H0_H0 ;  /* 0x20000004ff197230 */ /* 0x101fe40000004100 */
[----:B------:R-:W-:Y:S02]  /*10ca0*/  HADD2.F32 R4, -RZ, R4.H1_H1 ;  /* 0x30000004ff047230 */ /* 0x000fe40000004100 */
[----:B------:R-:W-:Y:S02]  /*10cb0*/  HADD2.F32 R26, -RZ, R5.H0_H0 ;  /* 0x20000005ff1a7230 */ /* 0x000fe40000004100 */
[--C-:B-1----:R-:W-:Y:S02]  /*10cc0*/  HADD2.F32 R29, -RZ, R8.reuse.H0_H0 ;  /* 0x20000008ff1d7230 */ /* 0x102fe40000004100 */
[----:B------:R-:W-:Y:S02]  /*10cd0*/  HADD2.F32 R8, -RZ, R8.H1_H1 ;  /* 0x30000008ff087230 */ /* 0x000fe40000004100 */
[----:B------:R-:W-:-:S02]  /*10ce0*/  HADD2.F32 R30, -RZ, R9.H0_H0 ;  /* 0x20000009ff1e7230 */ /* 0x000fc40000004100 */
[-C--:B------:R-:W-:Y:S01]  /*10cf0*/  FMUL.FTZ R34, R35, R29.reuse ;  /* 0x0000001d23227220 */ /* 0x080fe20000410000 */
[C---:B------:R-:W-:Y:S01]  /*10d00*/  FMUL.FTZ R38, R33.reuse, R29 ;  /* 0x0000001d21267220 */ /* 0x040fe20000410000 */
[----:B------:R-:W-:Y:S02]  /*10d10*/  HADD2.F32 R9, -RZ, R9.H1_H1 ;  /* 0x30000009ff097230 */ /* 0x000fe40000004100 */
[-C--:B------:R-:W-:Y:S01]  /*10d20*/  FMUL.FTZ R15, R44, R8.reuse ;  /* 0x000000082c0f7220 */ /* 0x080fe20000410000 */
[-C--:B------:R-:W-:Y:S01]  /*10d30*/  FFMA.FTZ R34, R33, R25.reuse, -R34 ;  /* 0x0000001921227223 */ /* 0x080fe20000010822 */
[----:B------:R-:W-:Y:S01]  /*10d40*/  FFMA.FTZ R38, R35, R25, R38 ;  /* 0x0000001923267223 */ /* 0x000fe20000010026 */
[----:B------:R-:W-:Y:S01]  /*10d50*/  FMUL.FTZ R3, R40, R8 ;  /* 0x0000000828037220 */ /* 0x000fe20000410000 */
[----:B------:R-:W-:Y:S01]  /*10d60*/  FMUL.FTZ R25, R46, R30 ;  /* 0x0000001e2e197220 */ /* 0x000fe20000410000 */
[----:B------:R-:W-:Y:S02]  /*10d70*/  HADD2.F32 R33, -RZ, R12.H1_H1 ;  /* 0x3000000cff217230 */ /* 0x000fe40000004100 */
[----:B------:R-:W-:Y:S01]  /*10d80*/  FFMA.FTZ R15, R40, R4, -R15 ;  /* 0x00000004280f7223 */ /* 0x000fe2000001080f */
[----:B------:R-:W-:-:S02]  /*10d90*/  HADD2.F32 R5, -RZ, R5.H1_H1 ;  /* 0x30000005ff057230 */ /* 0x000fc40000004100 */
[----:B------:R-:W-:Y:S01]  /*10da0*/  FMUL.FTZ R29, R42, R30 ;  /* 0x0000001e2a1d7220 */ /* 0x000fe20000410000 */
[--C-:B------:R-:W-:Y:S02]  /*10db0*/  HADD2.F32 R31, -RZ, R10.reuse.H0_H0 ;  /* 0x2000000aff1f7230 */ /* 0x100fe40000004100 */
[----:B------:R-:W-:Y:S01]  /*10dc0*/  FFMA.FTZ R3, R44, R4, R3 ;  /* 0x000000042c037223 */ /* 0x000fe20000010003 */
[----:B------:R-:W-:Y:S01]  /*10dd0*/  FFMA.FTZ R25, R42, R26, -R25 ;  /* 0x0000001a2a197223 */ /* 0x000fe20000010819 */
[----:B------:R-:W-:Y:S02]  /*10de0*/  HADD2.F32 R10, -RZ, R10.H1_H1 ;  /* 0x3000000aff0a7230 */ /* 0x000fe40000004100 */
[-C--:B------:R-:W-:Y:S01]  /*10df0*/  FMUL.FTZ R4, R37, R9.reuse ;  /* 0x0000000925047220 */ /* 0x080fe20000410000 */
[----:B------:R-:W-:Y:S02]  /*10e00*/  HADD2.F32 R35, -RZ, R13.H0_H0 ;  /* 0x2000000dff237230 */ /* 0x000fe40000004100 */
[----:B------:R-:W-:Y:S01]  /*10e10*/  FMUL.FTZ R8, R33, R9 ;  /* 0x0000000921087220 */ /* 0x000fe20000410000 */
[----:B------:R-:W-:-:S02]  /*10e20*/  HADD2.F32 R42, -RZ, R24.H0_H0 ;  /* 0x20000018ff2a7230 */ /* 0x000fc40000004100 */
[-C--:B------:R-:W-:Y:S01]  /*10e30*/  FFMA.FTZ R12, R33, R5.reuse, -R4 ;  /* 0x00000005210c7223 */ /* 0x080fe20000010804 */
[----:B------:R-:W-:Y:S02]  /*10e40*/  HADD2.F32 R40, -RZ, R14.H0_H0 ;  /* 0x2000000eff287230 */ /* 0x000fe40000004100 */
[----:B------:R-:W-:Y:S01]  /*10e50*/  FFMA.FTZ R20, R37, R5, R8 ;  /* 0x0000000525147223 */ /* 0x000fe20000010008 */
[--C-:B------:R-:W-:Y:S02]  /*10e60*/  HADD2.F32 R27, -RZ, R6.reuse.H0_H0 ;  /* 0x20000006ff1b7230 */ /* 0x100fe40000004100 */
[-C--:B------:R-:W-:Y:S01]  /*10e70*/  FMUL.FTZ R4, R39, R31.reuse ;  /* 0x0000001f27047220 */ /* 0x080fe20000410000 */
[----:B------:R-:W-:Y:S02]  /*10e80*/  HADD2.F32 R6, -RZ, R6.H1_H1 ;  /* 0x30000006ff067230 */ /* 0x000fe40000004100 */
[----:B------:R-:W-:Y:S01]  /*10e90*/  FMUL.FTZ R30, R35, R31 ;  /* 0x0000001f231e7220 */ /* 0x000fe20000410000 */
[----:B------:R-:W-:-:S02]  /*10ea0*/  HADD2.F32 R32, -RZ, R11.H0_H0 ;  /* 0x2000000bff207230 */ /* 0x000fc40000004100 */
[-C--:B------:R-:W-:Y:S01]  /*10eb0*/  FMUL.FTZ R5, R42, R10.reuse ;  /* 0x0000000a2a057220 */ /* 0x080fe20000410000 */
[----:B------:R-:W-:Y:S01]  /*10ec0*/  FMUL.FTZ R9, R40, R10 ;  /* 0x0000000a28097220 */ /* 0x000fe20000410000 */
[----:B------:R-:W-:Y:S02]  /*10ed0*/  HADD2.F32 R11, -RZ, R11.H1_H1 ;  /* 0x3000000bff0b7230 */ /* 0x000fe40000004100 */
[----:B------:R-:W-:Y:S01]  /*10ee0*/  FFMA.FTZ R29, R46, R26, R29 ;  /* 0x0000001a2e1d7223 */ /* 0x000fe2000001001d */
[----:B------:R-:W-:Y:S02]  /*10ef0*/  HADD2.F32 R10, -RZ, R21.H1_H1 ;  /* 0x30000015ff0a7230 */ /* 0x000fe40000004100 */
[-C--:B------:R-:W-:Y:S01]  /*10f00*/  FFMA.FTZ R26, R35, R27.reuse, -R4 ;  /* 0x0000001b231a7223 */ /* 0x080fe20000010804 */
[----:B------:R-:W-:Y:S02]  /*10f10*/  HADD2.F32 R31, -RZ, R24.H1_H1 ;  /* 0x30000018ff1f7230 */ /* 0x000fe40000004100 */
[----:B------:R-:W-:Y:S01]  /*10f20*/  FFMA.FTZ R30, R39, R27, R30 ;  /* 0x0000001b271e7223 */ /* 0x000fe2000001001e */
[----:B------:R-:W-:-:S02]  /*10f30*/  HADD2.F32 R8, -RZ, R13.H1_H1 ;  /* 0x3000000dff087230 */ /* 0x000fc40000004100 */
[-C--:B------:R-:W-:Y:S01]  /*10f40*/  FFMA.FTZ R27, R40, R6.reuse, -R5 ;  /* 0x00000006281b7223 */ /* 0x080fe20000010805 */
[----:B------:R-:W-:Y:S02]  /*10f50*/  HADD2.F32 R21, -RZ, R14.H1_H1 ;  /* 0x3000000eff157230 */ /* 0x000fe40000004100 */
[----:B------:R-:W-:Y:S01]  /*10f60*/  FFMA.FTZ R13, R42, R6, R9 ;  /* 0x000000062a0d7223 */ /* 0x000fe20000010009 */
[--C-:B------:R-:W-:Y:S02]  /*10f70*/  HADD2.F32 R28, -RZ, R7.reuse.H0_H0 ;  /* 0x20000007ff1c7230 */ /* 0x100fe40000004100 */
[-C--:B------:R-:W-:Y:S01]  /*10f80*/  FMUL.FTZ R5, R10, R32.reuse ;  /* 0x000000200a057220 */ /* 0x080fe20000410000 */
[----:B------:R-:W-:Y:S02]  /*10f90*/  HADD2.F32 R7, -RZ, R7.H1_H1 ;  /* 0x30000007ff077230 */ /* 0x000fe40000004100 */
[-C--:B------:R-:W-:Y:S01]  /*10fa0*/  FMUL.FTZ R4, R31, R11.reuse ;  /* 0x0000000b1f047220 */ /* 0x080fe20000410000 */
[C---:B------:R-:W-:Y:S01]  /*10fb0*/  FMUL.FTZ R9, R8.reuse, R32 ;  /* 0x0000002008097220 */ /* 0x040fe20000410000 */
[C---:B------:R-:W-:Y:S01]  /*10fc0*/  FMUL.FTZ R6, R21.reuse, R11 ;  /* 0x0000000b15067220 */ /* 0x040fe20000410000 */
[-C--:B------:R-:W-:Y:S01]  /*10fd0*/  FFMA.FTZ R11, R8, R28.reuse, -R5 ;  /* 0x0000001c080b7223 */ /* 0x080fe20000010805 */
[-C--:B------:R-:W-:Y:S01]  /*10fe0*/  FFMA.FTZ R14, R21, R7.reuse, -R4 ;  /* 0x00000007150e7223 */ /* 0x080fe20000010804 */
        /* <DEDUP_REMOVED lines=12> */
.L_x_572:
[----:B------:R-:W-:Y:S05]  /*110b0*/  BSYNC B0 ;  /* 0x0000000000007941 */ /* 0x000fea0003800000 */
.L_x_553:
[----:B------:R-:W-:Y:S01]  /*110c0*/  @!PT LDS RZ, [RZ] ;  /* 0x00000000fffff984 */ /* 0x000fe20000000800 */
[----:B------:R-:W-:Y:S01]  /*110d0*/  @!PT LDS RZ, [RZ] ;  /* 0x00000000fffff984 */ /* 0x000fe20000000800 */
[----:B------:R-:W-:Y:S01]  /*110e0*/  @!PT LDS RZ, [RZ] ;  /* 0x00000000fffff984 */ /* 0x000fe20000000800 */
[----:B------:R-:W-:Y:S01]  /*110f0*/  @!PT LDS RZ, [RZ] ;  /* 0x00000000fffff984 */ /* 0x000fe20000000800 */
[----:B------:R1:W-:Y:S06]  /*11100*/  MEMBAR.ALL.CTA ;  /* 0x0000000000007992 */ /* 0x0003ec0000008000 */
[----:B-1----:R-:W1:Y:S01]  /*11110*/  FENCE.VIEW.ASYNC.S ;  /* 0x00000000000073c6 */ /* 0x002e620000000000 */
[----:B------:R-:W-:Y:S05]  /*11120*/  WARPSYNC.ALL ;  /* 0x0000000000007948 */ /* 0x000fea0003800000 */
[----:B-1----:R-:W-:Y:S06]  /*11130*/  BAR.SYNC.DEFER_BLOCKING 0xd, 0x100 ;  /* 0x0344000000007b1d */ /* 0x002fec0000010000 */
.L_x_551:
[----:B0-23--:R-:W2:Y:S02]  /*11140*/  LDL R0, [R1+0x14] ;  /* 0x0000140001007983 */ /* 0x00dea40000100800 */
[----:B--2---:R-:W-:-:S13]  /*11150*/  R2UR UR4, R0 ;  /* 0x00000000000472ca */ /* 0x004fda00000e0000 */
[----:B------:R-:W-:-:S05]  /*11160*/  IMAD.U32 R0, RZ, RZ, UR4 ;  /* 0x00000004ff007e24 */ /* 0x000fca000f8e00ff */
[----:B------:R-:W-:-:S13]  /*11170*/  ISETP.NE.AND P0, PT, R0, 0x3, PT ;  /* 0x000000030000780c */ /* 0x000fda0003f05270 */
[----:B------:R-:W-:Y:S05]  /*11180*/  @!P0 BRA `(.L_x_598) ;  /* 0x0000000000048947 */ /* 0x000fea0003800000 */
[----:B------:R-:W-:Y:S01]  /*11190*/  BPT.TRAP 0x1 ;  /* 0x000000040000795c */ /* 0x000fe20000300000 */
.L_x_598:
[----:B------:R-:W-:Y:S01]  /*111a0*/  IMAD R0, R215, 0x8, R2 ;  /* 0x00000008d7007824 */ /* 0x000fe200078e0202 */
[----:B-1--4-:R-:W-:-:S04]  /*111b0*/  SHF.L.U32 R3, R216, 0x1f, RZ ;  /* 0x0000001fd8037819 */ /* 0x012fc800000006ff */
[----:B------:R0:W1:Y:S01]  /*111c0*/  SYNCS.PHASECHK.TRANS64.TRYWAIT P2, [R0+URZ+0x36830], R3 ;  /* 0x03683003000075a7 */ /* 0x000062000804017f */
[----:B------:R-:W-:Y:S05]  /*111d0*/  @!P0 BRA `(.L_x_599) ;  /* 0x0000000000048947 */ /* 0x000fea0003800000 */
[----:B------:R-:W-:Y:S01]  /*111e0*/  BPT.TRAP 0x1 ;  /* 0x000000040000795c */ /* 0x000fe20000300000 */
.L_x_599:
[----:B------:R-:W2:Y:S01]  /*111f0*/  S2R R4, SR_TID.X ;  /* 0x0000000000047919 */ /* 0x000ea20000002100 */
[----:B------:R-:W-:Y:S01]  /*11200*/  IMAD.MOV.U32 R119, RZ, RZ, RZ ;  /* 0x000000ffff777224 */ /* 0x000fe200078e00ff */
[----:B--2---:R-:W-:-:S04]  /*11210*/  LOP3.LUT R4, R4, 0x7f, RZ, 0xc0, !PT ;  /* 0x0000007f04047812 */ /* 0x004fc800078ec0ff */
[----:B------:R-:W-:Y:S01]  /*11220*/  ISETP.NE.AND P1, PT, R4, RZ, PT ;  /* 0x000000ff0400720c */ /* 0x000fe20003f25270 */
[----:B-1----:R-:W-:-:S12]  /*11230*/  @P2 BRA `(.L_x_600) ;  /* 0x0000000000082947 */ /* 0x002fd80003800000 */
[----:B------:R-:W1:Y:S02]  /*11240*/  SYNCS.PHASECHK.TRANS64.TRYWAIT P2, [R0+URZ+0x36830], R3 ;  /* 0x03683003000075a7 */ /* 0x000e64000804017f */
[----:B-1----:R-:W-:Y:S05]  /*11250*/  @!P2 BRA `(.L_x_601) ;  /* 0x0000018400bca947 */ /* 0x002fea0003800000 */
.L_x_600:
[----:B------:R-:W-:Y:S05]  /*11260*/  WARPSYNC.ALL ;  /* 0x0000000000007948 */ /* 0x000fea0003800000 */
[----:B------:R-:W-:Y:S01]  /*11270*/  IADD3 R4, R2, 0x21400, RZ ;  /* 0x0002140002047810 */ /* 0x000fe20007ffe0ff */
[----:B------:R-:W-:Y:S01]  /*11280*/  IMAD.MOV.U32 R5, RZ, RZ, 0x40000040 ;  /* 0x40000040ff057424 */ /* 0x000fe200078e00ff */
[----:B------:R-:W-:Y:S01]  /*11290*/  R2UR UR24, R36 ;  /* 0x00000000241872ca */ /* 0x000fe200000e0000 */
[----:B------:R-:W-:Y:S01]  /*112a0*/  WARPGROUP.ARRIVE ;  /* 0x00000000000079c5 */ /* 0x000fe20000000000 */
[----:B------:R-:W-:Y:S01]  /*112b0*/  SHF.R.U32.HI R4, RZ, 0x4, R4 ;  /* 0x00000004ff047819 */ /* 0x000fe20000011604 */
[----:B------:R-:W-:Y:S01]  /*112c0*/  UMOV UR5, 0x40000040 ;  /* 0x4000004000057882 */ /* 0x000fe20000000000 */
[----:B------:R-:W-:Y:S01]  /*112d0*/  R2UR UR7, R5 ;  /* 0x00000000050772ca */ /* 0x000fe200000e0000 */
[----:B------:R-:W-:Y:S01]  /*112e0*/  IMAD.MOV.U32 R7, RZ, RZ, 0x40000040 ;  /* 0x40000040ff077424 */ /* 0x000fe200078e00ff */
[----:B------:R-:W-:Y:S01]  /*112f0*/  LOP3.LUT R4, R4, 0x3fff, RZ, 0xc0, !PT ;  /* 0x00003fff04047812 */ /* 0x000fe200078ec0ff */
[----:B------:R-:W-:Y:S01]  /*11300*/  UMOV UR27, UR5 ;  /* 0x00000005001b7c82 */ /* 0x000fe20008000000 */
[----:B------:R-:W-:Y:S01]  /*11310*/  IMAD.MOV.U32 R9, RZ, RZ, 0x40000040 ;  /* 0x40000040ff097424 */ /* 0x000fe200078e00ff */
[----:B------:R-:W-:Y:S01]  /*11320*/  UMOV UR17, UR27 ;  /* 0x0000001b00117c82 */ /* 0x000fe20008000000 */
[----:B------:R-:W-:Y:S01]  /*11330*/  LOP3.LUT R218, R4, 0x10000, RZ, 0xfc, !PT ;  /* 0x0001000004da7812 */ /* 0x000fe200078efcff */
[----:B------:R-:W-:Y:S01]  /*11340*/  UMOV UR21, UR27 ;  /* 0x0000001b00157c82 */ /* 0x000fe20008000000 */
[----:B------:R-:W-:Y:S01]  /*11350*/  R2UR UR19, R7 ;  /* 0x00000000071372ca */ /* 0x000fe200000e0000 */
[----:B------:R-:W-:Y:S01]  /*11360*/  ULOP3.LUT UR24, UR24, 0x10000, URZ, 0xfc, !UPT ;  /* 0x0001000018187892 */ /* 0x000fe2000f8efc3f */
[----:B------:R-:W-:Y:S01]  /*11370*/  R2UR UR23, R9 ;  /* 0x00000000091772ca */ /* 0x000fe200000e0000 */
[----:B------:R-:W-:Y:S01]  /*11380*/  IMAD R4, R215, 0xa80, R218 ;  /* 0x00000a80d7047824 */ /* 0x000fe200078e02da */
[----:B------:R-:W-:Y:S01]  /*11390*/  MOV R11, 0x40000040 ;  /* 0x40000040000b7802 */ /* 0x000fe20000000f00 */
[----:B------:R-:W-:Y:S01]  /*113a0*/  IMAD.MOV.U32 R7, RZ, RZ, 0x40000040 ;  /* 0x40000040ff077424 */ /* 0x000fe200078e00ff */
[----:B------:R-:W-:Y:S01]  /*113b0*/  UMOV UR9, UR27 ;  /* 0x0000001b00097c82 */ /* 0x000fe20008000000 */
[C---:B------:R-:W-:Y:S01]  /*113c0*/  VIADD R8, R4.reuse, 0x100 ;  /* 0x0000010004087836 */ /* 0x040fe20000000000 */
[C---:B------:R-:W-:Y:S01]  /*113d0*/  R2UR UR6, R4.reuse ;  /* 0x00000000040672ca */ /* 0x040fe200000e0000 */
[----:B------:R-:W-:Y:S01]  /*113e0*/  UMOV UR4, UR24 ;  /* 0x0000001800047c82 */ /* 0x000fe20008000000 */
[----:B------:R-:W-:Y:S01]  /*113f0*/  IADD3 R6, R4, 0x80, RZ ;  /* 0x0000008004067810 */ /* 0x000fe20007ffe0ff */
[----:B------:R-:W-:Y:S01]  /*11400*/  UMOV UR26, UR4 ;  /* 0x00000004001a7c82 */ /* 0x000fe20008000000 */
[----:B------:R-:W-:Y:S01]  /*11410*/  R2UR UR22, R8 ;  /* 0x00000000081672ca */ /* 0x000fe200000e0000 */
[----:B------:R-:W-:Y:S01]  /*11420*/  UMOV UR16, UR26 ;  /* 0x0000001a00107c82 */ /* 0x000fe20008000000 */
[----:B------:R-:W-:Y:S01]  /*11430*/  R2UR UR18, R6 ;  /* 0x00000000061272ca */ /* 0x000fe200000e0000 */
[----:B------:R-:W-:Y:S01]  /*11440*/  UMOV UR20, UR26 ;  /* 0x0000001a00147c82 */ /* 0x000fe20008000000 */
[C---:B------:R-:W-:Y:S01]  /*11450*/  VIADD R6, R4.reuse, 0x180 ;  /* 0x0000018004067836 */ /* 0x040fe20000000000 */
[----:B------:R-:W-:Y:S01]  /*11460*/  IADD3 R10, R4, 0x200, RZ ;  /* 0x00000200040a7810 */ /* 0x000fe20007ffe0ff */
[----:B------:R-:W-:Y:S01]  /*11470*/  IMAD.U32 R12, RZ, RZ, UR4 ;  /* 0x00000004ff0c7e24 */ /* 0x000fe2000f8e00ff */
[----:B------:R-:W-:Y:S01]  /*11480*/  R2UR UR11, R11 ;  /* 0x000000000b0b72ca */ /* 0x000fe200000e0000 */
[----:B------:R-:W-:Y:S01]  /*11490*/  IMAD.U32 R13, RZ, RZ, UR5 ;  /* 0x00000005ff0d7e24 */ /* 0x000fe2000f8e00ff */
[----:B------:R-:W-:Y:S01]  /*114a0*/  HGMMA.64x16x16.F32 R72, gdesc[UR4], RZ, !UPT, gsb0 ;  /* 0x00200000044879f0 */ /* 0x000fe2000c0008ff */
[----:B------:R-:W-:Y:S01]  /*114b0*/  R2UR UR6, R6 ;  /* 0x00000000060672ca */ /* 0x000fe200000e0000 */
[----:B------:R-:W-:Y:S01]  /*114c0*/  UMOV UR4, UR26 ;  /* 0x0000001a00047c82 */ /* 0x000fe20008000000 */
[----:B------:R-:W-:Y:S01]  /*114d0*/  R2UR UR7, R7 ;  /* 0x00000000070772ca */ /* 0x000fe200000e0000 */
[----:B------:R-:W-:Y:S01]  /*114e0*/  UMOV UR5, UR27 ;  /* 0x0000001b00057c82 */ /* 0x000fe20008000000 */
[----:B------:R-:W-:Y:S01]  /*114f0*/  R2UR UR10, R10 ;  /* 0x000000000a0a72ca */ /* 0x000fe200000e0000 */
[----:B------:R-:W-:Y:S01]  /*11500*/  UMOV UR8, UR26 ;  /* 0x0000001a00087c82 */ /* 0x000fe20008000000 */
[C---:B------:R-:W-:Y:S01]  /*11510*/  VIADD R8, R4.reuse, 0x280 ;  /* 0x0000028004087836 */ /* 0x040fe20000000000 */
[----:B------:R-:W-:Y:S01]  /*11520*/  UMOV UR12, UR26 ;  /* 0x0000001a000c7c82 */ /* 0x000fe20008000000 */
[----:B------:R-:W-:Y:S01]  /*11530*/  IMAD.MOV.U32 R9, RZ, RZ, 0x40000040 ;  /* 0x40000040ff097424 */ /* 0x000fe200078e00ff */
[----:B------:R-:W-:Y:S01]  /*11540*/  UMOV UR13, UR27 ;  /* 0x0000001b000d7c82 */ /* 0x000fe20008000000 */
[----:B------:R-:W-:Y:S01]  /*11550*/  VIADD R6, R4, 0x300 ;  /* 0x0000030004067836 */ /* 0x000fe20000000000 */
[----:B------:R-:W-:Y:S01]  /*11560*/  R2UR UR14, R8 ;  /* 0x00000000080e72ca */ /* 0x000fe200000e0000 */
[----:B------:R-:W-:Y:S01]  /*11570*/  VIADD R8, R4, 0x2 ;  /* 0x0000000204087836 */ /* 0x000fe20000000000 */
[----:B------:R-:W-:Y:S01]  /*11580*/  R2UR UR15, R9 ;  /* 0x00000000090f72ca */ /* 0x000fe200000e0000 */
[----:B------:R-:W-:Y:S01]  /*11590*/  IMAD.MOV.U32 R9, RZ, RZ, 0x40000040 ;  /* 0x40000040ff097424 */ /* 0x000fe200078e00ff */
[----:B------:R-:W-:Y:S01]  /*115a0*/  MOV R7, 0x40000040 ;  /* 0x4000004000077802 */ /* 0x000fe20000000f00 */
[----:B------:R-:W-:Y:S01]  /*115b0*/  UMOV UR29, 0x40000040 ;  /* 0x40000040001d7882 */ /* 0x000fe20000000000 */
[----:B------:R-:W-:Y:S01]  /*115c0*/  R2UR UR30, R8 ;  /* 0x00000000081e72ca */ /* 0x000fe200000e0000 */
[C---:B------:R-:W-:Y:S01]  /*115d0*/  VIADD R10, R4.reuse, 0x102 ;  /* 0x00000102040a7836 */ /* 0x040fe20000000000 */
[----:B------:R-:W-:Y:S01]  /*115e0*/  R2UR UR31, R9 ;  /* 0x00000000091f72ca */ /* 0x000fe200000e0000 */
[----:B------:R-:W-:Y:S01]  /*115f0*/  IMAD.MOV.U32 R11, RZ, RZ, 0x40000040 ;  /* 0x40000040ff0b7424 */ /* 0x000fe200078e00ff */
[----:B------:R2:W-:Y:S01]  /*11600*/  STL.64 [R1+0x48], R12 ;  /* 0x0000480c01007387 */ /* 0x0005e20000100a00 */
[----:B------:R-:W-:Y:S01]  /*11610*/  VIADD R8, R4, 0x182 ;  /* 0x0000018204087836 */ /* 0x000fe20000000000 */
[----:B------:R-:W-:Y:S01]  /*11620*/  UIADD3 UR52, UR24, 0x406, URZ ;  /* 0x0000040618347890 */ /* 0x000fe2000fffe03f */
[----:B------:R-:W-:Y:S01]  /*11630*/  IMAD.MOV.U32 R9, RZ, RZ, 0x40000040 ;  /* 0x40000040ff097424 */ /* 0x000fe200078e00ff */
[----:B------:R-:W-:Y:S01]  /*11640*/  UMOV UR53, 0x40000040 ;  /* 0x4000004000357882 */ /* 0x000fe20000000000 */
[----:B------:R-:W-:Y:S01]  /*11650*/  UIADD3 UR48, UR24, 0x800, URZ ;  /* 0x0000080018307890 */ /* 0x000fe2000fffe03f */
[----:B01----:R-:W-:Y:S01]  /*11660*/  P2R R3, PR, RZ, 0x1 ;  /* 0x00000001ff037803 */ /* 0x003fe20000000000 */
[----:B------:R-:W-:Y:S01]  /*11670*/  UMOV UR49, 0x40000040 ;  /* 0x4000004000317882 */ /* 0x000fe20000000000 */
[----:B------:R-:W-:Y:S01]  /*11680*/  UIADD3 UR44, UR24, 0x802, URZ ;  /* 0x00000802182c7890 */ /* 0x000fe2000fffe03f */
[----:B------:R-:W-:Y:S01]  /*11690*/  BSSY B0, `(.L_x_602) ;  /* 0x0000a92000007945 */ /* 0x000fe20003800000 */
[----:B------:R-:W-:Y:S01]  /*116a0*/  UMOV UR45, 0x40000040 ;  /* 0x40000040002d7882 */ /* 0x000fe20000000000 */
[----:B------:R-:W-:Y:S01]  /*116b0*/  UIADD3 UR40, UR24, 0x804, URZ ;  /* 0x0000080418287890 */ /* 0x000fe2000fffe03f */
[----:B--2---:R-:W-:Y:S01]  /*116c0*/  IMAD.U32 R13, RZ, RZ, UR29 ;  /* 0x0000001dff0d7e24 */ /* 0x004fe2000f8e00ff */
[----:B------:R-:W-:Y:S01]  /*116d0*/  UMOV UR41, 0x40000040 ;  /* 0x4000004000297882 */ /* 0x000fe20000000000 */
[----:B------:R-:W-:Y:S01]  /*116e0*/  UIADD3 UR36, UR24, 0x806, URZ ;  /* 0x0000080618247890 */ /* 0x000fe2000fffe03f */
[--C-:B------:R-:W-:Y:S01]  /*116f0*/  IMAD.MOV.U32 R118, RZ, RZ, R119.reuse ;  /* 0x000000ffff767224 */ /* 0x100fe200078e0077 */
[----:B------:R-:W-:Y:S01]  /*11700*/  UMOV UR37, 0x40000040 ;  /* 0x4000004000257882 */ /* 0x000fe20000000000 */
[-C--:B------:R-:W-:Y:S01]  /*11710*/  MOV R117, R119.reuse ;  /* 0x0000007700757202 */ /* 0x080fe20000000f00 */
[--C-:B------:R-:W-:Y:S01]  /*11720*/  IMAD.MOV.U32 R116, RZ, RZ, R119.reuse ;  /* 0x000000ffff747224 */ /* 0x100fe200078e0077 */
        /* <DEDUP_REMOVED lines=9> */
[----:B------:R-:W-:Y:S01]  /*117c0*/  IMAD.MOV.U32 R99, RZ, RZ, R119 ;  /* 0x000000ffff637224 */ /* 0x000fe200078e0077 */
[----:B------:R-:W-:Y:S01]  /*117d0*/  MOV R93, R119 ;  /* 0x00000077005d7202 */ /* 0x000fe20000000f00 */
[----:B------:R-:W-:-:S02]  /*117e0*/  WARPGROUP.DEPBAR.LE gsb0, 0x0 ;  /* 0x00008000000079c5 */ /* 0x000fc40000010000 */
[----:B------:R-:W-:Y:S01]  /*117f0*/  WARPGROUP.ARRIVE ;  /* 0x00000000000079c5 */ /* 0x000fe20000000000 */
[--C-:B------:R-:W-:Y:S01]  /*11800*/  IMAD.MOV.U32 R95, RZ, RZ, R119.reuse ;  /* 0x000000ffff5f7224 */ /* 0x100fe200078e0077 */
[-C--:B------:R-:W-:Y:S01]  /*11810*/  MOV R89, R119.reuse ;  /* 0x0000007700597202 */ /* 0x080fe20000000f00 */
[--C-:B------:R-:W-:Y:S01]  /*11820*/  IMAD.MOV.U32 R91, RZ, RZ, R119.reuse ;  /* 0x000000ffff5b7224 */ /* 0x100fe200078e0077 */
[-C--:B------:R-:W-:Y:S01]  /*11830*/  MOV R85, R119.reuse ;  /* 0x0000007700557202 */ /* 0x080fe20000000f00 */
[--C-:B------:R-:W-:Y:S01]  /*11840*/  IMAD.MOV.U32 R87, RZ, RZ, R119.reuse ;  /* 0x000000ffff577224 */ /* 0x100fe200078e0077 */
[----:B------:R-:W-:Y:S01]  /*11850*/  HGMMA.64x16x16.F32 R64, gdesc[UR16], RZ, !UPT, gsb0 ;  /* 0x00200000104079f0 */ /* 0x000fe2000c0008ff */
[----:B------:R-:W-:Y:S01]  /*11860*/  R2UR UR18, R6 ;  /* 0x00000000061272ca */ /* 0x000fe200000e0000 */
[----:B------:R-:W-:Y:S01]  /*11870*/  UMOV UR16, UR26 ;  /* 0x0000001a00107c82 */ /* 0x000fe20008000000 */
[----:B------:R-:W-:Y:S01]  /*11880*/  R2UR UR19, R7 ;  /* 0x00000000071372ca */ /* 0x000fe200000e0000 */
[----:B------:R-:W-:Y:S01]  /*11890*/  UMOV UR17, UR27 ;  /* 0x0000001b00117c82 */ /* 0x000fe20008000000 */
[----:B------:R-:W-:Y:S01]  /*118a0*/  IMAD.MOV.U32 R7, RZ, RZ, 0x40000040 ;  /* 0x40000040ff077424 */ /* 0x000fe200078e00ff */
[----:B------:R-:W-:Y:S01]  /*118b0*/  IADD3 R6, R4, 0x82, RZ ;  /* 0x0000008204067810 */ /* 0x000fe20007ffe0ff */
[----:B------:R-:W-:Y:S01]  /*118c0*/  UMOV UR27, UR29 ;  /* 0x0000001d001b7c82 */ /* 0x000fe20008000000 */
[----:B------:R-:W-:Y:S01]  /*118d0*/  IMAD.MOV.U32 R83, RZ, RZ, R119 ;  /* 0x000000ffff537224 */ /* 0x000fe200078e0077 */
[----:B------:R-:W-:Y:S01]  /*118e0*/  MOV R81, R119 ;  /* 0x0000007700517202 */ /* 0x000fe20000000f00 */
[----:B------:R-:W-:-:S02]  /*118f0*/  WARPGROUP.DEPBAR.LE gsb0, 0x0 ;  /* 0x00008000000079c5 */ /* 0x000fc40000010000 */
[----:B-----5:R-:W-:-:S06]  /*11900*/  WARPGROUP.ARRIVE ;  /* 0x00000000000079c5 */ /* 0x020fcc0000000000 */
[----:B------:R-:W-:Y:S01]  /*11910*/  HGMMA.64x16x16.F32 R56, gdesc[UR20], RZ, !UPT, gsb0 ;  /* 0x00200000143879f0 */ /* 0x000fe2000c0008ff */
[----:B------:R-:W-:Y:S01]  /*11920*/  R2UR UR22, R10 ;  /* 0x000000000a1672ca */ /* 0x000fe200000e0000 */
[----:B------:R-:W-:Y:S01]  /*11930*/  UMOV UR21, UR27 ;  /* 0x0000001b00157c82 */ /* 0x000fe20008000000 */
[----:B------:R-:W-:Y:S01]  /*11940*/  R2UR UR23, R11 ;  /* 0x000000000b1772ca */ /* 0x000fe200000e0000 */
[----:B------:R-:W-:Y:S02]  /*11950*/  VIADD R10, R4, 0x282 ;  /* 0x00000282040a7836 */ /* 0x000fe40000000000 */
[----:B------:R-:W-:Y:S01]  /*11960*/  IMAD.MOV.U32 R11, RZ, RZ, 0x40000040 ;  /* 0x40000040ff0b7424 */ /* 0x000fe200078e00ff */
[----:B------:R-:W-:Y:S02]  /*11970*/  WARPGROUP.DEPBAR.LE gsb0, 0x0 ;  /* 0x00008000000079c5 */ /* 0x000fe40000010000 */
[----:B------:R-:W-:-:S06]  /*11980*/  WARPGROUP.ARRIVE ;  /* 0x00000000000079c5 */ /* 0x000fcc0000000000 */
[----:B------:R-:W-:Y:S01]  /*11990*/  HGMMA.64x16x16.F32 R48, gdesc[UR4], RZ, !UPT, gsb0 ;  /* 0x00200000043079f0 */ /* 0x000fe2000c0008ff */
[----:B------:R-:W-:Y:S01]  /*119a0*/  UIADD3 UR4, UR24, 0x2, URZ ;  /* 0x0000000218047890 */ /* 0x000fe2000fffe03f */
[----:B------:R-:W-:Y:S01]  /*119b0*/  R2UR UR6, R8 ;  /* 0x00000000080672ca */ /* 0x000fe200000e0000 */
[----:B------:R-:W-:Y:S01]  /*119c0*/  UMOV UR5, UR27 ;  /* 0x0000001b00057c82 */ /* 0x000fe20008000000 */
[----:B------:R-:W-:Y:S01]  /*119d0*/  R2UR UR7, R9 ;  /* 0x00000000090772ca */ /* 0x000fe200000e0000 */
[----:B------:R-:W-:Y:S02]  /*119e0*/  VIADD R8, R4, 0x4 ;  /* 0x0000000404087836 */ /* 0x000fe40000000000 */
[----:B------:R-:W-:Y:S01]  /*119f0*/  IMAD.MOV.U32 R9, RZ, RZ, 0x40000040 ;  /* 0x40000040ff097424 */ /* 0x000fe200078e00ff */
[----:B------:R-:W-:Y:S02]  /*11a00*/  UMOV UR28, UR4 ;  /* 0x00000004001c7c82 */ /* 0x000fe40008000000 */
[----:B------:R-:W-:Y:S01]  /*11a10*/  UMOV UR26, UR28 ;  /* 0x0000001c001a7c82 */ /* 0x000fe20008000000 */
[----:B------:R-:W-:Y:S01]  /*11a20*/  IMAD.U32 R12, RZ, RZ, UR28 ;  /* 0x0000001cff0c7e24 */ /* 0x000fe2000f8e00ff */
[----:B------:R-:W-:Y:S01]  /*11a30*/  UMOV UR20, UR26 ;  /* 0x0000001a00147c82 */ /* 0x000fe20008000000 */
[----:B------:R-:W-:-:S03]  /*11a40*/  UMOV UR4, UR26 ;  /* 0x0000001a00047c82 */ /* 0x000fc60008000000 */
[----:B------:R0:W-:Y:S01]  /*11a50*/  STL.64 [R1+0x40], R12 ;  /* 0x0000400c01007387 */ /* 0x0001e20000100a00 */
[----:B------:R-:W-:Y:S02]  /*11a60*/  WARPGROUP.DEPBAR.LE gsb0, 0x0 ;  /* 0x00008000000079c5 */ /* 0x000fe40000010000 */
[----:B------:R-:W-:-:S06]  /*11a70*/  WARPGROUP.ARRIVE ;  /* 0x00000000000079c5 */ /* 0x000fcc0000000000 */
[----:B------:R-:W-:Y:S01]  /*11a80*/  HGMMA.64x16x16.F32 R40, gdesc[UR8], RZ, !UPT, gsb0 ;  /* 0x00200000082879f0 */ /* 0x000fe2000c0008ff */
[----:B------:R-:W-:Y:S01]  /*11a90*/  UMOV UR8, UR26 ;  /* 0x0000001a00087c82 */ /* 0x000fe20008000000 */
[----:B------:R-:W-:Y:S01]  /*11aa0*/  UMOV UR9, UR27 ;  /* 0x0000001b00097c82 */ /* 0x000fe20008000000 */
[----:B------:R-:W-:Y:S02]  /*11ab0*/  WARPGROUP.DEPBAR.LE gsb0, 0x0 ;  /* 0x00008000000079c5 */ /* 0x000fe40000010000 */
[----:B------:R-:W-:-:S06]  /*11ac0*/  WARPGROUP.ARRIVE ;  /* 0x00000000000079c5 */ /* 0x000fcc0000000000 */
[----:B------:R-:W-:Y:S01]  /*11ad0*/  HGMMA.64x16x16.F32 R32, gdesc[UR12], RZ, !UPT, gsb0 ;  /* 0x002000000c2079f0 */ /* 0x000fe2000c0008ff */
[----:B------:R-:W-:Y:S01]  /*11ae0*/  R2UR UR14, R10 ;  /* 0x000000000a0e72ca */ /* 0x000fe200000e0000 */
[----:B------:R-:W-:Y:S01]  /*11af0*/  UMOV UR12, UR26 ;  /* 0x0000001a000c7c82 */ /* 0x000fe20008000000 */
[----:B------:R-:W-:Y:S01]  /*11b00*/  R2UR UR15, R11 ;  /* 0x000000000b0f72ca */ /* 0x000fe200000e0000 */
[----:B------:R-:W-:Y:S01]  /*11b10*/  UMOV UR13, UR27 ;  /* 0x0000001b000d7c82 */ /* 0x000fe20008000000 */
[----:B------:R-:W-:Y:S02]  /*11b20*/  VIADD R10, R4, 0x104 ;  /* 0x00000104040a7836 */ /* 0x000fe40000000000 */
[----:B------:R-:W-:Y:S01]  /*11b30*/  IMAD.MOV.U32 R11, RZ, RZ, 0x40000040 ;  /* 0x40000040ff0b7424 */ /* 0x000fe200078e00ff */
[----:B------:R-:W-:Y:S02]  /*11b40*/  WARPGROUP.DEPBAR.LE gsb0, 0x0 ;  /* 0x00008000000079c5 */ /* 0x000fe40000010000 */
[----:B------:R-:W-:-:S06]  /*11b50*/  WARPGROUP.ARRIVE ;  /* 0x00000000000079c5 */ /* 0x000fcc0000000000 */
[----:B------:R-:W-:Y:S01]  /*11b60*/  HGMMA.64x16x16.F32 R24, gdesc[UR16], RZ, !UPT, gsb0 ;  /* 0x00200000101879f0 */ /* 0x000fe2000c0008ff */
[----:B------:R-:W-:Y:S01]  /*11b70*/  R2UR UR18, R6 ;  /* 0x00000000061272ca */ /* 0x000fe200000e0000 */
[----:B------:R-:W-:Y:S01]  /*11b80*/  UMOV UR16, UR26 ;  /* 0x0000001a00107c82 */ /* 0x000fe20008000000 */
[----:B------:R-:W-:Y:S01]  /*11b90*/  R2UR UR19, R7 ;  /* 0x00000000071372ca */ /* 0x000fe200000e0000 */
[----:B------:R-:W-:Y:S01]  /*11ba0*/  UMOV UR17, UR27 ;  /* 0x0000001b00117c82 */ /* 0x000fe20008000000 */
[----:B------:R-:W-:Y:S02]  /*11bb0*/  IADD3 R6, R4, 0x202, RZ ;  /* 0x0000020204067810 */ /* 0x000fe40007ffe0ff */
[----:B------:R-:W-:Y:S02]  /*11bc0*/  MOV R7, 0x40000040 ;  /* 0x4000004000077802 */ /* 0x000fe40000000f00 */
[----:B------:R-:W-:Y:S01]  /*11bd0*/  R2UR UR10, R6 ;  /* 0x00000000060a72ca */ /* 0x000fe200000e0000 */
[----:B------:R-:W-:Y:S01]  /*11be0*/  VIADD R6, R4, 0x302 ;  /* 0x0000030204067836 */ /* 0x000fe20000000000 */
[----:B------:R-:W-:-:S02]  /*11bf0*/  R2UR UR11, R7 ;  /* 0x00000000070b72ca */ /* 0x000fc400000e0000 */
[----:B------:R-:W-:Y:S01]  /*11c00*/  MOV R7, 0x40000040 ;  /* 0x4000004000077802 */ /* 0x000fe20000000f00 */
[----:B------:R-:W-:Y:S02]  /*11c10*/  WARPGROUP.DEPBAR.LE gsb0, 0x0 ;  /* 0x00008000000079c5 */ /* 0x000fe40000010000 */
[----:B------:R-:W-:-:S06]  /*11c20*/  WARPGROUP.ARRIVE ;  /* 0x00000000000079c5 */ /* 0x000fcc0000000000 */
[----:B------:R-:W-:Y:S01]  /*11c30*/  HGMMA.64x16x16.F32 R72, gdesc[UR28], R72, gsb0 ;  /* 0x002000001c4879f0 */ /* 0x000fe20008000848 */
[----:B------:R-:W-:Y:S01]  /*11c40*/  R2UR UR30, R8 ;  /* 0x00000000081e72ca */ /* 0x000fe200000e0000 */
[----:B------:R-:W-:Y:S01]  /*11c50*/  UMOV UR29, 0x40000040 ;  /* 0x40000040001d7882 */ /* 0x000fe20000000000 */
[----:B------:R-:W-:Y:S01]  /*11c60*/  R2UR UR31, R9 ;  /* 0x00000000091f72ca */ /* 0x000fe200000e0000 */
[----:B------:R-:W-:Y:S02]  /*11c70*/  VIADD R8, R4, 0x184 ;  /* 0x0000018404087836 */ /* 0x000fe40000000000 */
[----:B------:R-:W-:Y:S02]  /*11c80*/  IMAD.MOV.U32 R9, RZ, RZ, 0x40000040 ;  /* 0x40000040ff097424 */ /* 0x000fe400078e00ff */
[----:B0-----:R-:W-:Y:S01]  /*11c90*/  IMAD.U32 R13, RZ, RZ, UR29 ;  /* 0x0000001dff0d7e24 */ /* 0x001fe2000f8e00ff */
[----:B------:R-:W-:Y:S02]  /*11ca0*/  WARPGROUP.DEPBAR.LE gsb0, 0x0 ;  /* 0x00008000000079c5 */ /* 0x000fe40000010000 */
[----:B------:R-:W-:-:S06]  /*11cb0*/  WARPGROUP.ARRIVE ;  /* 0x00000000000079c5 */ /* 0x000fcc0000000000 */
[----:B------:R-:W-:Y:S01]  /*11cc0*/  HGMMA.64x16x16.F32 R64, gdesc[UR16], R64, gsb0 ;  /* 0x00200000104079f0 */ /* 0x000fe20008000840 */
[----:B------:R-:W-:Y:S01]  /*11cd0*/  R2UR UR18, R6 ;  /* 0x00000000061272ca */ /* 0x000fe200000e0000 */
[----:B------:R-:W-:Y:S01]  /*11ce0*/  UMOV UR16, UR26 ;  /* 0x0000001a00107c82 */ /* 0x000fe20008000000 */
[----:B------:R-:W-:Y:S01]  /*11cf0*/  R2UR UR19, R7 ;  /* 0x00000000071372ca */ /* 0x000fe200000e0000 */
[----:B------:R-:W-:Y:S01]  /*11d00*/  UMOV UR17, UR27 ;  /* 0x0000001b00117c82 */ /* 0x000fe20008000000 */
[----:B------:R-:W-:Y:S01]  /*11d10*/  IMAD.MOV.U32 R7, RZ, RZ, 0x40000040 ;  /* 0x40000040ff077424 */ /* 0x000fe200078e00ff */
[----:B------:R-:W-:Y:S01]  /*11d20*/  IADD3 R6, R4, 0x84, RZ ;  /* 0x0000008404067810 */ /* 0x000fe20007ffe0ff */
[----:B------:R-:W-:Y:S01]  /*11d30*/  UMOV UR27, UR29 ;  /* 0x0000001d001b7c82 */ /* 0x000fe20008000000 */
[----:B------:R-:W-:Y:S02]  /*11d40*/  WARPGROUP.DEPBAR.LE gsb0, 0x0 ;  /* 0x00008000000079c5 */ /* 0x000fe40000010000 */
[----:B------:R-:W-:-:S06]  /*11d50*/  WARPGROUP.ARRIVE ;  /* 0x00000000000079c5 */ /* 0x000fcc0000000000 */
[----:B------:R-:W-:Y:S01]  /*11d60*/  HGMMA.64x16x16.F32 R56, gdesc[UR20], R56, gsb0 ;  /* 0x00200000143879f0 */ /* 0x000fe20008000838 */
[----:B------:R-:W-:Y:S01]  /*11d70*/  R2UR UR22, R10 ;  /* 0x000000000a1672ca */ /* 0x000fe200000e0000 */
[----:B------:R-:W-:Y:S01]  /*11d80*/  UMOV UR21, UR27 ;  /* 0x0000001b00157c82 */ /* 0x000fe20008000000 */
[----:B------:R-:W-:Y:S01]  /*11d90*/  R2UR UR23, R11 ;  /* 0x000000000b1772ca */ /* 0x000fe200000e0000 */
[----:B------:R-:W-:Y:S02]  /*11da0*/  VIADD R10, R4, 0x284 ;  /* 0x00000284040a7836 */ /* 0x000fe40000000000 */
[----:B------:R-:W-:Y:S01]  /*11db0*/  IMAD.MOV.U32 R11, RZ, RZ, 0x40000040 ;  /* 0x40000040ff0b7424 */ /* 0x000fe200078e00ff */
[----:B------:R-:W-:Y:S02]  /*11dc0*/  WARPGROUP.DEPBAR.LE gsb0, 0x0 ;  /* 0x00008000000079c5 */ /* 0x000fe40000010000 */
[----:B------:R-:W-:-:S06]  /*11dd0*/  WARPGROUP.ARRIVE ;  /* 0x00000000000079c5 */ /* 0x000fcc0000000000 */
[----:B------:R-:W-:Y:S01]  /*11de0*/  HGMMA.64x16x16.F32 R48, gdesc[UR4], R48, gsb0 ;  /* 0x00200000043079f0 */ /* 0x000fe20008000830 */
        /* <DEDUP_REMOVED lines=14> */
[----:B------:R-:W-:Y:S01]  /*11ed0*/  HGMMA.64x16x16.F32 R40, gdesc[UR8], R40, gsb0 ;  /* 0x00200000082879f0 */ /* 0x000fe20008000828 */
[----:B------:R-:W-:Y:S01]  /*11ee0*/  UMOV UR8, UR26 ;  /* 0x0000001a00087c82 */ /* 0x000fe20008000000 */
[----:B------:R-:W-:Y:S01]  /*11ef0*/  UMOV UR9, UR27 ;  /* 0x0000001b00097c82 */ /* 0x000fe20008000000 */
[----:B------:R-:W-:Y:S02]  /*11f00*/  WARPGROUP.DEPBAR.LE gsb0, 0x0 ;  /* 0x00008000000079c5 */ /* 0x000fe40000010000 */
[----:B------:R-:W-:-:S06]  /*11f10*/  WARPGROUP.ARRIVE ;  /* 0x00000000000079c5 */ /* 0x000fcc0000000000 */
[----:B------:R-:W-:Y:S01]  /*11f20*/  HGMMA.64x16x16.F32 R32, gdesc[UR12], R32, gsb0 ;  /* 0x002000000c2079f0 */ /* 0x000fe20008000820 */
        /* <DEDUP_REMOVED lines=8> */
[----:B------:R-:W-:Y:S01]  /*11fb0*/  HGMMA.64x16x16.F32 R24, gdesc[UR16], R24, gsb0 ;  /* 0x00200000101879f0 */ /* 0x000fe20008000818 */
        /* <DEDUP_REMOVED lines=255> */
[----:B------:R-:W-:Y:S01]  /*12fb0*/  R2UR UR54, R8 ;  /* 0x00000000083672ca */ /* 0x000fe200000e0000 */
[----:B------:R-:W-:Y:S01]  /*12fc0*/  UMOV UR20, UR26 ;  /* 0x0000001a00147c82 */ /* 0x000fe20008000000 */
[----:B------:R-:W-:Y:S01]  /*12fd0*/  UMOV UR4, UR26 ;  /* 0x0000001a00047c82 */ /* 0x000fe20008000000 */
[----:B------:R-:W-:Y:S01]  /*12fe0*/  R2UR UR55, R9 ;  /* 0x00000000093772ca */ /* 0x000fe200000e0000 */
[----:B------:R-:W-:-:S02]  /*12ff0*/  VIADD R8, R4, 0x506 ;  /* 0x0000050604087836 */ /* 0x000fc40000000000 */
[----:B------:R-:W-:Y:S02]  /*13000*/  IMAD.MOV.U32 R9, RZ, RZ, 0x40000040 ;  /* 0x40000040ff097424 */ /* 0x000fe400078e00ff */
[----:B------:R-:W-:-:S05]  /*13010*/  IMAD.U32 R12, RZ, RZ, UR28 ;  /* 0x0000001cff0c7e24 */ /* 0x000fca000f8e00ff */
        /* <DEDUP_REMOVED lines=30> */
[----:B------:R-:W-:Y:S03]  /*13200*/  HGMMA.64x16x16.F32 R72, gdesc[UR28], R72, gsb0 ;  /* 0x002000001c4879f0 */ /* 0x000fe60008000848 */
[----:B------:R-:W-:Y:S02]  /*13210*/  WARPGROUP.DEPBAR.LE gsb0, 0x0 ;  /* 0x00008000000079c5 */ /* 0x000fe40000010000 */
[----:B------:R-:W-:-:S06]  /*13220*/  WARPGROUP.ARRIVE ;  /* 0x00000000000079c5 */ /* 0x000fcc0000000000 */
[----:B------:R-:W-:Y:S01]  /*13230*/  HGMMA.64x16x16.F32 R64, gdesc[UR16], R64, gsb0 ;  /* 0x00200000104079f0 */ /* 0x000fe20008000840 */
[----:B------:R-:W-:Y:S01]  /*13240*/  R2UR UR18, R6 ;  /* 0x00000000061272ca */ /* 0x000fe200000e0000 */
[----:B------:R-:W-:Y:S01]  /*13250*/  UMOV UR16, UR26 ;  /* 0x0000001a00107c82 */ /* 0x000fe20008000000 */
[----:B------:R-:W-:Y:S01]  /*13260*/  R2UR UR19, R7 ;  /* 0x00000000071372ca */ /* 0x000fe200000e0000 */
[----:B------:R-:W-:Y:S01]  /*13270*/  UMOV UR17, UR27 ;  /* 0x0000001b00117c82 */ /* 0x000fe20008000000 */
[----:B------:R-:W-:Y:S01]  /*13280*/  VIADD R6, R4, 0x406 ;  /* 0x0000040604067836 */ /* 0x000fe20000000000 */
[----:B------:R-:W-:Y:S01]  /*13290*/  MOV R7, 0x40000040 ;  /* 0x4000004000077802 */ /* 0x000fe20000000f00 */
        /* <DEDUP_REMOVED lines=8> */
[----:B------:R-:W-:-:S03]  /*13320*/  IMAD.MOV.U32 R9, RZ, RZ, 0x40000040 ;  /* 0x40000040ff097424 */ /* 0x000fc600078e00ff */
[----:B------:R-:W-:Y:S01]  /*13330*/  R2UR UR50, R8 ;  /* 0x00000000083272ca */ /* 0x000fe200000e0000 */
[----:B------:R-:W-:Y:S01]  /*13340*/  VIADD R8, R4, 0x880 ;  /* 0x0000088004087836 */ /* 0x000fe20000000000 */
[----:B------:R-:W-:Y:S01]  /*13350*/  R2UR UR51, R9 ;  /* 0x00000000093372ca */ /* 0x000fe200000e0000 */
[----:B------:R-:W-:Y:S01]  /*13360*/  IMAD.MOV.U32 R9, RZ, RZ, 0x40000040 ;  /* 0x40000040ff097424 */ /* 0x000fe200078e00ff */
        /* <DEDUP_REMOVED lines=19> */
[----:B------:R-:W-:Y:S02]  /*134a0*/  R2UR UR6, R6 ;  /* 0x00000000060672ca */ /* 0x000fe400000e0000 */
[----:B------:R-:W-:Y:S01]  /*134b0*/  R2UR UR7, R7 ;  /* 0x00000000070772ca */ /* 0x000fe200000e0000 */
[----:B------:R-:W-:Y:S01]  /*134c0*/  IMAD.MOV.U32 R7, RZ, RZ, 0x40000040 ;  /* 0x40000040ff077424 */ /* 0x000fe200078e00ff */
[----:B------:R-:W-:Y:S01]  /*134d0*/  IADD3 R6, R4, 0x686, RZ ;  /* 0x0000068604067810 */ /* 0x000fe20007ffe0ff */
        /* <DEDUP_REMOVED lines=8> */
[----:B------:R-:W-:-:S04]  /*13560*/  IADD3 R10, R4, 0x606, RZ ;  /* 0x00000606040a7810 */ /* 0x000fc80007ffe0ff */
[----:B------:R-:W-:Y:S01]  /*13570*/  R2UR UR10, R10 ;  /* 0x000000000a0a72ca */ /* 0x000fe200000e0000 */
[----:B------:R-:W-:Y:S01]  /*13580*/  VIADD R10, R4, 0x800 ;  /* 0x00000800040a7836 */ /* 0x000fe20000000000 */
[----:B------:R-:W-:Y:S01]  /*13590*/  R2UR UR11, R11 ;  /* 0x000000000b0b72ca */ /* 0x000fe200000e0000 */
[----:B------:R-:W-:Y:S01]  /*135a0*/  IMAD.MOV.U32 R11, RZ, RZ, 0x40000040 ;  /* 0x40000040ff0b7424 */ /* 0x000fe200078e00ff */
        /* <DEDUP_REMOVED lines=194> */
[----:B------:R-:W-:Y:S02]  /*141d0*/  ULDC UR8, c[0x0][0x9d8] ;  /* 0x0002760000087ab9 */ /* 0x000fe40000000800 */
        /* <DEDUP_REMOVED lines=20> */
[----:B------:R-:W-:Y:S03]  /*14320*/  HGMMA.64x16x16.F32 R72, gdesc[UR36], R72, gsb0 ;  /* 0x00200000244879f0 */ /* 0x000fe60008000848 */
[----:B------:R-:W-:Y:S02]  /*14330*/  WARPGROUP.DEPBAR.LE gsb0, 0x0 ;  /* 0x00008000000079c5 */ /* 0x000fe40000010000 */
[----:B------:R-:W-:Y:S01]  /*14340*/  WARPGROUP.ARRIVE ;  /* 0x00000000000079c5 */ /* 0x000fe20000000000 */
[----:B------:R-:W-:Y:S01]  /*14350*/  FMUL.FTZ R9, R72, UR8 ;  /* 0x0000000848097c20 */ /* 0x000fe20008410000 */
[----:B------:R-:W-:Y:S01]  /*14360*/  FMUL.FTZ R10, R73, UR8 ;  /* 0x00000008490a7c20 */ /* 0x000fe20008410000 */
[----:B------:R-:W-:Y:S01]  /*14370*/  FMUL.FTZ R8, R74, UR8 ;  /* 0x000000084a087c20 */ /* 0x000fe20008410000 */
[----:B------:R-:W-:Y:S01]  /*14380*/  FMUL.FTZ R11, R76, UR8 ;  /* 0x000000084c0b7c20 */ /* 0x000fe20008410000 */
[----:B0-----:R-:W-:Y:S01]  /*14390*/  FMUL.FTZ R12, R75, UR8 ;  /* 0x000000084b0c7c20 */ /* 0x001fe20008410000 */
[----:B------:R-:W-:Y:S01]  /*143a0*/  HGMMA.64x16x16.F32 R64, gdesc[UR4], R64, gsb0 ;  /* 0x00200000044079f0 */ /* 0x000fe20008000840 */
[----:B------:R-:W-:Y:S01]  /*143b0*/  R2UR UR6, R6 ;  /* 0x00000000060672ca */ /* 0x000fe200000e0000 */
[----:B------:R-:W-:Y:S01]  /*143c0*/  UMOV UR4, UR36 ;  /* 0x0000002400047c82 */ /* 0x000fe20008000000 */
[----:B------:R-:W-:Y:S01]  /*143d0*/  R2UR UR7, R7 ;  /* 0x00000000070772ca */ /* 0x000fe200000e0000 */
[----:B------:R-:W-:Y:S01]  /*143e0*/  UMOV UR5, UR37 ;  /* 0x0000002500057c82 */ /* 0x000fe20008000000 */
[----:B------:R-:W-:Y:S01]  /*143f0*/  VIADD R6, R4, 0x886 ;  /* 0x0000088604067836 */ /* 0x000fe20000000000 */
[----:B------:R-:W0:Y:S01]  /*14400*/  MUFU.TANH R9, R9 ;  /* 0x0000000900097308 */ /* 0x000e220000002400 */
[----:B------:R-:W-:-:S02]  /*14410*/  IMAD.MOV.U32 R7, RZ, RZ, 0x40000040 ;  /* 0x40000040ff077424 */ /* 0x000fc400078e00ff */
[----:B------:R-:W-:Y:S01]  /*14420*/  FMUL.FTZ R13, R77, UR8 ;  /* 0x000000084d0d7c20 */ /* 0x000fe20008410000 */
[----:B------:R-:W-:Y:S01]  /*14430*/  FMUL.FTZ R20, R78, UR8 ;  /* 0x000000084e147c20 */ /* 0x000fe20008410000 */
[----:B------:R-:W-:Y:S01]  /*14440*/  FMUL.FTZ R14, R79, UR8 ;  /* 0x000000084f0e7c20 */ /* 0x000fe20008410000 */
[----:B------:R-:W-:Y:S02]  /*14450*/  IMAD.MOV.U32 R79, RZ, RZ, R119 ;  /* 0x000000ffff4f7224 */ /* 0x000fe400078e0077 */
[----:B------:R-:W1:Y:S08]  /*14460*/  MUFU.TANH R10, R10 ;  /* 0x0000000a000a7308 */ /* 0x000e700000002400 */
[----:B------:R-:W2:Y:S08]  /*14470*/  MUFU.TANH R11, R11 ;  /* 0x0000000b000b7308 */ /* 0x000eb00000002400 */
[----:B------:R-:W3:Y:S08]  /*14480*/  MUFU.TANH R13, R13 ;  /* 0x0000000d000d7308 */ /* 0x000ef00000002400 */
[----:B------:R-:W4:Y:S08]  /*14490*/  MUFU.TANH R8, R8 ;  /* 0x0000000800087308 */ /* 0x000f300000002400 */
        /* <DEDUP_REMOVED lines=9> */
[----:B------:R-:W-:Y:S01]  /*14530*/  R2UR UR6, R6 ;  /* 0x00000000060672ca */ /* 0x000fe200000e0000 */
[----:B------:R-:W-:Y:S01]  /*14540*/  UMOV UR4, UR36 ;  /* 0x0000002400047c82 */ /* 0x000fe20008000000 */
[----:B------:R-:W-:Y:S01]  /*14550*/  R2UR UR7, R7 ;  /* 0x00000000070772ca */ /* 0x000fe200000e0000 */
[----:B------:R-:W-:Y:S01]  /*14560*/  UMOV UR5, UR37 ;  /* 0x0000002500057c82 */ /* 0x000fe20008000000 */
[----:B------:R-:W-:Y:S01]  /*14570*/  IMAD.MOV.U32 R7, RZ, RZ, 0x40000040 ;  /* 0x40000040ff077424 */ /* 0x000fe200078e00ff */
[----:B------:R-:W-:Y:S01]  /*14580*/  IADD3 R6, R4, 0x906, RZ ;  /* 0x0000090604067810 */ /* 0x000fe20007ffe0ff */
[----:B------:R-:W4:Y:S01]  /*14590*/  MUFU.TANH R15, R15 ;  /* 0x0000000f000f7308 */ /* 0x000f220000002400 */
[----:B------:R-:W-:Y:S01]  /*145a0*/  FMUL.FTZ R66, R67, UR8 ;  /* 0x0000000843427c20 */ /* 0x000fe20008410000 */
[----:B------:R-:W-:Y:S01]  /*145b0*/  FMUL.FTZ R65, R69, UR8 ;  /* 0x0000000845417c20 */ /* 0x000fe20008410000 */
[----:B------:R-:W-:Y:S01]  /*145c0*/  FMUL.FTZ R70, R70, UR8 ;  /* 0x0000000846467c20 */ /* 0x000fe20008410000 */
[----:B------:R-:W-:-:S04]  /*145d0*/  FMUL.FTZ R71, R71, UR8 ;  /* 0x0000000847477c20 */ /* 0x000fc80008410000 */
[----:B------:R-:W4:Y:S08]  /*145e0*/  MUFU.TANH R21, R21 ;  /* 0x0000001500157308 */ /* 0x000f300000002400 */
[----:B------:R-:W4:Y:S08]  /*145f0*/  MUFU.TANH R20, R20 ;  /* 0x0000001400147308 */ /* 0x000f300000002400 */
[----:B------:R-:W4:Y:S08]  /*14600*/  MUFU.TANH R64, R64 ;  /* 0x0000004000407308 */ /* 0x000f300000002400 */
[----:B------:R-:W4:Y:S08]  /*14610*/  MUFU.TANH R14, R14 ;  /* 0x0000000e000e7308 */ /* 0x000f300000002400 */
[----:B------:R-:W4:Y:S01]  /*14620*/  MUFU.TANH R65, R65 ;  /* 0x0000004100417308 */ /* 0x000f220000002400 */
[----:B------:R-:W-:-:S02]  /*14630*/  WARPGROUP.DEPBAR.LE gsb0, 0x0 ;  /* 0x00008000000079c5 */ /* 0x000fc40000010000 */
[----:B------:R-:W-:Y:S01]  /*14640*/  WARPGROUP.ARRIVE ;  /* 0x00000000000079c5 */ /* 0x000fe20000000000 */
[----:B0-----:R-:W-:Y:S01]  /*14650*/  FMUL.FTZ R5, R59, UR8 ;  /* 0x000000083b057c20 */ /* 0x001fe20008410000 */
        /* <DEDUP_REMOVED lines=9> */
[C---:B------:R-:W-:Y:S01]  /*146f0*/  VIADD R6, R4.reuse, 0x986 ;  /* 0x0000098604067836 */ /* 0x040fe20000000000 */
[----:B------:R-:W-:Y:S01]  /*14700*/  IADD3 R4, R4, 0xa06, RZ ;  /* 0x00000a0604047810 */ /* 0x000fe20007ffe0ff */
[----:B------:R-:W-:Y:S01]  /*14710*/  IMAD.MOV.U32 R7, RZ, RZ, 0x40000040 ;  /* 0x40000040ff077424 */ /* 0x000fe200078e00ff */
[----:B------:R-:W-:Y:S01]  /*14720*/  MUFU.TANH R73, R58 ;  /* 0x0000003a00497308 */ /* 0x000fe20000002400 */
[----:B------:R-:W-:Y:S01]  /*14730*/  FMUL.FTZ R69, R60, UR8 ;  /* 0x000000083c457c20 */ /* 0x000fe20008410000 */
[----:B------:R-:W-:Y:S01]  /*14740*/  FMUL.FTZ R62, R62, UR8 ;  /* 0x000000083e3e7c20 */ /* 0x000fe20008410000 */
[----:B------:R-:W-:Y:S01]  /*14750*/  FMUL.FTZ R59, R61, UR8 ;  /* 0x000000083d3b7c20 */ /* 0x000fe20008410000 */
[----:B------:R-:W-:-:S04]  /*14760*/  FMUL.FTZ R63, R63, UR8 ;  /* 0x000000083f3f7c20 */ /* 0x000fc80008410000 */
[----:B------:R-:W4:Y:S08]  /*14770*/  MUFU.TANH R67, R67 ;  /* 0x0000004300437308 */ /* 0x000f300000002400 */
[----:B------:R-:W4:Y:S08]  /*14780*/  MUFU.TANH R66, R66 ;  /* 0x0000004200427308 */ /* 0x000f300000002400 */
[----:B------:R-:W4:Y:S08]  /*14790*/  MUFU.TANH R57, R57 ;  /* 0x0000003900397308 */ /* 0x000f300000002400 */
[----:B------:R-:W-:Y:S08]  /*147a0*/  MUFU.TANH R61, R62 ;  /* 0x0000003e003d7308 */ /* 0x000ff00000002400 */
[----:B------:R-:W4:Y:S01]  /*147b0*/  MUFU.TANH R70, R70 ;  /* 0x0000004600467308 */ /* 0x000f220000002400 */
[----:B------:R-:W-:-:S02]  /*147c0*/  WARPGROUP.DEPBAR.LE gsb0, 0x0 ;  /* 0x00008000000079c5 */ /* 0x000fc40000010000 */
[----:B------:R-:W-:Y:S01]  /*147d0*/  WARPGROUP.ARRIVE ;  /* 0x00000000000079c5 */ /* 0x000fe20000000000 */
[----:B0-----:R-:W-:Y:S01]  /*147e0*/  FMUL.FTZ R5, R50, UR8 ;  /* 0x0000000832057c20 */ /* 0x001fe20008410000 */
[----:B------:R-:W-:-:S03]  /*147f0*/  FMUL.FTZ R54, R54, UR8 ;  /* 0x0000000836367c20 */ /* 0x000fc60008410000 */
[----:B------:R-:W0:Y:S01]  /*14800*/  MUFU.TANH R69, R69 ;  /* 0x0000004500457308 */ /* 0x000e220000002400 */
[----:B------:R-:W-:Y:S01]  /*14810*/  FMUL.FTZ R48, R48, UR8 ;  /* 0x0000000830307c20 */ /* 0x000fe20008410000 */
[----:B------:R-:W-:Y:S01]  /*14820*/  FMUL.FTZ R49, R49, UR8 ;  /* 0x0000000831317c20 */ /* 0x000fe20008410000 */
[----:B------:R-:W-:Y:S01]  /*14830*/  HGMMA.64x16x16.F32 R40, gdesc[UR4], R40, gsb0 ;  /* 0x00200000042879f0 */ /* 0x000fe20008000828 */
[----:B------:R-:W-:Y:S01]  /*14840*/  R2UR UR6, R6 ;  /* 0x00000000060672ca */ /* 0x000fe200000e0000 */
[----:B------:R-:W-:Y:S01]  /*14850*/  UMOV UR4, UR36 ;  /* 0x0000002400047c82 */ /* 0x000fe20008000000 */
[----:B------:R-:W-:Y:S01]  /*14860*/  R2UR UR7, R7 ;  /* 0x00000000070772ca */ /* 0x000fe200000e0000 */
[----:B------:R-:W-:Y:S01]  /*14870*/  UMOV UR5, UR37 ;  /* 0x0000002500057c82 */ /* 0x000fe20008000000 */
[----:B------:R1:W-:Y:S01]  /*14880*/  MUFU.TANH R75, R5 ;  /* 0x00000005004b7308 */ /* 0x0003e20000002400 */
[----:B------:R-:W-:Y:S01]  /*14890*/  FMUL.FTZ R52, R52, UR8 ;  /* 0x0000000834347c20 */ /* 0x000fe20008410000 */
[----:B------:R-:W-:Y:S01]  /*148a0*/  FMUL.FTZ R50, R51, UR8 ;  /* 0x0000000833327c20 */ /* 0x000fe20008410000 */
[----:B------:R-:W-:Y:S01]  /*148b0*/  FMUL.FTZ R51, R53, UR8 ;  /* 0x0000000835337c20 */ /* 0x000fe20008410000 */
[----:B------:R-:W-:-:S04]  /*148c0*/  FMUL.FTZ R55, R55, UR8 ;  /* 0x0000000837377c20 */ /* 0x000fc80008410000 */
[----:B------:R2:W-:Y:S01]  /*148d0*/  MUFU.TANH R77, R54 ;  /* 0x00000036004d7308 */ /* 0x0005e20000002400 */
[----:B-1----:R-:W-:-:S05]  /*148e0*/  IADD3 R5, R156, 0x70, -R220 ;  /* 0x000000709c057810 */ /* 0x002fca0007ffe8dc */
[----:B------:R-:W-:Y:S02]  /*148f0*/  IMAD R6, R154, -0x70, R5 ;  /* 0xffffff909a067824 */ /* 0x000fe400078e0205 */
[----:B------:R-:W-:Y:S01]  /*14900*/  IMAD.MOV.U32 R5, RZ, RZ, 0x40000040 ;  /* 0x40000040ff057424 */ /* 0x000fe200078e00ff */
[----:B------:R-:W1:Y:S02]  /*14910*/  MUFU.TANH R71, R71 ;  /* 0x0000004700477308 */ /* 0x000e640000002400 */
[C---:B------:R-:W-:Y:S02]  /*14920*/  ISETP.GT.AND P4, PT, R6.reuse, RZ, PT ;  /* 0x000000ff0600720c */ /* 0x040fe40003f84270 */
[C---:B------:R-:W-:Y:S02]  /*14930*/  ISETP.GT.AND P2, PT, R6.reuse, 0x1, PT ;  /* 0x000000010600780c */ /* 0x040fe40003f44270 */
[----:B------:R-:W-:Y:S02]  /*14940*/  ISETP.GT.AND P3, PT, R6, 0x8, PT ;  /* 0x000000080600780c */ /* 0x000fe40003f64270 */
[----:B--2---:R-:W-:Y:S01]  /*14950*/  FSEL R54, R9, -INF , P4 ;  /* 0xff80000009367808 */ /* 0x004fe20002000000 */
[----:B------:R-:W2:Y:S01]  /*14960*/  MUFU.TANH R59, R59 ;  /* 0x0000003b003b7308 */ /* 0x000ea20000002400 */
[----:B------:R-:W-:-:S02]  /*14970*/  FSEL R9, R10, -INF , P2 ;  /* 0xff8000000a097808 */ /* 0x000fc40001000000 */
[----:B------:R-:W-:Y:S02]  /*14980*/  FSEL R56, R11, -INF , P3 ;  /* 0xff8000000b387808 */ /* 0x000fe40001800000 */
[----:B------:R-:W-:Y:S02]  /*14990*/  ISETP.GT.AND P6, PT, R6, 0x9, PT ;  /* 0x000000090600780c */ /* 0x000fe40003fc4270 */
[----:B------:R-:W-:Y:S01]  /*149a0*/  FMNMX.FTZ R11, R54, R9, !PT ;  /* 0x00000009360b7209 */ /* 0x000fe20007810000 */
[----:B------:R-:W2:Y:S01]  /*149b0*/  MUFU.TANH R48, R48 ;  /* 0x0000003000307308 */ /* 0x000ea20000002400 */
[----:B------:R-:W-:Y:S02]  /*149c0*/  ISETP.GT.AND P5, PT, R6, 0x10, PT ;  /* 0x000000100600780c */ /* 0x000fe40003fa4270 */
[----:B---3--:R-:W-:Y:S02]  /*149d0*/  FSEL R58, R13, -INF , P6 ;  /* 0xff8000000d3a7808 */ /* 0x008fe40003000000 */
[----:B------:R-:W-:-:S02]  /*149e0*/  FMNMX.FTZ R11, R56, R11, !PT ;  /* 0x0000000b380b7209 */ /* 0x000fc40007810000 */
[----:B----4-:R-:W-:Y:S01]  /*149f0*/  FSEL R8, R8, -INF , P4 ;  /* 0xff80000008087808 */ /* 0x010fe20002000000 */
[----:B------:R-:W3:Y:S01]  /*14a00*/  MUFU.TANH R49, R49 ;  /* 0x0000003100317308 */ /* 0x000ee20000002400 */
[----:B------:R-:W-:Y:S02]  /*14a10*/  ISETP.GT.AND P4, PT, R6, 0x11, PT ;  /* 0x000000110600780c */ /* 0x000fe40003f84270 */
[----:B------:R-:W-:Y:S01]  /*14a20*/  FSEL R60, R15, -INF , P5 ;  /* 0xff8000000f3c7808 */ /* 0x000fe20002800000 */
[----:B------:R-:W-:Y:S02]  /*14a30*/  WARPGROUP.DEPBAR.LE gsb0, 0x0 ;  /* 0x00008000000079c5 */ /* 0x000fe40000010000 */
[----:B------:R-:W-:Y:S01]  /*14a40*/  WARPGROUP.ARRIVE ;  /* 0x00000000000079c5 */ /* 0x000fe20000000000 */
[----:B------:R-:W-:Y:S01]  /*14a50*/  FMNMX.FTZ R11, R58, R11, !PT ;  /* 0x0000000b3a0b7209 */ /* 0x000fe20007810000 */
[----:B------:R-:W-:Y:S01]  /*14a60*/  FMUL.FTZ R53, R40, UR8 ;  /* 0x0000000828357c20 */ /* 0x000fe20008410000 */
[----:B------:R-:W-:Y:S01]  /*14a70*/  FSEL R7, R12, -INF , P2 ;  /* 0xff8000000c077808 */ /* 0x000fe20001000000 */
[----:B------:R-:W-:Y:S01]  /*14a80*/  FMUL.FTZ R42, R42, UR8 ;  /* 0x000000082a2a7c20 */ /* 0x000fe20008410000 */
[----:B------:R-:W-:Y:S01]  /*14a90*/  ISETP.GT.AND P2, PT, R6, 0x18, PT ;  /* 0x000000180600780c */ /* 0x000fe20003f44270 */
[----:B------:R-:W-:Y:S01]  /*14aa0*/  HGMMA.64x16x16.F32 R32, gdesc[UR4], R32, gsb0 ;  /* 0x00200000042079f0 */ /* 0x000fe20008000820 */
[----:B------:R-:W-:Y:S01]  /*14ab0*/  R2UR UR6, R4 ;  /* 0x00000000040672ca */ /* 0x000fe200000e0000 */
[----:B------:R-:W-:Y:S01]  /*14ac0*/  UMOV UR4, UR36 ;  /* 0x0000002400047c82 */ /* 0x000fe20008000000 */
[----:B------:R-:W-:Y:S01]  /*14ad0*/  R2UR UR7, R5 ;  /* 0x00000000050772ca */ /* 0x000fe200000e0000 */
[----:B------:R-:W-:Y:S01]  /*14ae0*/  UMOV UR5, UR37 ;  /* 0x0000002500057c82 */ /* 0x000fe20008000000 */
[----:B------:R-:W-:Y:S01]  /*14af0*/  FSEL R62, R21, -INF , P4 ;  /* 0xff800000153e7808 */ /* 0x000fe20002000000 */
[----:B------:R-:W4:Y:S01]  /*14b00*/  MUFU.TANH R52, R52 ;  /* 0x0000003400347308 */ /* 0x000f220000002400 */
[----:B------:R-:W-:Y:S01]  /*14b10*/  FMNMX.FTZ R13, R60, R11, !PT ;  /* 0x0000000b3c0d7209 */ /* 0x000fe20007810000 */
[----:B------:R-:W-:Y:S01]  /*14b20*/  FMUL.FTZ R41, R41, UR8 ;  /* 0x0000000829297c20 */ /* 0x000fe20008410000 */
[----:B------:R-:W-:Y:S01]  /*14b30*/  FSEL R10, R20, -INF , P3 ;  /* 0xff800000140a7808 */ /* 0x000fe20001800000 */
[----:B------:R-:W-:Y:S01]  /*14b40*/  FMUL.FTZ R44, R44, UR8 ;  /* 0x000000082c2c7c20 */ /* 0x000fe20008410000 */
[----:B------:R-:W-:Y:S01]  /*14b50*/  ISETP.GT.AND P3, PT, R6, 0x19, PT ;  /* 0x000000190600780c */ /* 0x000fe20003f64270 */
[----:B------:R-:W-:Y:S01]  /*14b60*/  FMUL.FTZ R45, R45, UR8 ;  /* 0x000000082d2d7c20 */ /* 0x000fe20008410000 */
[----:B------:R-:W-:Y:S01]  /*14b70*/  FSEL R64, R64, -INF , P2 ;  /* 0xff80000040407808 */ /* 0x000fe20001000000 */
[----:B------:R-:W-:Y:S01]  /*14b80*/  MUFU.TANH R63, R63 ;  /* 0x0000003f003f7308 */ /* 0x000fe20000002400 */
[----:B------:R-:W-:Y:S01]  /*14b90*/  FMNMX.FTZ R13, R62, R13, !PT ;  /* 0x0000000d3e0d7209 */ /* 0x000fe20007810000 */
[----:B------:R-:W-:Y:S01]  /*14ba0*/  FMUL.FTZ R46, R46, UR8 ;  /* 0x000000082e2e7c20 */ /* 0x000fe20008410000 */
[----:B------:R-:W-:Y:S01]  /*14bb0*/  FSEL R12, R14, -INF , P6 ;  /* 0xff8000000e0c7808 */ /* 0x000fe20003000000 */
[----:B------:R-:W-:Y:S01]  /*14bc0*/  FMUL.FTZ R43, R43, UR8 ;  /* 0x000000082b2b7c20 */ /* 0x000fe20008410000 */
[----:B------:R-:W-:Y:S01]  /*14bd0*/  ISETP.GT.AND P6, PT, R6, 0x20, PT ;  /* 0x000000200600780c */ /* 0x000fe20003fc4270 */
[----:B------:R-:W-:Y:S01]  /*14be0*/  FMUL.FTZ R47, R47, UR8 ;  /* 0x000000082f2f7c20 */ /* 0x000fe20008410000 */
[----:B------:R-:W-:Y:S01]  /*14bf0*/  FSEL R68, R65, -INF , P3 ;  /* 0xff80000041447808 */ /* 0x000fe20001800000 */
[----:B------:R1:W-:Y:S01]  /*14c00*/  MUFU.TANH R78, R42 ;  /* 0x0000002a004e7308 */ /* 0x0003e20000002400 */
[----:B------:R-:W-:-:S02]  /*14c10*/  FMNMX.FTZ R13, R64, R13, !PT ;  /* 0x0000000d400d7209 */ /* 0x000fc40007810000 */
[----:B------:R-:W-:Y:S02]  /*14c20*/  FSEL R14, R72, -INF , P5 ;  /* 0xff800000480e7808 */ /* 0x000fe40002800000 */
[----:B------:R-:W-:Y:S02]  /*14c30*/  ISETP.GT.AND P5, PT, R6, 0x21, PT ;  /* 0x000000210600780c */ /* 0x000fe40003fa4270 */
[----:B------:R-:W-:Y:S01]  /*14c40*/  FSEL R72, R67, -INF , P6 ;  /* 0xff80000043487808 */ /* 0x000fe20003000000 */
[----:B------:R-:W4:Y:S01]  /*14c50*/  MUFU.TANH R51, R51 ;  /* 0x0000003300337308 */ /* 0x000f220000002400 */
[----:B------:R-:W-:Y:S01]  /*14c60*/  FMNMX.FTZ R13, R68, R13, !PT ;  /* 0x0000000d440d7209 */ /* 0x000fe20007810000 */
[----:B------:R-:W-:Y:S01]  /*14c70*/  IMAD.MOV.U32 R67, RZ, RZ, R119 ;  /* 0x000000ffff437224 */ /* 0x000fe200078e0077 */
[----:B------:R-:W-:Y:S02]  /*14c80*/  FSEL R20, R66, -INF , P4 ;  /* 0xff80000042147808 */ /* 0x000fe40002000000 */
[----:B------:R-:W-:-:S02]  /*14c90*/  ISETP.GT.AND P4, PT, R6, 0x28, PT ;  /* 0x000000280600780c */ /* 0x000fc40003f84270 */
[----:B------:R-:W-:Y:S01]  /*14ca0*/  FSEL R76, R57, -INF , P5 ;  /* 0xff800000394c7808 */ /* 0x000fe20002800000 */
[----:B------:R-:W4:Y:S01]  /*14cb0*/  MUFU.TANH R53, R53 ;  /* 0x0000003500357308 */ /* 0x000f220000002400 */
[----:B------:R-:W-:Y:S02]  /*14cc0*/  FMNMX.FTZ R15, R72, R13, !PT ;  /* 0x0000000d480f7209 */ /* 0x000fe40007810000 */
[----:B------:R-:W-:Y:S02]  /*14cd0*/  FSEL R40, R70, -INF , P2 ;  /* 0xff80000046287808 */ /* 0x000fe40001000000 */
[----:B------:R-:W-:Y:S02]  /*14ce0*/  ISETP.GT.AND P2, PT, R6, 0x29, PT ;  /* 0x000000290600780c */ /* 0x000fe40003f44270 */
[----:B0-----:R-:W-:Y:S01]  /*14cf0*/  FSEL R80, R69, -INF , P4 ;  /* 0xff80000045507808 */ /* 0x001fe20002000000 */
[----:B------:R-:W0:Y:S01]  /*14d00*/  MUFU.TANH R50, R50 ;  /* 0x0000003200327308 */ /* 0x000e220000002400 */
[----:B------:R-:W-:-:S02]  /*14d10*/  FMNMX.FTZ R15, R76, R15, !PT ;  /* 0x0000000f4c0f7209 */ /* 0x000fc40007810000 */
[----:B-1----:R-:W-:Y:S01]  /*14d20*/  FSEL R42, R71, -INF , P3 ;  /* 0xff800000472a7808 */ /* 0x002fe20001800000 */
[--C-:B------:R-:W-:Y:S01]  /*14d30*/  IMAD.MOV.U32 R71, RZ, RZ, R119.reuse ;  /* 0x000000ffff477224 */ /* 0x100fe200078e0077 */
[----:B------:R-:W-:Y:S01]  /*14d40*/  ISETP.GT.AND P3, PT, R6, 0x30, PT ;  /* 0x000000300600780c */ /* 0x000fe20003f64270 */
[----:B------:R-:W-:Y:S02]  /*14d50*/  WARPGROUP.DEPBAR.LE gsb0, 0x0 ;  /* 0x00008000000079c5 */ /* 0x000fe40000010000 */
[----:B------:R-:W-:Y:S01]  /*14d60*/  WARPGROUP.ARRIVE ;  /* 0x00000000000079c5 */ /* 0x000fe20000000000 */
[----:B--2---:R-:W-:Y:S01]  /*14d70*/  FSEL R82, R59, -INF , P2 ;  /* 0xff8000003b527808 */ /* 0x004fe20001000000 */
[----:B------:R-:W-:Y:S01]  /*14d80*/  FMUL.FTZ R5, R32, UR8 ;  /* 0x0000000820057c20 */ /* 0x000fe20008410000 */
[----:B------:R-:W-:Y:S01]  /*14d90*/  FMNMX.FTZ R15, R80, R15, !PT ;  /* 0x0000000f500f7209 */ /* 0x000fe20007810000 */
[----:B------:R1:W-:Y:S01]  /*14da0*/  MUFU.TANH R96, R44 ;  /* 0x0000002c00607308 */ /* 0x0003e20000002400 */
[----:B------:R-:W-:Y:S01]  /*14db0*/  FSEL R32, R73, -INF , P6 ;  /* 0xff80000049207808 */ /* 0x000fe20003000000 */
[----:B------:R-:W-:Y:S01]  /*14dc0*/  HGMMA.64x16x16.F32 R24, gdesc[UR4], R24, gsb0 ;  /* 0x00200000041879f0 */ /* 0x000fe20008000818 */
[----:B------:R-:W-:Y:S01]  /*14dd0*/  ISETP.GT.AND P6, PT, R6, 0x31, PT ;  /* 0x000000310600780c */ /* 0x000fe20003fc4270 */
[----:B------:R-:W-:Y:S01]  /*14de0*/  FMUL.FTZ R11, R34, UR8 ;  /* 0x00000008220b7c20 */ /* 0x000fe20008410000 */
[----:B------:R-:W-:Y:S01]  /*14df0*/  FSEL R84, R48, -INF , P3 ;  /* 0xff80000030547808 */ /* 0x000fe20001800000 */
[----:B------:R-:W-:Y:S01]  /*14e00*/  FMUL.FTZ R33, R33, UR8 ;  /* 0x0000000821217c20 */ /* 0x000fe20008410000 */
[----:B------:R-:W-:Y:S01]  /*14e10*/  FMNMX.FTZ R15, R82, R15, !PT ;  /* 0x0000000f520f7209 */ /* 0x000fe20007810000 */
[----:B------:R-:W2:Y:S01]  /*14e20*/  MUFU.TANH R41, R41 ;  /* 0x0000002900297308 */ /* 0x000ea20000002400 */
[----:B-1----:R-:W-:Y:S01]  /*14e30*/  FSEL R44, R74, -INF , P5 ;  /* 0xff8000004a2c7808 */ /* 0x002fe20002800000 */
[----:B------:R-:W-:Y:S01]  /*14e40*/  FMUL.FTZ R13, R36, UR8 ;  /* 0x00000008240d7c20 */ /* 0x000fe20008410000 */
[----:B------:R-:W-:Y:S01]  /*14e50*/  ISETP.GT.AND P5, PT, R6, 0x38, PT ;  /* 0x000000380600780c */ /* 0x000fe20003fa4270 */
[----:B------:R-:W-:Y:S01]  /*14e60*/  FMUL.FTZ R37, R37, UR8 ;  /* 0x0000000825257c20 */ /* 0x000fe20008410000 */
[----:B---3--:R-:W-:Y:S01]  /*14e70*/  FSEL R86, R49, -INF , P6 ;  /* 0xff80000031567808 */ /* 0x008fe20003000000 */
[----:B------:R-:W-:Y:S01]  /*14e80*/  FMUL.FTZ R35, R35, UR8 ;  /* 0x0000000823237c20 */ /* 0x000fe20008410000 */
[----:B------:R-:W-:Y:S01]  /*14e90*/  FMNMX.FTZ R21, R84, R15, !PT ;  /* 0x0000000f54157209 */ /* 0x000fe20007810000 */
[----:B------:R-:W1:Y:S01]  /*14ea0*/  MUFU.TANH R55, R55 ;  /* 0x0000003700377308 */ /* 0x000e620000002400 */
[----:B------:R-:W-:Y:S01]  /*14eb0*/  FSEL R34, R61, -INF , P4 ;  /* 0xff8000003d227808 */ /* 0x000fe20002000000 */
[----:B------:R-:W-:Y:S01]  /*14ec0*/  FMUL.FTZ R15, R38, UR8 ;  /* 0x00000008260f7c20 */ /* 0x000fe20008410000 */
[----:B------:R-:W-:Y:S01]  /*14ed0*/  ISETP.GT.AND P4, PT, R6, 0x39, PT ;  /* 0x000000390600780c */ /* 0x000fe20003f84270 */
[----:B------:R-:W-:Y:S01]  /*14ee0*/  ULDC UR4, c[0x0][0x988] ;  /* 0x0002620000047ab9 */ /* 0x000fe20000000800 */
[----:B----4-:R-:W-:Y:S01]  /*14ef0*/  FSEL R88, R52, -INF , P5 ;  /* 0xff80000034587808 */ /* 0x010fe20002800000 */
[----:B------:R-:W-:Y:S01]  /*14f00*/  FMUL.FTZ R39, R39, UR8 ;  /* 0x0000000827277c20 */ /* 0x000fe20008410000 */
[----:B------:R-:W-:Y:S01]  /*14f10*/  FMNMX.FTZ R21, R86, R21, !PT ;  /* 0x0000001556157209 */ /* 0x000fe20007810000 */
[----:B------:R3:W-:Y:S01]  /*14f20*/  MUFU.TANH R4, R46 ;  /* 0x0000002e00047308 */ /* 0x0007e20000002400 */
[----:B------:R-:W-:Y:S01]  /*14f30*/  FSEL R90, R51, -INF , P4 ;  /* 0xff800000335a7808 */ /* 0x000fe20002000000 */
[--C-:B------:R-:W-:Y:S01]  /*14f40*/  IMAD.MOV.U32 R59, RZ, RZ, R119.reuse ;  /* 0x000000ffff3b7224 */ /* 0x100fe200078e0077 */
[----:B------:R-:W-:Y:S01]  /*14f50*/  FMNMX.FTZ R49, R88, R21, !PT ;  /* 0x0000001558317209 */ /* 0x000fe20007810000 */
[--C-:B------:R-:W-:Y:S01]  /*14f60*/  IMAD.MOV.U32 R51, RZ, RZ, R119.reuse ;  /* 0x000000ffff337224 */ /* 0x100fe200078e0077 */
[----:B------:R-:W-:Y:S01]  /*14f70*/  FSEL R36, R75, -INF , P3 ;  /* 0xff8000004b247808 */ /* 0x000fe20001800000 */
[--C-:B------:R-:W-:Y:S01]  /*14f80*/  IMAD.MOV.U32 R75, RZ, RZ, R119.reuse ;  /* 0x000000ffff4b7224 */ /* 0x100fe200078e0077 */
[C---:B------:R-:W-:Y:S01]  /*14f90*/  ISETP.GT.AND P3, PT, R6.reuse, 0x41, PT ;  /* 0x000000410600780c */ /* 0x040fe20003f64270 */
[----:B------:R-:W4:Y:S01]  /*14fa0*/  MUFU.TANH R45, R45 ;  /* 0x0000002d002d7308 */ /* 0x000f220000002400 */
[----:B---3--:R-:W-:Y:S01]  /*14fb0*/  FSEL R46, R63, -INF , P2 ;  /* 0xff8000003f2e7808 */ /* 0x008fe20001000000 */
[----:B------:R-:W-:Y:S01]  /*14fc0*/  IMAD.MOV.U32 R63, RZ, RZ, R119 ;  /* 0x000000ffff3f7224 */ /* 0x000fe200078e0077 */
[----:B------:R-:W-:-:S02]  /*14fd0*/  ISETP.GT.AND P2, PT, R6, 0x40, PT ;  /* 0x000000400600780c */ /* 0x000fc40003f44270 */
[----:B------:R-:W-:Y:S02]  /*14fe0*/  FMNMX.FTZ R49, R90, R49, !PT ;  /* 0x000000315a317209 */ /* 0x000fe40007810000 */
[----:B------:R-:W-:Y:S01]  /*14ff0*/  FSEL R92, R53, -INF , P2 ;  /* 0xff800000355c7808 */ /* 0x000fe20001000000 */
[----:B------:R-:W3:Y:S01]  /*15000*/  MUFU.TANH R43, R43 ;  /* 0x0000002b002b7308 */ /* 0x000ee20000002400 */
[----:B0-----:R-:W-:Y:S02]  /*15010*/  FSEL R48, R50, -INF , P6 ;  /* 0xff80000032307808 */ /* 0x001fe40003000000 */
[----:B------:R-:W-:Y:S02]  /*15020*/  ISETP.GT.AND P6, PT, R6, 0x48, PT ;  /* 0x000000480600780c */ /* 0x000fe40003fc4270 */
[----:B--2---:R-:W-:Y:S02]  /*15030*/  FSEL R94, R41, -INF , P3 ;  /* 0xff800000295e7808 */ /* 0x004fe40001800000 */
[----:B------:R-:W-:Y:S01]  /*15040*/  FMNMX.FTZ R49, R92, R49, !PT ;  /* 0x000000315c317209 */ /* 0x000fe20007810000 */
[----:B------:R-:W0:Y:S01]  /*15050*/  MUFU.TANH R5, R5 ;  /* 0x0000000500057308 */ /* 0x000e220000002400 */
[----:B------:R-:W-:-:S02]  /*15060*/  FSEL R50, R77, -INF , P5 ;  /* 0xff8000004d327808 */ /* 0x000fc40002800000 */
[----:B------:R-:W-:Y:S02]  /*15070*/  ISETP.GT.AND P5, PT, R6, 0x49, PT ;  /* 0x000000490600780c */ /* 0x000fe40003fa4270 */
[----:B------:R-:W-:Y:S01]  /*15080*/  FSEL R96, R96, -INF , P6 ;  /* 0xff80000060607808 */ /* 0x000fe20003000000 */
[----:B------:R-:W-:Y:S02]  /*15090*/  WARPGROUP.DEPBAR.LE gsb0, 0x0 ;  /* 0x00008000000079c5 */ /* 0x000fe40000010000 */
[----:B------:R-:W2:Y:S01]  /*150a0*/  MUFU.TANH R33, R33 ;  /* 0x0000002100217308 */ /* 0x000ea20000002400 */
[----:B------:R-:W-:Y:S01]  /*150b0*/  FMNMX.FTZ R49, R94, R49, !PT ;  /* 0x000000315e317209 */ /* 0x000fe20007810000 */
[----:B------:R-:W-:Y:S01]  /*150c0*/  FMUL.FTZ R21, R24, UR8 ;  /* 0x0000000818157c20 */ /* 0x000fe20008410000 */
[----:B-1----:R-:W-:Y:S01]  /*150d0*/  FSEL R38, R55, -INF , P4 ;  /* 0xff80000037267808 */ /* 0x002fe20002000000 */
[----:B------:R-:W-:Y:S01]  /*150e0*/  FMUL.FTZ R25, R25, UR8 ;  /* 0x0000000819197c20 */ /* 0x000fe20008410000 */
[----:B------:R-:W-:Y:S01]  /*150f0*/  ISETP.GT.AND P4, PT, R6, 0x50, PT ;  /* 0x000000500600780c */ /* 0x000fe20003f84270 */
[----:B------:R-:W-:Y:S01]  /*15100*/  FMUL.FTZ R41, R28, UR8 ;  /* 0x000000081c297c20 */ /* 0x000fe20008410000 */
[----:B----4-:R-:W-:Y:S01]  /*15110*/  FSEL R98, R45, -INF , P5 ;  /* 0xff8000002d627808 */ /* 0x010fe20002800000 */
[----:B------:R-:W1:Y:S01]  /*15120*/  MUFU.TANH R13, R13 ;  /* 0x0000000d000d7308 */ /* 0x000e620000002400 */
[----:B------:R-:W-:Y:S01]  /*15130*/  FMNMX.FTZ R49, R96, R49, !PT ;  /* 0x0000003160317209 */ /* 0x000fe20007810000 */
[----:B------:R-:W-:Y:S01]  /*15140*/  FMUL.FTZ R29, R29, UR8 ;  /* 0x000000081d1d7c20 */ /* 0x000fe20008410000 */
[----:B---3--:R-:W-:Y:S01]  /*15150*/  FSEL R52, R43, -INF , P3 ;  /* 0xff8000002b347808 */ /* 0x008fe20001800000 */
[----:B------:R-:W-:Y:S01]  /*15160*/  FMUL.FTZ R26, R26, UR8 ;  /* 0x000000081a1a7c20 */ /* 0x000fe20008410000 */
[----:B------:R-:W-:Y:S01]  /*15170*/  ISETP.GT.AND P3, PT, R6, 0x51, PT ;  /* 0x000000510600780c */ /* 0x000fe20003f64270 */
[----:B------:R-:W-:Y:S01]  /*15180*/  FMUL.FTZ R27, R27, UR8 ;  /* 0x000000081b1b7c20 */ /* 0x000fe20008410000 */
[----:B0-----:R-:W-:Y:S01]  /*15190*/  FSEL R100, R5, -INF , P4 ;  /* 0xff80000005647808 */ /* 0x001fe20002000000 */
[----:B------:R-:W0:Y:S01]  /*151a0*/  MUFU.TANH R47, R47 ;  /* 0x0000002f002f7308 */ /* 0x000e220000002400 */
[----:B------:R-:W-:Y:S01]  /*151b0*/  FMNMX.FTZ R49, R98, R49, !PT ;  /* 0x0000003162317209 */ /* 0x000fe20007810000 */
[----:B------:R-:W-:Y:S01]  /*151c0*/  IMAD.U32 R5, RZ, RZ, UR4 ;  /* 0x00000004ff057e24 */ /* 0x000fe2000f8e00ff */
[----:B------:R-:W-:Y:S01]  /*151d0*/  FSEL R24, R78, -INF , P2 ;  /* 0xff8000004e187808 */ /* 0x000fe20001000000 */
[----:B------:R-:W-:Y:S01]  /*151e0*/  FMUL.FTZ R30, R30, UR8 ;  /* 0x000000081e1e7c20 */ /* 0x000fe20008410000 */
[----:B------:R-:W-:Y:S01]  /*151f0*/  ISETP.GT.AND P2, PT, R6, 0x58, PT ;  /* 0x000000580600780c */ /* 0x000fe20003f44270 */
[----:B------:R-:W-:Y:S01]  /*15200*/  FMUL.FTZ R31, R31, UR8 ;  /* 0x000000081f1f7c20 */ /* 0x000fe20008410000 */
[----:B--2---:R-:W-:Y:S01]  /*15210*/  FSEL R102, R33, -INF , P3 ;  /* 0xff80000021667808 */ /* 0x004fe20001800000 */
[----:B------:R-:W2:Y:S01]  /*15220*/  MUFU.TANH R37, R37 ;  /* 0x0000002500257308 */ /* 0x000ea20000002400 */
[----:B------:R-:W-:Y:S01]  /*15230*/  FMNMX.FTZ R49, R100, R49, !PT ;  /* 0x0000003164317209 */ /* 0x000fe20007810000 */
[----:B------:R-:W-:Y:S01]  /*15240*/  IMAD.MOV.U32 R55, RZ, RZ, R119 ;  /* 0x000000ffff377224 */ /* 0x000fe200078e0077 */
[----:B------:R-:W-:-:S02]  /*15250*/  FSEL R28, R4, -INF , P6 ;  /* 0xff800000041c7808 */ /* 0x000fc40003000000 */
[----:B------:R-:W-:Y:S02]  /*15260*/  ISETP.GT.AND P6, PT, R6, 0x59, PT ;  /* 0x000000590600780c */ /* 0x000fe40003fc4270 */
[----:B-1----:R-:W-:Y:S01]  /*15270*/  FSEL R104, R13, -INF , P2 ;  /* 0xff8000000d687808 */ /* 0x002fe20001000000 */
[----:B------:R-:W1:Y:S01]  /*15280*/  MUFU.TANH R11, R11 ;  /* 0x0000000b000b7308 */ /* 0x000e620000002400 */
[----:B------:R-:W-:Y:S02]  /*15290*/  FMNMX.FTZ R49, R102, R49, !PT ;  /* 0x0000003166317209 */ /* 0x000fe40007810000 */
[----:B0-----:R-:W-:Y:S01]  /*152a0*/  FSEL R66, R47, -INF , P5 ;  /* 0xff8000002f427808 */ /* 0x001fe20002800000 */
[----:B------:R-:W-:Y:S01]  /*152b0*/  IMAD.MOV.U32 R47, RZ, RZ, R119 ;  /* 0x000000ffff2f7224 */ /* 0x000fe200078e0077 */
[----:B------:R-:W-:Y:S02]  /*152c0*/  ISETP.GT.AND P5, PT, R6, 0x60, PT ;  /* 0x000000600600780c */ /* 0x000fe40003fa4270 */
[----:B------:R-:W-:Y:S01]  /*152d0*/  FMNMX.FTZ R49, R104, R49, !PT ;  /* 0x0000003168317209 */ /* 0x000fe20007810000 */
[----:B------:R-:W0:Y:S01]  /*152e0*/  MUFU.TANH R21, R21 ;  /* 0x0000001500157308 */ /* 0x000e220000002400 */
[----:B--2---:R-:W-:-:S02]  /*152f0*/  FSEL R106, R37, -INF , P6 ;  /* 0xff800000256a7808 */ /* 0x004fc40003000000 */
[----:B------:R-:W-:Y:S02]  /*15300*/  MOV R77, R119 ;  /* 0x00000077004d7202 */ /* 0x000fe40000000f00 */
[----:B------:R-:W-:Y:S02]  /*15310*/  FMNMX.FTZ R49, R106, R49, !PT ;  /* 0x000000316a317209 */ /* 0x000fe40007810000 */
[-C--:B------:R-:W-:Y:S01]  /*15320*/  MOV R73, R119.reuse ;  /* 0x0000007700497202 */ /* 0x080fe20000000f00 */
[----:B------:R-:W2:Y:S01]  /*15330*/  MUFU.TANH R35, R35 ;  /* 0x0000002300237308 */ /* 0x000ea20000002400 */
[----:B-1----:R-:W-:Y:S02]  /*15340*/  FSEL R70, R11, -INF , P4 ;  /* 0xff8000000b467808 */ /* 0x002fe40002000000 */
[----:B------:R-:W-:Y:S02]  /*15350*/  ISETP.GT.AND P4, PT, R6, 0x61, PT ;  /* 0x000000610600780c */ /* 0x000fe40003f84270 */
[----:B------:R-:W-:-:S02]  /*15360*/  MOV R69, R119 ;  /* 0x0000007700457202 */ /* 0x000fc40000000f00 */
[-C--:B------:R-:W-:Y:S01]  /*15370*/  MOV R65, R119.reuse ;  /* 0x0000007700417202 */ /* 0x080fe20000000f00 */
[----:B------:R-:W1:Y:S01]  /*15380*/  MUFU.TANH R25, R25 ;  /* 0x0000001900197308 */ /* 0x000e620000002400 */
[----:B0-----:R-:W-:Y:S02]  /*15390*/  FSEL R108, R21, -INF , P5 ;  /* 0xff800000156c7808 */ /* 0x001fe40002800000 */
[----:B------:R-:W-:Y:S02]  /*153a0*/  MOV R61, R119 ;  /* 0x00000077003d7202 */ /* 0x000fe40000000f00 */
[----:B------:R-:W-:Y:S02]  /*153b0*/  FMNMX.FTZ R49, R108, R49, !PT ;  /* 0x000000316c317209 */ /* 0x000fe40007810000 */
[----:B------:R-:W-:Y:S01]  /*153c0*/  MOV R57, R119 ;  /* 0x0000007700397202 */ /* 0x000fe20000000f00 */
[----:B------:R-:W0:Y:S01]  /*153d0*/  MUFU.TANH R15, R15 ;  /* 0x0000000f000f7308 */ /* 0x000e220000002400 */
[----:B--2---:R-:W-:-:S02]  /*153e0*/  FSEL R74, R35, -INF , P3 ;  /* 0xff800000234a7808 */ /* 0x004fc40001800000 */
[----:B------:R-:W-:Y:S02]  /*153f0*/  ISETP.GT.AND P3, PT, R6, 0x68, PT ;  /* 0x000000680600780c */ /* 0x000fe40003f64270 */
[----:B------:R-:W-:-:S03]  /*15400*/  MOV R53, R119 ;  /* 0x0000007700357202 */ /* 0x000fc60000000f00 */
[----:B------:R-:W2:Y:S01]  /*15410*/  MUFU.TANH R41, R41 ;  /* 0x0000002900297308 */ /* 0x000ea20000002400 */
[----:B-1----:R-:W-:-:S04]  /*15420*/  FSEL R110, R25, -INF , P4 ;  /* 0xff800000196e7808 */ /* 0x002fc80002000000 */
[----:B------:R-:W-:-:S03]  /*15430*/  FMNMX.FTZ R49, R110, R49, !PT ;  /* 0x000000316e317209 */ /* 0x000fc60007810000 */
[----:B------:R-:W1:Y:S01]  /*15440*/  MUFU.TANH R29, R29 ;  /* 0x0000001d001d7308 */ /* 0x000e620000002400 */
[----:B0-----:R-:W-:Y:S02]  /*15450*/  FSEL R78, R15, -INF , P2 ;  /* 0xff8000000f4e7808 */ /* 0x001fe40001000000 */
[----:B------:R-:W-:-:S05]  /*15460*/  ISETP.GT.AND P2, PT, R6, 0x69, PT ;  /* 0x000000690600780c */ /* 0x000fca0003f44270 */
[----:B------:R-:W0:Y:S01]  /*15470*/  MUFU.TANH R39, R39 ;  /* 0x0000002700277308 */ /* 0x000e220000002400 */
[----:B--2---:R-:W-:-:S04]  /*15480*/  FSEL R112, R41, -INF , P3 ;  /* 0xff80000029707808 */ /* 0x004fc80001800000 */
[----:B------:R-:W-:-:S03]  /*15490*/  FMNMX.FTZ R49, R112, R49, !PT ;  /* 0x0000003170317209 */ /* 0x000fc60007810000 */
[----:B------:R0:W2:Y:S01]  /*154a0*/  MUFU.TANH R6, R26 ;  /* 0x0000001a00067308 */ /* 0x0000a20000002400 */
[----:B-1----:R-:W-:-:S04]  /*154b0*/  FSEL R114, R29, -INF , P2 ;  /* 0xff8000001d727808 */ /* 0x002fc80001000000 */
[----:B------:R-:W-:-:S03]  /*154c0*/  FMNMX.FTZ R49, R114, R49, !PT ;  /* 0x0000003172317209 */ /* 0x000fc60007810000 */
[----:B------:R-:W1:Y:S01]  /*154d0*/  MUFU.TANH R27, R27 ;  /* 0x0000001b001b7308 */ /* 0x000e620000002400 */
[----:B0-----:R-:W-:Y:S01]  /*154e0*/  FSEL R26, R39, -INF , P6 ;  /* 0xff800000271a7808 */ /* 0x001fe20003000000 */
[----:B------:R-:W0:Y:S06]  /*154f0*/  SHFL.BFLY PT, R4, R49, 0x2, 0x1f ;  /* 0x0c401f0031047f89 */ /* 0x000e2c00000e0000 */
[----:B------:R2:W3:Y:S08]  /*15500*/  MUFU.TANH R29, R30 ;  /* 0x0000001e001d7308 */ /* 0x0004f00000002400 */
[----:B------:R-:W4:Y:S01]  /*15510*/  MUFU.TANH R31, R31 ;  /* 0x0000001f001f7308 */ /* 0x000f220000002400 */
[----:B--2---:R-:W-:-:S02]  /*15520*/  FSEL R30, R6, -INF , P5 ;  /* 0xff800000061e7808 */ /* 0x004fc40002800000 */
[----:B0-----:R-:W-:Y:S02]  /*15530*/  FMNMX.FTZ R13, R49, R4, !PT ;  /* 0x00000004310d7209 */ /* 0x001fe40007810000 */
[----:B------:R-:W-:-:S03]  /*15540*/  MOV R49, R119 ;  /* 0x0000007700317202 */ /* 0x000fc60000000f00 */
[----:B------:R-:W0:Y:S02]  /*15550*/  SHFL.BFLY PT, R4, R13, 0x1, 0x1f ;  /* 0x0c201f000d047f89 */ /* 0x000e2400000e0000 */
[----:B0-----:R-:W-:-:S04]  /*15560*/  FMNMX.FTZ R4, R13, R4, !PT ;  /* 0x000000040d047209 */ /* 0x001fc80007810000 */
[C---:B------:R-:W-:Y:S01]  /*15570*/  FSETP.NEU.FTZ.AND P0, PT, R4.reuse, -INF , PT ;  /* 0xff8000000400780b */ /* 0x040fe20003f1d000 */
[----:B------:R-:W-:-:S05]  /*15580*/  FMUL.FTZ R11, R4, R5 ;  /* 0x00000005040b7220 */ /* 0x000fca0000410000 */
[----:B------:R-:W-:Y:S02]  /*15590*/  FSEL R11, R11, RZ, P0 ;  /* 0x000000ff0b0b7208 */ /* 0x000fe40000000000 */
[----:B------:R-:W-:-:S03]  /*155a0*/  ISETP.NE.AND P0, PT, R3, RZ, PT ;  /* 0x000000ff0300720c */ /* 0x000fc60003f05270 */
[--C-:B------:R-:W-:Y:S01]  /*155b0*/  FFMA.FTZ R3, R9, R5, -R11.reuse ;  /* 0x0000000509037223 */ /* 0x100fe2000001080b */
[----:B------:R-:W-:Y:S01]  /*155c0*/  FMNMX.FTZ R9, R8, R7, !PT ;  /* 0x0000000708097209 */ /* 0x000fe20007810000 */
[-CC-:B------:R-:W-:Y:S01]  /*155d0*/  FFMA.FTZ R200, R54, R5.reuse, -R11.reuse ;  /* 0x0000000536c87223 */ /* 0x180fe2000001080b */
[----:B-1----:R-:W-:Y:S01]  /*155e0*/  FSEL R54, R27, -INF , P4 ;  /* 0xff8000001b367808 */ /* 0x002fe20002000000 */
[--C-:B------:R-:W-:Y:S01]  /*155f0*/  FFMA.FTZ R202, R56, R5, -R11.reuse ;  /* 0x0000000538ca7223 */ /* 0x100fe2000001080b */
[----:B------:R-:W-:Y:S01]  /*15600*/  FMNMX.FTZ R9, R10, R9, !PT ;  /* 0x000000090a097209 */ /* 0x000fe20007810000 */
[--C-:B------:R-:W-:Y:S01]  /*15610*/  FFMA.FTZ R58, R58, R5, -R11.reuse ;  /* 0x000000053a3a7223 */ /* 0x100fe2000001080b */
[----:B---3--:R-:W-:Y:S01]  /*15620*/  FSEL R56, R29, -INF , P3 ;  /* 0xff8000001d387808 */ /* 0x008fe20001800000 */
[----:B------:R-:W-:Y:S01]  /*15630*/  MUFU.EX2 R200, R200 ;  /* 0x000000c800c87308 */ /* 0x000fe20000000800 */
[----:B------:R-:W-:Y:S01]  /*15640*/  FMNMX.FTZ R9, R12, R9, !PT ;  /* 0x000000090c097209 */ /* 0x000fe20007810000 */
[-CC-:B------:R-:W-:Y:S01]  /*15650*/  FFMA.FTZ R196, R60, R5.reuse, -R11.reuse ;  /* 0x000000053cc47223 */ /* 0x180fe2000001080b */
[-CC-:B------:R-:W-:Y:S01]  /*15660*/  FFMA.FTZ R62, R62, R5.reuse, -R11.reuse ;  /* 0x000000053e3e7223 */ /* 0x180fe2000001080b */
[--C-:B------:R-:W-:Y:S01]  /*15670*/  FFMA.FTZ R198, R64, R5, -R11.reuse ;  /* 0x0000000540c67223 */ /* 0x100fe2000001080b */
[----:B------:R-:W-:Y:S01]  /*15680*/  FMNMX.FTZ R9, R14, R9, !PT ;  /* 0x000000090e097209 */ /* 0x000fe20007810000 */
[-CC-:B------:R-:W-:Y:S01]  /*15690*/  FFMA.FTZ R68, R68, R5.reuse, -R11.reuse ;  /* 0x0000000544447223 */ /* 0x180fe2000001080b */
[--C-:B------:R-:W-:Y:S01]  /*156a0*/  FFMA.FTZ R192, R72, R5, -R11.reuse ;  /* 0x0000000548c07223 */ /* 0x100fe2000001080b */
[----:B------:R-:W0:Y:S01]  /*156b0*/  MUFU.EX2 R3, R3 ;  /* 0x0000000300037308 */ /* 0x000e220000000800 */
[----:B------:R-:W-:Y:S01]  /*156c0*/  FMNMX.FTZ R13, R20, R9, !PT ;  /* 0x00000009140d7209 */ /* 0x000fe20007810000 */
[-CC-:B------:R-:W-:Y:S01]  /*156d0*/  FFMA.FTZ R76, R76, R5.reuse, -R11.reuse ;  /* 0x000000054c4c7223 */ /* 0x180fe2000001080b */
[-CC-:B------:R-:W-:Y:S01]  /*156e0*/  FFMA.FTZ R194, R80, R5.reuse, -R11.reuse ;  /* 0x0000000550c27223 */ /* 0x180fe2000001080b */
[--C-:B------:R-:W-:Y:S01]  /*156f0*/  FFMA.FTZ R82, R82, R5, -R11.reuse ;  /* 0x0000000552527223 */ /* 0x100fe2000001080b */
[----:B------:R-:W-:Y:S01]  /*15700*/  FMNMX.FTZ R13, R40, R13, !PT ;  /* 0x0000000d280d7209 */ /* 0x000fe20007810000 */
[-CC-:B------:R-:W-:Y:S01]  /*15710*/  FFMA.FTZ R188, R84, R5.reuse, -R11.reuse ;  /* 0x0000000554bc7223 */ /* 0x180fe2000001080b */
[--C-:B------:R-:W-:Y:S01]  /*15720*/  FFMA.FTZ R27, R86, R5, -R11.reuse ;  /* 0x00000005561b7223 */ /* 0x100fe2000001080b */
[----:B------:R4:W-:Y:S01]  /*15730*/  MUFU.EX2 R9, R58 ;  /* 0x0000003a00097308 */ /* 0x0009e20000000800 */
[----:B------:R-:W-:Y:S01]  /*15740*/  FMNMX.FTZ R13, R42, R13, !PT ;  /* 0x0000000d2a0d7209 */ /* 0x000fe20007810000 */
[-CC-:B------:R-:W-:Y:S01]  /*15750*/  FFMA.FTZ R190, R88, R5.reuse, -R11.reuse ;  /* 0x0000000558be7223 */ /* 0x180fe2000001080b */
[-CC-:B------:R-:W-:Y:S01]  /*15760*/  FFMA.FTZ R29, R90, R5.reuse, -R11.reuse ;  /* 0x000000055a1d7223 */ /* 0x180fe2000001080b */
[--C-:B------:R-:W-:Y:S01]  /*15770*/  FFMA.FTZ R184, R92, R5, -R11.reuse ;  /* 0x000000055cb87223 */ /* 0x100fe2000001080b */
[----:B------:R-:W-:Y:S01]  /*15780*/  FMNMX.FTZ R13, R32, R13, !PT ;  /* 0x0000000d200d7209 */ /* 0x000fe20007810000 */
[-CC-:B------:R-:W-:Y:S01]  /*15790*/  FFMA.FTZ R186, R96, R5.reuse, -R11.reuse ;  /* 0x0000000560ba7223 */ /* 0x180fe2000001080b */
[--C-:B------:R-:W-:Y:S01]  /*157a0*/  FFMA.FTZ R180, R100, R5, -R11.reuse ;  /* 0x0000000564b47223 */ /* 0x100fe2000001080b */
[----:B------:R-:W1:Y:S01]  /*157b0*/  MUFU.EX2 R202, R202 ;  /* 0x000000ca00ca7308 */ /* 0x000e620000000800 */
[----:B------:R-:W-:Y:S01]  /*157c0*/  FMNMX.FTZ R15, R44, R13, !PT ;  /* 0x0000000d2c0f7209 */ /* 0x000fe20007810000 */
[-CC-:B------:R-:W-:Y:S01]  /*157d0*/  FFMA.FTZ R182, R104, R5.reuse, -R11.reuse ;  /* 0x0000000568b67223 */ /* 0x180fe2000001080b */
[----:B----4-:R-:W-:Y:S01]  /*157e0*/  FSEL R58, R31, -INF , P2 ;  /* 0xff8000001f3a7808 */ /* 0x010fe20001000000 */
[--C-:B------:R-:W-:Y:S01]  /*157f0*/  FFMA.FTZ R31, R94, R5, -R11.reuse ;  /* 0x000000055e1f7223 */ /* 0x100fe2000001080b */
[----:B------:R-:W-:Y:S01]  /*15800*/  FMNMX.FTZ R15, R34, R15, !PT ;  /* 0x0000000f220f7209 */ /* 0x000fe20007810000 */
[-CC-:B------:R-:W-:Y:S01]  /*15810*/  FFMA.FTZ R37, R106, R5.reuse, -R11.reuse ;  /* 0x000000056a257223 */ /* 0x180fe2000001080b */
[--C-:B------:R-:W-:Y:S01]  /*15820*/  FFMA.FTZ R176, R108, R5, -R11.reuse ;  /* 0x000000056cb07223 */ /* 0x100fe2000001080b */
[----:B------:R-:W2:Y:S01]  /*15830*/  MUFU.EX2 R196, R196 ;  /* 0x000000c400c47308 */ /* 0x000ea20000000800 */
[----:B------:R-:W-:Y:S01]  /*15840*/  FMNMX.FTZ R15, R46, R15, !PT ;  /* 0x0000000f2e0f7209 */ /* 0x000fe20007810000 */
[-CC-:B------:R-:W-:Y:S01]  /*15850*/  FFMA.FTZ R110, R110, R5.reuse, -R11.reuse ;  /* 0x000000056e6e7223 */ /* 0x180fe2000001080b */
[----:B------:R-:W-:Y:S01]  /*15860*/  FFMA.FTZ R178, R112, R5, -R11 ;  /* 0x0000000570b27223 */ /* 0x000fe2000001080b */
[--C-:B------:R-:W-:Y:S01]  /*15870*/  IMAD.MOV.U32 R112, RZ, RZ, R119.reuse ;  /* 0x000000ffff707224 */ /* 0x100fe200078e0077 */
[----:B------:R-:W-:Y:S01]  /*15880*/  FMNMX.FTZ R15, R36, R15, !PT ;  /* 0x0000000f240f7209 */ /* 0x000fe20007810000 */
[----:B------:R-:W-:-:S02]  /*15890*/  IMAD.MOV.U32 R108, RZ, RZ, R119 ;  /* 0x000000ffff6c7224 */ /* 0x000fc400078e0077 */
[----:B------:R-:W3:Y:S01]  /*158a0*/  MUFU.EX2 R13, R62 ;  /* 0x0000003e000d7308 */ /* 0x000ee20000000800 */
[----:B------:R-:W-:Y:S01]  /*158b0*/  FMNMX.FTZ R21, R48, R15, !PT ;  /* 0x0000000f30157209 */ /* 0x000fe20007810000 */
[--C-:B------:R-:W-:Y:S02]  /*158c0*/  IMAD.MOV.U32 R106, RZ, RZ, R119.reuse ;  /* 0x000000ffff6a7224 */ /* 0x100fe400078e0077 */
[--C-:B------:R-:W-:Y:S01]  /*158d0*/  IMAD.MOV.U32 R104, RZ, RZ, R119.reuse ;  /* 0x000000ffff687224 */ /* 0x100fe200078e0077 */
[----:B------:R-:W-:Y:S01]  /*158e0*/  FMNMX.FTZ R21, R50, R21, !PT ;  /* 0x0000001532157209 */ /* 0x000fe20007810000 */
[--C-:B------:R-:W-:Y:S02]  /*158f0*/  IMAD.MOV.U32 R100, RZ, RZ, R119.reuse ;  /* 0x000000ffff647224 */ /* 0x100fe400078e0077 */
[----:B------:R-:W4:Y:S01]  /*15900*/  MUFU.EX2 R198, R198 ;  /* 0x000000c600c67308 */ /* 0x000f220000000800 */
[----:B------:R-:W-:Y:S01]  /*15910*/  FMNMX.FTZ R21, R38, R21, !PT ;  /* 0x0000001526157209 */ /* 0x000fe20007810000 */
[----:B------:R-:W-:-:S02]  /*15920*/  IMAD.MOV.U32 R96, RZ, RZ, R119 ;  /* 0x000000ffff607224 */ /* 0x000fc400078e0077 */
[--C-:B------:R-:W-:Y:S01]  /*15930*/  IMAD.MOV.U32 R94, RZ, RZ, R119.reuse ;  /* 0x000000ffff5e7224 */ /* 0x100fe200078e0077 */
[----:B------:R-:W-:Y:S01]  /*15940*/  FMNMX.FTZ R21, R24, R21, !PT ;  /* 0x0000001518157209 */ /* 0x000fe20007810000 */
[--C-:B------:R-:W-:Y:S02]  /*15950*/  IMAD.MOV.U32 R92, RZ, RZ, R119.reuse ;  /* 0x000000ffff5c7224 */ /* 0x100fe400078e0077 */
[----:B------:R0:W4:Y:S01]  /*15960*/  MUFU.EX2 R15, R68 ;  /* 0x00000044000f7308 */ /* 0x0001220000000800 */
[----:B------:R-:W-:Y:S01]  /*15970*/  FMNMX.FTZ R25, R52, R21, !PT ;  /* 0x0000001534197209 */ /* 0x000fe20007810000 */
[--C-:B------:R-:W-:Y:S02]  /*15980*/  IMAD.MOV.U32 R90, RZ, RZ, R119.reuse ;  /* 0x000000ffff5a7224 */ /* 0x100fe400078e0077 */
[--C-:B------:R-:W-:Y:S01]  /*15990*/  IMAD.MOV.U32 R88, RZ, RZ, R119.reuse ;  /* 0x000000ffff587224 */ /* 0x100fe200078e0077 */
[----:B------:R-:W-:Y:S01]  /*159a0*/  FMNMX.FTZ R25, R28, R25, !PT ;  /* 0x000000191c197209 */ /* 0x000fe20007810000 */
[----:B------:R-:W-:-:S02]  /*159b0*/  IMAD.MOV.U32 R86, RZ, RZ, R119 ;  /* 0x000000ffff567224 */ /* 0x000fc400078e0077 */
[----:B------:R-:W-:Y:S01]  /*159c0*/  MUFU.EX2 R192, R192 ;  /* 0x000000c000c07308 */ /* 0x000fe20000000800 */
[----:B------:R-:W-:Y:S01]  /*159d0*/  FMNMX.FTZ R25, R66, R25, !PT ;  /* 0x0000001942197209 */ /* 0x000fe20007810000 */
[--C-:B------:R-:W-:Y:S02]  /*159e0*/  IMAD.MOV.U32 R84, RZ, RZ, R119.reuse ;  /* 0x000000ffff547224 */ /* 0x100fe400078e0077 */
[--C-:B------:R-:W-:Y:S01]  /*159f0*/  IMAD.MOV.U32 R80, RZ, RZ, R119.reuse ;  /* 0x000000ffff507224 */ /* 0x100fe200078e0077 */
[----:B------:R-:W-:Y:S01]  /*15a00*/  FMNMX.FTZ R25, R70, R25, !PT ;  /* 0x0000001946197209 */ /* 0x000fe20007810000 */
[--C-:B------:R-:W-:Y:S02]  /*15a10*/  IMAD.MOV.U32 R72, RZ, RZ, R119.reuse ;  /* 0x000000ffff487224 */ /* 0x100fe400078e0077 */
[----:B------:R1:W-:Y:S01]  /*15a20*/  MUFU.EX2 R21, R76 ;  /* 0x0000004c00157308 */ /* 0x0003e20000000800 */
[----:B------:R-:W-:Y:S01]  /*15a30*/  FMNMX.FTZ R33, R74, R25, !PT ;  /* 0x000000194a217209 */ /* 0x000fe20007810000 */
[----:B0-----:R-:W-:-:S02]  /*15a40*/  IMAD.MOV.U32 R68, RZ, RZ, R119 ;  /* 0x000000ffff447224 */ /* 0x001fc400078e0077 */
[--C-:B------:R-:W-:Y:S01]  /*15a50*/  IMAD.MOV.U32 R64, RZ, RZ, R119.reuse ;  /* 0x000000ffff407224 */ /* 0x100fe200078e0077 */
[----:B------:R-:W-:Y:S01]  /*15a60*/  FMNMX.FTZ R33, R78, R33, !PT ;  /* 0x000000214e217209 */ /* 0x000fe20007810000 */
[--C-:B------:R-:W-:Y:S02]  /*15a70*/  IMAD.MOV.U32 R62, RZ, RZ, R119.reuse ;  /* 0x000000ffff3e7224 */ /* 0x100fe400078e0077 */
[----:B------:R-:W-:Y:S01]  /*15a80*/  MUFU.EX2 R194, R194 ;  /* 0x000000c200c27308 */ /* 0x000fe20000000800 */
[----:B------:R-:W-:Y:S01]  /*15a90*/  FMNMX.FTZ R33, R26, R33, !PT ;  /* 0x000000211a217209 */ /* 0x000fe20007810000 */
[--C-:B-1----:R-:W-:Y:S02]  /*15aa0*/  IMAD.MOV.U32 R76, RZ, RZ, R119.reuse ;  /* 0x000000ffff4c7224 */ /* 0x102fe400078e0077 */
[----:B------:R-:W-:Y:S01]  /*15ab0*/  IMAD.MOV.U32 R60, RZ, RZ, R119 ;  /* 0x000000ffff3c7224 */ /* 0x000fe200078e0077 */
[----:B------:R-:W-:-:S03]  /*15ac0*/  FMNMX.FTZ R33, R30, R33, !PT ;  /* 0x000000211e217209 */ /* 0x000fc60007810000 */
[----:B------:R0:W-:Y:S01]  /*15ad0*/  MUFU.EX2 R25, R82 ;  /* 0x0000005200197308 */ /* 0x0001e20000000800 */
[----:B------:R-:W-:-:S04]  /*15ae0*/  FMNMX.FTZ R33, R54, R33, !PT ;  /* 0x0000002136217209 */ /* 0x000fc80007810000 */
[----:B------:R-:W-:-:S03]  /*15af0*/  FMNMX.FTZ R33, R56, R33, !PT ;  /* 0x0000002138217209 */ /* 0x000fc60007810000 */
[----:B------:R-:W-:Y:S01]  /*15b00*/  MUFU.EX2 R188, R188 ;  /* 0x000000bc00bc7308 */ /* 0x000fe20000000800 */
[----:B------:R-:W-:Y:S01]  /*15b10*/  FMNMX.FTZ R6, R58, R33, !PT ;  /* 0x000000213a067209 */ /* 0x000fe20007810000 */
[----:B------:R-:W-:Y:S01]  /*15b20*/  FFMA.FTZ R33, R98, R5, -R11 ;  /* 0x0000000562217223 */ /* 0x000fe2000001080b */
[--C-:B------:R-:W-:Y:S02]  /*15b30*/  IMAD.MOV.U32 R98, RZ, RZ, R119.reuse ;  /* 0x000000ffff627224 */ /* 0x100fe400078e0077 */
[----:B0-----:R-:W-:Y:S01]  /*15b40*/  IMAD.MOV.U32 R82, RZ, RZ, R119 ;  /* 0x000000ffff527224 */ /* 0x001fe200078e0077 */
[----:B------:R-:W0:Y:S02]  /*15b50*/  SHFL.BFLY PT, R35, R6, 0x2, 0x1f ;  /* 0x0c401f0006237f89 */ /* 0x000e2400000e0000 */
[----:B------:R-:W-:Y:S08]  /*15b60*/  MUFU.EX2 R27, R27 ;  /* 0x0000001b001b7308 */ /* 0x000ff00000000800 */
[----:B------:R-:W-:Y:S08]  /*15b70*/  MUFU.EX2 R190, R190 ;  /* 0x000000be00be7308 */ /* 0x000ff00000000800 */
[----:B------:R-:W-:Y:S01]  /*15b80*/  MUFU.EX2 R29, R29 ;  /* 0x0000001d001d7308 */ /* 0x000fe20000000800 */
[----:B0-----:R-:W-:Y:S01]  /*15b90*/  FMNMX.FTZ R39, R6, R35, !PT ;  /* 0x0000002306277209 */ /* 0x001fe20007810000 */
[----:B------:R-:W-:-:S06]  /*15ba0*/  FFMA.FTZ R35, R102, R5, -R11 ;  /* 0x0000000566237223 */ /* 0x000fcc000001080b */
[----:B------:R-:W-:Y:S01]  /*15bb0*/  MUFU.EX2 R184, R184 ;  /* 0x000000b800b87308 */ /* 0x000fe20000000800 */
[----:B------:R-:W-:Y:S01]  /*15bc0*/  FFMA.FTZ R11, R114, R5, -R11 ;  /* 0x00000005720b7223 */ /* 0x000fe2000001080b */
[--C-:B------:R-:W-:Y:S01]  /*15bd0*/  IMAD.MOV.U32 R114, RZ, RZ, R119.reuse ;  /* 0x000000ffff727224 */ /* 0x100fe200078e0077 */
[----:B------:R-:W0:Y:S01]  /*15be0*/  SHFL.BFLY PT, R6, R39, 0x1, 0x1f ;  /* 0x0c201f0027067f89 */ /* 0x000e2200000e0000 */
[----:B------:R-:W-:-:S04]  /*15bf0*/  IMAD.MOV.U32 R102, RZ, RZ, R119 ;  /* 0x000000ffff667224 */ /* 0x000fc800078e0077 */
[----:B------:R-:W-:Y:S08]  /*15c00*/  MUFU.EX2 R31, R31 ;  /* 0x0000001f001f7308 */ /* 0x000ff00000000800 */
[----:B------:R-:W-:Y:S08]  /*15c10*/  MUFU.EX2 R186, R186 ;  /* 0x000000ba00ba7308 */ /* 0x000ff00000000800 */
[----:B------:R-:W-:Y:S01]  /*15c20*/  MUFU.EX2 R33, R33 ;  /* 0x0000002100217308 */ /* 0x000fe20000000800 */
[----:B0-----:R-:W-:-:S04]  /*15c30*/  FMNMX.FTZ R6, R39, R6, !PT ;  /* 0x0000000627067209 */ /* 0x001fc80007810000 */
[C---:B------:R-:W-:Y:S01]  /*15c40*/  FSETP.NEU.FTZ.AND P2, PT, R6.reuse, -INF , PT ;  /* 0xff8000000600780b */ /* 0x040fe20003f5d000 */
[----:B------:R-:W-:Y:S02]  /*15c50*/  FMUL.FTZ R41, R6, R5 ;  /* 0x0000000506297220 */ /* 0x000fe40000410000 */
[----:B------:R-:W-:Y:S03]  /*15c60*/  MUFU.EX2 R180, R180 ;  /* 0x000000b400b47308 */ /* 0x000fe60000000800 */
[----:B------:R-:W-:-:S05]  /*15c70*/  FSEL R41, R41, RZ, P2 ;  /* 0x000000ff29297208 */ /* 0x000fca0001000000 */
[----:B------:R-:W-:Y:S01]  /*15c80*/  MUFU.EX2 R35, R35 ;  /* 0x0000002300237308 */ /* 0x000fe20000000800 */
[-CC-:B------:R-:W-:Y:S01]  /*15c90*/  FFMA.FTZ R201, R8, R5.reuse, -R41.reuse ;  /* 0x0000000508c97223 */ /* 0x180fe20000010829 */
[-CC-:B------:R-:W-:Y:S01]  /*15ca0*/  FFMA.FTZ R8, R7, R5.reuse, -R41.reuse ;  /* 0x0000000507087223 */ /* 0x180fe20000010829 */
[-C--:B------:R-:W-:Y:S01]  /*15cb0*/  FFMA.FTZ R203, R10, R5.reuse, -R41 ;  /* 0x000000050acb7223 */ /* 0x080fe20000010829 */
[----:B------:R-:W-:Y:S01]  /*15cc0*/  FADD.FTZ R7, R200, R3 ;  /* 0x00000003c8077221 */ /* 0x000fe20000010000 */
[-CC-:B------:R-:W-:Y:S01]  /*15cd0*/  FFMA.FTZ R10, R12, R5.reuse, -R41.reuse ;  /* 0x000000050c0a7223 */ /* 0x180fe20000010829 */
[-CC-:B------:R-:W-:Y:S01]  /*15ce0*/  FFMA.FTZ R12, R20, R5.reuse, -R41.reuse ;  /* 0x00000005140c7223 */ /* 0x180fe20000010829 */
[-C--:B------:R-:W-:Y:S01]  /*15cf0*/  FFMA.FTZ R197, R14, R5.reuse, -R41 ;  /* 0x000000050ec57223 */ /* 0x080fe20000010829 */
[----:B------:R-:W-:Y:S01]  /*15d00*/  MUFU.EX2 R201, R201 ;  /* 0x000000c900c97308 */ /* 0x000fe20000000800 */
[----:B------:R-:W-:Y:S01]  /*15d10*/  FADD.FTZ R20, R202, R7 ;  /* 0x00000007ca147221 */ /* 0x000fe20000010000 */
[-CC-:B------:R-:W-:Y:S01]  /*15d20*/  FFMA.FTZ R199, R40, R5.reuse, -R41.reuse ;  /* 0x0000000528c77223 */ /* 0x180fe20000010829 */
[-CC-:B------:R-:W-:Y:S01]  /*15d30*/  FFMA.FTZ R14, R42, R5.reuse, -R41.reuse ;  /* 0x000000052a0e7223 */ /* 0x180fe20000010829 */
[-CC-:B------:R-:W-:Y:S01]  /*15d40*/  FFMA.FTZ R193, R32, R5.reuse, -R41.reuse ;  /* 0x0000000520c17223 */ /* 0x180fe20000010829 */
[----:B------:R-:W-:Y:S01]  /*15d50*/  FADD.FTZ R7, R9, R20 ;  /* 0x0000001409077221 */ /* 0x000fe20000010000 */
[-CC-:B------:R-:W-:Y:S01]  /*15d60*/  FFMA.FTZ R32, R44, R5.reuse, -R41.reuse ;  /* 0x000000052c207223 */ /* 0x180fe20000010829 */
[-C--:B------:R-:W-:Y:S01]  /*15d70*/  FFMA.FTZ R195, R34, R5.reuse, -R41 ;  /* 0x0000000522c37223 */ /* 0x080fe20000010829 */
[----:B------:R-:W0:Y:S01]  /*15d80*/  MUFU.EX2 R8, R8 ;  /* 0x0000000800087308 */ /* 0x000e220000000800 */
[----:B--2---:R-:W-:Y:S01]  /*15d90*/  FADD.FTZ R20, R196, R7 ;  /* 0x00000007c4147221 */ /* 0x004fe20000010000 */
[-CC-:B------:R-:W-:Y:S01]  /*15da0*/  FFMA.FTZ R34, R46, R5.reuse, -R41.reuse ;  /* 0x000000052e227223 */ /* 0x180fe20000010829 */
[-CC-:B------:R-:W-:Y:S01]  /*15db0*/  FFMA.FTZ R187, R28, R5.reuse, -R41.reuse ;  /* 0x000000051cbb7223 */ /* 0x180fe20000010829 */
[-CC-:B------:R-:W-:Y:S01]  /*15dc0*/  FFMA.FTZ R189, R36, R5.reuse, -R41.reuse ;  /* 0x0000000524bd7223 */ /* 0x180fe20000010829 */
[----:B---3--:R-:W-:Y:S01]  /*15dd0*/  FADD.FTZ R7, R13, R20 ;  /* 0x000000140d077221 */ /* 0x008fe20000010000 */
[-CC-:B------:R-:W-:Y:S01]  /*15de0*/  FFMA.FTZ R36, R48, R5.reuse, -R41.reuse ;  /* 0x0000000530247223 */ /* 0x180fe20000010829 */
[-C--:B------:R-:W-:Y:S01]  /*15df0*/  FFMA.FTZ R191, R50, R5.reuse, -R41 ;  /* 0x0000000532bf7223 */ /* 0x080fe20000010829 */
[----:B------:R-:W1:Y:S01]  /*15e00*/  MUFU.EX2 R203, R203 ;  /* 0x000000cb00cb7308 */ /* 0x000e620000000800 */
[----:B----4-:R-:W-:Y:S01]  /*15e10*/  FADD.FTZ R40, R198, R7 ;  /* 0x00000007c6287221 */ /* 0x010fe20000010000 */
[-CC-:B------:R-:W-:Y:S01]  /*15e20*/  FFMA.FTZ R38, R38, R5.reuse, -R41.reuse ;  /* 0x0000000526267223 */ /* 0x180fe20000010829 */
[-CC-:B------:R-:W-:Y:S01]  /*15e30*/  FFMA.FTZ R185, R24, R5.reuse, -R41.reuse ;  /* 0x0000000518b97223 */ /* 0x180fe20000010829 */
[-CC-:B------:R-:W-:Y:S01]  /*15e40*/  FFMA.FTZ R24, R52, R5.reuse, -R41.reuse ;  /* 0x0000000534187223 */ /* 0x180fe20000010829 */
[----:B------:R-:W-:Y:S01]  /*15e50*/  FADD.FTZ R43, R15, R40 ;  /* 0x000000280f2b7221 */ /* 0x000fe20000010000 */
[-C--:B------:R-:W-:Y:S01]  /*15e60*/  FFMA.FTZ R66, R66, R5.reuse, -R41 ;  /* 0x0000000542427223 */ /* 0x080fe20000010829 */
[----:B------:R-:W-:Y:S01]  /*15e70*/  F2FP.F16.F32.PACK_AB R200, R3, R200 ;  /* 0x000000c803c8723e */ /* 0x000fe200000000ff */
[----:B------:R-:W2:Y:S01]  /*15e80*/  MUFU.EX2 R10, R10 ;  /* 0x0000000a000a7308 */ /* 0x000ea20000000800 */
[----:B0-----:R-:W-:Y:S01]  /*15e90*/  FADD.FTZ R20, R201, R8 ;  /* 0x00000008c9147221 */ /* 0x001fe20000010000 */
[----:B------:R-:W-:Y:S01]  /*15ea0*/  FADD.FTZ R40, R192, R43 ;  /* 0x0000002bc0287221 */ /* 0x000fe20000010000 */
[-CC-:B------:R-:W-:Y:S01]  /*15eb0*/  FFMA.FTZ R70, R70, R5.reuse, -R41.reuse ;  /* 0x0000000546467223 */ /* 0x180fe20000010829 */
[-CC-:B------:R-:W-:Y:S01]  /*15ec0*/  FFMA.FTZ R74, R74, R5.reuse, -R41.reuse ;  /* 0x000000054a4a7223 */ /* 0x180fe20000010829 */
[-CC-:B------:R-:W-:Y:S01]  /*15ed0*/  FFMA.FTZ R78, R78, R5.reuse, -R41.reuse ;  /* 0x000000054e4e7223 */ /* 0x180fe20000010829 */
[----:B------:R-:W-:Y:S01]  /*15ee0*/  FADD.FTZ R43, R21, R40 ;  /* 0x00000028152b7221 */ /* 0x000fe20000010000 */
[-C--:B------:R-:W-:Y:S01]  /*15ef0*/  FFMA.FTZ R26, R26, R5.reuse, -R41 ;  /* 0x000000051a1a7223 */ /* 0x080fe20000010829 */
[----:B------:R-:W0:Y:S01]  /*15f00*/  MUFU.EX2 R197, R197 ;  /* 0x000000c500c57308 */ /* 0x000e220000000800 */
[----:B-1----:R-:W-:Y:S01]  /*15f10*/  FADD.FTZ R7, R203, R20 ;  /* 0x00000014cb077221 */ /* 0x002fe20000010000 */
[----:B------:R-:W-:Y:S01]  /*15f20*/  FADD.FTZ R28, R194, R43 ;  /* 0x0000002bc21c7221 */ /* 0x000fe20000010000 */
[-CC-:B------:R-:W-:Y:S01]  /*15f30*/  FFMA.FTZ R30, R30, R5.reuse, -R41.reuse ;  /* 0x000000051e1e7223 */ /* 0x180fe20000010829 */
[-CC-:B------:R-:W-:Y:S01]  /*15f40*/  FFMA.FTZ R54, R54, R5.reuse, -R41.reuse ;  /* 0x0000000536367223 */ /* 0x180fe20000010829 */
[-CC-:B------:R-:W-:Y:S01]  /*15f50*/  FFMA.FTZ R56, R56, R5.reuse, -R41.reuse ;  /* 0x0000000538387223 */ /* 0x180fe20000010829 */
[----:B------:R-:W-:Y:S01]  /*15f60*/  FADD.FTZ R45, R25, R28 ;  /* 0x0000001c192d7221 */ /* 0x000fe20000010000 */
[----:B------:R-:W-:Y:S01]  /*15f70*/  FFMA.FTZ R41, R58, R5, -R41 ;  /* 0x000000053a297223 */ /* 0x000fe20000010829 */
[----:B------:R-:W1:Y:S01]  /*15f80*/  MUFU.EX2 R12, R12 ;  /* 0x0000000c000c7308 */ /* 0x000e620000000800 */
[----:B--2---:R-:W-:Y:S01]  /*15f90*/  FADD.FTZ R20, R10, R7 ;  /* 0x000000070a147221 */ /* 0x004fe20000010000 */
[----:B------:R-:W-:Y:S01]  /*15fa0*/  FADD.FTZ R28, R188, R45 ;  /* 0x0000002dbc1c7221 */ /* 0x000fe20000010000 */
[----:B------:R-:W-:Y:S01]  /*15fb0*/  F2FP.F16.F32.PACK_AB R201, R8, R201 ;  /* 0x000000c908c9723e */ /* 0x000fe200000000ff */
[----:B------:R-:W-:Y:S01]  /*15fc0*/  IMAD.MOV.U32 R58, RZ, RZ, R119 ;  /* 0x000000ffff3a7224 */ /* 0x000fe200078e0077 */
[----:B------:R-:W-:Y:S01]  /*15fd0*/  F2FP.F16.F32.PACK_AB R196, R13, R196 ;  /* 0x000000c40dc4723e */ /* 0x000fe200000000ff */
[----:B------:R-:W-:Y:S01]  /*15fe0*/  FADD.FTZ R45, R27, R28 ;  /* 0x0000001c1b2d7221 */ /* 0x000fe20000010000 */
[----:B------:R-:W-:Y:S01]  /*15ff0*/  F2FP.F16.F32.PACK_AB R194, R25, R194 ;  /* 0x000000c219c2723e */ /* 0x000fe200000000ff */
[----:B------:R-:W2:Y:S01]  /*16000*/  MUFU.EX2 R199, R199 ;  /* 0x000000c700c77308 */ /* 0x000ea20000000800 */
[----:B0-----:R-:W-:Y:S01]  /*16010*/  FADD.FTZ R7, R197, R20 ;  /* 0x00000014c5077221 */ /* 0x001fe20000010000 */
[----:B------:R-:W-:Y:S01]  /*16020*/  FADD.FTZ R28, R190, R45 ;  /* 0x0000002dbe1c7221 */ /* 0x000fe20000010000 */
[----:B------:R-:W-:Y:S01]  /*16030*/  F2FP.F16.F32.PACK_AB R188, R27, R188 ;  /* 0x000000bc1bbc723e */ /* 0x000fe200000000ff */
[--C-:B------:R-:W-:Y:S01]  /*16040*/  IMAD.MOV.U32 R52, RZ, RZ, R119.reuse ;  /* 0x000000ffff347224 */ /* 0x100fe200078e0077 */
[----:B------:R-:W-:Y:S01]  /*16050*/  F2FP.F16.F32.PACK_AB R190, R29, R190 ;  /* 0x000000be1dbe723e */ /* 0x000fe200000000ff */
[----:B------:R-:W-:Y:S01]  /*16060*/  IMAD.MOV.U32 R50, RZ, RZ, R119 ;  /* 0x000000ffff327224 */ /* 0x000fe200078e0077 */
[----:B------:R-:W-:Y:S01]  /*16070*/  F2FP.F16.F32.PACK_AB R202, R9, R202 ;  /* 0x000000ca09ca723e */ /* 0x000fe200000000ff */
[----:B------:R-:W0:Y:S01]  /*16080*/  MUFU.EX2 R14, R14 ;  /* 0x0000000e000e7308 */ /* 0x000e220000000800 */
[----:B-1----:R-:W-:Y:S01]  /*16090*/  FADD.FTZ R20, R12, R7 ;  /* 0x000000070c147221 */ /* 0x002fe20000010000 */
[----:B------:R-:W-:Y:S01]  /*160a0*/  @!P1 VIADD R7, R0, 0x36840 ;  /* 0x0003684000079836 */ /* 0x000fe20000000000 */
[----:B------:R-:W-:Y:S01]  /*160b0*/  F2FP.F16.F32.PACK_AB R198, R15, R198 ;  /* 0x000000c60fc6723e */ /* 0x000fe200000000ff */
[--C-:B------:R-:W-:Y:S01]  /*160c0*/  IMAD.MOV.U32 R48, RZ, RZ, R119.reuse ;  /* 0x000000ffff307224 */ /* 0x100fe200078e0077 */
[----:B------:R-:W-:Y:S01]  /*160d0*/  F2FP.F16.F32.PACK_AB R192, R21, R192 ;  /* 0x000000c015c0723e */ /* 0x000fe200000000ff */
[----:B------:R-:W-:Y:S01]  /*160e0*/  IMAD.MOV.U32 R46, RZ, RZ, R119 ;  /* 0x000000ffff2e7224 */ /* 0x000fe200078e0077 */
[----:B------:R-:W-:Y:S01]  /*160f0*/  @!P1 PRMT R7, RZ, 0x654, R7 ;  /* 0x00000654ff079816 */ /* 0x000fe20000000007 */
[----:B------:R-:W1:Y:S01]  /*16100*/  MUFU.EX2 R193, R193 ;  /* 0x000000c100c17308 */ /* 0x000e620000000800 */
[----:B--2---:R-:W-:Y:S01]  /*16110*/  FADD.FTZ R43, R199, R20 ;  /* 0x00000014c72b7221 */ /* 0x004fe20000010000 */
[----:B------:R-:W-:Y:S01]  /*16120*/  F2FP.F16.F32.PACK_AB R203, R10, R203 ;  /* 0x000000cb0acb723e */ /* 0x000fe200000000ff */
[----:B------:R2:W-:Y:S01]  /*16130*/  @!P1 SYNCS.ARRIVE.TRANS64.RED.A1T0 RZ, [R7+URZ], RZ ;  /* 0x000000ff07ff99a7 */ /* 0x0005e2000810043f */
[----:B------:R-:W-:Y:S01]  /*16140*/  F2FP.F16.F32.PACK_AB R197, R12, R197 ;  /* 0x000000c50cc5723e */ /* 0x000fe200000000ff */
[--C-:B------:R-:W-:Y:S01]  /*16150*/  IMAD.MOV.U32 R44, RZ, RZ, R119.reuse ;  /* 0x000000ffff2c7224 */ /* 0x100fe200078e0077 */
[----:B------:R-:W-:Y:S01]  /*16160*/  MOV R45, R119 ;  /* 0x00000077002d7202 */ /* 0x000fe20000000f00 */
[----:B------:R-:W-:Y:S01]  /*16170*/  IMAD.MOV.U32 R42, RZ, RZ, R119 ;  /* 0x000000ffff2a7224 */ /* 0x000fe200078e0077 */
[----:B------:R-:W3:Y:S01]  /*16180*/  MUFU.EX2 R32, R32 ;  /* 0x0000002000207308 */ /* 0x000ee20000000800 */
[C---:B0-----:R-:W-:Y:S01]  /*16190*/  FADD.FTZ R20, R14.reuse, R43 ;  /* 0x0000002b0e147221 */ /* 0x041fe20000010000 */
[----:B------:R-:W-:Y:S01]  /*161a0*/  F2FP.F16.F32.PACK_AB R199, R14, R199 ;  /* 0x000000c70ec7723e */ /* 0x000fe200000000ff */
[--C-:B------:R-:W-:Y:S01]  /*161b0*/  IMAD.MOV.U32 R40, RZ, RZ, R119.reuse ;  /* 0x000000ffff287224 */ /* 0x100fe200078e0077 */
[----:B------:R-:W-:Y:S01]  /*161c0*/  MOV R25, R119 ;  /* 0x0000007700197202 */ /* 0x000fe20000000f00 */
[----:B------:R-:W-:-:S03]  /*161d0*/  IMAD.MOV.U32 R27, RZ, RZ, R119 ;  /* 0x000000ffff1b7224 */ /* 0x000fc600078e0077 */
[----:B------:R-:W2:Y:S01]  /*161e0*/  MUFU.EX2 R195, R195 ;  /* 0x000000c300c37308 */ /* 0x000ea20000000800 */
[----:B-1----:R-:W-:-:S07]  /*161f0*/  FADD.FTZ R43, R193, R20 ;  /* 0x00000014c12b7221 */ /* 0x002fce0000010000 */
[----:B------:R-:W0:Y:S01]  /*16200*/  MUFU.EX2 R34, R34 ;  /* 0x0000002200227308 */ /* 0x000e220000000800 */
[C---:B---3--:R-:W-:Y:S01]  /*16210*/  FADD.FTZ R20, R32.reuse, R43 ;  /* 0x0000002b20147221 */ /* 0x048fe20000010000 */
[----:B------:R-:W-:Y:S01]  /*16220*/  FADD.FTZ R43, R29, R28 ;  /* 0x0000001c1d2b7221 */ /* 0x000fe20000010000 */
[----:B------:R-:W-:Y:S01]  /*16230*/  F2FP.F16.F32.PACK_AB R193, R32, R193 ;  /* 0x000000c120c1723e */ /* 0x000fe200000000ff */
[----:B------:R-:W-:Y:S01]  /*16240*/  IMAD.MOV.U32 R32, RZ, RZ, R119 ;  /* 0x000000ffff207224 */ /* 0x000fe200078e0077 */
[----:B------:R-:W-:Y:S01]  /*16250*/  MOV R29, R119 ;  /* 0x00000077001d7202 */ /* 0x000fe20000000f00 */
[----:B------:R-:W-:Y:S01]  /*16260*/  FADD.FTZ R28, R184, R43 ;  /* 0x0000002bb81c7221 */ /* 0x000fe20000010000 */
[----:B------:R-:W-:Y:S01]  /*16270*/  F2FP.F16.F32.PACK_AB R184, R31, R184 ;  /* 0x000000b81fb8723e */ /* 0x000fe200000000ff */
[----:B------:R-:W1:Y:S01]  /*16280*/  MUFU.EX2 R189, R189 ;  /* 0x000000bd00bd7308 */ /* 0x000e620000000800 */
[----:B--2---:R-:W-:Y:S01]  /*16290*/  FADD.FTZ R7, R195, R20 ;  /* 0x00000014c3077221 */ /* 0x004fe20000010000 */
[----:B------:R-:W-:Y:S01]  /*162a0*/  FADD.FTZ R43, R31, R28 ;  /* 0x0000001c1f2b7221 */ /* 0x000fe20000010000 */
[----:B------:R-:W-:-:S03]  /*162b0*/  IMAD.MOV.U32 R31, RZ, RZ, R119 ;  /* 0x000000ffff1f7224 */ /* 0x000fc600078e0077 */
[----:B------:R-:W-:Y:S01]  /*162c0*/  FADD.FTZ R28, R186, R43 ;  /* 0x0000002bba1c7221 */ /* 0x000fe20000010000 */
[----:B------:R-:W-:Y:S01]  /*162d0*/  F2FP.F16.F32.PACK_AB R186, R33, R186 ;  /* 0x000000ba21ba723e */ /* 0x000fe200000000ff */
[----:B------:R-:W2:Y:S01]  /*162e0*/  MUFU.EX2 R36, R36 ;  /* 0x0000002400247308 */ /* 0x000ea20000000800 */
[C---:B0-----:R-:W-:Y:S01]  /*162f0*/  FADD.FTZ R20, R34.reuse, R7 ;  /* 0x0000000722147221 */ /* 0x041fe20000010000 */
[----:B------:R-:W-:Y:S01]  /*16300*/  F2FP.F16.F32.PACK_AB R195, R34, R195 ;  /* 0x000000c322c3723e */ /* 0x000fe200000000ff */
[--C-:B------:R-:W-:Y:S02]  /*16310*/  IMAD.MOV.U32 R43, RZ, RZ, R119.reuse ;  /* 0x000000ffff2b7224 */ /* 0x100fe400078e0077 */
[----:B------:R-:W-:-:S03]  /*16320*/  IMAD.MOV.U32 R34, RZ, RZ, R119 ;  /* 0x000000ffff227224 */ /* 0x000fc600078e0077 */
[----:B------:R-:W0:Y:S01]  /*16330*/  MUFU.EX2 R191, R191 ;  /* 0x000000bf00bf7308 */ /* 0x000e220000000800 */
[----:B-1----:R-:W-:-:S07]  /*16340*/  FADD.FTZ R7, R189, R20 ;  /* 0x00000014bd077221 */ /* 0x002fce0000010000 */
[----:B------:R-:W1:Y:S01]  /*16350*/  MUFU.EX2 R38, R38 ;  /* 0x0000002600267308 */ /* 0x000e620000000800 */
[C---:B--2---:R-:W-:Y:S01]  /*16360*/  FADD.FTZ R20, R36.reuse, R7 ;  /* 0x0000000724147221 */ /* 0x044fe20000010000 */
[----:B------:R-:W-:Y:S01]  /*16370*/  FADD.FTZ R7, R33, R28 ;  /* 0x0000001c21077221 */ /* 0x000fe20000010000 */
[----:B------:R-:W-:Y:S01]  /*16380*/  F2FP.F16.F32.PACK_AB R189, R36, R189 ;  /* 0x000000bd24bd723e */ /* 0x000fe200000000ff */
[----:B------:R-:W-:Y:S01]  /*16390*/  IMAD.MOV.U32 R36, RZ, RZ, R119 ;  /* 0x000000ffff247224 */ /* 0x000fe200078e0077 */
[----:B------:R-:W-:Y:S01]  /*163a0*/  MOV R33, R119 ;  /* 0x0000007700217202 */ /* 0x000fe20000000f00 */
[----:B------:R-:W-:Y:S01]  /*163b0*/  FADD.FTZ R28, R180, R7 ;  /* 0x00000007b41c7221 */ /* 0x000fe20000010000 */
[----:B------:R-:W-:Y:S01]  /*163c0*/  F2FP.F16.F32.PACK_AB R180, R35, R180 ;  /* 0x000000b423b4723e */ /* 0x000fe200000000ff */
[----:B------:R-:W2:Y:S01]  /*163d0*/  MUFU.EX2 R185, R185 ;  /* 0x000000b900b97308 */ /* 0x000ea20000000800 */
[----:B0-----:R-:W-:Y:S01]  /*163e0*/  FADD.FTZ R3, R191, R20 ;  /* 0x00000014bf037221 */ /* 0x001fe20000010000 */
[----:B------:R-:W-:Y:S01]  /*163f0*/  FADD.FTZ R7, R35, R28 ;  /* 0x0000001c23077221 */ /* 0x000fe20000010000 */
[----:B------:R-:W-:-:S05]  /*16400*/  IMAD.MOV.U32 R35, RZ, RZ, R119 ;  /* 0x000000ffff237224 */ /* 0x000fca00078e0077 */
[----:B------:R-:W0:Y:S01]  /*16410*/  MUFU.EX2 R24, R24 ;  /* 0x0000001800187308 */ /* 0x000e220000000800 */
[C---:B-1----:R-:W-:Y:S01]  /*16420*/  FADD.FTZ R20, R38.reuse, R3 ;  /* 0x0000000326147221 */ /* 0x042fe20000010000 */
[----:B------:R-:W-:Y:S01]  /*16430*/  F2FP.F16.F32.PACK_AB R191, R38, R191 ;  /* 0x000000bf26bf723e */ /* 0x000fe200000000ff */
[----:B------:R-:W-:-:S05]  /*16440*/  IMAD.MOV.U32 R38, RZ, RZ, R119 ;  /* 0x000000ffff267224 */ /* 0x000fca00078e0077 */
[----:B------:R-:W1:Y:S01]  /*16450*/  MUFU.EX2 R187, R187 ;  /* 0x000000bb00bb7308 */ /* 0x000e620000000800 */
[----:B--2---:R-:W-:-:S07]  /*16460*/  FADD.FTZ R3, R185, R20 ;  /* 0x00000014b9037221 */ /* 0x004fce0000010000 */
        /* <DEDUP_REMOVED lines=11> */
[----:B------:R-:W-:-:S06]  /*16520*/  F2FP.F16.F32.PACK_AB R187, R0, R187 ;  /* 0x000000bb00bb723e */ /* 0x000fcc00000000ff */
[----:B------:R-:W-:Y:S01]  /*16530*/  MUFU.EX2 R176, R176 ;  /* 0x000000b000b07308 */ /* 0x000fe20000000800 */
[C---:B-1----:R-:W-:Y:S01]  /*16540*/  FADD.FTZ R7, R37.reuse, R28 ;  /* 0x0000001c25077221 */ /* 0x042fe20000010000 */
[----:B------:R-:W-:Y:S01]  /*16550*/  F2FP.F16.F32.PACK_AB R182, R37, R182 ;  /* 0x000000b625b6723e */ /* 0x000fe200000000ff */
[----:B------:R-:W-:Y:S01]  /*16560*/  IMAD.MOV.U32 R28, RZ, RZ, R119 ;  /* 0x000000ffff1c7224 */ /* 0x000fe200078e0077 */
[----:B------:R-:W-:-:S04]  /*16570*/  MOV R37, R119 ;  /* 0x0000007700257202 */ /* 0x000fc80000000f00 */
[----:B------:R1:W2:Y:S01]  /*16580*/  MUFU.EX2 R181, R74 ;  /* 0x0000004a00b57308 */ /* 0x0002a20000000800 */
[----:B0-----:R-:W-:-:S07]  /*16590*/  FADD.FTZ R20, R70, R3 ;  /* 0x0000000346147221 */ /* 0x001fce0000010000 */
[----:B------:R0:W3:Y:S01]  /*165a0*/  MUFU.EX2 R39, R110 ;  /* 0x0000006e00277308 */ /* 0x0000e20000000800 */
[----:B-1----:R-:W-:-:S07]  /*165b0*/  IMAD.MOV.U32 R74, RZ, RZ, R119 ;  /* 0x000000ffff4a7224 */ /* 0x002fce00078e0077 */
[----:B------:R-:W1:Y:S01]  /*165c0*/  MUFU.EX2 R78, R78 ;  /* 0x0000004e004e7308 */ /* 0x000e620000000800 */
[C---:B--2---:R-:W-:Y:S01]  /*165d0*/  FADD.FTZ R3, R181.reuse, R20 ;  /* 0x00000014b5037221 */ /* 0x044fe20000010000 */
[----:B------:R-:W-:Y:S01]  /*165e0*/  F2FP.F16.F32.PACK_AB R181, R181, R70 ;  /* 0x00000046b5b5723e */ /* 0x000fe200000000ff */
[--C-:B0-----:R-:W-:Y:S02]  /*165f0*/  IMAD.MOV.U32 R110, RZ, RZ, R119.reuse ;  /* 0x000000ffff6e7224 */ /* 0x101fe400078e0077 */
[----:B------:R-:W-:-:S03]  /*16600*/  IMAD.MOV.U32 R70, RZ, RZ, R119 ;  /* 0x000000ffff467224 */ /* 0x000fc600078e0077 */
[----:B------:R-:W0:Y:S08]  /*16610*/  MUFU.EX2 R178, R178 ;  /* 0x000000b200b27308 */ /* 0x000e300000000800 */
[----:B------:R2:W4:Y:S08]  /*16620*/  MUFU.EX2 R183, R26 ;  /* 0x0000001a00b77308 */ /* 0x0005300000000800 */
[----:B------:R-:W4:Y:S01]  /*16630*/  MUFU.EX2 R30, R30 ;  /* 0x0000001e001e7308 */ /* 0x000f220000000800 */
[----:B--2---:R-:W-:Y:S01]  /*16640*/  FADD.FTZ R26, R176, R7 ;  /* 0x00000007b01a7221 */ /* 0x004fe20000010000 */
[----:B---3--:R-:W-:-:S03]  /*16650*/  F2FP.F16.F32.PACK_AB R176, R39, R176 ;  /* 0x000000b027b0723e */ /* 0x008fc600000000ff */
[----:B------:R-:W-:Y:S01]  /*16660*/  FADD.FTZ R7, R39, R26 ;  /* 0x0000001a27077221 */ /* 0x000fe20000010000 */
[----:B-1----:R-:W-:Y:S01]  /*16670*/  FADD.FTZ R26, R78, R3 ;  /* 0x000000034e1a7221 */ /* 0x002fe20000010000 */
[----:B------:R-:W-:Y:S01]  /*16680*/  IMAD.MOV.U32 R39, RZ, RZ, R119 ;  /* 0x000000ffff277224 */ /* 0x000fe200078e0077 */
[----:B------:R1:W2:Y:S01]  /*16690*/  MUFU.EX2 R177, R54 ;  /* 0x0000003600b17308 */ /* 0x0002a20000000800 */
[----:B0-----:R-:W-:Y:S01]  /*166a0*/  FADD.FTZ R20, R178, R7 ;  /* 0x00000007b2147221 */ /* 0x001fe20000010000 */
[----:B------:R-:W-:Y:S01]  /*166b0*/  IADD3 R7, R154, -0x2, RZ ;  /* 0xfffffffe9a077810 */ /* 0x000fe20007ffe0ff */
[C---:B----4-:R-:W-:Y:S01]  /*166c0*/  FADD.FTZ R3, R183.reuse, R26 ;  /* 0x0000001ab7037221 */ /* 0x050fe20000010000 */
[----:B------:R-:W-:Y:S01]  /*166d0*/  F2FP.F16.F32.PACK_AB R183, R183, R78 ;  /* 0x0000004eb7b7723e */ /* 0x000fe200000000ff */
[--C-:B------:R-:W-:Y:S01]  /*166e0*/  IMAD.MOV.U32 R78, RZ, RZ, R119.reuse ;  /* 0x000000ffff4e7224 */ /* 0x100fe200078e0077 */
[----:B------:R-:W-:Y:S01]  /*166f0*/  ISETP.GE.AND P2, PT, R7, R217, PT ;  /* 0x000000d90700720c */ /* 0x000fe20003f46270 */
[----:B------:R-:W-:Y:S01]  /*16700*/  IMAD.MOV.U32 R26, RZ, RZ, R119 ;  /* 0x000000ffff1a7224 */ /* 0x000fe200078e0077 */
[----:B------:R-:W0:Y:S01]  /*16710*/  MUFU.EX2 R56, R56 ;  /* 0x0000003800387308 */ /* 0x000e220000000800 */
[----:B------:R-:W-:Y:S01]  /*16720*/  FADD.FTZ R8, R30, R3 ;  /* 0x000000031e087221 */ /* 0x000fe20000010000 */
[----:B-1----:R-:W-:-:S06]  /*16730*/  IMAD.MOV.U32 R54, RZ, RZ, R119 ;  /* 0x000000ffff367224 */ /* 0x002fcc00078e0077 */
[----:B------:R-:W1:Y:S01]  /*16740*/  MUFU.EX2 R41, R41 ;  /* 0x0000002900297308 */ /* 0x000e620000000800 */
[C---:B--2---:R-:W-:Y:S01]  /*16750*/  FADD.FTZ R3, R177.reuse, R8 ;  /* 0x00000008b1037221 */ /* 0x044fe20000010000 */
[----:B------:R-:W-:Y:S01]  /*16760*/  F2FP.F16.F32.PACK_AB R177, R177, R30 ;  /* 0x0000001eb1b1723e */ /* 0x000fe200000000ff */
[----:B------:R-:W-:-:S05]  /*16770*/  IMAD.MOV.U32 R30, RZ, RZ, R119 ;  /* 0x000000ffff1e7224 */ /* 0x000fca00078e0077 */
[----:B------:R-:W2:Y:S01]  /*16780*/  MUFU.EX2 R11, R11 ;  /* 0x0000000b000b7308 */ /* 0x000ea20000000800 */
[----:B0-----:R-:W-:Y:S01]  /*16790*/  FADD.FTZ R0, R56, R3 ;  /* 0x0000000338007221 */ /* 0x001fe20000010000 */
[----:B------:R-:W-:-:S03]  /*167a0*/  IMAD.MOV.U32 R3, RZ, RZ, 0x3f800000 ;  /* 0x3f800000ff037424 */ /* 0x000fc600078e00ff */
[C---:B-1----:R-:W-:Y:S01]  /*167b0*/  FADD.FTZ R13, R41.reuse, R0 ;  /* 0x00000000290d7221 */ /* 0x042fe20000010000 */
[----:B------:R-:W-:Y:S01]  /*167c0*/  F2FP.F16.F32.PACK_AB R179, R41, R56 ;  /* 0x0000003829b3723e */ /* 0x000fe200000000ff */
[----:B------:R-:W-:Y:S01]  /*167d0*/  IMAD.MOV.U32 R0, RZ, RZ, 0x3f800000 ;  /* 0x3f800000ff007424 */ /* 0x000fe200078e00ff */
[----:B------:R-:W-:Y:S01]  /*167e0*/  MOV R41, R119 ;  /* 0x0000007700297202 */ /* 0x000fe20000000f00 */
[----:B------:R-:W-:Y:S02]  /*167f0*/  IMAD.MOV.U32 R56, RZ, RZ, R119 ;  /* 0x000000ffff387224 */ /* 0x000fe400078e0077 */
[C---:B--2---:R-:W-:Y:S01]  /*16800*/  FADD.FTZ R20, R11.reuse, R20 ;  /* 0x000000140b147221 */ /* 0x044fe20000010000 */
[----:B------:R-:W-:Y:S01]  /*16810*/  F2FP.F16.F32.PACK_AB R178, R11, R178 ;  /* 0x000000b20bb2723e */ /* 0x000fe200000000ff */
[----:B------:R-:W-:Y:S06]  /*16820*/  @!P2 BRA `(.L_x_603) ;  /* 0x0000005400e0a947 */ /* 0x000fec0003800000 */
[----:B------:R-:W-:Y:S01]  /*16830*/  IMAD.MOV.U32 R8, RZ, RZ, R6 ;  /* 0x000000ffff087224 */ /* 0x000fe200078e0006 */
[----:B------:R-:W-:Y:S01]  /*16840*/  MOV R10, R216 ;  /* 0x000000d8000a7202 */ /* 0x000fe20000000f00 */
[----:B------:R-:W-:Y:S01]  /*16850*/  IMAD.MOV.U32 R9, RZ, RZ, R4 ;  /* 0x000000ffff097224 */ /* 0x000fe200078e0004 */
[----:B------:R-:W-:Y:S01]  /*16860*/  CS2R R118, SRZ ;  /* 0x0000000000767805 */ /* 0x000fe2000001ff00 */
[----:B------:R-:W-:Y:S01]  /*16870*/  IMAD.MOV.U32 R11, RZ, RZ, R215 ;  /* 0x000000ffff0b7224 */ /* 0x000fe200078e00d7 */
[----:B------:R-:W-:Y:S01]  /*16880*/  CS2R R114, SRZ ;  /* 0x0000000000727805 */ /* 0x000fe2000001ff00 */
[----:B------:R-:W-:Y:S01]  /*16890*/  IMAD.MOV.U32 R0, RZ, RZ, 0x3f800000 ;  /* 0x3f800000ff007424 */ /* 0x000fe200078e00ff */
        /* <DEDUP_REMOVED lines=45> */
[----:B------:R-:W-:-:S07]  /*16b70*/  CS2R R24, SRZ ;  /* 0x0000000000187805 */ /* 0x000fce000001ff00 */
.L_x_614:
[----:B------:R-:W-:-:S05]  /*16b80*/  VIADD R4, R11, 0x1 ;  /* 0x000000010b047836 */ /* 0x000fca0000000000 */
[----:B------:R-:W-:-:S04]  /*16b90*/  ISETP.NE.AND P2, PT, R4, 0x2, PT ;  /* 0x000000020400780c */ /* 0x000fc80003f45270 */
[----:B------:R-:W-:Y:S02]  /*16ba0*/  SEL R5, RZ, 0x1, P2 ;  /* 0x00000001ff057807 */ /* 0x000fe40001000000 */
[----:B------:R-:W-:Y:S02]  /*16bb0*/  SEL R215, R4, RZ, P2 ;  /* 0x000000ff04d77207 */ /* 0x000fe40001000000 */
[----:B------:R-:W-:Y:S01]  /*16bc0*/  LOP3.LUT R216, R10, R5, RZ, 0x3c, !PT ;  /* 0x000000050ad87212 */ /* 0x000fe200078e3cff */
[----:B------:R-:W-:Y:S06]  /*16bd0*/  @!P0 BRA `(.L_x_604) ;  /* 0x0000000000048947 */ /* 0x000fec0003800000 */
[----:B------:R-:W-:Y:S01]  /*16be0*/  BPT.TRAP 0x1 ;  /* 0x000000040000795c */ /* 0x000fe20000300000 */
.L_x_604:
[----:B------:R-:W-:Y:S02]  /*16bf0*/  LEA R12, R215, R2, 0x3 ;  /* 0x00000002d70c7211 */ /* 0x000fe400078e18ff */
[----:B------:R-:W-:-:S04]  /*16c00*/  SHF.L.U32 R5, R216, 0x1f, RZ ;  /* 0x0000001fd8057819 */ /* 0x000fc800000006ff */
[----:B------:R0:W1:Y:S01]  /*16c10*/  SYNCS.PHASECHK.TRANS64.TRYWAIT P2, [R12+URZ+0x36830], R5 ;  /* 0x036830050c0075a7 */ /* 0x000062000804017f */
[----:B------:R-:W-:Y:S05]  /*16c20*/  @!P0 BRA `(.L_x_605) ;  /* 0x0000000000048947 */ /* 0x000fea0003800000 */
[----:B------:R-:W-:Y:S01]  /*16c30*/  BPT.TRAP 0x1 ;  /* 0x000000040000795c */ /* 0x000fe20000300000 */
.L_x_605:
[----:B------:R-:W-:Y:S01]  /*16c40*/  IMAD R4, R215, 0xa80, R218 ;  /* 0x00000a80d7047824 */ /* 0x000fe200078e02da */
[----:B------:R-:W-:Y:S03]  /*16c50*/  BSSY B1, `(.L_x_606) ;  /* 0x0000006000017945 */ /* 0x000fe60003800000 */
[C---:B------:R-:W-:Y:S02]  /*16c60*/  VIADD R120, R4.reuse, 0x80 ;  /* 0x0000008004787836 */ /* 0x040fe40000000000 */
[----:B------:R-:W-:Y:S01]  /*16c70*/  VIADD R21, R4, 0x100 ;  /* 0x0000010004157836 */ /* 0x000fe20000000000 */
[----:B-1----:R-:W-:Y:S06]  /*16c80*/  @P2 BRA `(.L_x_607) ;  /* 0x0000000000082947 */ /* 0x002fec0003800000 */
[----:B------:R-:W1:Y:S02]  /*16c90*/  SYNCS.PHASECHK.TRANS64.TRYWAIT P2, [R12+URZ+0x36830], R5 ;  /* 0x036830050c0075a7 */ /* 0x000e64000804017f */
[----:B-1----:R-:W-:Y:S05]  /*16ca0*/  @!P2 BRA `(.L_x_608) ;  /* 0x0000012c003ca947 */ /* 0x002fea0003800000 */
.L_x_607:
[----:B------:R-:W-:Y:S05]  /*16cb0*/  BSYNC B1 ;  /* 0x0000000000017941 */ /* 0x000fea0003800000 */
.L_x_606:
[----:B------:R-:W2:Y:S04]  /*16cc0*/  LDL.64 R14, [R1+0x40] ;  /* 0x00004000010e7983 */ /* 0x000ea80000100a00 */
[----:B------:R-:W3:Y:S01]  /*16cd0*/  LDL.64 R124, [R1+0x48] ;  /* 0x00004800017c7983 */ /* 0x000ee20000100a00 */
[----:B------:R-:W-:Y:S01]  /*16ce0*/  WARPGROUP.ARRIVE ;  /* 0x00000000000079c5 */ /* 0x000fe20000000000 */
[----:B------:R-:W-:Y:S01]  /*16cf0*/  IMAD.MOV.U32 R121, RZ, RZ, 0x40000040 ;  /* 0x40000040ff797424 */ /* 0x000fe200078e00ff */
[----:B------:R-:W-:-:S04]  /*16d00*/  R2UR UR6, R120 ;  /* 0x00000000780672ca */ /* 0x000fc800000e0000 */
[C---:B------:R-:W-:Y:S01]  /*16d10*/  R2UR UR7, R121.reuse ;  /* 0x00000000790772ca */ /* 0x040fe200000e0000 */
[----:B------:R-:W-:Y:S01]  /*16d20*/  IMAD.MOV.U32 R120, RZ, RZ, R21 ;  /* 0x000000ffff787224 */ /* 0x000fe200078e0015 */
[----:B------:R-:W-:-:S04]  /*16d30*/  R2UR UR19, R121 ;  /* 0x00000000791372ca */ /* 0x000fc800000e0000 */
[----:B------:R-:W-:Y:S02]  /*16d40*/  R2UR UR18, R120 ;  /* 0x00000000781272ca */ /* 0x000fe400000e0000 */
[----:B------:R-:W-:Y:S02]  /*16d50*/  IADD3 R120, R4, 0x200, RZ ;  /* 0x0000020004787810 */ /* 0x000fe40007ffe0ff */
[----:B------:R-:W-:Y:S02]  /*16d60*/  R2UR UR15, R121 ;  /* 0x00000000790f72ca */ /* 0x000fe400000e0000 */
[----:B------:R-:W-:Y:S02]  /*16d70*/  R2UR UR14, R120 ;  /* 0x00000000780e72ca */ /* 0x000fe400000e0000 */
[----:B--2---:R-:W-:Y:S01]  /*16d80*/  R2UR UR42, R14 ;  /* 0x000000000e2a72ca */ /* 0x004fe200000e0000 */
[----:B------:R-:W-:Y:S01]  /*16d90*/  IMAD.MOV.U32 R14, RZ, RZ, R4 ;  /* 0x000000ffff0e7224 */ /* 0x000fe200078e0004 */
[----:B------:R-:W-:-:S02]  /*16da0*/  R2UR UR43, R15 ;  /* 0x000000000f2b72ca */ /* 0x000fc400000e0000 */
[----:B------:R-:W-:Y:S02]  /*16db0*/  MOV R15, 0x40000040 ;  /* 0x40000040000f7802 */ /* 0x000fe40000000f00 */
[----:B---3--:R-:W-:Y:S02]  /*16dc0*/  R2UR UR28, R124 ;  /* 0x000000007c1c72ca */ /* 0x008fe400000e0000 */
[----:B------:R-:W-:Y:S02]  /*16dd0*/  R2UR UR29, R125 ;  /* 0x000000007d1d72ca */ /* 0x000fe400000e0000 */
[----:B------:R-:W-:Y:S02]  /*16de0*/  R2UR UR26, R14 ;  /* 0x000000000e1a72ca */ /* 0x000fe400000e0000 */
[----:B------:R-:W-:-:S07]  /*16df0*/  R2UR UR27, R15 ;  /* 0x000000000f1b72ca */ /* 0x000fce00000e0000 */
[----:B------:R-:W-:Y:S02]  /*16e00*/  UMOV UR24, UR28 ;  /* 0x0000001c00187c82 */ /* 0x000fe40008000000 */
[----:B------:R-:W-:-:S04]  /*16e10*/  UMOV UR25, UR29 ;  /* 0x0000001d00197c82 */ /* 0x000fc80008000000 */
[----:B------:R-:W-:Y:S01]  /*16e20*/  HGMMA.64x16x16.F32 R168, gdesc[UR24], RZ, !UPT, gsb0 ;  /* 0x0020000018a879f0 */ /* 0x000fe2000c0008ff */
[----:B------:R-:W-:Y:S01]  /*16e30*/  UMOV UR4, UR28 ;  /* 0x0000001c00047c82 */ /* 0x000fe20008000000 */
[----:B------:R-:W-:Y:S01]  /*16e40*/  UMOV UR5, UR29 ;  /* 0x0000001d00057c82 */ /* 0x000fe20008000000 */
[----:B------:R-:W-:Y:S02]  /*16e50*/  WARPGROUP.DEPBAR.LE gsb0, 0x0 ;  /* 0x00008000000079c5 */ /* 0x000fe40000010000 */
[----:B------:R-:W-:-:S06]  /*16e60*/  WARPGROUP.ARRIVE ;  /* 0x00000000000079c5 */ /* 0x000fcc0000000000 */
[----:B------:R-:W-:Y:S01]  /*16e70*/  HGMMA.64x16x16.F32 R160, gdesc[UR4], RZ, !UPT, gsb0 ;  /* 0x0020000004a079f0 */ /* 0x000fe2000c0008ff */
[----:B------:R-:W-:Y:S01]  /*16e80*/  UMOV UR16, UR28 ;  /* 0x0000001c00107c82 */ /* 0x000fe20008000000 */
[----:B------:R-:W-:Y:S01]  /*16e90*/  UMOV UR17, UR29 ;  /* 0x0000001d00117c82 */ /* 0x000fe20008000000 */
[----:B------:R-:W-:Y:S01]  /*16ea0*/  VIADD R14, R4, 0x180 ;  /* 0x00000180040e7836 */ /* 0x000fe20000000000 */
[----:B------:R-:W-:Y:S02]  /*16eb0*/  WARPGROUP.DEPBAR.LE gsb0, 0x0 ;  /* 0x00008000000079c5 */ /* 0x000fe40000010000 */
[----:B------:R-:W-:-:S06]  /*16ec0*/  WARPGROUP.ARRIVE ;  /* 0x00000000000079c5 */ /* 0x000fcc0000000000 */
[----:B------:R-:W-:Y:S01]  /*16ed0*/  HGMMA.64x16x16.F32 R152, gdesc[UR16], RZ, !UPT, gsb0 ;  /* 0x00200000109879f0 */ /* 0x000fe2000c0008ff */
[----:B------:R-:W-:Y:S02]  /*16ee0*/  R2UR UR22, R14 ;  /* 0x000000000e1672ca */ /* 0x000fe400000e0000 */
[----:B------:R-:W-:Y:S01]  /*16ef0*/  R2UR UR23, R15 ;  /* 0x000000000f1772ca */ /* 0x000fe200000e0000 */
[----:B------:R-:W-:Y:S01]  /*16f00*/  UMOV UR20, UR28 ;  /* 0x0000001c00147c82 */ /* 0x000fe20008000000 */
[----:B------:R-:W-:Y:S01]  /*16f10*/  UMOV UR21, UR29 ;  /* 0x0000001d00157c82 */ /* 0x000fe20008000000 */
[----:B------:R-:W-:Y:S02]  /*16f20*/  WARPGROUP.DEPBAR.LE gsb0, 0x0 ;  /* 0x00008000000079c5 */ /* 0x000fe40000010000 */
[----:B------:R-:W-:-:S08]  /*16f30*/  WARPGROUP.ARRIVE ;  /* 0x00000000000079c5 */ /* 0x000fd00000000000 */
[----:B------:R-:W-:Y:S01]  /*16f40*/  HGMMA.64x16x16.F32 R144, gdesc[UR20], RZ, !UPT, gsb0 ;  /* 0x00200000149079f0 */ /* 0x000fe2000c0008ff */
[----:B------:R-:W-:Y:S01]  /*16f50*/  UMOV UR12, UR28 ;  /* 0x0000001c000c7c82 */ /* 0x000fe20008000000 */
[----:B------:R-:W-:Y:S01]  /*16f60*/  UMOV UR13, UR29 ;  /* 0x0000001d000d7c82 */ /* 0x000fe20008000000 */
[----:B------:R-:W-:Y:S01]  /*16f70*/  VIADD R122, R4, 0x280 ;  /* 0x00000280047a7836 */ /* 0x000fe20000000000 */
[----:B------:R-:W-:Y:S02]  /*16f80*/  WARPGROUP.DEPBAR.LE gsb0, 0x0 ;  /* 0x00008000000079c5 */ /* 0x000fe40000010000 */
[----:B------:R-:W-:-:S06]  /*16f90*/  WARPGROUP.ARRIVE ;  /* 0x00000000000079c5 */ /* 0x000fcc0000000000 */
[----:B------:R-:W-:Y:S01]  /*16fa0*/  HGMMA.64x16x16.F32 R136, gdesc[UR12], RZ, !UPT, gsb0 ;  /* 0x002000000c8879f0 */ /* 0x000fe2000c0008ff */
[----:B------:R-:W-:Y:S01]  /*16fb0*/  IMAD.MOV.U32 R123, RZ, RZ, 0x40000040 ;  /* 0x40000040ff7b7424 */ /* 0x000fe200078e00ff */
[----:B------:R-:W-:-:S04]  /*16fc0*/  R2UR UR10, R122 ;  /* 0x000000007a0a72ca */ /* 0x000fc800000e0000 */
[----:B------:R-:W-:Y:S01]  /*16fd0*/  R2UR UR11, R123 ;  /* 0x000000007b0b72ca */ /* 0x000fe200000e0000 */
[----:B------:R-:W-:Y:S01]  /*16fe0*/  UMOV UR8, UR28 ;  /* 0x0000001c00087c82 */ /* 0x000fe20008000000 */
[----:B------:R-:W-:Y:S01]  /*16ff0*/  UMOV UR9, UR29 ;  /* 0x0000001d00097c82 */ /* 0x000fe20008000000 */
[----:B------:R-:W-:Y:S01]  /*17000*/  IMAD.MOV.U32 R121, RZ, RZ, 0x40000040 ;  /* 0x40000040ff797424 */ /* 0x000fe200078e00ff */
[----:B------:R-:W-:Y:S02]  /*17010*/  WARPGROUP.DEPBAR.LE gsb0, 0x0 ;  /* 0x00008000000079c5 */ /* 0x000fe40000010000 */
[----:B------:R-:W-:-:S07]  /*17020*/  WARPGROUP.ARRIVE ;  /* 0x00000000000079c5 */ /* 0x000fce0000000000 */
[----:B------:R-:W-:Y:S01]  /*17030*/  HGMMA.64x16x16.F32 R128, gdesc[UR8], RZ, !UPT, gsb0 ;  /* 0x00200000088079f0 */ /* 0x000fe2000c0008ff */
[C---:B------:R-:W-:Y:S01]  /*17040*/  IADD3 R120, R4.reuse, 0x2, RZ ;  /* 0x0000000204787810 */ /* 0x040fe20007ffe0ff */
[----:B------:R-:W-:Y:S01]  /*17050*/  VIADD R14, R4, 0x300 ;  /* 0x00000300040e7836 */ /* 0x000fe20000000000 */
[----:B------:R-:W-:Y:S01]  /*17060*/  R2UR UR35, R121 ;  /* 0x00000000792372ca */ /* 0x000fe200000e0000 */
[----:B------:R-:W-:Y:S01]  /*17070*/  IMAD.MOV.U32 R121, RZ, RZ, 0x40000040 ;  /* 0x40000040ff797424 */ /* 0x000fe200078e00ff */
[----:B------:R-:W-:Y:S01]  /*17080*/  R2UR UR34, R120 ;  /* 0x00000000782272ca */ /* 0x000fe200000e0000 */
[C---:B------:R-:W-:Y:S01]  /*17090*/  VIADD R120, R4.reuse, 0x102 ;  /* 0x0000010204787836 */ /* 0x040fe20000000000 */
[----:B------:R-:W-:Y:S01]  /*170a0*/  IADD3 R122, R4, 0x182, RZ ;  /* 0x00000182047a7810 */ /* 0x000fe20007ffe0ff */
[----:B------:R-:W-:Y:S01]  /*170b0*/  IMAD.MOV.U32 R123, RZ, RZ, 0x40000040 ;  /* 0x40000040ff7b7424 */ /* 0x000fe200078e00ff */
[----:B------:R-:W-:Y:S02]  /*170c0*/  R2UR UR58, R14 ;  /* 0x000000000e3a72ca */ /* 0x000fe400000e0000 */
[----:B------:R-:W-:-:S02]  /*170d0*/  R2UR UR59, R15 ;  /* 0x000000000f3b72ca */ /* 0x000fc400000e0000 */
[----:B------:R-:W-:Y:S01]  /*170e0*/  R2UR UR30, R120 ;  /* 0x00000000781e72ca */ /* 0x000fe200000e0000 */
[----:B------:R-:W-:Y:S01]  /*170f0*/  VIADD R120, R4, 0x282 ;  /* 0x0000028204787836 */ /* 0x000fe20000000000 */
[----:B------:R-:W-:Y:S01]  /*17100*/  R2UR UR31, R121 ;  /* 0x00000000791f72ca */ /* 0x000fe200000e0000 */
[----:B------:R-:W-:Y:S01]  /*17110*/  IMAD.MOV.U32 R121, RZ, RZ, 0x40000040 ;  /* 0x40000040ff797424 */ /* 0x000fe200078e00ff */
[----:B------:R-:W-:Y:S01]  /*17120*/  R2UR UR26, R122 ;  /* 0x000000007a1a72ca */ /* 0x000fe200000e0000 */
[----:B------:R-:W-:Y:S01]  /*17130*/  VIADD R122, R4, 0x302 ;  /* 0x00000302047a7836 */ /* 0x000fe20000000000 */
[----:B------:R-:W-:Y:S01]  /*17140*/  R2UR UR27, R123 ;  /* 0x000000007b1b72ca */ /* 0x000fe200000e0000 */
[----:B------:R-:W-:Y:S01]  /*17150*/  IMAD.MOV.U32 R123, RZ, RZ, 0x40000040 ;  /* 0x40000040ff7b7424 */ /* 0x000fe200078e00ff */
[----:B------:R-:W-:Y:S02]  /*17160*/  R2UR UR18, R120 ;  /* 0x00000000781272ca */ /* 0x000fe400000e0000 */
[----:B------:R-:W-:-:S02]  /*17170*/  R2UR UR19, R121 ;  /* 0x00000000791372ca */ /* 0x000fc400000e0000 */
[----:B------:R-:W-:Y:S02]  /*17180*/  R2UR UR46, R122 ;  /* 0x000000007a2e72ca */ /* 0x000fe400000e0000 */
[----:B------:R-:W-:Y:S01]  /*17190*/  R2UR UR47, R123 ;  /* 0x000000007b2f72ca */ /* 0x000fe200000e0000 */
        /* <DEDUP_REMOVED lines=10> */
[----:B------:R-:W-:Y:S01]  /*17240*/  HGMMA.64x16x16.F32 R168, gdesc[UR32], R168, gsb0 ;  /* 0x0020000020a879f0 */ /* 0x000fe200080008a8 */
[----:B------:R-:W-:Y:S01]  /*17250*/  IMAD.MOV.U32 R15, RZ, RZ, 0x40000040 ;  /* 0x40000040ff0f7424 */ /* 0x000fe200078e00ff */
[----:B------:R-:W-:-:S04]  /*17260*/  R2UR UR6, R14 ;  /* 0x000000000e0672ca */ /* 0x000fc800000e0000 */
[----:B------:R-:W-:Y:S01]  /*17270*/  R2UR UR7, R15 ;  /* 0x000000000f0772ca */ /* 0x000fe200000e0000 */
[----:B------:R-:W-:Y:S01]  /*17280*/  UMOV UR4, UR42 ;  /* 0x0000002a00047c82 */ /* 0x000fe20008000000 */
[----:B------:R-:W-:Y:S01]  /*17290*/  UMOV UR5, UR43 ;  /* 0x0000002b00057c82 */ /* 0x000fe20008000000 */
[----:B------:R-:W-:Y:S02]  /*172a0*/  WARPGROUP.DEPBAR.LE gsb0, 0x0 ;  /* 0x00008000000079c5 */ /* 0x000fe40000010000 */
[----:B------:R-:W-:-:S08]  /*172b0*/  WARPGROUP.ARRIVE ;  /* 0x00000000000079c5 */ /* 0x000fd00000000000 */
[----:B------:R-:W-:Y:S01]  /*172c0*/  HGMMA.64x16x16.F32 R160, gdesc[UR4], R160, gsb0 ;  /* 0x0020000004a079f0 */ /* 0x000fe200080008a0 */
[----:B------:R2:W-:Y:S04]  /*172d0*/  STL.64 [R1+0x80], R8 ;  /* 0x0000800801007387 */ /* 0x0005e80000100a00 */
[----:B--2---:R-:W2:Y:S01]  /*172e0*/  LDL.64 R8, [R1+0x38] ;  /* 0x0000380001087983 */ /* 0x004ea20000100a00 */
[----:B------:R-:W-:Y:S01]  /*172f0*/  UMOV UR28, UR42 ;  /* 0x0000002a001c7c82 */ /* 0x000fe20008000000 */
[----:B------:R-:W-:Y:S01]  /*17300*/  UMOV UR29, UR43 ;  /* 0x0000002b001d7c82 */ /* 0x000fe20008000000 */
[----:B------:R-:W-:Y:S02]  /*17310*/  WARPGROUP.DEPBAR.LE gsb0, 0x0 ;  /* 0x00008000000079c5 */ /* 0x000fe40000010000 */
[----:B------:R-:W-:-:S06]  /*17320*/  WARPGROUP.ARRIVE ;  /* 0x00000000000079c5 */ /* 0x000fcc0000000000 */
[----:B------:R-:W-:Y:S01]  /*17330*/  HGMMA.64x16x16.F32 R152, gdesc[UR28], R152, gsb0 ;  /* 0x002000001c9879f0 */ /* 0x000fe20008000898 */
[----:B------:R-:W-:Y:S01]  /*17340*/  UMOV UR24, UR42 ;  /* 0x0000002a00187c82 */ /* 0x000fe20008000000 */
[----:B------:R-:W-:Y:S01]  /*17350*/  UMOV UR25, UR43 ;  /* 0x0000002b00197c82 */ /* 0x000fe20008000000 */
[----:B------:R-:W-:Y:S01]  /*17360*/  IMAD.MOV.U32 R15, RZ, RZ, 0x40000040 ;  /* 0x40000040ff0f7424 */ /* 0x000fe200078e00ff */
[----:B------:R-:W-:Y:S02]  /*17370*/  WARPGROUP.DEPBAR.LE gsb0, 0x0 ;  /* 0x00008000000079c5 */ /* 0x000fe40000010000 */
[----:B------:R-:W-:-:S06]  /*17380*/  WARPGROUP.ARRIVE ;  /* 0x00000000000079c5 */ /* 0x000fcc0000000000 */
[----:B------:R-:W-:Y:S01]  /*17390*/  HGMMA.64x16x16.F32 R144, gdesc[UR24], R144, gsb0 ;  /* 0x00200000189079f0 */ /* 0x000fe20008000890 */
[----:B------:R-:W-:Y:S02]  /*173a0*/  IADD3 R14, R4, 0x202, RZ ;  /* 0x00000202040e7810 */ /* 0x000fe40007ffe0ff */
[----:B------:R-:W-:Y:S02]  /*173b0*/  R2UR UR23, R15 ;  /* 0x000000000f1772ca */ /* 0x000fe400000e0000 */
[----:B------:R-:W-:Y:S01]  /*173c0*/  R2UR UR22, R14 ;  /* 0x000000000e1672ca */ /* 0x000fe200000e0000 */
[----:B------:R-:W-:Y:S01]  /*173d0*/  UMOV UR20, UR42 ;  /* 0x0000002a00147c82 */ /* 0x000fe20008000000 */
[----:B------:R-:W-:Y:S01]  /*173e0*/  UMOV UR21, UR43 ;  /* 0x0000002b00157c82 */ /* 0x000fe20008000000 */
[----:B------:R-:W-:Y:S02]  /*173f0*/  WARPGROUP.DEPBAR.LE gsb0, 0x0 ;  /* 0x00008000000079c5 */ /* 0x000fe40000010000 */
[----:B------:R-:W-:-:S08]  /*17400*/  WARPGROUP.ARRIVE ;  /* 0x00000000000079c5 */ /* 0x000fd00000000000 */
[----:B------:R-:W-:Y:S01]  /*17410*/  HGMMA.64x16x16.F32 R136, gdesc[UR20], R136, gsb0 ;  /* 0x00200000148879f0 */ /* 0x000fe20008000888 */
[----:B------:R-:W-:Y:S01]  /*17420*/  UMOV UR16, UR42 ;  /* 0x0000002a00107c82 */ /* 0x000fe20008000000 */
[----:B------:R-:W-:Y:S01]  /*17430*/  UMOV UR17, UR43 ;  /* 0x0000002b00117c82 */ /* 0x000fe20008000000 */
[----:B------:R-:W-:Y:S02]  /*17440*/  WARPGROUP.DEPBAR.LE gsb0, 0x0 ;  /* 0x00008000000079c5 */ /* 0x000fe40000010000 */
[----:B------:R-:W-:-:S06]  /*17450*/  WARPGROUP.ARRIVE ;  /* 0x00000000000079c5 */ /* 0x000fcc0000000000 */
[----:B------:R-:W-:Y:S01]  /*17460*/  HGMMA.64x16x16.F32 R128, gdesc[UR16], R128, gsb0 ;  /* 0x00200000108079f0 */ /* 0x000fe20008000880 */
[----:B------:R-:W-:Y:S01]  /*17470*/  MOV R6, UR45 ;  /* 0x0000002d00067c02 */ /* 0x000fe20008000f00 */
[----:B------:R-:W-:Y:S01]  /*17480*/  UMOV UR45, UR43 ;  /* 0x0000002b002d7c82 */ /* 0x000fe20008000000 */
[----:B01----:R-:W-:Y:S01]  /*17490*/  MOV R5, UR44 ;  /* 0x0000002c00057c02 */ /* 0x003fe20008000f00 */
[----:B------:R-:W-:Y:S01]  /*174a0*/  UMOV UR44, UR42 ;  /* 0x0000002a002c7c82 */ /* 0x000fe20008000000 */
[----:B------:R-:W-:Y:S02]  /*174b0*/  WARPGROUP.DEPBAR.LE gsb0, 0x0 ;  /* 0x00008000000079c5 */ /* 0x000fe40000010000 */
[----:B------:R-:W-:-:S06]  /*174c0*/  WARPGROUP.ARRIVE ;  /* 0x00000000000079c5 */ /* 0x000fcc0000000000 */
[----:B------:R-:W-:Y:S01]  /*174d0*/  HGMMA.64x16x16.F32 R120, gdesc[UR44], R120, gsb0 ;  /* 0x002000002c7879f0 */ /* 0x000fe20008000878 */
[----:B------:R-:W-:Y:S01]  /*174e0*/  IMAD.MOV.U32 R15, RZ, RZ, 0x40000040 ;  /* 0x40000040ff0f7424 */ /* 0x000fe200078e00ff */
[----:B------:R-:W-:-:S04]  /*174f0*/  IADD3 R14, R4, 0x4, RZ ;  /* 0x00000004040e7810 */ /* 0x000fc80007ffe0ff */
[----:B------:R-:W-:Y:S02]  /*17500*/  R2UR UR14, R14 ;  /* 0x000000000e0e72ca */ /* 0x000fe400000e0000 */
[----:B------:R-:W-:Y:S02]  /*17510*/  R2UR UR15, R15 ;  /* 0x000000000f0f72ca */ /* 0x000fe400000e0000 */
[----:B--2---:R-:W-:Y:S02]  /*17520*/  R2UR UR38, R8 ;  /* 0x00000000082672ca */ /* 0x004fe400000e0000 */
[----:B------:R-:W-:Y:S01]  /*17530*/  R2UR UR39, R9 ;  /* 0x00000000092772ca */ /* 0x000fe200000e0000 */
[----:B------:R-:W-:Y:S02]  /*17540*/  WARPGROUP.DEPBAR.LE gsb0, 0x0 ;  /* 0x00008000000079c5 */ /* 0x000fe40000010000 */
[----:B------:R-:W-:-:S08]  /*17550*/  WARPGROUP.ARRIVE ;  /* 0x00000000000079c5 */ /* 0x000fd00000000000 */
[----:B------:R-:W-:Y:S02]  /*17560*/  UMOV UR12, UR38 ;  /* 0x00000026000c7c82 */ /* 0x000fe40008000000 */
[----:B------:R-:W-:Y:S01]  /*17570*/  UMOV UR13, UR39 ;  /* 0x00000027000d7c82 */ /* 0x000fe20008000000 */
[----:B------:R-:W-:Y:S01]  /*17580*/  IMAD.MOV.U32 R15, RZ, RZ, 0x40000040 ;  /* 0x40000040ff0f7424 */ /* 0x000fe200078e00ff */
[----:B------:R-:W-:Y:S01]  /*17590*/  IADD3 R14, R4, 0x84, RZ ;  /* 0x00000084040e7810 */ /* 0x000fe20007ffe0ff */
[----:B------:R-:W-:Y:S01]  /*175a0*/  UMOV UR8, UR38 ;  /* 0x0000002600087c82 */ /* 0x000fe20008000000 */
[----:B------:R-:W-:Y:S01]  /*175b0*/  HGMMA.64x16x16.F32 R168, gdesc[UR12], R168, gsb0 ;  /* 0x002000000ca879f0 */ /* 0x000fe200080008a8 */
[----:B------:R-:W2:Y:S01]  /*175c0*/  LDL.64 R8, [R1+0x30] ;  /* 0x0000300001087983 */ /* 0x000ea20000100a00 */
[----:B------:R-:W-:Y:S02]  /*175d0*/  R2UR UR10, R14 ;  /* 0x000000000e0a72ca */ /* 0x000fe400000e0000 */
[----:B------:R-:W-:Y:S01]  /*175e0*/  R2UR UR11, R15 ;  /* 0x000000000f0b72ca */ /* 0x000fe200000e0000 */
[----:B------:R-:W-:Y:S01]  /*175f0*/  UMOV UR9, UR39 ;  /* 0x0000002700097c82 */ /* 0x000fe20008000000 */
[----:B------:R-:W-:-:S02]  /*17600*/  WARPGROUP.DEPBAR.LE gsb0, 0x0 ;  /* 0x00008000000079c5 */ /* 0x000fc40000010000 */
[----:B------:R-:W-:-:S09]  /*17610*/  WARPGROUP.ARRIVE ;  /* 0x00000000000079c5 */ /* 0x000fd20000000000 */
[----:B------:R-:W-:Y:S01]  /*17620*/  HGMMA.64x16x16.F32 R160, gdesc[UR8], R160, gsb0 ;  /* 0x0020000008a079f0 */ /* 0x000fe200080008a0 */
[----:B------:R-:W-:Y:S02]  /*17630*/  VIADD R14, R4, 0x104 ;  /* 0x00000104040e7836 */ /* 0x000fe40000000000 */
[----:B------:R-:W-:-:S03]  /*17640*/  IMAD.MOV.U32 R15, RZ, RZ, 0x40000040 ;  /* 0x40000040ff0f7424 */ /* 0x000fc600078e00ff */
[----:B------:R-:W-:Y:S02]  /*17650*/  R2UR UR58, R14 ;  /* 0x000000000e3a72ca */ /* 0x000fe400000e0000 */
[----:B------:R-:W-:Y:S01]  /*17660*/  R2UR UR59, R15 ;  /* 0x000000000f3b72ca */ /* 0x000fe200000e0000 */
[----:B------:R-:W-:Y:S01]  /*17670*/  UMOV UR56, UR38 ;  /* 0x0000002600387c82 */ /* 0x000fe20008000000 */
[----:B------:R-:W-:Y:S01]  /*17680*/  UMOV UR57, UR39 ;  /* 0x0000002700397c82 */ /* 0x000fe20008000000 */
[----:B------:R-:W-:Y:S02]  /*17690*/  WARPGROUP.DEPBAR.LE gsb0, 0x0 ;  /* 0x00008000000079c5 */ /* 0x000fe40000010000 */
[----:B------:R-:W-:-:S08]  /*176a0*/  WARPGROUP.ARRIVE ;  /* 0x00000000000079c5 */ /* 0x000fd00000000000 */
[----:B------:R-:W-:Y:S01]  /*176b0*/  HGMMA.64x16x16.F32 R152, gdesc[UR56], R152, gsb0 ;  /* 0x00200000389879f0 */ /* 0x000fe20008000898 */
[----:B------:R-:W-:Y:S01]  /*176c0*/  IMAD.MOV.U32 R15, RZ, RZ, 0x40000040 ;  /* 0x40000040ff0f7424 */ /* 0x000fe200078e00ff */
[----:B------:R-:W-:-:S04]  /*176d0*/  IADD3 R14, R4, 0x184, RZ ;  /* 0x00000184040e7810 */ /* 0x000fc80007ffe0ff */
[----:B------:R-:W-:Y:S02]  /*176e0*/  R2UR UR34, R14 ;  /* 0x000000000e2272ca */ /* 0x000fe400000e0000 */
[----:B------:R-:W-:Y:S01]  /*176f0*/  R2UR UR35, R15 ;  /* 0x000000000f2372ca */ /* 0x000fe200000e0000 */
[----:B------:R-:W-:Y:S01]  /*17700*/  UMOV UR32, UR38 ;  /* 0x0000002600207c82 */ /* 0x000fe20008000000 */
[----:B------:R-:W-:Y:S01]  /*17710*/  UMOV UR33, UR39 ;  /* 0x0000002700217c82 */ /* 0x000fe20008000000 */
[----:B------:R-:W-:Y:S02]  /*17720*/  WARPGROUP.DEPBAR.LE gsb0, 0x0 ;  /* 0x00008000000079c5 */ /* 0x000fe40000010000 */
[----:B------:R-:W-:-:S08]  /*17730*/  WARPGROUP.ARRIVE ;  /* 0x00000000000079c5 */ /* 0x000fd00000000000 */
        /* <DEDUP_REMOVED lines=29> */
[----:B------:R-:W-:Y:S02]  /*17910*/  IADD3 R14, R4, 0x6, RZ ;  /* 0x00000006040e7810 */ /* 0x000fe40007ffe0ff */
[----:B--2---:R-:W-:Y:S02]  /*17920*/  R2UR UR42, R8 ;  /* 0x00000000082a72ca */ /* 0x004fe400000e0000 */
[----:B------:R-:W-:Y:S02]  /*17930*/  R2UR UR43, R9 ;  /* 0x00000000092b72ca */ /* 0x000fe400000e0000 */
[----:B------:R-:W-:Y:S01]  /*17940*/  R2UR UR22, R14 ;  /* 0x000000000e1672ca */ /* 0x000fe200000e0000 */
[----:B------:R-:W2:Y:S01]  /*17950*/  LDL.64 R8, [R1+0x28] ;  /* 0x0000280001087983 */ /* 0x000ea20000100a00 */
[----:B------:R-:W-:-:S07]  /*17960*/  R2UR UR23, R15 ;  /* 0x000000000f1772ca */ /* 0x000fce00000e0000 */
[----:B------:R-:W-:Y:S02]  /*17970*/  UMOV UR20, UR42 ;  /* 0x0000002a00147c82 */ /* 0x000fe40008000000 */
[----:B------:R-:W-:Y:S01]  /*17980*/  UMOV UR21, UR43 ;  /* 0x0000002b00157c82 */ /* 0x000fe20008000000 */
[----:B------:R-:W-:Y:S02]  /*17990*/  WARPGROUP.DEPBAR.LE gsb0, 0x0 ;  /* 0x00008000000079c5 */ /* 0x000fe40000010000 */
[----:B------:R-:W-:-:S06]  /*179a0*/  WARPGROUP.ARRIVE ;  /* 0x00000000000079c5 */ /* 0x000fcc0000000000 */
        /* <DEDUP_REMOVED lines=56> */
[----:B------:R-:W-:Y:S01]  /*17d30*/  IMAD.MOV.U32 R15, RZ, RZ, 0x40000040 ;  /* 0x40000040ff0f7424 */ /* 0x000fe200078e00ff */
        /* <DEDUP_REMOVED lines=51> */
[----:B------:R-:W-:-:S09]  /*18070*/  UMOV UR17, UR39 ;  /* 0x0000002700117c82 */ /* 0x000fd20008000000 */
        /* <DEDUP_REMOVED lines=85> */
[----:B------:R-:W-:Y:S01]  /*185d0*/  UMOV UR28, UR52 ;  /* 0x00000034001c7c82 */ /* 0x000fe20008000000 */
[----:B------:R-:W-:Y:S01]  /*185e0*/  R2UR UR23, R15 ;  /* 0x000000000f1772ca */ /* 0x000fe200000e0000 */
[----:B------:R-:W-:Y:S01]  /*185f0*/  UMOV UR29, UR53 ;  /* 0x00000035001d7c82 */ /* 0x000fe20008000000 */
[----:B------:R-:W-:Y:S01]  /*18600*/  UMOV UR24, UR52 ;  /* 0x0000003400187c82 */ /* 0x000fe20008000000 */
[----:B------:R-:W-:Y:S01]  /*18610*/  UMOV UR25, UR53 ;  /* 0x0000003500197c82 */ /* 0x000fe20008000000 */
[----:B------:R-:W-:Y:S01]  /*18620*/  R2UR UR45, R6 ;  /* 0x00000000062d72ca */ /* 0x000fe200000e0000 */
[----:B------:R0:W5:Y:S02]  /*18630*/  LDL.LU.64 R8, [R1+0x80] ;  /* 0x0000800001087983 */ /* 0x0001640000300a00 */
[----:B------:R-:W-:-:S02]  /*18640*/  UMOV UR20, UR38 ;  /* 0x0000002600147c82 */ /* 0x000fc40008000000 */
        /* <DEDUP_REMOVED lines=62> */
[----:B------:R-:W-:Y:S02]  /*18a30*/  WARPGROUP.DEPBAR.LE gsb0, 0x0 ;  /* 0x00008000000079c5 */ /* 0x000fe40000010000 */
[----:B------:R-:W-:-:S10]  /*18a40*/  WARPGROUP.ARRIVE ;  /* 0x00000000000079c5 */ /* 0x000fd40000000000 */
[----:B------:R-:W-:Y:S01]  /*18a50*/  HGMMA.64x16x16.F32 R168, gdesc[UR52], R168, gsb0 ;  /* 0x0020000034a879f0 */ /* 0x000fe200080008a8 */
[----:B------:R-:W-:Y:S02]  /*18a60*/  VIADD R14, R4, 0x406 ;  /* 0x00000406040e7836 */ /* 0x000fe40000000000 */
[----:B------:R-:W-:-:S03]  /*18a70*/  IMAD.MOV.U32 R15, RZ, RZ, 0x40000040 ;  /* 0x40000040ff0f7424 */ /* 0x000fc600078e00ff */
[----:B------:R-:W-:Y:S02]  /*18a80*/  R2UR UR30, R14 ;  /* 0x000000000e1e72ca */ /* 0x000fe400000e0000 */
[----:B------:R-:W-:Y:S01]  /*18a90*/  R2UR UR31, R15 ;  /* 0x000000000f1f72ca */ /* 0x000fe200000e0000 */
[----:B------:R-:W-:Y:S02]  /*18aa0*/  WARPGROUP.DEPBAR.LE gsb0, 0x0 ;  /* 0x00008000000079c5 */ /* 0x000fe40000010000 */
[----:B------:R-:W-:-:S10]  /*18ab0*/  WARPGROUP.ARRIVE ;  /* 0x00000000000079c5 */ /* 0x000fd40000000000 */
        /* <DEDUP_REMOVED lines=107> */
[----:B------:R-:W-:Y:S02]  /*19170*/  R2UR UR44, R5 ;  /* 0x00000000052c72ca */ /* 0x000fe400000e0000 */
[----:B------:R-:W-:Y:S02]  /*19180*/  R2UR UR18, R14 ;  /* 0x000000000e1272ca */ /* 0x000fe400000e0000 */
[----:B------:R-:W-:Y:S01]  /*19190*/  R2UR UR19, R15 ;  /* 0x000000000f1372ca */ /* 0x000fe200000e0000 */
[----:B------:R-:W-:-:S08]  /*191a0*/  UMOV UR17, UR45 ;  /* 0x0000002d00117c82 */ /* 0x000fd00008000000 */
        /* <DEDUP_REMOVED lines=226> */
[----:B------:R-:W-:Y:S01]  /*19fd0*/  FMUL.FTZ R26, R26, R0 ;  /* 0x000000001a1a7220 */ /* 0x000fe20000410000 */
[----:B------:R-:W-:-:S02]  /*19fe0*/  WARPGROUP.DEPBAR.LE gsb0, 0x0 ;  /* 0x00008000000079c5 */ /* 0x000fc40000010000 */
        /* <DEDUP_REMOVED lines=47> */
[----:B0-----:R-:W-:Y:S06]  /*1a2e0*/  @!P0 BRA `(.L_x_609) ;  /* 0x0000000000048947 */ /* 0x001fec0003800000 */
[----:B------:R-:W-:Y:S01]  /*1a2f0*/  BPT.TRAP 0x1 ;  /* 0x000000040000795c */ /* 0x000fe20000300000 */
.L_x_609:
[----:B------:R-:W-:Y:S01]  /*1a300*/  SHF.L.U32 R0, R10, 0x1f, RZ ;  /* 0x0000001f0a007819 */ /* 0x000fe200000006ff */
[----:B------:R-:W-:-:S04]  /*1a310*/  IMAD R14, R11, 0x8, R2 ;  /* 0x000000080b0e7824 */ /* 0x000fc800078e0202 */
[----:B------:R0:W1:Y:S01]  /*1a320*/  SYNCS.PHASECHK.TRANS64.TRYWAIT P2, [R14+URZ+0x36850], R0 ;  /* 0x036850000e0075a7 */ /* 0x000062000804017f */
[----:B------:R-:W-:Y:S05]  /*1a330*/  @!P0 BRA `(.L_x_610) ;  /* 0x0000000000048947 */ /* 0x000fea0003800000 */
[----:B------:R-:W-:Y:S01]  /*1a340*/  BPT.TRAP 0x1 ;  /* 0x000000040000795c */ /* 0x000fe20000300000 */
.L_x_610:
[----:B------:R-:W-:Y:S04]  /*1a350*/  BSSY B1, `(.L_x_611) ;  /* 0x0000004000017945 */ /* 0x000fe80003800000 */
[----:B-1----:R-:W-:Y:S05]  /*1a360*/  @P2 BRA `(.L_x_612) ;  /* 0x0000000000082947 */ /* 0x002fea0003800000 */
[----:B------:R-:W1:Y:S02]  /*1a370*/  SYNCS.PHASECHK.TRANS64.TRYWAIT P2, [R14+URZ+0x36850], R0 ;  /* 0x036850000e0075a7 */ /* 0x000e64000804017f */
[----:B-1----:R-:W-:Y:S05]  /*1a380*/  @!P2 BRA `(.L_x_613) ;  /* 0x000000f40098a947 */ /* 0x002fea0003800000 */
.L_x_612:
[----:B------:R-:W-:Y:S05]  /*1a390*/  BSYNC B1 ;  /* 0x0000000000017941 */ /* 0x000fea0003800000 */
.L_x_611:
[----:B01----:R-:W-:Y:S01]  /*1a3a0*/  VIADD R0, R2, 0x400 ;  /* 0x0000040002007836 */ /* 0x003fe20000000000 */
[----:B------:R-:W-:Y:S01]  /*1a3b0*/  WARPGROUP.ARRIVE ;  /* 0x00000000000079c5 */ /* 0x000fe20000000000 */
[----:B------:R-:W-:Y:S01]  /*1a3c0*/  IMAD.MOV.U32 R5, RZ, RZ, 0x40000040 ;  /* 0x40000040ff057424 */ /* 0x000fe200078e00ff */
[----:B------:R-:W-:Y:S01]  /*1a3d0*/  ULDC UR5, c[0x0][0x9d8] ;  /* 0x0002760000057ab9 */ /* 0x000fe20000000800 */
[----:B------:R-:W-:Y:S01]  /*1a3e0*/  ULDC UR4, c[0x0][0x988] ;  /* 0x0002620000047ab9 */ /* 0x000fe20000000800 */
[----:B------:R-:W-:Y:S01]  /*1a3f0*/  SHF.R.U32.HI R0, RZ, 0x4, R0 ;  /* 0x00000004ff007819 */ /* 0x000fe20000011600 */
[----:B------:R-:W-:Y:S01]  /*1a400*/  FMUL.FTZ R6, R169, UR5 ;  /* 0x00000005a9067c20 */ /* 0x000fe20008410000 */
[----:B------:R-:W-:Y:S01]  /*1a410*/  FMUL.FTZ R169, R173, UR5 ;  /* 0x00000005ada97c20 */ /* 0x000fe20008410000 */
[----:B------:R-:W-:Y:S01]  /*1a420*/  FMUL.FTZ R15, R171, UR5 ;  /* 0x00000005ab0f7c20 */ /* 0x000fe20008410000 */
[----:B------:R-:W-:Y:S01]  /*1a430*/  LOP3.LUT R0, R0, 0x3fff, RZ, 0xc0, !PT ;  /* 0x00003fff00007812 */ /* 0x000fe200078ec0ff */
[----:B------:R-:W-:Y:S01]  /*1a440*/  FMUL.FTZ R171, R160, UR5 ;  /* 0x00000005a0ab7c20 */ /* 0x000fe20008410000 */
[----:B------:R-:W-:Y:S01]  /*1a450*/  FMUL.FTZ R161, R161, UR5 ;  /* 0x00000005a1a17c20 */ /* 0x000fe20008410000 */
[----:B------:R-:W-:Y:S01]  /*1a460*/  MUFU.TANH R6, R6 ;  /* 0x0000000600067308 */ /* 0x000fe20000002400 */
[----:B------:R-:W-:Y:S01]  /*1a470*/  LOP3.LUT R0, R0, 0x3800000, RZ, 0xfc, !PT ;  /* 0x0380000000007812 */ /* 0x000fe200078efcff */
[----:B------:R-:W-:Y:S01]  /*1a480*/  FMUL.FTZ R164, R164, UR5 ;  /* 0x00000005a4a47c20 */ /* 0x000fe20008410000 */
[----:B------:R-:W-:Y:S01]  /*1a490*/  FMUL.FTZ R160, R162, UR5 ;  /* 0x00000005a2a07c20 */ /* 0x000fe20008410000 */
[----:B------:R-:W-:Y:S01]  /*1a4a0*/  FMUL.FTZ R165, R165, UR5 ;  /* 0x00000005a5a57c20 */ /* 0x000fe20008410000 */
[----:B------:R-:W-:Y:S01]  /*1a4b0*/  FMUL.FTZ R162, R163, UR5 ;  /* 0x00000005a3a27c20 */ /* 0x000fe20008410000 */
[----:B------:R-:W-:Y:S01]  /*1a4c0*/  IMAD R10, R11, 0xa80, R0 ;  /* 0x00000a800b0a7824 */ /* 0x000fe200078e0200 */
[----:B------:R-:W-:Y:S01]  /*1a4d0*/  MOV R11, 0x40000040 ;  /* 0x40000040000b7802 */ /* 0x000fe20000000f00 */
[----:B------:R-:W-:Y:S01]  /*1a4e0*/  FMUL.FTZ R0, R168, UR5 ;  /* 0x00000005a8007c20 */ /* 0x000fe20008410000 */
[----:B------:R-:W-:Y:S01]  /*1a4f0*/  FMUL.FTZ R168, R172, UR5 ;  /* 0x00000005aca87c20 */ /* 0x000fe20008410000 */
[C---:B------:R-:W-:Y:S01]  /*1a500*/  VIADD R4, R10.reuse, 0x80 ;  /* 0x000000800a047836 */ /* 0x040fe20000000000 */
[----:B------:R-:W-:Y:S01]  /*1a510*/  R2UR UR6, R10 ;  /* 0x000000000a0672ca */ /* 0x000fe200000e0000 */
[----:B------:R-:W-:Y:S01]  /*1a520*/  MUFU.TANH R169, R169 ;  /* 0x000000a900a97308 */ /* 0x000fe20000002400 */
[----:B------:R-:W-:Y:S01]  /*1a530*/  R2UR UR7, R11 ;  /* 0x000000000b0772ca */ /* 0x000fe200000e0000 */
[----:B------:R-:W-:Y:S01]  /*1a540*/  FMUL.FTZ R163, R166, UR5 ;  /* 0x00000005a6a37c20 */ /* 0x000fe20008410000 */
        /* <DEDUP_REMOVED lines=9> */
[----:B------:R-:W-:Y:S01]  /*1a5e0*/  FMUL.FTZ R158, R159, UR5 ;  /* 0x000000059f9e7c20 */ /* 0x000fe20008410000 */
[----:B------:R-:W-:Y:S01]  /*1a5f0*/  FMUL.FTZ R159, R144, UR5 ;  /* 0x00000005909f7c20 */ /* 0x000fe20008410000 */
[----:B------:R-:W-:Y:S01]  /*1a600*/  HGMMA.64x192x16.F32 R24, R200, gdesc[UR4].tnspB, R24, gsb0 ;  /* 0x42e00004c8187df0 */ /* 0x000fe20008000818 */
[----:B------:R-:W-:Y:S01]  /*1a610*/  R2UR UR6, R4 ;  /* 0x00000000040672ca */ /* 0x000fe200000e0000 */
[----:B------:R-:W-:Y:S01]  /*1a620*/  VIADD R4, R10, 0x100 ;  /* 0x000001000a047836 */ /* 0x000fe20000000000 */
[----:B------:R-:W-:Y:S01]  /*1a630*/  R2UR UR7, R5 ;  /* 0x00000000050772ca */ /* 0x000fe200000e0000 */
[----:B------:R-:W1:Y:S01]  /*1a640*/  MUFU.TANH R168, R168 ;  /* 0x000000a800a87308 */ /* 0x000e620000002400 */
[----:B------:R-:W-:Y:S01]  /*1a650*/  MOV R5, 0x40000040 ;  /* 0x4000004000057802 */ /* 0x000fe20000000f00 */
[----:B------:R-:W-:Y:S01]  /*1a660*/  FMUL.FTZ R172, R145, UR5 ;  /* 0x0000000591ac7c20 */ /* 0x000fe20008410000 */
[----:B------:R-:W-:Y:S01]  /*1a670*/  FMUL.FTZ R145, R147, UR5 ;  /* 0x0000000593917c20 */ /* 0x000fe20008410000 */
[----:B------:R-:W-:Y:S01]  /*1a680*/  FMUL.FTZ R147, R148, UR5 ;  /* 0x0000000594937c20 */ /* 0x000fe20008410000 */
[----:B------:R-:W-:Y:S01]  /*1a690*/  FMUL.FTZ R148, R149, UR5 ;  /* 0x0000000595947c20 */ /* 0x000fe20008410000 */
[----:B------:R-:W-:Y:S01]  /*1a6a0*/  FMUL.FTZ R136, R136, UR5 ;  /* 0x0000000588887c20 */ /* 0x000fe20008410000 */
[----:B0----5:R-:W-:Y:S01]  /*1a6b0*/  FMNMX.FTZ R3, R0, R9, !PT ;  /* 0x0000000900037209 */ /* 0x021fe20007810000 */
[----:B------:R-:W0:Y:S01]  /*1a6c0*/  MUFU.TANH R171, R171 ;  /* 0x000000ab00ab7308 */ /* 0x000e220000002400 */
[----:B------:R-:W-:Y:S01]  /*1a6d0*/  FMUL.FTZ R137, R137, UR5 ;  /* 0x0000000589897c20 */ /* 0x000fe20008410000 */
[----:B------:R-:W-:Y:S01]  /*1a6e0*/  FMUL.FTZ R140, R140, UR5 ;  /* 0x000000058c8c7c20 */ /* 0x000fe20008410000 */
[----:B------:R-:W-:Y:S01]  /*1a6f0*/  FMNMX.FTZ R3, R6, R3, !PT ;  /* 0x0000000306037209 */ /* 0x000fe20007810000 */
[----:B------:R-:W-:Y:S01]  /*1a700*/  FMUL.FTZ R141, R141, UR5 ;  /* 0x000000058d8d7c20 */ /* 0x000fe20008410000 */
[----:B------:R-:W-:Y:S01]  /*1a710*/  FMUL.FTZ R128, R128, UR5 ;  /* 0x0000000580807c20 */ /* 0x000fe20008410000 */
[----:B------:R-:W-:Y:S01]  /*1a720*/  FMUL.FTZ R129, R129, UR5 ;  /* 0x0000000581817c20 */ /* 0x000fe20008410000 */
[----:B------:R-:W-:Y:S01]  /*1a730*/  FMUL.FTZ R132, R132, UR5 ;  /* 0x0000000584847c20 */ /* 0x000fe20008410000 */
[----:B------:R-:W2:Y:S01]  /*1a740*/  MUFU.TANH R161, R161 ;  /* 0x000000a100a17308 */ /* 0x000ea20000002400 */
[----:B-1----:R-:W-:Y:S01]  /*1a750*/  FMNMX.FTZ R3, R168, R3, !PT ;  /* 0x00000003a8037209 */ /* 0x002fe20007810000 */
[----:B------:R-:W-:Y:S01]  /*1a760*/  FMUL.FTZ R133, R133, UR5 ;  /* 0x0000000585857c20 */ /* 0x000fe20008410000 */
[----:B------:R-:W-:Y:S01]  /*1a770*/  FMUL.FTZ R149, R120, UR5 ;  /* 0x0000000578957c20 */ /* 0x000fe20008410000 */
[----:B------:R-:W-:Y:S01]  /*1a780*/  FMUL.FTZ R144, R146, UR5 ;  /* 0x0000000592907c20 */ /* 0x000fe20008410000 */
[----:B------:R-:W-:Y:S01]  /*1a790*/  FMNMX.FTZ R3, R169, R3, !PT ;  /* 0x00000003a9037209 */ /* 0x000fe20007810000 */
[----:B------:R-:W-:Y:S01]  /*1a7a0*/  FMUL.FTZ R146, R150, UR5 ;  /* 0x0000000596927c20 */ /* 0x000fe20008410000 */
[----:B------:R-:W-:Y:S01]  /*1a7b0*/  FMUL.FTZ R150, R121, UR5 ;  /* 0x0000000579967c20 */ /* 0x000fe20008410000 */
[----:B------:R-:W1:Y:S01]  /*1a7c0*/  MUFU.TANH R164, R164 ;  /* 0x000000a400a47308 */ /* 0x000e620000002400 */
        /* <DEDUP_REMOVED lines=8> */
[----:B--2---:R-:W-:Y:S01]  /*1a850*/  FMNMX.FTZ R3, R161, R3, !PT ;  /* 0x00000003a1037209 */ /* 0x004fe20007810000 */
[----:B------:R-:W-:-:S02]  /*1a860*/  VIADD R120, R10, 0x280 ;  /* 0x000002800a787836 */ /* 0x000fc40000000000 */
[----:B------:R-:W-:Y:S01]  /*1a870*/  FMUL.FTZ R138, R138, UR5 ;  /* 0x000000058a8a7c20 */ /* 0x000fe20008410000 */
[----:B------:R-:W-:Y:S02]  /*1a880*/  IMAD.MOV.U32 R121, RZ, RZ, 0x40000040 ;  /* 0x40000040ff797424 */ /* 0x000fe400078e00ff */
        /* <DEDUP_REMOVED lines=12> */
[----:B0-----:R-:W-:Y:S01]  /*1a950*/  FMNMX.FTZ R3, R165, R3, !PT ;  /* 0x00000003a5037209 */ /* 0x001fe20007810000 */
[----:B------:R-:W-:Y:S01]  /*1a960*/  FMUL.FTZ R126, R126, UR5 ;  /* 0x000000057e7e7c20 */ /* 0x000fe20008410000 */
[----:B------:R-:W-:Y:S01]  /*1a970*/  FMUL.FTZ R127, R127, UR5 ;  /* 0x000000057f7f7c20 */ /* 0x000fe20008410000 */
[----:B------:R-:W-:Y:S01]  /*1a980*/  @!P1 VIADD R12, R12, 0x36840 ;  /* 0x000368400c0c9836 */ /* 0x000fe20000000000 */
[C---:B------:R-:W-:Y:S01]  /*1a990*/  ISETP.GT.AND P2, PT, R7.reuse, R217, PT ;  /* 0x000000d90700720c */ /* 0x040fe20003f44270 */
[----:B------:R-:W-:Y:S01]  /*1a9a0*/  @!P1 VIADD R14, R14, 0x36860 ;  /* 0x000368600e0e9836 */ /* 0x000fe20000000000 */
[----:B------:R-:W-:Y:S01]  /*1a9b0*/  IADD3 R7, R7, -0x1, RZ ;  /* 0xffffffff07077810 */ /* 0x000fe20007ffe0ff */
[----:B------:R-:W0:Y:S01]  /*1a9c0*/  MUFU.TANH R156, R156 ;  /* 0x0000009c009c7308 */ /* 0x000e220000002400 */
[----:B--2---:R-:W-:-:S02]  /*1a9d0*/  FMNMX.FTZ R3, R167, R3, !PT ;  /* 0x00000003a7037209 */ /* 0x004fc40007810000 */
[----:B------:R-:W-:Y:S02]  /*1a9e0*/  @!P1 PRMT R12, RZ, 0x654, R12 ;  /* 0x00000654ff0c9816 */ /* 0x000fe4000000000c */
[----:B------:R-:W-:-:S03]  /*1a9f0*/  @!P1 PRMT R14, RZ, 0x654, R14 ;  /* 0x00000654ff0e9816 */ /* 0x000fc6000000000e */
[----:B------:R-:W2:Y:S01]  /*1aa00*/  MUFU.TANH R157, R157 ;  /* 0x0000009d009d7308 */ /* 0x000ea20000002400 */
[----:B-1----:R-:W-:-:S07]  /*1aa10*/  FMNMX.FTZ R3, R153, R3, !PT ;  /* 0x0000000399037209 */ /* 0x002fce0007810000 */
[----:B------:R-:W1:Y:S01]  /*1aa20*/  MUFU.TANH R159, R159 ;  /* 0x0000009f009f7308 */ /* 0x000e620000002400 */
[----:B0-----:R-:W-:-:S07]  /*1aa30*/  FMNMX.FTZ R3, R156, R3, !PT ;  /* 0x000000039c037209 */ /* 0x001fce0007810000 */
[----:B------:R-:W0:Y:S01]  /*1aa40*/  MUFU.TANH R172, R172 ;  /* 0x000000ac00ac7308 */ /* 0x000e220000002400 */
[----:B--2---:R-:W-:-:S07]  /*1aa50*/  FMNMX.FTZ R3, R157, R3, !PT ;  /* 0x000000039d037209 */ /* 0x004fce0007810000 */
        /* <DEDUP_REMOVED lines=29> */
[----:B--2---:R-:W-:Y:S01]  /*1ac30*/  FMNMX.FTZ R3, R124, R3, !PT ;  /* 0x000000037c037209 */ /* 0x004fe20007810000 */
[----:B------:R-:W-:Y:S02]  /*1ac40*/  WARPGROUP.DEPBAR.LE gsb0, 0x0 ;  /* 0x00008000000079c5 */ /* 0x000fe40000010000 */
[----:B------:R-:W-:-:S04]  /*1ac50*/  WARPGROUP.ARRIVE ;  /* 0x00000000000079c5 */ /* 0x000fc80000000000 */
[----:B------:R-:W2:Y:S02]  /*1ac60*/  MUFU.TANH R15, R15 ;  /* 0x0000000f000f7308 */ /* 0x000ea40000002400 */
[----:B------:R-:W-:Y:S01]  /*1ac70*/  HGMMA.64x192x16.F32 R24, R196, gdesc[UR4].tnspB, R24, gsb0 ;  /* 0x42e00004c4187df0 */ /* 0x000fe20008000818 */
[----:B------:R-:W-:Y:S01]  /*1ac80*/  R2UR UR6, R4 ;  /* 0x00000000040672ca */ /* 0x000fe200000e0000 */
[----:B------:R-:W-:Y:S01]  /*1ac90*/  VIADD R4, R10, 0x180 ;  /* 0x000001800a047836 */ /* 0x000fe20000000000 */
[----:B------:R-:W-:Y:S01]  /*1aca0*/  R2UR UR7, R5 ;  /* 0x00000000050772ca */ /* 0x000fe200000e0000 */
[----:B------:R-:W-:Y:S02]  /*1acb0*/  IMAD.MOV.U32 R5, RZ, RZ, 0x40000040 ;  /* 0x40000040ff057424 */ /* 0x000fe400078e00ff */
[----:B------:R-:W3:Y:S08]  /*1acc0*/  MUFU.TANH R21, R21 ;  /* 0x0000001500157308 */ /* 0x000ef00000002400 */
[----:B------:R-:W4:Y:S08]  /*1acd0*/  MUFU.TANH R170, R170 ;  /* 0x000000aa00aa7308 */ /* 0x000f300000002400 */
[----:B------:R-:W4:Y:S08]  /*1ace0*/  MUFU.TANH R160, R160 ;  /* 0x000000a000a07308 */ /* 0x000f300000002400 */
[----:B------:R-:W4:Y:S08]  /*1acf0*/  MUFU.TANH R162, R162 ;  /* 0x000000a200a27308 */ /* 0x000f300000002400 */
[----:B------:R-:W4:Y:S08]  /*1ad00*/  MUFU.TANH R163, R163 ;  /* 0x000000a300a37308 */ /* 0x000f300000002400 */
[----:B------:R-:W4:Y:S08]  /*1ad10*/  MUFU.TANH R166, R166 ;  /* 0x000000a600a67308 */ /* 0x000f300000002400 */
        /* <DEDUP_REMOVED lines=20> */
[----:B------:R-:W-:-:S06]  /*1ae60*/  WARPGROUP.ARRIVE ;  /* 0x00000000000079c5 */ /* 0x000fcc0000000000 */
[----:B------:R-:W-:Y:S01]  /*1ae70*/  HGMMA.64x192x16.F32 R24, R192, gdesc[UR4].tnspB, R24, gsb0 ;  /* 0x42e00004c0187df0 */ /* 0x000fe20008000818 */
[----:B------:R-:W-:Y:S01]  /*1ae80*/  R2UR UR6, R4 ;  /* 0x00000000040672ca */ /* 0x000fe200000e0000 */
[C---:B------:R-:W-:Y:S01]  /*1ae90*/  VIADD R4, R10.reuse, 0x200 ;  /* 0x000002000a047836 */ /* 0x040fe20000000000 */
[----:B------:R-:W-:Y:S02]  /*1aea0*/  R2UR UR7, R5 ;  /* 0x00000000050772ca */ /* 0x000fe400000e0000 */
[----:B------:R-:W-:Y:S02]  /*1aeb0*/  MOV R5, 0x40000040 ;  /* 0x4000004000057802 */ /* 0x000fe40000000f00 */
[----:B------:R-:W-:Y:S01]  /*1aec0*/  IADD3 R10, R10, 0x300, RZ ;  /* 0x000003000a0a7810 */ /* 0x000fe20007ffe0ff */
[----:B------:R-:W-:Y:S02]  /*1aed0*/  WARPGROUP.DEPBAR.LE gsb0, 0x0 ;  /* 0x00008000000079c5 */ /* 0x000fe40000010000 */
[----:B------:R-:W-:-:S10]  /*1aee0*/  WARPGROUP.ARRIVE ;  /* 0x00000000000079c5 */ /* 0x000fd40000000000 */
[----:B------:R-:W-:Y:S01]  /*1aef0*/  HGMMA.64x192x16.F32 R24, R188, gdesc[UR4].tnspB, R24, gsb0 ;  /* 0x42e00004bc187df0 */ /* 0x000fe20008000818 */
[----:B------:R-:W-:Y:S02]  /*1af00*/  R2UR UR6, R4 ;  /* 0x00000000040672ca */ /* 0x000fe400000e0000 */
[----:B------:R-:W-:Y:S01]  /*1af10*/  R2UR UR7, R5 ;  /* 0x00000000050772ca */ /* 0x000fe200000e0000 */
[----:B------:R-:W-:Y:S01]  /*1af20*/  IMAD.U32 R5, RZ, RZ, UR4 ;  /* 0x00000004ff057e24 */ /* 0x000fe2000f8e00ff */
[----:B-1----:R-:W-:-:S05]  /*1af30*/  FMNMX.FTZ R4, R173, R3, !PT ;  /* 0x00000003ad047209 */ /* 0x002fca0007810000 */
[----:B------:R-:W1:Y:S02]  /*1af40*/  SHFL.BFLY PT, R3, R4, 0x2, 0x1f ;  /* 0x0c401f0004037f89 */ /* 0x000e6400000e0000 */
[----:B-1----:R-:W-:-:S05]  /*1af50*/  FMNMX.FTZ R4, R4, R3, !PT ;  /* 0x0000000304047209 */ /* 0x002fca0007810000 */
[----:B------:R-:W1:Y:S02]  /*1af60*/  SHFL.BFLY PT, R3, R4, 0x1, 0x1f ;  /* 0x0c201f0004037f89 */ /* 0x000e6400000e0000 */
[----:B-1----:R-:W-:-:S05]  /*1af70*/  FMNMX.FTZ R4, R4, R3, !PT ;  /* 0x0000000304047209 */ /* 0x002fca0007810000 */
[C---:B------:R-:W-:Y:S01]  /*1af80*/  FMUL.FTZ R174, R4.reuse, R5 ;  /* 0x0000000504ae7220 */ /* 0x040fe20000410000 */
[----:B------:R-:W-:-:S03]  /*1af90*/  FADD.FTZ R3, -R4, R9 ;  /* 0x0000000904037221 */ /* 0x000fc60000010100 */
[-CC-:B------:R-:W-:Y:S01]  /*1afa0*/  FFMA.FTZ R200, R0, R5.reuse, -R174.reuse ;  /* 0x0000000500c87223 */ /* 0x180fe200000108ae */
[----:B0-----:R-:W-:Y:S01]  /*1afb0*/  FMNMX.FTZ R0, R11, R8, !PT ;  /* 0x000000080b007209 */ /* 0x001fe20007810000 */
[-CC-:B------:R-:W-:Y:S01]  /*1afc0*/  FFMA.FTZ R175, R6, R5.reuse, -R174.reuse ;  /* 0x0000000506af7223 */ /* 0x180fe200000108ae */
[-C--:B------:R-:W-:Y:S01]  /*1afd0*/  FMUL.FTZ R3, R3, R5.reuse ;  /* 0x0000000503037220 */ /* 0x080fe20000410000 */
[-CC-:B------:R-:W-:Y:S01]  /*1afe0*/  FFMA.FTZ R202, R168, R5.reuse, -R174.reuse ;  /* 0x00000005a8ca7223 */ /* 0x180fe200000108ae */
[----:B--2---:R-:W-:Y:S01]  /*1aff0*/  FMNMX.FTZ R0, R15, R0, !PT ;  /* 0x000000000f007209 */ /* 0x004fe20007810000 */
[----:B------:R-:W-:Y:S01]  /*1b000*/  MUFU.EX2 R200, R200 ;  /* 0x000000c800c87308 */ /* 0x000fe20000000800 */
[-CC-:B------:R-:W-:Y:S01]  /*1b010*/  FFMA.FTZ R168, R169, R5.reuse, -R174.reuse ;  /* 0x00000005a9a87223 */ /* 0x180fe200000108ae */
[-CC-:B------:R-:W-:Y:S01]  /*1b020*/  FFMA.FTZ R196, R171, R5.reuse, -R174.reuse ;  /* 0x00000005abc47223 */ /* 0x180fe200000108ae */
[----:B---3--:R-:W-:Y:S01]  /*1b030*/  FMNMX.FTZ R0, R21, R0, !PT ;  /* 0x0000000015007209 */ /* 0x008fe20007810000 */
[-CC-:B------:R-:W-:Y:S01]  /*1b040*/  FFMA.FTZ R198, R164, R5.reuse, -R174.reuse ;  /* 0x00000005a4c67223 */ /* 0x180fe200000108ae */
[-CC-:B------:R-:W-:Y:S01]  /*1b050*/  FFMA.FTZ R192, R167, R5.reuse, -R174.reuse ;  /* 0x00000005a7c07223 */ /* 0x180fe200000108ae */
[-CC-:B------:R-:W-:Y:S01]  /*1b060*/  FFMA.FTZ R164, R153, R5.reuse, -R174.reuse ;  /* 0x0000000599a47223 */ /* 0x180fe200000108ae */
[----:B----4-:R-:W-:Y:S01]  /*1b070*/  FMNMX.FTZ R0, R170, R0, !PT ;  /* 0x00000000aa007209 */ /* 0x010fe20007810000 */
[----:B------:R-:W0:Y:S01]  /*1b080*/  MUFU.EX2 R3, R3 ;  /* 0x0000000300037308 */ /* 0x000e220000000800 */
[-CC-:B------:R-:W-:Y:S01]  /*1b090*/  FFMA.FTZ R194, R156, R5.reuse, -R174.reuse ;  /* 0x000000059cc27223 */ /* 0x180fe200000108ae */
[-CC-:B------:R-:W-:Y:S01]  /*1b0a0*/  FFMA.FTZ R151, R157, R5.reuse, -R174.reuse ;  /* 0x000000059d977223 */ /* 0x180fe200000108ae */
[----:B------:R-:W-:Y:S01]  /*1b0b0*/  FMNMX.FTZ R0, R160, R0, !PT ;  /* 0x00000000a0007209 */ /* 0x000fe20007810000 */
[-CC-:B------:R-:W-:Y:S01]  /*1b0c0*/  FFMA.FTZ R153, R172, R5.reuse, -R174.reuse ;  /* 0x00000005ac997223 */ /* 0x180fe200000108ae */
[-CC-:B------:R-:W-:Y:S01]  /*1b0d0*/  FFMA.FTZ R9, R149, R5.reuse, -R174.reuse ;  /* 0x0000000595097223 */ /* 0x180fe200000108ae */
[-CC-:B------:R-:W-:Y:S01]  /*1b0e0*/  FFMA.FTZ R124, R124, R5.reuse, -R174.reuse ;  /* 0x000000057c7c7223 */ /* 0x180fe200000108ae */
[----:B------:R-:W-:Y:S01]  /*1b0f0*/  FMNMX.FTZ R0, R162, R0, !PT ;  /* 0x00000000a2007209 */ /* 0x000fe20007810000 */
[----:B------:R-:W1:Y:S01]  /*1b100*/  MUFU.EX2 R175, R175 ;  /* 0x000000af00af7308 */ /* 0x000e620000000800 */
[----:B------:R-:W-:-:S02]  /*1b110*/  FFMA.FTZ R173, R173, R5, -R174 ;  /* 0x00000005adad7223 */ /* 0x000fc400000108ae */
[----:B------:R-:W-:-:S04]  /*1b120*/  FMNMX.FTZ R0, R163, R0, !PT ;  /* 0x00000000a3007209 */ /* 0x000fc80007810000 */
[----:B------:R-:W-:Y:S01]  /*1b130*/  FMNMX.FTZ R0, R166, R0, !PT ;  /* 0x00000000a6007209 */ /* 0x000fe20007810000 */
[----:B------:R-:W2:Y:S01]  /*1b140*/  MUFU.EX2 R202, R202 ;  /* 0x000000ca00ca7308 */ /* 0x000ea20000000800 */
[----:B0-----:R-:W-:Y:S02]  /*1b150*/  FFMA.FTZ R20, R3, R20, R200 ;  /* 0x0000001403147223 */ /* 0x001fe400000100c8 */
[----:B------:R-:W-:-:S04]  /*1b160*/  FMNMX.FTZ R0, R152, R0, !PT ;  /* 0x0000000098007209 */ /* 0x000fc80007810000 */
[----:B------:R-:W-:Y:S01]  /*1b170*/  FMNMX.FTZ R0, R154, R0, !PT ;  /* 0x000000009a007209 */ /* 0x000fe20007810000 */
[----:B------:R-:W0:Y:S01]  /*1b180*/  MUFU.EX2 R168, R168 ;  /* 0x000000a800a87308 */ /* 0x000e220000000800 */
[C---:B-1----:R-:W-:Y:S01]  /*1b190*/  FADD.FTZ R20, R175.reuse, R20 ;  /* 0x00000014af147221 */ /* 0x042fe20000010000 */
[----:B------:R-:W-:Y:S02]  /*1b1a0*/  F2FP.F16.F32.PACK_AB R200, R175, R200 ;  /* 0x000000c8afc8723e */ /* 0x000fe400000000ff */
[----:B------:R-:W-:-:S04]  /*1b1b0*/  FMNMX.FTZ R0, R155, R0, !PT ;  /* 0x000000009b007209 */ /* 0x000fc80007810000 */
[----:B------:R-:W-:Y:S01]  /*1b1c0*/  FMNMX.FTZ R0, R158, R0, !PT ;  /* 0x000000009e007209 */ /* 0x000fe20007810000 */
[----:B------:R-:W1:Y:S01]  /*1b1d0*/  MUFU.EX2 R196, R196 ;  /* 0x000000c400c47308 */ /* 0x000e620000000800 */
[----:B--2---:R-:W-:Y:S02]  /*1b1e0*/  FADD.FTZ R20, R202, R20 ;  /* 0x00000014ca147221 */ /* 0x004fe40000010000 */
[----:B------:R-:W-:-:S04]  /*1b1f0*/  FMNMX.FTZ R0, R144, R0, !PT ;  /* 0x0000000090007209 */ /* 0x000fc80007810000 */
[----:B------:R-:W-:Y:S01]  /*1b200*/  FMNMX.FTZ R0, R145, R0, !PT ;  /* 0x0000000091007209 */ /* 0x000fe20007810000 */
[----:B------:R-:W-:Y:S01]  /*1b210*/  MUFU.EX2 R198, R198 ;  /* 0x000000c600c67308 */ /* 0x000fe20000000800 */
[C---:B0-----:R-:W-:Y:S01]  /*1b220*/  FADD.FTZ R20, R168.reuse, R20 ;  /* 0x00000014a8147221 */ /* 0x041fe20000010000 */
[----:B------:R-:W-:Y:S02]  /*1b230*/  F2FP.F16.F32.PACK_AB R202, R168, R202 ;  /* 0x000000caa8ca723e */ /* 0x000fe400000000ff */
[----:B------:R-:W-:-:S04]  /*1b240*/  FMNMX.FTZ R0, R146, R0, !PT ;  /* 0x0000000092007209 */ /* 0x000fc80007810000 */
[----:B------:R-:W-:Y:S01]  /*1b250*/  FMNMX.FTZ R0, R125, R0, !PT ;  /* 0x000000007d007209 */ /* 0x000fe20007810000 */
[----:B------:R-:W-:Y:S01]  /*1b260*/  MUFU.EX2 R192, R192 ;  /* 0x000000c000c07308 */ /* 0x000fe20000000800 */
[----:B-1----:R-:W-:Y:S02]  /*1b270*/  FADD.FTZ R20, R196, R20 ;  /* 0x00000014c4147221 */ /* 0x002fe40000010000 */
[----:B------:R-:W-:-:S04]  /*1b280*/  FMNMX.FTZ R0, R138, R0, !PT ;  /* 0x000000008a007209 */ /* 0x000fc80007810000 */
[----:B------:R-:W-:Y:S01]  /*1b290*/  FMNMX.FTZ R0, R139, R0, !PT ;  /* 0x000000008b007209 */ /* 0x000fe20007810000 */
[----:B------:R-:W-:Y:S03]  /*1b2a0*/  MUFU.EX2 R164, R164 ;  /* 0x000000a400a47308 */ /* 0x000fe60000000800 */
        /* <DEDUP_REMOVED lines=12> */
[----:B------:R-:W-:-:S05]  /*1b370*/  FMNMX.FTZ R0, R126, R0, !PT ;  /* 0x000000007e007209 */ /* 0x000fca0007810000 */
[----:B------:R-:W-:Y:S01]  /*1b380*/  MUFU.EX2 R124, R124 ;  /* 0x0000007c007c7308 */ /* 0x000fe20000000800 */
[----:B------:R-:W-:Y:S02]  /*1b390*/  WARPGROUP.DEPBAR.LE gsb0, 0x0 ;  /* 0x00008000000079c5 */ /* 0x000fe40000010000 */
[----:B------:R-:W-:Y:S01]  /*1b3a0*/  WARPGROUP.ARRIVE ;  /* 0x00000000000079c5 */ /* 0x000fe20000000000 */
[-CC-:B------:R-:W-:Y:S01]  /*1b3b0*/  FFMA.FTZ R190, R147, R5.reuse, -R174.reuse ;  /* 0x0000000593be7223 */ /* 0x180fe200000108ae */
[----:B------:R-:W-:-:S04]  /*1b3c0*/  FFMA.FTZ R188, R159, R5, -R174 ;  /* 0x000000059fbc7223 */ /* 0x000fc800000108ae */
[----:B------:R-:W-:Y:S01]  /*1b3d0*/  HGMMA.64x192x16.F32 R24, R184, gdesc[UR4].tnspB, R24, gsb0 ;  /* 0x42e00004b8187df0 */ /* 0x000fe20008000818 */
[----:B------:R-:W-:Y:S01]  /*1b3e0*/  R2UR UR6, R120 ;  /* 0x00000000780672ca */ /* 0x000fe200000e0000 */
[----:B------:R-:W-:Y:S01]  /*1b3f0*/  MUFU.EX2 R188, R188 ;  /* 0x000000bc00bc7308 */ /* 0x000fe20000000800 */
[----:B------:R-:W-:Y:S01]  /*1b400*/  R2UR UR7, R121 ;  /* 0x00000000790772ca */ /* 0x000fe200000e0000 */
[----:B------:R-:W-:-:S06]  /*1b410*/  FFMA.FTZ R121, R148, R5, -R174 ;  /* 0x0000000594797223 */ /* 0x000fcc00000108ae */
[----:B------:R0:W1:Y:S08]  /*1b420*/  MUFU.TANH R120, R127 ;  /* 0x0000007f00787308 */ /* 0x0000700000002400 */
[----:B------:R-:W-:Y:S01]  /*1b430*/  MUFU.EX2 R190, R190 ;  /* 0x000000be00be7308 */ /* 0x000fe20000000800 */
[-CC-:B0-----:R-:W-:Y:S01]  /*1b440*/  FFMA.FTZ R127, R161, R5.reuse, -R174.reuse ;  /* 0x00000005a17f7223 */ /* 0x181fe200000108ae */
[----:B------:R-:W-:-:S06]  /*1b450*/  FFMA.FTZ R161, R165, R5, -R174 ;  /* 0x00000005a5a17223 */ /* 0x000fcc00000108ae */
[----:B------:R-:W0:Y:S01]  /*1b460*/  MUFU.EX2 R127, R127 ;  /* 0x0000007f007f7308 */ /* 0x000e220000000800 */
[----:B-1----:R-:W-:-:S05]  /*1b470*/  FMNMX.FTZ R0, R120, R0, !PT ;  /* 0x0000000078007209 */ /* 0x002fca0007810000 */
[----:B------:R-:W1:Y:S02]  /*1b480*/  SHFL.BFLY PT, R6, R0, 0x2, 0x1f ;  /* 0x0c401f0000067f89 */ /* 0x000e6400000e0000 */
[----:B------:R-:W2:Y:S08]  /*1b490*/  MUFU.EX2 R161, R161 ;  /* 0x000000a100a17308 */ /* 0x000eb00000000800 */
[----:B------:R-:W3:Y:S01]  /*1b4a0*/  MUFU.EX2 R121, R121 ;  /* 0x0000007900797308 */ /* 0x000ee20000000800 */
[C---:B0-----:R-:W-:Y:S01]  /*1b4b0*/  FADD.FTZ R20, R127.reuse, R20 ;  /* 0x000000147f147221 */ /* 0x041fe20000010000 */
[----:B------:R-:W-:-:S03]  /*1b4c0*/  F2FP.F16.F32.PACK_AB R196, R127, R196 ;  /* 0x000000c47fc4723e */ /* 0x000fc600000000ff */
[----:B------:R-:W-:-:S04]  /*1b4d0*/  FADD.FTZ R20, R198, R20 ;  /* 0x00000014c6147221 */ /* 0x000fc80000010000 */
[C---:B--2---:R-:W-:Y:S01]  /*1b4e0*/  FADD.FTZ R20, R161.reuse, R20 ;  /* 0x00000014a1147221 */ /* 0x044fe20000010000 */
[----:B------:R-:W-:-:S03]  /*1b4f0*/  F2FP.F16.F32.PACK_AB R198, R161, R198 ;  /* 0x000000c6a1c6723e */ /* 0x000fc600000000ff */
[----:B------:R-:W-:Y:S01]  /*1b500*/  FADD.FTZ R20, R192, R20 ;  /* 0x00000014c0147221 */ /* 0x000fe20000010000 */
[----:B-1----:R-:W-:Y:S02]  /*1b510*/  FMNMX.FTZ R0, R0, R6, !PT ;  /* 0x0000000600007209 */ /* 0x002fe40007810000 */
[C---:B------:R-:W-:Y:S01]  /*1b520*/  F2FP.F16.F32.PACK_AB R192, R164.reuse, R192 ;  /* 0x000000c0a4c0723e */ /* 0x040fe200000000ff */
[----:B------:R-:W-:Y:S02]  /*1b530*/  FADD.FTZ R20, R164, R20 ;  /* 0x00000014a4147221 */ /* 0x000fe40000010000 */
[----:B------:R-:W0:Y:S02]  /*1b540*/  SHFL.BFLY PT, R6, R0, 0x1, 0x1f ;  /* 0x0c201f0000067f89 */ /* 0x000e2400000e0000 */
[----:B------:R-:W-:Y:S01]  /*1b550*/  FADD.FTZ R20, R194, R20 ;  /* 0x00000014c2147221 */ /* 0x000fe20000010000 */
[----:B------:R-:W-:-:S03]  /*1b560*/  F2FP.F16.F32.PACK_AB R194, R151, R194 ;  /* 0x000000c297c2723e */ /* 0x000fc600000000ff */
[----:B------:R-:W-:-:S04]  /*1b570*/  FADD.FTZ R20, R151, R20 ;  /* 0x0000001497147221 */ /* 0x000fc80000010000 */
[----:B------:R-:W-:Y:S01]  /*1b580*/  FADD.FTZ R20, R188, R20 ;  /* 0x00000014bc147221 */ /* 0x000fe20000010000 */
[----:B------:R-:W-:-:S03]  /*1b590*/  F2FP.F16.F32.PACK_AB R188, R153, R188 ;  /* 0x000000bc99bc723e */ /* 0x000fc600000000ff */
[----:B------:R-:W-:-:S04]  /*1b5a0*/  FADD.FTZ R20, R153, R20 ;  /* 0x0000001499147221 */ /* 0x000fc80000010000 */
[----:B------:R-:W-:Y:S01]  /*1b5b0*/  FADD.FTZ R20, R190, R20 ;  /* 0x00000014be147221 */ /* 0x000fe20000010000 */
[----:B---3--:R-:W-:-:S03]  /*1b5c0*/  F2FP.F16.F32.PACK_AB R190, R121, R190 ;  /* 0x000000be79be723e */ /* 0x008fc600000000ff */
[----:B------:R-:W-:Y:S01]  /*1b5d0*/  FADD.FTZ R20, R121, R20 ;  /* 0x0000001479147221 */ /* 0x000fe20000010000 */
[----:B0-----:R-:W-:-:S05]  /*1b5e0*/  FMNMX.FTZ R6, R0, R6, !PT ;  /* 0x0000000600067209 */ /* 0x001fca0007810000 */
[----:B------:R-:W-:Y:S02]  /*1b5f0*/  FADD.FTZ R0, -R6, R8 ;  /* 0x0000000806007221 */ /* 0x000fe40000010100 */
[----:B------:R-:W-:Y:S02]  /*1b600*/  MUFU.EX2 R8, R173 ;  /* 0x000000ad00087308 */ /* 0x000fe40000000800 */
[----:B------:R-:W-:-:S06]  /*1b610*/  FMUL.FTZ R0, R0, R5 ;  /* 0x0000000500007220 */ /* 0x000fcc0000410000 */
[----:B------:R-:W-:Y:S01]  /*1b620*/  MUFU.EX2 R0, R0 ;  /* 0x0000000000007308 */ /* 0x000fe20000000800 */
[----:B------:R-:W-:Y:S02]  /*1b630*/  WARPGROUP.DEPBAR.LE gsb0, 0x0 ;  /* 0x00008000000079c5 */ /* 0x000fe40000010000 */
[----:B------:R-:W-:Y:S01]  /*1b640*/  WARPGROUP.ARRIVE ;  /* 0x00000000000079c5 */ /* 0x000fe20000000000 */
[-CC-:B------:R-:W-:Y:S01]  /*1b650*/  FFMA.FTZ R186, R140, R5.reuse, -R174.reuse ;  /* 0x000000058cba7223 */ /* 0x180fe200000108ae */
[-C--:B------:R-:W-:Y:S01]  /*1b660*/  FMUL.FTZ R140, R6, R5.reuse ;  /* 0x00000005068c7220 */ /* 0x080fe20000410000 */
[-CC-:B------:R-:W-:Y:S01]  /*1b670*/  FFMA.FTZ R184, R136, R5.reuse, -R174.reuse ;  /* 0x0000000588b87223 */ /* 0x180fe200000108ae */
[-CC-:B------:R-:W-:Y:S01]  /*1b680*/  FFMA.FTZ R136, R137, R5.reuse, -R174.reuse ;  /* 0x0000000589887223 */ /* 0x180fe200000108ae */
[-C--:B------:R-:W-:Y:S01]  /*1b690*/  FFMA.FTZ R137, R141, R5.reuse, -R174 ;  /* 0x000000058d897223 */ /* 0x080fe200000108ae */
[----:B------:R-:W-:Y:S01]  /*1b6a0*/  HGMMA.64x192x16.F32 R24, R180, gdesc[UR4].tnspB, R24, gsb0 ;  /* 0x42e00004b4187df0 */ /* 0x000fe20008000818 */
[-CC-:B------:R-:W-:Y:S01]  /*1b6b0*/  FFMA.FTZ R201, R11, R5.reuse, -R140.reuse ;  /* 0x000000050bc97223 */ /* 0x180fe2000001088c */
[----:B------:R-:W-:Y:S01]  /*1b6c0*/  IMAD.MOV.U32 R11, RZ, RZ, 0x40000040 ;  /* 0x40000040ff0b7424 */ /* 0x000fe200078e00ff */
[----:B------:R-:W-:Y:S01]  /*1b6d0*/  R2UR UR6, R10 ;  /* 0x000000000a0672ca */ /* 0x000fe200000e0000 */
[-CC-:B------:R-:W-:Y:S01]  /*1b6e0*/  FFMA.FTZ R15, R15, R5.reuse, -R140.reuse ;  /* 0x000000050f0f7223 */ /* 0x180fe2000001088c */
[-CC-:B------:R-:W-:Y:S01]  /*1b6f0*/  FFMA.FTZ R203, R21, R5.reuse, -R140.reuse ;  /* 0x0000000515cb7223 */ /* 0x180fe2000001088c */
[-CC-:B------:R-:W-:Y:S01]  /*1b700*/  FFMA.FTZ R147, R170, R5.reuse, -R140.reuse ;  /* 0x00000005aa937223 */ /* 0x180fe2000001088c */
[----:B------:R-:W-:Y:S01]  /*1b710*/  R2UR UR7, R11 ;  /* 0x000000000b0772ca */ /* 0x000fe200000e0000 */
        /* <DEDUP_REMOVED lines=15> */
[--C-:B------:R-:W-:Y:S01]  /*1b810*/  FFMA.FTZ R135, R135, R5, -R140.reuse ;  /* 0x0000000587877223 */ /* 0x100fe2000001088c */
[----:B------:R-:W2:Y:S01]  /*1b820*/  MUFU.EX2 R203, R203 ;  /* 0x000000cb00cb7308 */ /* 0x000ea20000000800 */
[----:B0-----:R-:W-:Y:S01]  /*1b830*/  FFMA.FTZ R13, R0, R13, R201 ;  /* 0x0000000d000d7223 */ /* 0x001fe200000100c9 */
[-CC-:B------:R-:W-:Y:S01]  /*1b840*/  FFMA.FTZ R122, R122, R5.reuse, -R140.reuse ;  /* 0x000000057a7a7223 */ /* 0x180fe2000001088c */
[-CC-:B------:R-:W-:Y:S01]  /*1b850*/  FFMA.FTZ R123, R123, R5.reuse, -R140.reuse ;  /* 0x000000057b7b7223 */ /* 0x180fe2000001088c */
[-CC-:B------:R-:W-:Y:S01]  /*1b860*/  FFMA.FTZ R126, R126, R5.reuse, -R140.reuse ;  /* 0x000000057e7e7223 */ /* 0x180fe2000001088c */
[----:B------:R-:W-:-:S03]  /*1b870*/  FFMA.FTZ R120, R120, R5, -R140 ;  /* 0x0000000578787223 */ /* 0x000fc6000001088c */
[----:B------:R-:W0:Y:S01]  /*1b880*/  MUFU.EX2 R147, R147 ;  /* 0x0000009300937308 */ /* 0x000e220000000800 */
[C---:B-1----:R-:W-:Y:S01]  /*1b890*/  FADD.FTZ R13, R15.reuse, R13 ;  /* 0x0000000d0f0d7221 */ /* 0x042fe20000010000 */
[----:B------:R-:W-:-:S06]  /*1b8a0*/  F2FP.F16.F32.PACK_AB R201, R15, R201 ;  /* 0x000000c90fc9723e */ /* 0x000fcc00000000ff */
[----:B------:R-:W-:Y:S01]  /*1b8b0*/  MUFU.EX2 R197, R197 ;  /* 0x000000c500c57308 */ /* 0x000fe20000000800 */
[----:B--2---:R-:W-:-:S07]  /*1b8c0*/  FADD.FTZ R13, R203, R13 ;  /* 0x0000000dcb0d7221 */ /* 0x004fce0000010000 */
[----:B------:R-:W-:Y:S01]  /*1b8d0*/  MUFU.EX2 R199, R199 ;  /* 0x000000c700c77308 */ /* 0x000fe20000000800 */
[----:B0-----:R-:W-:-:S07]  /*1b8e0*/  F2FP.F16.F32.PACK_AB R203, R147, R203 ;  /* 0x000000cb93cb723e */ /* 0x001fce00000000ff */
        /* <DEDUP_REMOVED lines=11> */
[----:B------:R-:W1:Y:S01]  /*1b9a0*/  MUFU.EX2 R136, R136 ;  /* 0x0000008800887308 */ /* 0x000e620000000800 */
[----:B0-----:R-:W-:-:S07]  /*1b9b0*/  FADD.FTZ R20, R184, R20 ;  /* 0x00000014b8147221 */ /* 0x001fce0000010000 */
[----:B------:R-:W0:Y:S08]  /*1b9c0*/  MUFU.EX2 R186, R186 ;  /* 0x000000ba00ba7308 */ /* 0x000e300000000800 */
[----:B------:R-:W-:Y:S01]  /*1b9d0*/  MUFU.EX2 R187, R187 ;  /* 0x000000bb00bb7308 */ /* 0x000fe20000000800 */
[C---:B-1----:R-:W-:Y:S01]  /*1b9e0*/  FADD.FTZ R20, R136.reuse, R20 ;  /* 0x0000001488147221 */ /* 0x042fe20000010000 */
[----:B------:R-:W-:-:S06]  /*1b9f0*/  F2FP.F16.F32.PACK_AB R184, R136, R184 ;  /* 0x000000b888b8723e */ /* 0x000fcc00000000ff */
[----:B------:R-:W1:Y:S01]  /*1ba00*/  MUFU.EX2 R137, R137 ;  /* 0x0000008900897308 */ /* 0x000e620000000800 */
[----:B0-----:R-:W-:-:S07]  /*1ba10*/  FADD.FTZ R20, R186, R20 ;  /* 0x00000014ba147221 */ /* 0x001fce0000010000 */
[----:B------:R-:W-:Y:S08]  /*1ba20*/  MUFU.EX2 R135, R135 ;  /* 0x0000008700877308 */ /* 0x000ff00000000800 */
[----:B------:R-:W-:Y:S01]  /*1ba30*/  MUFU.EX2 R122, R122 ;  /* 0x0000007a007a7308 */ /* 0x000fe20000000800 */
[C---:B-1----:R-:W-:Y:S01]  /*1ba40*/  FADD.FTZ R20, R137.reuse, R20 ;  /* 0x0000001489147221 */ /* 0x042fe20000010000 */
[----:B------:R-:W-:-:S06]  /*1ba50*/  F2FP.F16.F32.PACK_AB R186, R137, R186 ;  /* 0x000000ba89ba723e */ /* 0x000fcc00000000ff */
[----:B------:R-:W-:Y:S08]  /*1ba60*/  MUFU.EX2 R123, R123 ;  /* 0x0000007b007b7308 */ /* 0x000ff00000000800 */
[----:B------:R-:W-:Y:S01]  /*1ba70*/  MUFU.EX2 R126, R126 ;  /* 0x0000007e007e7308 */ /* 0x000fe20000000800 */
[----:B------:R-:W-:Y:S02]  /*1ba80*/  WARPGROUP.DEPBAR.LE gsb0, 0x0 ;  /* 0x00008000000079c5 */ /* 0x000fe40000010000 */
[----:B------:R-:W-:Y:S01]  /*1ba90*/  WARPGROUP.ARRIVE ;  /* 0x00000000000079c5 */ /* 0x000fe20000000000 */
[-CC-:B------:R-:W-:Y:S01]  /*1baa0*/  FFMA.FTZ R180, R128, R5.reuse, -R174.reuse ;  /* 0x0000000580b47223 */ /* 0x180fe200000108ae */
[-CC-:B------:R-:W-:Y:S01]  /*1bab0*/  FFMA.FTZ R128, R129, R5.reuse, -R174.reuse ;  /* 0x0000000581807223 */ /* 0x180fe200000108ae */
[-C--:B------:R-:W-:Y:S01]  /*1bac0*/  FFMA.FTZ R129, R133, R5.reuse, -R174 ;  /* 0x0000000585817223 */ /* 0x080fe200000108ae */
[-CC-:B------:R-:W-:Y:S01]  /*1bad0*/  FFMA.FTZ R133, R162, R5.reuse, -R140.reuse ;  /* 0x00000005a2857223 */ /* 0x180fe2000001088c */
[-C--:B------:R-:W-:Y:S01]  /*1bae0*/  FFMA.FTZ R181, R130, R5.reuse, -R140 ;  /* 0x0000000582b57223 */ /* 0x080fe2000001088c */
[----:B------:R-:W-:Y:S01]  /*1baf0*/  HGMMA.64x192x16.F32 R24, R176, gdesc[UR4].tnspB, R24, gsb0 ;  /* 0x42e00004b0187df0 */ /* 0x000fe20008000818 */
[----:B------:R-:W0:Y:S01]  /*1bb00*/  MUFU.EX2 R180, R180 ;  /* 0x000000b400b47308 */ /* 0x000e220000000800 */
[-C--:B------:R-:W-:Y:S01]  /*1bb10*/  FFMA.FTZ R182, R132, R5.reuse, -R174 ;  /* 0x0000000584b67223 */ /* 0x080fe200000108ae */
[-C--:B------:R-:W-:Y:S01]  /*1bb20*/  FFMA.FTZ R183, R134, R5.reuse, -R140 ;  /* 0x0000000586b77223 */ /* 0x080fe2000001088c */
[----:B------:R-:W-:-:S05]  /*1bb30*/  FFMA.FTZ R132, R150, R5, -R174 ;  /* 0x0000000596847223 */ /* 0x000fca00000108ae */
[----:B------:R-:W-:Y:S08]  /*1bb40*/  MUFU.EX2 R133, R133 ;  /* 0x0000008500857308 */ /* 0x000ff00000000800 */
[----:B------:R-:W-:Y:S01]  /*1bb50*/  MUFU.EX2 R181, R181 ;  /* 0x000000b500b57308 */ /* 0x000fe20000000800 */
[----:B0-----:R-:W-:-:S07]  /*1bb60*/  FADD.FTZ R20, R180, R20 ;  /* 0x00000014b4147221 */ /* 0x001fce0000010000 */
[----:B------:R-:W0:Y:S08]  /*1bb70*/  MUFU.EX2 R128, R128 ;  /* 0x0000008000807308 */ /* 0x000e300000000800 */
[----:B------:R-:W1:Y:S08]  /*1bb80*/  MUFU.EX2 R182, R182 ;  /* 0x000000b600b67308 */ /* 0x000e700000000800 */
[----:B------:R-:W-:Y:S01]  /*1bb90*/  MUFU.EX2 R183, R183 ;  /* 0x000000b700b77308 */ /* 0x000fe20000000800 */
[C---:B0-----:R-:W-:Y:S01]  /*1bba0*/  FADD.FTZ R20, R128.reuse, R20 ;  /* 0x0000001480147221 */ /* 0x041fe20000010000 */
[----:B------:R-:W-:-:S06]  /*1bbb0*/  F2FP.F16.F32.PACK_AB R180, R128, R180 ;  /* 0x000000b480b4723e */ /* 0x000fcc00000000ff */
[----:B------:R-:W0:Y:S01]  /*1bbc0*/  MUFU.EX2 R129, R129 ;  /* 0x0000008100817308 */ /* 0x000e220000000800 */
[----:B-1----:R-:W-:-:S07]  /*1bbd0*/  FADD.FTZ R20, R182, R20 ;  /* 0x00000014b6147221 */ /* 0x002fce0000010000 */
[----:B------:R-:W1:Y:S08]  /*1bbe0*/  MUFU.EX2 R132, R132 ;  /* 0x0000008400847308 */ /* 0x000e700000000800 */
[----:B------:R-:W2:Y:S01]  /*1bbf0*/  MUFU.EX2 R120, R120 ;  /* 0x0000007800787308 */ /* 0x000ea20000000800 */
[C---:B0-----:R-:W-:Y:S01]  /*1bc00*/  FADD.FTZ R20, R129.reuse, R20 ;  /* 0x0000001481147221 */ /* 0x041fe20000010000 */
[----:B------:R-:W-:-:S03]  /*1bc10*/  F2FP.F16.F32.PACK_AB R182, R129, R182 ;  /* 0x000000b681b6723e */ /* 0x000fc600000000ff */
[----:B------:R-:W-:-:S04]  /*1bc20*/  FADD.FTZ R20, R9, R20 ;  /* 0x0000001409147221 */ /* 0x000fc80000010000 */
[----:B-1----:R-:W-:-:S04]  /*1bc30*/  FADD.FTZ R20, R132, R20 ;  /* 0x0000001484147221 */ /* 0x002fc80000010000 */
[----:B------:R-:W-:-:S04]  /*1bc40*/  FADD.FTZ R20, R124, R20 ;  /* 0x000000147c147221 */ /* 0x000fc80000010000 */
[----:B------:R-:W-:Y:S01]  /*1bc50*/  FADD.FTZ R20, R8, R20 ;  /* 0x0000001408147221 */ /* 0x000fe20000010000 */
[----:B------:R-:W-:Y:S02]  /*1bc60*/  WARPGROUP.DEPBAR.LE gsb0, 0x0 ;  /* 0x00008000000079c5 */ /* 0x000fe40000010000 */
[----:B------:R0:W-:Y:S01]  /*1bc70*/  @!P1 SYNCS.ARRIVE.TRANS64.RED.A1T0 RZ, [R12+URZ], RZ ;  /* 0x000000ff0cff99a7 */ /* 0x0001e2000810043f */
[----:B------:R-:W-:Y:S02]  /*1bc80*/  F2FP.F16.F32.PACK_AB R176, R132, R9 ;  /* 0x0000000984b0723e */ /* 0x000fe400000000ff */
[----:B------:R-:W-:Y:S01]  /*1bc90*/  F2FP.F16.F32.PACK_AB R178, R8, R124 ;  /* 0x0000007c08b2723e */ /* 0x000fe200000000ff */
[----:B------:R-:W-:Y:S01]  /*1bca0*/  IMAD.MOV.U32 R8, RZ, RZ, R6 ;  /* 0x000000ffff087224 */ /* 0x000fe200078e0006 */
[----:B------:R-:W-:Y:S02]  /*1bcb0*/  F2FP.F16.F32.PACK_AB R177, R123, R122 ;  /* 0x0000007a7bb1723e */ /* 0x000fe400000000ff */
[----:B--2---:R-:W-:Y:S01]  /*1bcc0*/  F2FP.F16.F32.PACK_AB R179, R120, R126 ;  /* 0x0000007e78b3723e */ /* 0x004fe200000000ff */
[----:B------:R1:W-:Y:S01]  /*1bcd0*/  @!P1 SYNCS.ARRIVE.TRANS64.RED.A1T0 RZ, [R14+URZ], RZ ;  /* 0x000000ff0eff99a7 */ /* 0x0003e2000810043f */
[----:B0-----:R-:W-:Y:S01]  /*1bce0*/  FFMA.FTZ R12, R139, R5, -R140 ;  /* 0x000000058b0c7223 */ /* 0x001fe2000001088c */
[----:B------:R-:W-:-:S05]  /*1bcf0*/  MOV R9, R4 ;  /* 0x0000000400097202 */ /* 0x000fca0000000f00 */
[----:B------:R-:W0:Y:S01]  /*1bd00*/  MUFU.EX2 R12, R12 ;  /* 0x0000000c000c7308 */ /* 0x000e220000000800 */
[----:B-1----:R-:W-:Y:S01]  /*1bd10*/  FADD.FTZ R14, R147, R13 ;  /* 0x0000000d930e7221 */ /* 0x002fe20000010000 */
[----:B------:R-:W-:-:S03]  /*1bd20*/  FFMA.FTZ R13, R143, R5, -R140 ;  /* 0x000000058f0d7223 */ /* 0x000fc6000001088c */
[----:B------:R-:W-:Y:S01]  /*1bd30*/  FADD.FTZ R14, R197, R14 ;  /* 0x0000000ec50e7221 */ /* 0x000fe20000010000 */
[C---:B------:R-:W-:Y:S02]  /*1bd40*/  F2FP.F16.F32.PACK_AB R197, R133.reuse, R197 ;  /* 0x000000c585c5723e */ /* 0x040fe400000000ff */
[----:B------:R-:W1:Y:S01]  /*1bd50*/  MUFU.EX2 R13, R13 ;  /* 0x0000000d000d7308 */ /* 0x000e620000000800 */
[----:B------:R-:W-:Y:S01]  /*1bd60*/  FADD.FTZ R125, R133, R14 ;  /* 0x0000000e857d7221 */ /* 0x000fe20000010000 */
[----:B------:R-:W-:-:S03]  /*1bd70*/  FFMA.FTZ R14, R131, R5, -R140 ;  /* 0x00000005830e7223 */ /* 0x000fc6000001088c */
[----:B------:R-:W-:Y:S01]  /*1bd80*/  FADD.FTZ R125, R199, R125 ;  /* 0x0000007dc77d7221 */ /* 0x000fe20000010000 */
[C---:B------:R-:W-:Y:S02]  /*1bd90*/  F2FP.F16.F32.PACK_AB R199, R148.reuse, R199 ;  /* 0x000000c794c7723e */ /* 0x040fe400000000ff */
[----:B------:R-:W2:Y:S01]  /*1bda0*/  MUFU.EX2 R14, R14 ;  /* 0x0000000e000e7308 */ /* 0x000ea20000000800 */
[----:B------:R-:W-:-:S04]  /*1bdb0*/  FADD.FTZ R125, R148, R125 ;  /* 0x0000007d947d7221 */ /* 0x000fc80000010000 */
[----:B------:R-:W-:Y:S01]  /*1bdc0*/  FADD.FTZ R125, R193, R125 ;  /* 0x0000007dc17d7221 */ /* 0x000fe20000010000 */
[----:B------:R-:W-:-:S03]  /*1bdd0*/  F2FP.F16.F32.PACK_AB R193, R21, R193 ;  /* 0x000000c115c1723e */ /* 0x000fc600000000ff */
[----:B------:R-:W-:-:S04]  /*1bde0*/  FADD.FTZ R125, R21, R125 ;  /* 0x0000007d157d7221 */ /* 0x000fc80000010000 */
[----:B------:R-:W-:Y:S01]  /*1bdf0*/  FADD.FTZ R125, R195, R125 ;  /* 0x0000007dc37d7221 */ /* 0x000fe20000010000 */
[----:B------:R-:W-:-:S03]  /*1be00*/  F2FP.F16.F32.PACK_AB R195, R141, R195 ;  /* 0x000000c38dc3723e */ /* 0x000fc600000000ff */
[----:B------:R-:W-:-:S04]  /*1be10*/  FADD.FTZ R125, R141, R125 ;  /* 0x0000007d8d7d7221 */ /* 0x000fc80000010000 */
[----:B------:R-:W-:Y:S01]  /*1be20*/  FADD.FTZ R125, R189, R125 ;  /* 0x0000007dbd7d7221 */ /* 0x000fe20000010000 */
[----:B------:R-:W-:-:S03]  /*1be30*/  F2FP.F16.F32.PACK_AB R189, R10, R189 ;  /* 0x000000bd0abd723e */ /* 0x000fc600000000ff */
[----:B------:R-:W-:Y:S01]  /*1be40*/  FADD.FTZ R125, R10, R125 ;  /* 0x0000007d0a7d7221 */ /* 0x000fe20000010000 */
[----:B------:R-:W-:-:S03]  /*1be50*/  IMAD.MOV.U32 R10, RZ, RZ, R216 ;  /* 0x000000ffff0a7224 */ /* 0x000fc600078e00d8 */
[----:B------:R-:W-:Y:S01]  /*1be60*/  FADD.FTZ R125, R191, R125 ;  /* 0x0000007dbf7d7221 */ /* 0x000fe20000010000 */
[----:B------:R-:W-:-:S03]  /*1be70*/  F2FP.F16.F32.PACK_AB R191, R11, R191 ;  /* 0x000000bf0bbf723e */ /* 0x000fc600000000ff */
[----:B------:R-:W-:Y:S01]  /*1be80*/  FADD.FTZ R125, R11, R125 ;  /* 0x0000007d0b7d7221 */ /* 0x000fe20000010000 */
[----:B------:R-:W-:-:S03]  /*1be90*/  IMAD.MOV.U32 R11, RZ, RZ, R215 ;  /* 0x000000ffff0b7224 */ /* 0x000fc600078e00d7 */
[----:B------:R-:W-:Y:S01]  /*1bea0*/  FADD.FTZ R125, R185, R125 ;  /* 0x0000007db97d7221 */ /* 0x000fe20000010000 */
[----:B0-----:R-:W-:-:S03]  /*1beb0*/  F2FP.F16.F32.PACK_AB R185, R12, R185 ;  /* 0x000000b90cb9723e */ /* 0x001fc600000000ff */
[----:B------:R-:W-:-:S04]  /*1bec0*/  FADD.FTZ R125, R12, R125 ;  /* 0x0000007d0c7d7221 */ /* 0x000fc80000010000 */
[----:B------:R-:W-:Y:S01]  /*1bed0*/  FADD.FTZ R125, R187, R125 ;  /* 0x0000007dbb7d7221 */ /* 0x000fe20000010000 */
[----:B-1----:R-:W-:-:S03]  /*1bee0*/  F2FP.F16.F32.PACK_AB R187, R13, R187 ;  /* 0x000000bb0dbb723e */ /* 0x002fc600000000ff */
[----:B------:R-:W-:-:S04]  /*1bef0*/  FADD.FTZ R125, R13, R125 ;  /* 0x0000007d0d7d7221 */ /* 0x000fc80000010000 */
[----:B------:R-:W-:Y:S01]  /*1bf00*/  FADD.FTZ R125, R181, R125 ;  /* 0x0000007db57d7221 */ /* 0x000fe20000010000 */
[----:B--2---:R-:W-:-:S03]  /*1bf10*/  F2FP.F16.F32.PACK_AB R181, R14, R181 ;  /* 0x000000b50eb5723e */ /* 0x004fc600000000ff */
[----:B------:R-:W-:-:S04]  /*1bf20*/  FADD.FTZ R125, R14, R125 ;  /* 0x0000007d0e7d7221 */ /* 0x000fc80000010000 */
[----:B------:R-:W-:Y:S01]  /*1bf30*/  FADD.FTZ R125, R183, R125 ;  /* 0x0000007db77d7221 */ /* 0x000fe20000010000 */
[----:B------:R-:W-:-:S03]  /*1bf40*/  F2FP.F16.F32.PACK_AB R183, R135, R183 ;  /* 0x000000b787b7723e */ /* 0x000fc600000000ff */
[----:B------:R-:W-:-:S04]  /*1bf50*/  FADD.FTZ R125, R135, R125 ;  /* 0x0000007d877d7221 */ /* 0x000fc80000010000 */
[----:B------:R-:W-:-:S04]  /*1bf60*/  FADD.FTZ R125, R122, R125 ;  /* 0x0000007d7a7d7221 */ /* 0x000fc80000010000 */
[----:B------:R-:W-:-:S04]  /*1bf70*/  FADD.FTZ R125, R123, R125 ;  /* 0x0000007d7b7d7221 */ /* 0x000fc80000010000 */
[----:B------:R-:W-:-:S04]  /*1bf80*/  FADD.FTZ R125, R126, R125 ;  /* 0x0000007d7e7d7221 */ /* 0x000fc80000010000 */
[----:B------:R-:W-:Y:S01]  /*1bf90*/  FADD.FTZ R13, R120, R125 ;  /* 0x0000007d780d7221 */ /* 0x000fe20000010000 */
[----:B------:R-:W-:Y:S06]  /*1bfa0*/  @P2 BRA `(.L_x_614) ;  /* 0xffffffa800f42947 */ /* 0x000fec000383ffff */
.L_x_603:
[----:B------:R-:W-:Y:S05]  /*1bfb0*/  BSYNC B0 ;  /* 0x0000000000007941 */ /* 0x000fea0003800000 */
.L_x_602:
        /* <DEDUP_REMOVED lines=99> */
.L_x_615:
[----:B------:R-:W-:Y:S01]  /*1c5f0*/  IMAD R0, R215, 0x8, R2 ;  /* 0x00000008d7007824 */ /* 0x000fe200078e0202 */
[----:B------:R-:W-:-:S04]  /*1c600*/  SHF.L.U32 R3, R216, 0x1f, RZ ;  /* 0x0000001fd8037819 */ /* 0x000fc800000006ff */
[----:B------:R0:W1:Y:S01]  /*1c610*/  SYNCS.PHASECHK.TRANS64.TRYWAIT P2, [R0+URZ+0x36850], R3 ;  /* 0x03685003000075a7 */ /* 0x000062000804017f */
[----:B------:R-:W-:Y:S05]  /*1c620*/  @!P0 BRA `(.L_x_616) ;  /* 0x0000000000048947 */ /* 0x000fea0003800000 */
[----:B------:R-:W-:Y:S01]  /*1c630*/  BPT.TRAP 0x1 ;  /* 0x000000040000795c */ /* 0x000fe20000300000 */
.L_x_616:
[----:B------:R-:W-:Y:S01]  /*1c640*/  VIADD R2, R2, 0x400 ;  /* 0x0000040002027836 */ /* 0x000fe20000000000 */
[----:B------:R-:W-:Y:S04]  /*1c650*/  BSSY B0, `(.L_x_617) ;  /* 0x0000008000007945 */ /* 0x000fe80003800000 */
[----:B------:R-:W-:-:S04]  /*1c660*/  SHF.R.U32.HI R2, RZ, 0x4, R2 ;  /* 0x00000004ff027819 */ /* 0x000fc80000011602 */
[----:B------:R-:W-:-:S04]  /*1c670*/  LOP3.LUT R2, R2, 0x3fff, RZ, 0xc0, !PT ;  /* 0x00003fff02027812 */ /* 0x000fc800078ec0ff */
[----:B------:R-:W-:-:S05]  /*1c680*/  LOP3.LUT R2, R2, 0x3800000, RZ, 0xfc, !PT ;  /* 0x0380000002027812 */ /* 0x000fca00078efcff */
[----:B------:R-:W-:Y:S01]  /*1c690*/  IMAD R7, R215, 0xa80, R2 ;  /* 0x00000a80d7077824 */ /* 0x000fe200078e0202 */
[----:B-1----:R-:W-:Y:S06]  /*1c6a0*/  @P2 BRA `(.L_x_618) ;  /* 0x0000000000082947 */ /* 0x002fec0003800000 */
[----:B------:R-:W1:Y:S02]  /*1c6b0*/  SYNCS.PHASECHK.TRANS64.TRYWAIT P0, [R0+URZ+0x36850], R3 ;  /* 0x03685003000075a7 */ /* 0x000e64000800017f */
[----:B-1----:R-:W-:Y:S05]  /*1c6c0*/  @!P0 BRA `(.L_x_619) ;  /* 0x000000d000dc8947 */ /* 0x002fea0003800000 */
.L_x_618:
[----:B------:R-:W-:Y:S05]  /*1c6d0*/  BSYNC B0 ;  /* 0x0000000000007941 */ /* 0x000fea0003800000 */
.L_x_617:
[----:B------:R-:W-:Y:S01]  /*1c6e0*/  IMAD.MOV.U32 R2, RZ, RZ, R7 ;  /* 0x000000ffff027224 */ /* 0x000fe200078e0007 */
[----:B01----:R-:W-:Y:S01]  /*1c6f0*/  MOV R3, 0x40000040 ;  /* 0x4000004000037802 */ /* 0x003fe20000000f00 */
[----:B------:R-:W-:Y:S01]  /*1c700*/  WARPGROUP.ARRIVE ;  /* 0x00000000000079c5 */ /* 0x000fe20000000000 */
[----:B------:R-:W-:Y:S02]  /*1c710*/  VIADD R215, R215, 0x1 ;  /* 0x00000001d7d77836 */ /* 0x000fe40000000000 */
[----:B------:R-:W-:Y:S01]  /*1c720*/  R2UR UR6, R2 ;  /* 0x00000000020672ca */ /* 0x000fe200000e0000 */
[----:B------:R-:W-:Y:S01]  /*1c730*/  VIADD R2, R7, 0x80 ;  /* 0x0000008007027836 */ /* 0x000fe20000000000 */
[----:B------:R-:W-:Y:S01]  /*1c740*/  R2UR UR7, R3 ;  /* 0x00000000030772ca */ /* 0x000fe200000e0000 */
[----:B------:R-:W-:Y:S01]  /*1c750*/  IMAD.MOV.U32 R3, RZ, RZ, 0x40000040 ;  /* 0x40000040ff037424 */ /* 0x000fe200078e00ff */
[----:B------:R-:W-:Y:S01]  /*1c760*/  ISETP.NE.AND P2, PT, R215, 0x2, PT ;  /* 0x00000002d700780c */ /* 0x000fe20003f45270 */
[----:B------:R-:W-:-:S03]  /*1c770*/  VIADD R225, R225, 0x1 ;  /* 0x00000001e1e17836 */ /* 0x000fc60000000000 */
[----:B------:R-:W-:-:S07]  /*1c780*/  SEL R215, R215, RZ, P2 ;  /* 0x000000ffd7d77207 */ /* 0x000fce0001000000 */
[----:B------:R-:W-:Y:S01]  /*1c790*/  HGMMA.64x192x16.F32 R24, R200, gdesc[UR4].tnspB, R24, gsb0 ;  /* 0x42e00004c8187df0 */ /* 0x000fe20008000818 */
[----:B------:R-:W-:Y:S01]  /*1c7a0*/  R2UR UR6, R2 ;  /* 0x00000000020672ca */ /* 0x000fe200000e0000 */
[----:B------:R-:W-:Y:S01]  /*1c7b0*/  VIADD R2, R7, 0x100 ;  /* 0x0000010007027836 */ /* 0x000fe20000000000 */
[----:B------:R-:W-:Y:S02]  /*1c7c0*/  R2UR UR7, R3 ;  /* 0x00000000030772ca */ /* 0x000fe400000e0000 */
[----:B------:R-:W-:Y:S01]  /*1c7d0*/  MOV R3, 0x40000040 ;  /* 0x4000004000037802 */ /* 0x000fe20000000f00 */
[----:B------:R-:W-:Y:S02]  /*1c7e0*/  WARPGROUP.DEPBAR.LE gsb0, 0x0 ;  /* 0x00008000000079c5 */ /* 0x000fe40000010000 */
[----:B------:R-:W-:-:S12]  /*1c7f0*/  WARPGROUP.ARRIVE ;  /* 0x00000000000079c5 */ /* 0x000fd80000000000 */
        /* <DEDUP_REMOVED lines=29> */
[----:B------:R-:W-:Y:S02]  /*1c9d0*/  R2UR UR6, R2 ;  /* 0x00000000020672ca */ /* 0x000fe400000e0000 */
[----:B------:R-:W-:Y:S01]  /*1c9e0*/  R2UR UR7, R3 ;  /* 0x00000000030772ca */ /* 0x000fe200000e0000 */
[----:B------:R-:W0:Y:S04]  /*1c9f0*/  SHFL.BFLY PT, R2, R13, 0x2, 0x1f ;  /* 0x0c401f000d027f89 */ /* 0x000e2800000e0000 */
[----:B------:R-:W1:Y:S01]  /*1ca00*/  SHFL.BFLY PT, R3, R20, 0x2, 0x1f ;  /* 0x0c401f0014037f89 */ /* 0x000e6200000e0000 */
[----:B0-----:R-:W-:Y:S01]  /*1ca10*/  FADD.FTZ R8, R2, R13 ;  /* 0x0000000d02087221 */ /* 0x001fe20000010000 */
[----:B-1----:R-:W-:-:S04]  /*1ca20*/  FADD.FTZ R3, R3, R20 ;  /* 0x0000001403037221 */ /* 0x002fc80000010000 */
[----:B------:R-:W0:Y:S04]  /*1ca30*/  SHFL.BFLY PT, R7, R8, 0x1, 0x1f ;  /* 0x0c201f0008077f89 */ /* 0x000e2800000e0000 */
[----:B------:R-:W1:Y:S01]  /*1ca40*/  SHFL.BFLY PT, R2, R3, 0x1, 0x1f ;  /* 0x0c201f0003027f89 */ /* 0x000e6200000e0000 */
[----:B0-----:R-:W-:Y:S01]  /*1ca50*/  FADD.FTZ R14, R8, R7 ;  /* 0x00000007080e7221 */ /* 0x001fe20000010000 */
[----:B------:R-:W-:Y:S02]  /*1ca60*/  @!P1 VIADD R8, R0, 0x36860 ;  /* 0x0003686000089836 */ /* 0x000fe40000000000 */
[----:B------:R-:W-:Y:S02]  /*1ca70*/  IMAD.MOV.U32 R7, RZ, RZ, RZ ;  /* 0x000000ffff077224 */ /* 0x000fe400078e00ff */
[----:B-1----:R-:W-:Y:S01]  /*1ca80*/  FADD.FTZ R12, R3, R2 ;  /* 0x00000002030c7221 */ /* 0x002fe20000010000 */
[----:B------:R-:W-:Y:S01]  /*1ca90*/  FSETP.NE.FTZ.AND P3, PT, R14, RZ, PT ;  /* 0x000000ff0e00720b */ /* 0x000fe20003f75000 */
[----:B------:R-:W-:Y:S01]  /*1caa0*/  IMAD.MOV.U32 R2, RZ, RZ, RZ ;  /* 0x000000ffff027224 */ /* 0x000fe200078e00ff */
[----:B------:R-:W-:Y:S01]  /*1cab0*/  @!P1 PRMT R8, RZ, 0x654, R8 ;  /* 0x00000654ff089816 */ /* 0x000fe20000000008 */
[----:B------:R-:W-:Y:S01]  /*1cac0*/  IMAD.MOV.U32 R0, RZ, RZ, -0x800000 ;  /* 0xff800000ff007424 */ /* 0x000fe200078e00ff */
[----:B------:R-:W-:-:S02]  /*1cad0*/  FSETP.NE.FTZ.AND P0, PT, R12, RZ, PT ;  /* 0x000000ff0c00720b */ /* 0x000fc40003f15000 */
[----:B------:R-:W-:-:S04]  /*1cae0*/  SEL R3, RZ, 0x1, P2 ;  /* 0x00000001ff037807 */ /* 0x000fc80001000000 */
[----:B------:R-:W-:Y:S02]  /*1caf0*/  LOP3.LUT R216, R216, R3, RZ, 0x3c, !PT ;  /* 0x00000003d8d87212 */ /* 0x000fe400078e3cff */
[----:B------:R-:W-:Y:S01]  /*1cb00*/  MOV R3, 0xff800000 ;  /* 0xff80000000037802 */ /* 0x000fe20000000f00 */
[----:B------:R-:W0:Y:S01]  /*1cb10*/  @P3 MUFU.LG2 R11, R14 ;  /* 0x0000000e000b3308 */ /* 0x000e220000000c00 */
[----:B------:R-:W-:-:S03]  /*1cb20*/  @P3 FMUL.FTZ R20, R5, 0.69314718246459960938 ;  /* 0x3f31721805143820 */ /* 0x000fc60000410000 */
[----:B------:R-:W-:-:S04]  /*1cb30*/  @P0 FMUL.FTZ R9, R5, 0.69314718246459960938 ;  /* 0x3f31721805090820 */ /* 0x000fc80000410000 */
[----:B------:R-:W1:Y:S08]  /*1cb40*/  @P0 MUFU.LG2 R10, R12 ;  /* 0x0000000c000a0308 */ /* 0x000e700000000c00 */
[----:B------:R-:W2:Y:S01]  /*1cb50*/  @P0 MUFU.RCP R7, R12 ;  /* 0x0000000c00070308 */ /* 0x000ea20000001000 */
[----:B0-----:R-:W-:-:S04]  /*1cb60*/  @P3 FMUL.FTZ R11, R11, 0.69314718246459960938 ;  /* 0x3f3172180b0b3820 */ /* 0x001fc80000410000 */
[----:B------:R-:W-:-:S03]  /*1cb70*/  @P3 FFMA.FTZ R0, R20, R6, R11 ;  /* 0x0000000614003223 */ /* 0x000fc6000001000b */
[----:B------:R-:W0:Y:S01]  /*1cb80*/  @P3 MUFU.RCP R2, R14 ;  /* 0x0000000e00023308 */ /* 0x000e220000001000 */
[----:B-1----:R-:W-:-:S04]  /*1cb90*/  @P0 FMUL.FTZ R10, R10, 0.69314718246459960938 ;  /* 0x3f3172180a0a0820 */ /* 0x002fc80000410000 */
[----:B------:R-:W-:Y:S01]  /*1cba0*/  @P0 FFMA.FTZ R3, R9, R4, R10 ;  /* 0x0000000409030223 */ /* 0x000fe2000001000a */
[----:B------:R-:W-:Y:S01]  /*1cbb0*/  PLOP3.LUT P0, PT, PT, PT, PT, 0x8, 0x0 ;  /* 0x000000000000781c */ /* 0x000fe20003f0e170 */
[----:B------:R-:W-:Y:S02]  /*1cbc0*/  WARPGROUP.DEPBAR.LE gsb0, 0x0 ;  /* 0x00008000000079c5 */ /* 0x000fe40000010000 */
[----:B------:R-:W-:-:S06]  /*1cbd0*/  WARPGROUP.ARRIVE ;  /* 0x00000000000079c5 */ /* 0x000fcc0000000000 */
        /* <DEDUP_REMOVED lines=99> */
.L_x_545:
[----:B------:R-:W0:Y:S08]  /*1d210*/  S2UR UR5, SR_CgaCtaId ;  /* 0x00000000000579c3 */ /* 0x000e300000008800 */
[----:B------:R-:W-:Y:S06]  /*1d220*/  BAR.SYNC.DEFER_BLOCKING 0x5, 0x180 ;  /* 0x0146000000007b1d */ /* 0x000fec0000010000 */
[----:B------:R-:W-:Y:S01]  /*1d230*/  UMOV UR4, 0x400 ;  /* 0x0000040000047882 */ /* 0x000fe20000000000 */
[----:B------:R-:W-:Y:S01]  /*1d240*/  BSSY B0, `(.L_x_620) ;  /* 0x00003be000007945 */ /* 0x000fe20003800000 */
[----:B0-----:R-:W-:-:S06]  /*1d250*/  ULEA UR4, UR5, UR4, 0x18 ;  /* 0x0000000405047291 */ /* 0x001fcc000f8ec03f */
[----:B------:R-:W-:-:S05]  /*1d260*/  MOV R2, UR4 ;  /* 0x0000000400027c02 */ /* 0x000fca0008000f00 */
[----:B------:R0:W1:Y:S01]  /*1d270*/  LDS.128 R148, [R2+0x368d0] ;  /* 0x0368d00002947984 */ /* 0x0000620000000c00 */
[----:B------:R-:W-:Y:S06]  /*1d280*/  BAR.ARV 0x4, 0x180 ;  /* 0x0106000000007b1d */ /* 0x000fec0000002000 */
[----:B------:R-:W-:Y:S05]  /*1d290*/  @P0 BRA `(.L_x_621) ;  /* 0x0000002c00880947 */ /* 0x000fea0003800000 */
[----:B------:R-:W2:Y:S01]  /*1d2a0*/  LDL R4, [R1+0x78] ;  /* 0x0000780001047983 */ /* 0x000ea20000100800 */
[----:B------:R-:W-:Y:S01]  /*1d2b0*/  ULDC.64 UR6, c[0x0][0xc00] ;  /* 0x0003000000067ab9 */ /* 0x000fe20000000a00 */
[----:B------:R-:W-:Y:S01]  /*1d2c0*/  ULDC.64 UR4, c[0x0][0xc08] ;  /* 0x0003020000047ab9 */ /* 0x000fe20000000a00 */
[----:B------:R-:W3:Y:S01]  /*1d2d0*/  S2R R5, SR_SWINHI ;  /* 0x0000000000057919 */ /* 0x000ee20000002f00 */
[----:B------:R-:W4:Y:S04]  /*1d2e0*/  LDL.LU R142, [R1+0x68] ;  /* 0x00006800018e7983 */ /* 0x000f280000300800 */
[----:B------:R-:W4:Y:S01]  /*1d2f0*/  LDL R141, [R1+0x74] ;  /* 0x00007400018d7983 */ /* 0x000f220000100800 */
[----:B------:R-:W-:Y:S02]  /*1d300*/  MOV R134, R2 ;  /* 0x0000000200867202 */ /* 0x000fe40000000f00 */
[----:B---3--:R-:W-:Y:S01]  /*1d310*/  MOV R135, R5 ;  /* 0x0000000500877202 */ /* 0x008fe20000000f00 */
[----:B------:R-:W-:Y:S02]  /*1d320*/  BAR.SYNC.DEFER_BLOCKING 0x1, 0x100 ;  /* 0x0044000000007b1d */ /* 0x000fe40000010000 */
[----:B--2---:R-:W-:-:S03]  /*1d330*/  IMAD.WIDE R4, R4, 0x2, R134 ;  /* 0x0000000204047825 */ /* 0x004fc600078e0286 */
[C---:B------:R-:W-:Y:S02]  /*1d340*/  IADD3 R12, P1, R4.reuse, 0x40, RZ ;  /* 0x00000040040c7810 */ /* 0x040fe40007f3e0ff */
[C---:B------:R-:W-:Y:S02]  /*1d350*/  IADD3 R14, P6, R4.reuse, 0x60, RZ ;  /* 0x00000060040e7810 */ /* 0x040fe40007fde0ff */
[----:B------:R-:W-:Y:S02]  /*1d360*/  IADD3 R80, P5, R4, 0x4000, RZ ;  /* 0x0000400004507810 */ /* 0x000fe40007fbe0ff */
[----:B------:R-:W-:Y:S02]  /*1d370*/  LOP3.LUT R95, R12, 0x380, RZ, 0xc0, !PT ;  /* 0x000003800c5f7812 */ /* 0x000fe400078ec0ff */
[----:B------:R-:W-:Y:S02]  /*1d380*/  LOP3.LUT R82, R14, 0x380, RZ, 0xc0, !PT ;  /* 0x000003800e527812 */ /* 0x000fe400078ec0ff */
[----:B------:R-:W-:-:S02]  /*1d390*/  IADD3 R10, P2, R4, 0x20, RZ ;  /* 0x00000020040a7810 */ /* 0x000fc40007f5e0ff */
[----:B------:R-:W-:Y:S02]  /*1d3a0*/  LOP3.LUT R88, R80, 0x380, RZ, 0xc0, !PT ;  /* 0x0000038050587812 */ /* 0x000fe400078ec0ff */
[----:B------:R-:W-:Y:S02]  /*1d3b0*/  SHF.R.U64 R95, R95, 0x3, RZ ;  /* 0x000000035f5f7819 */ /* 0x000fe400000012ff */
[----:B------:R-:W-:Y:S02]  /*1d3c0*/  IADD3 R6, P0, R4, 0x4020, RZ ;  /* 0x0000402004067810 */ /* 0x000fe40007f1e0ff */
[----:B------:R-:W-:Y:S01]  /*1d3d0*/  SHF.R.U64 R82, R82, 0x3, RZ ;  /* 0x0000000352527819 */ /* 0x000fe200000012ff */
[----:B------:R-:W-:Y:S01]  /*1d3e0*/  IMAD.X R11, RZ, RZ, R5, P2 ;  /* 0x000000ffff0b7224 */ /* 0x000fe200010e0605 */
[----:B------:R-:W-:Y:S02]  /*1d3f0*/  IADD3 R86, P3, R4, 0x4060, RZ ;  /* 0x0000406004567810 */ /* 0x000fe40007f7e0ff */
[----:B------:R-:W-:-:S02]  /*1d400*/  SHF.R.U64 R88, R88, 0x3, RZ ;  /* 0x0000000358587819 */ /* 0x000fc400000012ff */
[C---:B------:R-:W-:Y:S02]  /*1d410*/  LOP3.LUT R9, R4.reuse, 0x380, RZ, 0xc0, !PT ;  /* 0x0000038004097812 */ /* 0x040fe400078ec0ff */
[----:B------:R-:W-:Y:S02]  /*1d420*/  IADD3 R7, P2, R4, 0x8000, RZ ;  /* 0x0000800004077810 */ /* 0x000fe40007f5e0ff */
[----:B------:R-:W-:Y:S02]  /*1d430*/  LOP3.LUT R12, R95, R12, RZ, 0x3c, !PT ;  /* 0x0000000c5f0c7212 */ /* 0x000fe400078e3cff */
[----:B------:R-:W-:Y:S02]  /*1d440*/  LOP3.LUT R14, R82, R14, RZ, 0x3c, !PT ;  /* 0x0000000e520e7212 */ /* 0x000fe400078e3cff */
[----:B------:R-:W-:Y:S02]  /*1d450*/  LOP3.LUT R95, R6, 0x380, RZ, 0xc0, !PT ;  /* 0x00000380065f7812 */ /* 0x000fe400078ec0ff */
[----:B------:R-:W-:-:S02]  /*1d460*/  LOP3.LUT R82, R86, 0x380, RZ, 0xc0, !PT ;  /* 0x0000038056527812 */ /* 0x000fc400078ec0ff */
[----:B------:R-:W-:Y:S01]  /*1d470*/  LOP3.LUT R80, R88, R80, RZ, 0x3c, !PT ;  /* 0x0000005058507212 */ /* 0x000fe200078e3cff */
[--C-:B------:R-:W-:Y:S01]  /*1d480*/  IMAD.X R13, RZ, RZ, R5.reuse, P1 ;  /* 0x000000ffff0d7224 */ /* 0x100fe200008e0605 */
[----:B------:R-:W-:Y:S02]  /*1d490*/  SHF.R.U64 R9, R9, 0x3, RZ ;  /* 0x0000000309097819 */ /* 0x000fe400000012ff */
[----:B------:R-:W-:Y:S01]  /*1d4a0*/  LOP3.LUT R88, R7, 0x380, RZ, 0xc0, !PT ;  /* 0x0000038007587812 */ /* 0x000fe200078ec0ff */
[----:B------:R-:W-:Y:S01]  /*1d4b0*/  IMAD.X R15, RZ, RZ, R5, P6 ;  /* 0x000000ffff0f7224 */ /* 0x000fe200030e0605 */
[C---:B------:R-:W-:Y:S02]  /*1d4c0*/  IADD3 R84, P4, R4.reuse, 0x4040, RZ ;  /* 0x0000404004547810 */ /* 0x040fe40007f9e0ff */
[----:B------:R-:W-:Y:S02]  /*1d4d0*/  SHF.R.U64 R95, R95, 0x3, RZ ;  /* 0x000000035f5f7819 */ /* 0x000fe400000012ff */
[----:B------:R-:W-:-:S02]  /*1d4e0*/  IADD3 R8, P1, R4, 0x8020, RZ ;  /* 0x0000802004087810 */ /* 0x000fc40007f3e0ff */
[----:B------:R-:W-:Y:S02]  /*1d4f0*/  IADD3.X R81, RZ, R5, RZ, P5, !PT ;  /* 0x00000005ff517210 */ /* 0x000fe40002ffe4ff */
[----:B------:R-:W-:Y:S02]  /*1d500*/  SHF.R.U64 R139, R82, 0x3, RZ ;  /* 0x00000003528b7819 */ /* 0x000fe400000012ff */
[C---:B------:R-:W-:Y:S02]  /*1d510*/  IADD3 R92, P6, R4.reuse, 0x8040, RZ ;  /* 0x00008040045c7810 */ /* 0x040fe40007fde0ff */
[----:B------:R-:W-:Y:S02]  /*1d520*/  IADD3 R94, P5, R4, 0x8060, RZ ;  /* 0x00008060045e7810 */ /* 0x000fe40007fbe0ff */
[----:B------:R-:W-:Y:S02]  /*1d530*/  LOP3.LUT R4, R9, R4, RZ, 0x3c, !PT ;  /* 0x0000000409047212 */ /* 0x000fe400078e3cff */
[----:B------:R-:W-:-:S02]  /*1d540*/  LOP3.LUT R90, R10, 0x380, RZ, 0xc0, !PT ;  /* 0x000003800a5a7812 */ /* 0x000fc400078ec0ff */
[----:B------:R-:W-:Y:S02]  /*1d550*/  SHF.R.U64 R88, R88, 0x3, RZ ;  /* 0x0000000358587819 */ /* 0x000fe400000012ff */
[----:B------:R-:W-:Y:S02]  /*1d560*/  LOP3.LUT R137, R84, 0x380, RZ, 0xc0, !PT ;  /* 0x0000038054897812 */ /* 0x000fe400078ec0ff */
[----:B------:R-:W-:Y:S02]  /*1d570*/  LOP3.LUT R82, R95, R6, RZ, 0x3c, !PT ;  /* 0x000000065f527212 */ /* 0x000fe400078e3cff */
[----:B------:R-:W-:Y:S02]  /*1d580*/  LOP3.LUT R86, R139, R86, RZ, 0x3c, !PT ;  /* 0x000000568b567212 */ /* 0x000fe400078e3cff */
[----:B------:R-:W-:Y:S01]  /*1d590*/  LOP3.LUT R95, R8, 0x380, RZ, 0xc0, !PT ;  /* 0x00000380085f7812 */ /* 0x000fe200078ec0ff */
[--C-:B------:R-:W-:Y:S01]  /*1d5a0*/  IMAD.X R83, RZ, RZ, R5.reuse, P0 ;  /* 0x000000ffff537224 */ /* 0x100fe200000e0605 */
[----:B------:R-:W-:Y:S01]  /*1d5b0*/  LOP3.LUT R139, R94, 0x380, RZ, 0xc0, !PT ;  /* 0x000003805e8b7812 */ /* 0x000fe200078ec0ff */
[--C-:B------:R-:W-:Y:S01]  /*1d5c0*/  IMAD.X R85, RZ, RZ, R5.reuse, P4 ;  /* 0x000000ffff557224 */ /* 0x100fe200020e0605 */
[----:B------:R-:W-:Y:S01]  /*1d5d0*/  IADD3.X R89, RZ, R5, RZ, P2, !PT ;  /* 0x00000005ff597210 */ /* 0x000fe200017fe4ff */
[--C-:B------:R-:W-:Y:S01]  /*1d5e0*/  IMAD.X R87, RZ, RZ, R5.reuse, P3 ;  /* 0x000000ffff577224 */ /* 0x100fe200018e0605 */
[----:B------:R-:W-:Y:S01]  /*1d5f0*/  SHF.R.U64 R90, R90, 0x3, RZ ;  /* 0x000000035a5a7819 */ /* 0x000fe200000012ff */
[--C-:B------:R-:W-:Y:S01]  /*1d600*/  IMAD.X R91, RZ, RZ, R5.reuse, P1 ;  /* 0x000000ffff5b7224 */ /* 0x100fe200008e0605 */
[----:B------:R-:W-:Y:S01]  /*1d610*/  LOP3.LUT R88, R88, R7, RZ, 0x3c, !PT ;  /* 0x0000000758587212 */ /* 0x000fe200078e3cff */
[--C-:B------:R-:W-:Y:S01]  /*1d620*/  IMAD.X R93, RZ, RZ, R5.reuse, P6 ;  /* 0x000000ffff5d7224 */ /* 0x100fe200030e0605 */
[----:B------:R-:W-:Y:S01]  /*1d630*/  MOV R138, R4 ;  /* 0x00000004008a7202 */ /* 0x000fe20000000f00 */
[----:B------:R-:W-:Y:S01]  /*1d640*/  IMAD.X R9, RZ, RZ, R5, P5 ;  /* 0x000000ffff097224 */ /* 0x000fe200028e0605 */
[----:B------:R-:W-:-:S02]  /*1d650*/  SHF.R.U64 R137, R137, 0x3, RZ ;  /* 0x0000000389897819 */ /* 0x000fc400000012ff */
[----:B------:R-:W-:Y:S02]  /*1d660*/  F2FP.F16.F32.PACK_AB R4, R25, R24 ;  /* 0x000000181904723e */ /* 0x000fe400000000ff */
[----:B------:R-:W-:Y:S02]  /*1d670*/  F2FP.F16.F32.PACK_AB R5, R27, R26 ;  /* 0x0000001a1b05723e */ /* 0x000fe400000000ff */
[----:B------:R-:W-:Y:S02]  /*1d680*/  F2FP.F16.F32.PACK_AB R6, R29, R28 ;  /* 0x0000001c1d06723e */ /* 0x000fe400000000ff */
[----:B------:R-:W-:Y:S02]  /*1d690*/  F2FP.F16.F32.PACK_AB R7, R31, R30 ;  /* 0x0000001e1f07723e */ /* 0x000fe400000000ff */
[----:B------:R-:W-:Y:S02]  /*1d6a0*/  SHF.R.U64 R95, R95, 0x3, RZ ;  /* 0x000000035f5f7819 */ /* 0x000fe400000012ff */
[----:B------:R-:W-:-:S02]  /*1d6b0*/  SHF.R.U64 R139, R139, 0x3, RZ ;  /* 0x000000038b8b7819 */ /* 0x000fc400000012ff */
[----:B------:R-:W-:Y:S01]  /*1d6c0*/  LOP3.LUT R10, R90, R10, RZ, 0x3c, !PT ;  /* 0x0000000a5a0a7212 */ /* 0x000fe200078e3cff */
[----:B------:R2:W-:Y:S01]  /*1d6d0*/  STSM.16.M88.4 [R138], R4 ;  /* 0x000000048a007844 */ /* 0x0005e20000000200 */
[----:B------:R-:W-:Y:S02]  /*1d6e0*/  LOP3.LUT R84, R137, R84, RZ, 0x3c, !PT ;  /* 0x0000005489547212 */ /* 0x000fe400078e3cff */
[----:B------:R-:W-:Y:S02]  /*1d6f0*/  LOP3.LUT R90, R95, R8, RZ, 0x3c, !PT ;  /* 0x000000085f5a7212 */ /* 0x000fe400078e3cff */
[----:B------:R-:W-:Y:S02]  /*1d700*/  LOP3.LUT R8, R139, R94, RZ, 0x3c, !PT ;  /* 0x0000005e8b087212 */ /* 0x000fe400078e3cff */
[----:B------:R-:W-:Y:S02]  /*1d710*/  MOV R10, R10 ;  /* 0x0000000a000a7202 */ /* 0x000fe40000000f00 */
[----:B------:R-:W-:-:S02]  /*1d720*/  MOV R94, R80 ;  /* 0x00000050005e7202 */ /* 0x000fc40000000f00 */
[----:B------:R-:W-:Y:S02]  /*1d730*/  MOV R95, R82 ;  /* 0x00000052005f7202 */ /* 0x000fe40000000f00 */
[----:B------:R-:W-:Y:S02]  /*1d740*/  MOV R139, R84 ;  /* 0x00000054008b7202 */ /* 0x000fe40000000f00 */
[----:B--2---:R-:W-:Y:S02]  /*1d750*/  MOV R4, R12 ;  /* 0x0000000c00047202 */ /* 0x004fe40000000f00 */
[----:B------:R-:W-:Y:S02]  /*1d760*/  MOV R5, R14 ;  /* 0x0000000e00057202 */ /* 0x000fe40000000f00 */
[----:B------:R-:W-:Y:S02]  /*1d770*/  F2FP.F16.F32.PACK_AB R12, R33, R32 ;  /* 0x00000020210c723e */ /* 0x000fe400000000ff */
[----:B------:R-:W-:-:S02]  /*1d780*/  F2FP.F16.F32.PACK_AB R13, R35, R34 ;  /* 0x00000022230d723e */ /* 0x000fc400000000ff */
[----:B------:R-:W-:Y:S02]  /*1d790*/  F2FP.F16.F32.PACK_AB R14, R37, R36 ;  /* 0x00000024250e723e */ /* 0x000fe400000000ff */
[----:B------:R-:W-:Y:S02]  /*1d7a0*/  F2FP.F16.F32.PACK_AB R15, R39, R38 ;  /* 0x00000026270f723e */ /* 0x000fe400000000ff */
[----:B------:R-:W-:Y:S02]  /*1d7b0*/  MOV R140, R86 ;  /* 0x00000056008c7202 */ /* 0x000fe40000000f00 */
[----:B------:R-:W-:Y:S02]  /*1d7c0*/  F2FP.F16.F32.PACK_AB R80, R41, R40 ;  /* 0x000000282950723e */ /* 0x000fe400000000ff */
[----:B------:R-:W-:Y:S02]  /*1d7d0*/  F2FP.F16.F32.PACK_AB R81, R43, R42 ;  /* 0x0000002a2b51723e */ /* 0x000fe400000000ff */
[----:B------:R-:W-:-:S02]  /*1d7e0*/  F2FP.F16.F32.PACK_AB R82, R45, R44 ;  /* 0x0000002c2d52723e */ /* 0x000fc400000000ff */
[----:B------:R-:W-:Y:S02]  /*1d7f0*/  F2FP.F16.F32.PACK_AB R83, R47, R46 ;  /* 0x0000002e2f53723e */ /* 0x000fe400000000ff */
[----:B------:R-:W-:Y:S02]  /*1d800*/  F2FP.F16.F32.PACK_AB R84, R49, R48 ;  /* 0x000000303154723e */ /* 0x000fe400000000ff */
[----:B------:R-:W-:Y:S02]  /*1d810*/  F2FP.F16.F32.PACK_AB R85, R51, R50 ;  /* 0x000000323355723e */ /* 0x000fe400000000ff */
[----:B------:R-:W-:Y:S02]  /*1d820*/  F2FP.F16.F32.PACK_AB R86, R53, R52 ;  /* 0x000000343556723e */ /* 0x000fe400000000ff */
[----:B------:R-:W-:Y:S01]  /*1d830*/  F2FP.F16.F32.PACK_AB R87, R55, R54 ;  /* 0x000000363757723e */ /* 0x000fe200000000ff */
[----:B------:R2:W-:Y:S01]  /*1d840*/  STSM.16.M88.4 [R10], R12 ;  /* 0x0000000c0a007844 */ /* 0x0005e20000000200 */
[----:B------:R-:W-:-:S03]  /*1d850*/  LOP3.LUT R137, R92, 0x380, RZ, 0xc0, !PT ;  /* 0x000003805c897812 */ /* 0x000fc600078ec0ff */
[----:B------:R3:W-:Y:S01]  /*1d860*/  STSM.16.M88.4 [R4], R80 ;  /* 0x0000005004007844 */ /* 0x0007e20000000200 */
[----:B------:R-:W-:Y:S02]  /*1d870*/  MOV R138, R8 ;  /* 0x00000008008a7202 */ /* 0x000fe40000000f00 */
[----:B------:R-:W-:Y:S01]  /*1d880*/  F2FP.F16.F32.PACK_AB R6, R61, R60 ;  /* 0x0000003c3d06723e */ /* 0x000fe200000000ff */
[----:B------:R0:W-:Y:S01]  /*1d890*/  STSM.16.M88.4 [R5], R84 ;  /* 0x0000005405007844 */ /* 0x0001e20000000200 */
[----:B------:R-:W-:Y:S02]  /*1d8a0*/  F2FP.F16.F32.PACK_AB R7, R63, R62 ;  /* 0x0000003e3f07723e */ /* 0x000fe400000000ff */
[----:B------:R-:W-:Y:S02]  /*1d8b0*/  F2FP.F16.F32.PACK_AB R8, R65, R64 ;  /* 0x000000404108723e */ /* 0x000fe400000000ff */
[----:B------:R-:W-:Y:S02]  /*1d8c0*/  F2FP.F16.F32.PACK_AB R9, R67, R66 ;  /* 0x000000424309723e */ /* 0x000fe400000000ff */
[----:B------:R-:W-:-:S02]  /*1d8d0*/  F2FP.F16.F32.PACK_AB R11, R71, R70 ;  /* 0x00000046470b723e */ /* 0x000fc400000000ff */
[----:B--2---:R-:W-:Y:S02]  /*1d8e0*/  F2FP.F16.F32.PACK_AB R10, R69, R68 ;  /* 0x00000044450a723e */ /* 0x004fe400000000ff */
[----:B---3--:R-:W-:Y:S02]  /*1d8f0*/  F2FP.F16.F32.PACK_AB R4, R57, R56 ;  /* 0x000000383904723e */ /* 0x008fe400000000ff */
[----:B------:R-:W-:Y:S02]  /*1d900*/  SHF.R.U64 R137, R137, 0x3, RZ ;  /* 0x0000000389897819 */ /* 0x000fe400000012ff */
[----:B0-----:R-:W-:Y:S02]  /*1d910*/  F2FP.F16.F32.PACK_AB R5, R59, R58 ;  /* 0x0000003a3b05723e */ /* 0x001fe400000000ff */
[----:B------:R-:W-:Y:S02]  /*1d920*/  F2FP.F16.F32.PACK_AB R12, R73, R72 ;  /* 0x00000048490c723e */ /* 0x000fe400000000ff */
[----:B------:R-:W-:-:S02]  /*1d930*/  F2FP.F16.F32.PACK_AB R13, R75, R74 ;  /* 0x0000004a4b0d723e */ /* 0x000fc400000000ff */
[----:B------:R-:W-:Y:S02]  /*1d940*/  F2FP.F16.F32.PACK_AB R14, R77, R76 ;  /* 0x0000004c4d0e723e */ /* 0x000fe400000000ff */
[----:B------:R-:W-:Y:S02]  /*1d950*/  F2FP.F16.F32.PACK_AB R15, R79, R78 ;  /* 0x0000004e4f0f723e */ /* 0x000fe400000000ff */
[----:B------:R-:W-:Y:S02]  /*1d960*/  F2FP.F16.F32.PACK_AB R80, R21, R20 ;  /* 0x000000141550723e */ /* 0x000fe400000000ff */
[----:B------:R-:W-:Y:S02]  /*1d970*/  F2FP.F16.F32.PACK_AB R81, R127, R126 ;  /* 0x0000007e7f51723e */ /* 0x000fe400000000ff */
[----:B------:R-:W-:Y:S02]  /*1d980*/  F2FP.F16.F32.PACK_AB R82, R121, R120 ;  /* 0x000000787952723e */ /* 0x000fe400000000ff */
[----:B------:R-:W-:Y:S01]  /*1d990*/  F2FP.F16.F32.PACK_AB R83, R129, R128 ;  /* 0x000000808153723e */ /* 0x000fe200000000ff */
[----:B------:R-:W-:Y:S01]  /*1d9a0*/  STSM.16.M88.4 [R94], R4 ;  /* 0x000000045e007844 */ /* 0x000fe20000000200 */
[----:B------:R-:W-:-:S02]  /*1d9b0*/  MOV R88, R88 ;  /* 0x0000005800587202 */ /* 0x000fc40000000f00 */
[----:B------:R-:W-:Y:S02]  /*1d9c0*/  F2FP.F16.F32.PACK_AB R84, R123, R122 ;  /* 0x0000007a7b54723e */ /* 0x000fe400000000ff */
[----:B------:R-:W-:Y:S02]  /*1d9d0*/  F2FP.F16.F32.PACK_AB R85, R131, R130 ;  /* 0x000000828355723e */ /* 0x000fe400000000ff */
[----:B------:R-:W-:Y:S02]  /*1d9e0*/  F2FP.F16.F32.PACK_AB R86, R125, R124 ;  /* 0x0000007c7d56723e */ /* 0x000fe400000000ff */
[----:B------:R-:W-:Y:S01]  /*1d9f0*/  F2FP.F16.F32.PACK_AB R87, R133, R132 ;  /* 0x000000848557723e */ /* 0x000fe200000000ff */
[----:B------:R-:W-:Y:S01]  /*1da00*/  STSM.16.M88.4 [R95], R8 ;  /* 0x000000085f007844 */ /* 0x000fe20000000200 */
[----:B------:R-:W-:-:S03]  /*1da10*/  LOP3.LUT R92, R137, R92, RZ, 0x3c, !PT ;  /* 0x0000005c895c7212 */ /* 0x000fc600078e3cff */
[----:B------:R0:W-:Y:S01]  /*1da20*/  STSM.16.M88.4 [R139], R12 ;  /* 0x0000000c8b007844 */ /* 0x0001e20000000200 */
[----:B------:R-:W-:-:S03]  /*1da30*/  MOV R136, R90 ;  /* 0x0000005a00887202 */ /* 0x000fc60000000f00 */
[----:B------:R-:W-:Y:S01]  /*1da40*/  STSM.16.M88.4 [R140], R80 ;  /* 0x000000508c007844 */ /* 0x000fe20000000200 */
[----:B------:R-:W-:Y:S02]  /*1da50*/  MOV R137, R92 ;  /* 0x0000005c00897202 */ /* 0x000fe40000000f00 */
[----:B------:R-:W-:Y:S01]  /*1da60*/  F2FP.F16.F32.PACK_AB R89, R99, R98 ;  /* 0x000000626359723e */ /* 0x000fe200000000ff */
[----:B------:R2:W-:Y:S01]  /*1da70*/  STSM.16.M88.4 [R88], R84 ;  /* 0x0000005458007844 */ /* 0x0005e20000000200 */
[----:B------:R-:W-:Y:S02]  /*1da80*/  F2FP.F16.F32.PACK_AB R90, R101, R100 ;  /* 0x00000064655a723e */ /* 0x000fe400000000ff */
[----:B------:R-:W-:Y:S02]  /*1da90*/  F2FP.F16.F32.PACK_AB R91, R103, R102 ;  /* 0x00000066675b723e */ /* 0x000fe400000000ff */
[----:B------:R-:W-:Y:S02]  /*1daa0*/  F2FP.F16.F32.PACK_AB R92, R105, R104 ;  /* 0x00000068695c723e */ /* 0x000fe400000000ff */
[----:B------:R-:W-:Y:S01]  /*1dab0*/  F2FP.F16.F32.PACK_AB R93, R107, R106 ;  /* 0x0000006a6b5d723e */ /* 0x000fe200000000ff */
[----:B0-----:R-:W0:Y:S01]  /*1dac0*/  LDC.64 R14, c[0x0][0xba8] ;  /* 0x0002ea00ff0e7b82 */ /* 0x001e220000000a00 */
[----:B------:R-:W-:-:S02]  /*1dad0*/  F2FP.F16.F32.PACK_AB R94, R109, R108 ;  /* 0x0000006c6d5e723e */ /* 0x000fc400000000ff */
[----:B------:R-:W-:Y:S02]  /*1dae0*/  F2FP.F16.F32.PACK_AB R95, R111, R110 ;  /* 0x0000006e6f5f723e */ /* 0x000fe400000000ff */
[----:B------:R-:W-:Y:S02]  /*1daf0*/  F2FP.F16.F32.PACK_AB R4, R113, R112 ;  /* 0x000000707104723e */ /* 0x000fe400000000ff */
[----:B--2---:R-:W-:Y:S01]  /*1db00*/  F2FP.F16.F32.PACK_AB R88, R97, R96 ;  /* 0x000000606158723e */ /* 0x004fe200000000ff */
[----:B------:R-:W2:Y:S01]  /*1db10*/  LDC R83, c[0x0][0xbe8] ;  /* 0x0002fa00ff537b82 */ /* 0x000ea20000000800 */
[----:B------:R-:W-:Y:S02]  /*1db20*/  F2FP.F16.F32.PACK_AB R5, R115, R114 ;  /* 0x000000727305723e */ /* 0x000fe400000000ff */
[----:B------:R-:W-:Y:S02]  /*1db30*/  F2FP.F16.F32.PACK_AB R6, R117, R116 ;  /* 0x000000747506723e */ /* 0x000fe400000000ff */
[----:B------:R-:W-:Y:S01]  /*1db40*/  F2FP.F16.F32.PACK_AB R7, R119, R118 ;  /* 0x000000767707723e */ /* 0x000fe200000000ff */
[----:B------:R-:W-:Y:S04]  /*1db50*/  STSM.16.M88.4 [R136], R88 ;  /* 0x0000005888007844 */ /* 0x000fe80000000200 */
[----:B------:R-:W-:Y:S04]  /*1db60*/  STSM.16.M88.4 [R137], R92 ;  /* 0x0000005c89007844 */ /* 0x000fe80000000200 */
[----:B------:R3:W-:Y:S01]  /*1db70*/  STSM.16.M88.4 [R138], R4 ;  /* 0x000000048a007844 */ /* 0x0007e20000000200 */
[----:B------:R-:W-:Y:S01]  /*1db80*/  BAR.SYNC.DEFER_BLOCKING 0x1, 0x100 ;  /* 0x0044000000007b1d */ /* 0x000fe20000010000 */
[----:B------:R-:W-:-:S04]  /*1db90*/  ISETP.NE.U32.AND P0, PT, RZ, UR6, PT ;  /* 0x00000006ff007c0c */ /* 0x000fc8000bf05070 */
[----:B------:R-:W-:Y:S02]  /*1dba0*/  ISETP.NE.AND.EX P0, PT, RZ, UR7, PT, P0 ;  /* 0x00000007ff007c0c */ /* 0x000fe4000bf05300 */
[----:B------:R-:W-:Y:S02]  /*1dbb0*/  IADD3 R8, P1, R223, UR6, RZ ;  /* 0x00000006df087c10 */ /* 0x000fe4000ff3e0ff */
[----:B------:R-:W-:Y:S02]  /*1dbc0*/  MOV R80, RZ ;  /* 0x000000ff00507202 */ /* 0x000fe40000000f00 */
[----:B------:R-:W-:-:S07]  /*1dbd0*/  IADD3.X R9, R224, UR7, RZ, P1, !PT ;  /* 0x00000007e0097c10 */ /* 0x000fce0008ffe4ff */
[----:B------:R-:W4:Y:S01]  /*1dbe0*/  @P0 LDG.E R80, desc[UR60][R8.64] ;  /* 0x0000003c08500981 */ /* 0x000f22000c1e1900 */
[----:B------:R-:W-:-:S04]  /*1dbf0*/  ISETP.NE.U32.AND P1, PT, RZ, UR4, PT ;  /* 0x00000004ff007c0c */ /* 0x000fc8000bf25070 */
[----:B------:R-:W-:Y:S01]  /*1dc00*/  ISETP.NE.AND.EX P1, PT, RZ, UR5, PT, P1 ;  /* 0x00000005ff007c0c */ /* 0x000fe2000bf25310 */
[----:B------:R-:W-:-:S12]  /*1dc10*/  IMAD.MOV.U32 R86, RZ, RZ, 0x9b8 ;  /* 0x000009b8ff567424 */ /* 0x000fd800078e00ff */
[----:B---3--:R-:W-:Y:S01]  /*1dc20*/  @P1 IADD3 R4, P2, R223, UR4, RZ ;  /* 0x00000004df041c10 */ /* 0x008fe2000ff5e0ff */
[----:B------:R-:W-:-:S03]  /*1dc30*/  ULDC UR4, c[0x0][0xa88] ;  /* 0x0002a20000047ab9 */ /* 0x000fc60000000800 */
[----:B------:R-:W-:Y:S01]  /*1dc40*/  @P1 IADD3.X R5, R224, UR5, RZ, P2, !PT ;  /* 0x00000005e0051c10 */ /* 0x000fe200097fe4ff */
[----:B------:R-:W-:Y:S01]  /*1dc50*/  IMAD.U32 R82, RZ, RZ, UR4 ;  /* 0x00000004ff527e24 */ /* 0x000fe2000f8e00ff */
[----:B------:R-:W-:Y:S01]  /*1dc60*/  ISETP.NE.AND P2, PT, R221, RZ, PT ;  /* 0x000000ffdd00720c */ /* 0x000fe20003f45270 */
[----:B------:R-:W-:-:S03]  /*1dc70*/  ULDC UR4, c[0x0][0xad4] ;  /* 0x0002b50000047ab9 */ /* 0x000fc60000000800 */
[----:B------:R-:W-:Y:S01]  /*1dc80*/  SEL R221, R221, UR4, P2 ;  /* 0x00000004dddd7c07 */ /* 0x000fe20009000000 */
[----:B------:R3:W5:Y:S03]  /*1dc90*/  @P1 LDG.E R82, desc[UR60][R4.64] ;  /* 0x0000003c04521981 */ /* 0x000766000c1e1900 */
[----:B------:R-:W-:-:S04]  /*1dca0*/  ISETP.GT.AND P3, PT, R221, 0x1, PT ;  /* 0x00000001dd00780c */ /* 0x000fc80003f64270 */
[----:B------:R-:W-:-:S04]  /*1dcb0*/  SEL R86, R86, 0x978, P3 ;  /* 0x0000097856567807 */ /* 0x000fc80001800000 */
[----:B------:R-:W1:Y:S08]  /*1dcc0*/  LDC.64 R6, c[0x0][R86+0x220] ;  /* 0x0000880056067b82 */ /* 0x000e700000000a00 */
[----:B------:R-:W0:Y:S01]  /*1dcd0*/  LDC.64 R10, c[0x0][R86+0x218] ;  /* 0x00008600560a7b82 */ /* 0x000e220000000a00 */
[----:B--2---:R-:W-:-:S07]  /*1dce0*/  ISETP.NE.AND P4, PT, R83, 0x1, PT ;  /* 0x000000015300780c */ /* 0x004fce0003f85270 */
[----:B------:R-:W2:Y:S01]  /*1dcf0*/  LDC.64 R12, c[0x0][R86+0x228] ;  /* 0x00008a00560c7b82 */ /* 0x000ea20000000a00 */
[----:B------:R-:W-:-:S07]  /*1dd00*/  ISETP.NE.U32.AND P2, PT, RZ, UR6, PT ;  /* 0x00000006ff007c0c */ /* 0x000fce000bf45070 */
[----:B---3--:R-:W3:Y:S01]  /*1dd10*/  LDC.64 R4, c[0x0][R86+0x210] ;  /* 0x0000840056047b82 */ /* 0x008ee20000000a00 */
[----:B------:R-:W-:-:S07]  /*1dd20*/  ISETP.NE.AND.EX P2, PT, RZ, UR7, PT, P2 ;  /* 0x00000007ff007c0c */ /* 0x000fce000bf45320 */
[----:B------:R-:W3:Y:S01]  /*1dd30*/  @P4 LDC R89, c[0x0][0xbec] ;  /* 0x0002fb00ff594b82 */ /* 0x000ee20000000800 */
[----:B------:R-:W-:-:S07]  /*1dd40*/  SEL R222, R222, RZ, !P2 ;  /* 0x000000ffdede7207 */ /* 0x000fce0005000000 */
[----:B------:R-:W3:Y:S01]  /*1dd50*/  @P4 LDC R91, c[0x0][0xbf0] ;  /* 0x0002fc00ff5b4b82 */ /* 0x000ee20000000800 */
[----:B----4-:R-:W-:Y:S01]  /*1dd60*/  SEL R81, R142, RZ, !P2 ;  /* 0x000000ff8e517207 */ /* 0x010fe20005000000 */
[----:B-1----:R-:W-:-:S06]  /*1dd70*/  IMAD R7, R7, R222, RZ ;  /* 0x000000de07077224 */ /* 0x002fcc00078e02ff */
[----:B0-----:R-:W0:Y:S01]  /*1dd80*/  @!P3 LDC R14, c[0x0][0xb50] ;  /* 0x0002d400ff0ebb82 */ /* 0x001e220000000800 */
[C---:B------:R-:W-:Y:S02]  /*1dd90*/  IMAD R87, R6.reuse, R81, R7 ;  /* 0x0000005106577224 */ /* 0x040fe400078e0207 */
[----:B------:R-:W-:-:S05]  /*1dda0*/  IMAD.WIDE.U32 R6, R6, R222, RZ ;  /* 0x000000de06067225 */ /* 0x000fca00078e00ff */
[----:B------:R-:W1:Y:S01]  /*1ddb0*/  @!P3 LDC R15, c[0x0][0xb54] ;  /* 0x0002d500ff0fbb82 */ /* 0x000e620000000800 */
[-C--:B------:R-:W-:Y:S02]  /*1ddc0*/  IMAD R81, R11, R219.reuse, RZ ;  /* 0x000000db0b517224 */ /* 0x080fe400078e02ff */
[----:B------:R-:W-:-:S04]  /*1ddd0*/  IMAD.WIDE.U32 R10, R10, R219, RZ ;  /* 0x000000db0a0a7225 */ /* 0x000fc800078e00ff */
[----:B------:R-:W-:Y:S01]  /*1dde0*/  IMAD R84, R228, 0x80, R141 ;  /* 0x00000080e4547824 */ /* 0x000fe200078e028d */
[----:B------:R-:W-:Y:S02]  /*1ddf0*/  SEL R85, R229, RZ, P3 ;  /* 0x000000ffe5557207 */ /* 0x000fe40001800000 */
[----:B------:R-:W-:Y:S01]  /*1de00*/  IADD3 R88, R11, R81, RZ ;  /* 0x000000510b587210 */ /* 0x000fe20007ffe0ff */
[----:B------:R-:W-:Y:S02]  /*1de10*/  IMAD.IADD R11, R7, 0x1, R87 ;  /* 0x00000001070b7824 */ /* 0x000fe400078e0257 */
[----:B------:R-:W-:Y:S02]  /*1de20*/  IMAD.MOV.U32 R7, RZ, RZ, R84 ;  /* 0x000000ffff077224 */ /* 0x000fe400078e0054 */
[-C--:B--2---:R-:W-:Y:S02]  /*1de30*/  IMAD R87, R13, R85.reuse, RZ ;  /* 0x000000550d577224 */ /* 0x084fe400078e02ff */
[----:B------:R-:W-:-:S05]  /*1de40*/  IMAD.WIDE.U32 R12, R12, R85, RZ ;  /* 0x000000550c0c7225 */ /* 0x000fca00078e00ff */
[----:B------:R-:W-:Y:S02]  /*1de50*/  IADD3 R87, R13, R87, RZ ;  /* 0x000000570d577210 */ /* 0x000fe40007ffe0ff */
[--C-:B------:R-:W-:Y:S01]  /*1de60*/  IADD3 R10, P2, P5, R6, R10, R80.reuse ;  /* 0x0000000a060a7210 */ /* 0x100fe20007d5e050 */
[----:B---3--:R-:W-:Y:S01]  /*1de70*/  @P4 IMAD.HI.U32 R6, R84, R89, RZ ;  /* 0x0000005954064227 */ /* 0x008fe200078e00ff */
[----:B------:R-:W-:-:S04]  /*1de80*/  SHF.R.S32.HI R81, RZ, 0x1f, R80 ;  /* 0x0000001fff517819 */ /* 0x000fc80000011450 */
[----:B------:R-:W-:Y:S02]  /*1de90*/  @P4 SHF.R.U32.HI R7, RZ, R91, R6 ;  /* 0x0000005bff074219 */ /* 0x000fe40000011606 */
[----:B------:R-:W-:-:S03]  /*1dea0*/  IADD3.X R11, R11, R88, R81, P2, P5 ;  /* 0x000000580b0b7210 */ /* 0x000fc600017ea451 */
[--C-:B------:R-:W-:Y:S01]  /*1deb0*/  IMAD.MOV R85, RZ, RZ, -R7.reuse ;  /* 0x000000ffff557224 */ /* 0x100fe200078e0a07 */
[----:B------:R-:W-:Y:S02]  /*1dec0*/  IADD3 R12, P2, P5, R7, R10, R12 ;  /* 0x0000000a070c7210 */ /* 0x000fe40007d5e00c */
[----:B------:R-:W-:Y:S01]  /*1ded0*/  SHF.R.S32.HI R6, RZ, 0x1f, R7 ;  /* 0x0000001fff067819 */ /* 0x000fe20000011407 */
[----:B------:R-:W-:-:S03]  /*1dee0*/  IMAD R7, R83, R85, R84 ;  /* 0x0000005553077224 */ /* 0x000fc600078e0254 */
[----:B------:R-:W-:Y:S01]  /*1def0*/  IADD3.X R13, R6, R11, R87, P2, P5 ;  /* 0x0000000b060d7210 */ /* 0x000fe200017ea457 */
[-C--:B------:R-:W-:Y:S01]  /*1df00*/  IMAD R5, R5, R7.reuse, RZ ;  /* 0x0000000705057224 */ /* 0x080fe200078e02ff */
[----:B------:R-:W-:Y:S01]  /*1df10*/  SHF.R.S32.HI R11, RZ, 0x1f, R7 ;  /* 0x0000001fff0b7819 */ /* 0x000fe20000011407 */
[----:B------:R-:W-:-:S04]  /*1df20*/  IMAD.WIDE.U32 R12, R4, R7, R12 ;  /* 0x00000007040c7225 */ /* 0x000fc800078e000c */
[----:B------:R-:W-:Y:S01]  /*1df30*/  IMAD R5, R4, R11, R5 ;  /* 0x0000000b04057224 */ /* 0x000fe200078e0205 */
[----:B0-----:R-:W-:-:S03]  /*1df40*/  LEA R14, P2, R12, R14, 0x2 ;  /* 0x0000000e0c0e7211 */ /* 0x001fc600078410ff */
[----:B------:R-:W-:-:S05]  /*1df50*/  IMAD.IADD R4, R13, 0x1, R5 ;  /* 0x000000010d047824 */ /* 0x000fca00078e0205 */
[----:B-1----:R-:W-:Y:S01]  /*1df60*/  LEA.HI.X R15, R12, R15, R4, 0x2, P2 ;  /* 0x0000000f0c0f7211 */ /* 0x002fe200010f1404 */
[----:B------:R-:W-:Y:S06]  /*1df70*/  @P1 BRA `(.L_x_622) ;  /* 0x0000000000101947 */ /* 0x000fec0003800000 */
[----:B------:R-:W-:Y:S05]  /*1df80*/  @!P0 BRA `(.L_x_622) ;  /* 0x00000000000c8947 */ /* 0x000fea0003800000 */
[----:B------:R-:W2:Y:S04]  /*1df90*/  LDG.E R5, desc[UR60][R8.64] ;  /* 0x0000003c08057981 */ /* 0x000ea8000c1e1900 */
[----:B-----5:R-:W2:Y:S02]  /*1dfa0*/  LDG.E R82, desc[UR60][R8.64+0x4] ;  /* 0x0000043c08527981 */ /* 0x020ea4000c1e1900 */
[----:B--2---:R-:W-:-:S07]  /*1dfb0*/  IMAD.IADD R82, R82, 0x1, -R5 ;  /* 0x0000000152527824 */ /* 0x004fce00078e0a05 */
.L_x_622:
[----:B------:R-:W2:Y:S04]  /*1dfc0*/  LDL R9, [R1+0x70] ;  /* 0x0000700001097983 */ /* 0x000ea80000100800 */
[----:B------:R-:W3:Y:S01]  /*1dfd0*/  LDL R8, [R1+0x6c] ;  /* 0x00006c0001087983 */ /* 0x000ee20000100800 */
[----:B-----5:R-:W-:-:S03]  /*1dfe0*/  IMAD R82, R82, R83, RZ ;  /* 0x0000005352527224 */ /* 0x020fc600078e02ff */
[----:B------:R-:W-:Y:S04]  /*1dff0*/  SHFL.IDX PT, R4, R14, RZ, 0x1c1f ;  /* 0x001c1fff0e047589 */ /* 0x000fe800000e0000 */
[----:B------:R-:W0:Y:S04]  /*1e000*/  SHFL.IDX PT, R5, R15, RZ, 0x1c1f ;  /* 0x001c1fff0f057589 */ /* 0x000e2800000e0000 */
[----:B------:R-:W-:Y:S04]  /*1e010*/  SHFL.IDX PT, R6, R14, 0x1, 0x1c1f ;  /* 0x003c1f000e067f89 */ /* 0x000fe800000e0000 */
[----:B------:R-:W1:Y:S01]  /*1e020*/  SHFL.IDX PT, R7, R15, 0x1, 0x1c1f ;  /* 0x003c1f000f077f89 */ /* 0x000e6200000e0000 */
[----:B--2---:R-:W-:Y:S01]  /*1e030*/  IMAD R9, R228, 0x80, R9 ;  /* 0x00000080e4097824 */ /* 0x004fe200078e0209 */
[----:B---3--:R-:W-:-:S04]  /*1e040*/  LOP3.LUT P0, RZ, R8, 0x3, RZ, 0xc0, !PT ;  /* 0x0000000308ff7812 */ /* 0x008fc8000780c0ff */
[C---:B------:R-:W-:Y:S02]  /*1e050*/  IADD3 R12, R9.reuse, 0x8, RZ ;  /* 0x00000008090c7810 */ /* 0x040fe40007ffe0ff */
[-C--:B------:R-:W-:Y:S02]  /*1e060*/  ISETP.GE.OR P1, PT, R9, R82.reuse, P0 ;  /* 0x000000520900720c */ /* 0x080fe40000726670 */
[----:B------:R-:W-:-:S11]  /*1e070*/  ISETP.GE.OR P0, PT, R12, R82, P0 ;  /* 0x000000520c00720c */ /* 0x000fd60000706670 */
[----:B0-----:R0:W-:Y:S04]  /*1e080*/  @!P1 ST.E desc[UR60][R4.64], R3 ;  /* 0x0000000304009985 */ /* 0x0011e8000c10193c */
[----:B-1----:R0:W-:Y:S01]  /*1e090*/  @!P0 ST.E desc[UR60][R6.64], R0 ;  /* 0x0000000006008985 */ /* 0x0021e2000c10193c */
[----:B------:R-:W-:Y:S05]  /*1e0a0*/  @P3 BRA `(.L_x_623) ;  /* 0x0000000c00503947 */ /* 0x000fea0003800000 */
[----:B0-----:R-:W0:Y:S01]  /*1e0b0*/  S2R R0, SR_TID.X ;  /* 0x0000000000007919 */ /* 0x001e220000002100 */
[----:B------:R-:W1:Y:S01]  /*1e0c0*/  @P4 LDC R65, c[0x0][0xbec] ;  /* 0x0002fb00ff414b82 */ /* 0x000e620000000800 */
[----:B------:R-:W-:Y:S02]  /*1e0d0*/  ULDC.64 UR4, c[0x0][0xaa0] ;  /* 0x0002a80000047ab9 */ /* 0x000fe40000000a00 */
[----:B------:R-:W-:-:S05]  /*1e0e0*/  IMAD R81, R81, UR4, RZ ;  /* 0x0000000451517c24 */ /* 0x000fca000f8e02ff */
[----:B------:R-:W2:Y:S01]  /*1e0f0*/  @P4 LDC R67, c[0x0][0xbf0] ;  /* 0x0002fc00ff434b82 */ /* 0x000ea20000000800 */
[----:B0-----:R-:W-:-:S05]  /*1e100*/  VIADD R0, R0, 0xffffff80 ;  /* 0xffffff8000007836 */ /* 0x001fca0000000000 */
[----:B------:R-:W-:-:S04]  /*1e110*/  SHF.R.S32.HI R3, RZ, 0x1f, R0 ;  /* 0x0000001fff037819 */ /* 0x000fc80000011400 */
[----:B------:R-:W-:-:S04]  /*1e120*/  LEA.HI R3, R3, R0, RZ, 0x3 ;  /* 0x0000000003037211 */ /* 0x000fc800078f18ff */
[----:B------:R-:W-:Y:S02]  /*1e130*/  LOP3.LUT R5, R3, 0xfffffff8, RZ, 0xc0, !PT ;  /* 0xfffffff803057812 */ /* 0x000fe400078ec0ff */
[----:B------:R-:W-:-:S03]  /*1e140*/  SHF.R.S32.HI R3, RZ, 0x3, R3 ;  /* 0x00000003ff037819 */ /* 0x000fc60000011403 */
[----:B------:R-:W-:-:S04]  /*1e150*/  IMAD.IADD R20, R0, 0x1, -R5 ;  /* 0x0000000100147824 */ /* 0x000fc800078e0a05 */
[----:B------:R-:W-:Y:S02]  /*1e160*/  IMAD.SHL.U32 R0, R20, 0x8, RZ ;  /* 0x0000000814007824 */ /* 0x000fe400078e00ff */
[----:B------:R-:W-:-:S03]  /*1e170*/  IMAD R21, R80, UR5, R81 ;  /* 0x0000000550157c24 */ /* 0x000fc6000f8e0251 */
[----:B------:R-:W-:Y:S01]  /*1e180*/  LEA R5, R3, R0, 0x6 ;  /* 0x0000000003057211 */ /* 0x000fe200078e30ff */
[----:B------:R-:W-:Y:S01]  /*1e190*/  IMAD.WIDE.U32 R80, R80, UR4, RZ ;  /* 0x0000000450507c25 */ /* 0x000fe2000f8e00ff */
[----:B------:R-:W-:-:S03]  /*1e1a0*/  ULDC.64 UR4, c[0x0][0xae8] ;  /* 0x0002ba0000047ab9 */ /* 0x000fc60000000a00 */
[----:B------:R-:W-:Y:S01]  /*1e1b0*/  IMAD.WIDE R134, R5, 0x2, R134 ;  /* 0x0000000205867825 */ /* 0x000fe200078e0286 */
[----:B------:R-:W-:-:S03]  /*1e1c0*/  IADD3 R81, R81, R21, RZ ;  /* 0x0000001551517210 */ /* 0x000fc60007ffe0ff */
[----:B------:R-:W-:Y:S01]  /*1e1d0*/  IMAD R61, R20, 0x20, R3 ;  /* 0x00000020143d7824 */ /* 0x000fe200078e0203 */
[C---:B------:R-:W-:Y:S02]  /*1e1e0*/  IADD3 R9, P3, R134.reuse, 0x1000, RZ ;  /* 0x0000100086097810 */ /* 0x040fe40007f7e0ff */
[C---:B------:R-:W-:Y:S02]  /*1e1f0*/  IADD3 R13, P2, R134.reuse, 0x2000, RZ ;  /* 0x00002000860d7810 */ /* 0x040fe40007f5e0ff */
[C---:B------:R-:W-:Y:S02]  /*1e200*/  IADD3 R25, P6, R134.reuse, 0x3000, RZ ;  /* 0x0000300086197810 */ /* 0x040fe40007fde0ff */
[C---:B------:R-:W-:Y:S02]  /*1e210*/  IADD3 R29, P5, R134.reuse, 0x4000, RZ ;  /* 0x00004000861d7810 */ /* 0x040fe40007fbe0ff */
[----:B------:R-:W-:Y:S01]  /*1e220*/  IADD3 R33, P1, R134, 0x5000, RZ ;  /* 0x0000500086217810 */ /* 0x000fe20007f3e0ff */
[----:B------:R-:W-:Y:S01]  /*1e230*/  IMAD.WIDE.U32 R20, R219, UR4, R80 ;  /* 0x00000004db147c25 */ /* 0x000fe2000f8e0050 */
[----:B------:R-:W-:-:S02]  /*1e240*/  LOP3.LUT R8, R9, 0x380, RZ, 0xc0, !PT ;  /* 0x0000038009087812 */ /* 0x000fc400078ec0ff */
[----:B------:R-:W-:Y:S01]  /*1e250*/  LOP3.LUT R12, R13, 0x380, RZ, 0xc0, !PT ;  /* 0x000003800d0c7812 */ /* 0x000fe200078ec0ff */
[----:B------:R-:W-:Y:S01]  /*1e260*/  IMAD R62, R228, 0x80, R61 ;  /* 0x00000080e43e7824 */ /* 0x000fe200078e023d */
[----:B------:R-:W-:Y:S02]  /*1e270*/  LOP3.LUT R24, R25, 0x380, RZ, 0xc0, !PT ;  /* 0x0000038019187812 */ /* 0x000fe400078ec0ff */
[----:B------:R-:W-:Y:S02]  /*1e280*/  LOP3.LUT R28, R29, 0x380, RZ, 0xc0, !PT ;  /* 0x000003801d1c7812 */ /* 0x000fe400078ec0ff */
[----:B------:R-:W-:Y:S02]  /*1e290*/  LOP3.LUT R32, R33, 0x380, RZ, 0xc0, !PT ;  /* 0x0000038021207812 */ /* 0x000fe400078ec0ff */
[----:B------:R-:W-:Y:S01]  /*1e2a0*/  SHF.R.S32.HI R63, RZ, 0x1f, R222 ;  /* 0x0000001fff3f7819 */ /* 0x000fe200000114de */
[----:B------:R-:W-:Y:S01]  /*1e2b0*/  IMAD R21, R219, UR5, R21 ;  /* 0x00000005db157c24 */ /* 0x000fe2000f8e0215 */
[----:B------:R-:W-:Y:S01]  /*1e2c0*/  SHF.R.U64 R8, R8, 0x3, RZ ;  /* 0x0000000308087819 */ /* 0x000fe200000012ff */
[----:B-1----:R-:W-:Y:S01]  /*1e2d0*/  @P4 IMAD.HI.U32 R60, R62, R65, RZ ;  /* 0x000000413e3c4227 */ /* 0x002fe200078e00ff */
[----:B------:R-:W-:Y:S01]  /*1e2e0*/  SHF.R.U64 R12, R12, 0x3, RZ ;  /* 0x000000030c0c7819 */ /* 0x000fe200000012ff */
[----:B------:R-:W-:Y:S01]  /*1e2f0*/  ULDC.64 UR4, c[0x0][0xaf0] ;  /* 0x0002bc0000047ab9 */ /* 0x000fe20000000a00 */
[----:B------:R-:W-:-:S02]  /*1e300*/  SHF.R.U64 R24, R24, 0x3, RZ ;  /* 0x0000000318187819 */ /* 0x000fc400000012ff */
[----:B------:R-:W-:Y:S02]  /*1e310*/  SHF.R.U64 R28, R28, 0x3, RZ ;  /* 0x000000031c1c7819 */ /* 0x000fe400000012ff */
[----:B------:R-:W-:Y:S01]  /*1e320*/  SHF.R.U64 R32, R32, 0x3, RZ ;  /* 0x0000000320207819 */ /* 0x000fe200000012ff */
[----:B------:R-:W-:Y:S01]  /*1e330*/  IMAD R63, R63, UR4, RZ ;  /* 0x000000043f3f7c24 */ /* 0x000fe2000f8e02ff */
[----:B------:R-:W-:Y:S01]  /*1e340*/  LOP3.LUT R8, R8, R9, RZ, 0x3c, !PT ;  /* 0x0000000908087212 */ /* 0x000fe200078e3cff */
[----:B------:R-:W-:Y:S01]  /*1e350*/  IMAD.MOV.U32 R61, RZ, RZ, R62 ;  /* 0x000000ffff3d7224 */ /* 0x000fe200078e003e */
        /* <DEDUP_REMOVED lines=8> */
[----:B------:R-:W-:Y:S01]  /*1e3e0*/  IADD3.X R29, RZ, R135, RZ, P5, !PT ;  /* 0x00000087ff1d7210 */ /* 0x000fe20002ffe4ff */
[----:B------:R-:W-:Y:S01]  /*1e3f0*/  IMAD R63, R222, UR5, R63 ;  /* 0x00000005de3f7c24 */ /* 0x000fe2000f8e023f */
[----:B--2---:R-:W-:Y:S01]  /*1e400*/  @P4 SHF.R.U32.HI R61, RZ, R67, R60 ;  /* 0x00000043ff3d4219 */ /* 0x004fe2000001163c */
[----:B------:R-:W5:Y:S01]  /*1e410*/  LD.E.128 R8, desc[UR60][R8.64] ;  /* 0x0000003c08087980 */ /* 0x000f62000c101d00 */
[----:B------:R-:W-:-:S02]  /*1e420*/  IADD3 R37, P0, R134, 0x6000, RZ ;  /* 0x0000600086257810 */ /* 0x000fc40007f1e0ff */
[C---:B------:R-:W-:Y:S01]  /*1e430*/  IADD3 R41, P3, R134.reuse, 0x7000, RZ ;  /* 0x0000700086297810 */ /* 0x040fe20007f7e0ff */
[----:B------:R-:W5:Y:S01]  /*1e440*/  LD.E.128 R12, desc[UR60][R12.64] ;  /* 0x0000003c0c0c7980 */ /* 0x000f62000c101d00 */
[C---:B------:R-:W-:Y:S02]  /*1e450*/  IADD3 R45, P2, R134.reuse, 0x8000, RZ ;  /* 0x00008000862d7810 */ /* 0x040fe40007f5e0ff */
[C---:B------:R-:W-:Y:S01]  /*1e460*/  IADD3 R49, P6, R134.reuse, 0x9000, RZ ;  /* 0x0000900086317810 */ /* 0x040fe20007fde0ff */
[----:B------:R-:W5:Y:S01]  /*1e470*/  LD.E.128 R24, desc[UR60][R24.64] ;  /* 0x0000003c18187980 */ /* 0x000f62000c101d00 */
[----:B------:R-:W-:Y:S01]  /*1e480*/  IADD3 R53, P5, R134, 0xa000, RZ ;  /* 0x0000a00086357810 */ /* 0x000fe20007fbe0ff */
[----:B------:R-:W-:Y:S01]  /*1e490*/  IMAD.WIDE.U32 R222, R222, UR4, R20 ;  /* 0x00000004dede7c25 */ /* 0x000fe2000f8e0014 */
[----:B------:R-:W-:Y:S01]  /*1e4a0*/  IADD3 R5, P1, R134, 0xb000, RZ ;  /* 0x0000b00086057810 */ /* 0x000fe20007f3e0ff */
[----:B------:R-:W-:Y:S01]  /*1e4b0*/  ULDC.64 UR4, c[0x0][0xae0] ;  /* 0x0002b80000047ab9 */ /* 0x000fe20000000a00 */
[----:B------:R-:W-:Y:S01]  /*1e4c0*/  SHF.R.S32.HI R20, RZ, 0x1f, R61 ;  /* 0x0000001fff147819 */ /* 0x000fe2000001143d */
[----:B------:R-:W5:Y:S01]  /*1e4d0*/  LD.E.128 R28, desc[UR60][R28.64] ;  /* 0x0000003c1c1c7980 */ /* 0x000f62000c101d00 */
[----:B------:R-:W-:-:S02]  /*1e4e0*/  IADD3 R60, -R61, RZ, RZ ;  /* 0x000000ff3d3c7210 */ /* 0x000fc40007ffe1ff */
[----:B------:R-:W-:Y:S01]  /*1e4f0*/  LOP3.LUT R36, R37, 0x380, RZ, 0xc0, !PT ;  /* 0x0000038025247812 */ /* 0x000fe200078ec0ff */
[----:B------:R-:W5:Y:S01]  /*1e500*/  LD.E.128 R32, desc[UR60][R32.64] ;  /* 0x0000003c20207980 */ /* 0x000f62000c101d00 */
[----:B------:R-:W-:Y:S02]  /*1e510*/  LOP3.LUT R40, R41, 0x380, RZ, 0xc0, !PT ;  /* 0x0000038029287812 */ /* 0x000fe400078ec0ff */
[----:B------:R-:W-:Y:S02]  /*1e520*/  LOP3.LUT R44, R45, 0x380, RZ, 0xc0, !PT ;  /* 0x000003802d2c7812 */ /* 0x000fe400078ec0ff */
[----:B------:R-:W-:Y:S02]  /*1e530*/  LOP3.LUT R48, R49, 0x380, RZ, 0xc0, !PT ;  /* 0x0000038031307812 */ /* 0x000fe400078ec0ff */
[----:B------:R-:W-:Y:S01]  /*1e540*/  LOP3.LUT R52, R53, 0x380, RZ, 0xc0, !PT ;  /* 0x0000038035347812 */ /* 0x000fe200078ec0ff */
[----:B------:R-:W-:Y:S01]  /*1e550*/  IMAD.IADD R223, R223, 0x1, R63 ;  /* 0x00000001dfdf7824 */ /* 0x000fe200078e023f */
[----:B------:R-:W-:-:S02]  /*1e560*/  LOP3.LUT R4, R5, 0x380, RZ, 0xc0, !PT ;  /* 0x0000038005047812 */ /* 0x000fc400078ec0ff */
[----:B------:R-:W-:Y:S01]  /*1e570*/  LOP3.LUT R7, R134, 0x380, RZ, 0xc0, !PT ;  /* 0x0000038086077812 */ /* 0x000fe200078ec0ff */
[----:B------:R-:W-:Y:S01]  /*1e580*/  IMAD R20, R20, UR4, RZ ;  /* 0x0000000414147c24 */ /* 0x000fe2000f8e02ff */
[----:B------:R-:W-:Y:S01]  /*1e590*/  SHF.R.U64 R36, R36, 0x3, RZ ;  /* 0x0000000324247819 */ /* 0x000fe200000012ff */
[----:B------:R-:W-:Y:S01]  /*1e5a0*/  IMAD R21, R83, R60, R62 ;  /* 0x0000003c53157224 */ /* 0x000fe200078e023e */
[----:B------:R-:W-:Y:S01]  /*1e5b0*/  SHF.R.U64 R40, R40, 0x3, RZ ;  /* 0x0000000328287819 */ /* 0x000fe200000012ff */
[----:B------:R-:W-:Y:S01]  /*1e5c0*/  IMAD.X R57, RZ, RZ, R135, P1 ;  /* 0x000000ffff397224 */ /* 0x000fe200008e0687 */
[----:B------:R-:W-:Y:S02]  /*1e5d0*/  SHF.R.U64 R44, R44, 0x3, RZ ;  /* 0x000000032c2c7819 */ /* 0x000fe400000012ff */
[----:B------:R-:W-:Y:S02]  /*1e5e0*/  SHF.R.U64 R48, R48, 0x3, RZ ;  /* 0x0000000330307819 */ /* 0x000fe400000012ff */
[----:B------:R-:W-:-:S02]  /*1e5f0*/  SHF.R.U64 R52, R52, 0x3, RZ ;  /* 0x0000000334347819 */ /* 0x000fc400000012ff */
[----:B------:R-:W-:Y:S01]  /*1e600*/  SHF.R.U64 R4, R4, 0x3, RZ ;  /* 0x0000000304047819 */ /* 0x000fe200000012ff */
[----:B------:R-:W-:Y:S01]  /*1e610*/  IMAD.WIDE.U32 R222, R61, UR4, R222 ;  /* 0x000000043dde7c25 */ /* 0x000fe2000f8e00de */
[----:B------:R-:W-:Y:S02]  /*1e620*/  SHF.R.U64 R7, R7, 0x3, RZ ;  /* 0x0000000307077819 */ /* 0x000fe400000012ff */
[----:B------:R-:W-:Y:S01]  /*1e630*/  LOP3.LUT R36, R36, R37, RZ, 0x3c, !PT ;  /* 0x0000002524247212 */ /* 0x000fe200078e3cff */
[----:B------:R-:W-:Y:S01]  /*1e640*/  IMAD R61, R61, UR5, R20 ;  /* 0x000000053d3d7c24 */ /* 0x000fe2000f8e0214 */
        /* <DEDUP_REMOVED lines=9> */
[----:B------:R-:W-:Y:S01]  /*1e6e0*/  ULDC.64 UR4, c[0x0][0xad8] ;  /* 0x0002b60000047ab9 */ /* 0x000fe20000000a00 */
[----:B------:R-:W-:Y:S01]  /*1e6f0*/  LOP3.LUT R56, R4, R5, RZ, 0x3c, !PT ;  /* 0x0000000504387212 */ /* 0x000fe200078e3cff */
[----:B------:R-:W5:Y:S01]  /*1e700*/  LD.E.128 R36, desc[UR60][R36.64] ;  /* 0x0000003c24247980 */ /* 0x000f62000c101d00 */
[----:B------:R-:W-:-:S02]  /*1e710*/  SHF.R.S32.HI R20, RZ, 0x1f, R21 ;  /* 0x0000001fff147819 */ /* 0x000fc40000011415 */
[----:B------:R-:W-:Y:S01]  /*1e720*/  LOP3.LUT R134, R7, R134, RZ, 0x3c, !PT ;  /* 0x0000008607867212 */ /* 0x000fe200078e3cff */
[----:B------:R-:W5:Y:S01]  /*1e730*/  LD.E.128 R40, desc[UR60][R40.64] ;  /* 0x0000003c28287980 */ /* 0x000f62000c101d00 */
[----:B------:R-:W-:Y:S02]  /*1e740*/  IMAD.IADD R223, R223, 0x1, R61 ;  /* 0x00000001dfdf7824 */ /* 0x000fe400078e023d */
[----:B------:R-:W-:Y:S01]  /*1e750*/  IMAD R20, R20, UR4, RZ ;  /* 0x0000000414147c24 */ /* 0x000fe2000f8e02ff */
[----:B------:R0:W5:Y:S01]  /*1e760*/  LD.E.128 R4, desc[UR60][R134.64] ;  /* 0x0000003c86047980 */ /* 0x000162000c101d00 */
[----:B------:R-:W-:-:S03]  /*1e770*/  IMAD R67, R228, 0x80, R3 ;  /* 0x00000080e4437824 */ /* 0x000fc600078e0203 */
[----:B------:R-:W5:Y:S01]  /*1e780*/  LD.E.128 R44, desc[UR60][R44.64] ;  /* 0x0000003c2c2c7980 */ /* 0x000f62000c101d00 */
[----:B------:R-:W-:-:S03]  /*1e790*/  IMAD R3, R21, UR5, R20 ;  /* 0x0000000515037c24 */ /* 0x000fc6000f8e0214 */
[----:B------:R-:W5:Y:S04]  /*1e7a0*/  LD.E.128 R48, desc[UR60][R48.64] ;  /* 0x0000003c30307980 */ /* 0x000f68000c101d00 */
[----:B------:R-:W5:Y:S04]  /*1e7b0*/  LD.E.128 R52, desc[UR60][R52.64] ;  /* 0x0000003c34347980 */ /* 0x000f68000c101d00 */
[----:B------:R-:W5:Y:S01]  /*1e7c0*/  LD.E.128 R56, desc[UR60][R56.64] ;  /* 0x0000003c38387980 */ /* 0x000f62000c101d00 */
[----:B------:R-:W-:Y:S01]  /*1e7d0*/  IMAD.WIDE.U32 R20, R21, UR4, R222 ;  /* 0x0000000415147c25 */ /* 0x000fe2000f8e00de */
[----:B------:R-:W-:Y:S01]  /*1e7e0*/  ULDC.64 UR4, c[0x0][0xa80] ;  /* 0x0002a00000047ab9 */ /* 0x000fe20000000a00 */
[----:B------:R-:W-:Y:S01]  /*1e7f0*/  @!PT LDS RZ, [RZ] ;  /* 0x00000000fffff984 */ /* 0x000fe20000000800 */
[----:B------:R-:W-:Y:S01]  /*1e800*/  @!PT LDS RZ, [RZ] ;  /* 0x00000000fffff984 */ /* 0x000fe20000000800 */
[----:B------:R-:W-:Y:S01]  /*1e810*/  @!PT LDS RZ, [RZ] ;  /* 0x00000000fffff984 */ /* 0x000fe20000000800 */
[----:B------:R-:W-:Y:S01]  /*1e820*/  @!PT LDS RZ, [RZ] ;  /* 0x00000000fffff984 */ /* 0x000fe20000000800 */
[----:B------:R1:W-:Y:S06]  /*1e830*/  MEMBAR.ALL.CTA ;  /* 0x0000000000007992 */ /* 0x0003ec0000008000 */
[----:B-1----:R-:W1:Y:S01]  /*1e840*/  FENCE.VIEW.ASYNC.S ;  /* 0x00000000000073c6 */ /* 0x002e620000000000 */
[----:B------:R-:W-:Y:S01]  /*1e850*/  IMAD.IADD R21, R21, 0x1, R3 ;  /* 0x0000000115157824 */ /* 0x000fe200078e0203 */
[----:B------:R-:W-:Y:S01]  /*1e860*/  LEA R64, P2, R20, UR4, 0x1 ;  /* 0x0000000414407c11 */ /* 0x000fe2000f8408ff */
[----:B------:R-:W-:-:S03]  /*1e870*/  VIADD R3, R2, 0x36820 ;  /* 0x0003682002037836 */ /* 0x000fc60000000000 */
[----:B------:R-:W-:Y:S02]  /*1e880*/  LEA.HI.X R65, R20, UR5, R21, 0x1, P2 ;  /* 0x0000000514417c11 */ /* 0x000fe400090f0c15 */
[CC--:B------:R-:W-:Y:S01]  /*1e890*/  ISETP.GE.AND P2, PT, R67.reuse, R82.reuse, PT ;  /* 0x000000524300720c */ /* 0x0c0fe20003f46270 */
[C---:B------:R-:W-:Y:S01]  /*1e8a0*/  VIADD R63, R67.reuse, 0x40 ;  /* 0x00000040433f7836 */ /* 0x040fe20000000000 */
[----:B------:R-:W-:Y:S01]  /*1e8b0*/  PRMT R3, RZ, 0x654, R3 ;  /* 0x00000654ff037816 */ /* 0x000fe20000000003 */
[C---:B------:R-:W-:Y:S01]  /*1e8c0*/  VIADD R70, R0.reuse, 0x40 ;  /* 0x0000004000467836 */ /* 0x040fe20000000000 */
[----:B------:R-:W-:Y:S01]  /*1e8d0*/  IADD3 R61, R67, 0x20, RZ ;  /* 0x00000020433d7810 */ /* 0x000fe20007ffe0ff */
[----:B------:R-:W-:Y:S01]  /*1e8e0*/  BSSY B1, `(.L_x_624) ;  /* 0x0000018000017945 */ /* 0x000fe20003800000 */
[-C--:B------:R-:W-:Y:S02]  /*1e8f0*/  ISETP.GE.AND P0, PT, R63, R82.reuse, PT ;  /* 0x000000523f00720c */ /* 0x080fe40003f06270 */
[----:B------:R-:W-:Y:S01]  /*1e900*/  IADD3 R66, R0, 0x80, RZ ;  /* 0x0000008000427810 */ /* 0x000fe20007ffe0ff */
[----:B-1----:R0:W1:Y:S01]  /*1e910*/  SHFL.IDX PT, R63, R64, RZ, 0x181f ;  /* 0x00181fff403f7589 */ /* 0x00206200000e0000 */
[----:B------:R-:W-:-:S02]  /*1e920*/  ISETP.GE.AND P1, PT, R61, R82, PT ;  /* 0x000000523d00720c */ /* 0x000fc40003f26270 */
[----:B------:R-:W-:Y:S01]  /*1e930*/  SHF.R.S32.HI R68, RZ, 0x1f, R0 ;  /* 0x0000001fff447819 */ /* 0x000fe20000011400 */
[----:B------:R2:W-:Y:S01]  /*1e940*/  SYNCS.ARRIVE.TRANS64.RED.A1T0 RZ, [R3+URZ], RZ ;  /* 0x000000ff03ff79a7 */ /* 0x0005e2000810043f */
[----:B------:R-:W-:Y:S02]  /*1e950*/  SHF.R.S32.HI R69, RZ, 0x1f, R70 ;  /* 0x0000001fff457819 */ /* 0x000fe40000011446 */
[----:B------:R-:W-:Y:S01]  /*1e960*/  SHF.R.S32.HI R71, RZ, 0x1f, R66 ;  /* 0x0000001fff477819 */ /* 0x000fe20000011442 */
[----:B--2---:R0:W2:Y:S01]  /*1e970*/  SHFL.IDX PT, R3, R65, RZ, 0x181f ;  /* 0x00181fff41037589 */ /* 0x0040a200000e0000 */
[----:B------:R-:W-:Y:S05]  /*1e980*/  @P2 BRA `(.L_x_625) ;  /* 0x0000000000342947 */ /* 0x000fea0003800000 */
[----:B------:R-:W-:Y:S02]  /*1e990*/  ULDC UR4, c[0x0][0xac8] ;  /* 0x0002b20000047ab9 */ /* 0x000fe40000000800 */
        /* <DEDUP_REMOVED lines=12> */
.L_x_625:
[----:B------:R-:W-:Y:S05]  /*1ea60*/  BSYNC B1 ;  /* 0x0000000000017941 */ /* 0x000fea0003800000 */
.L_x_624:
[----:B--2---:R2:W4:Y:S01]  /*1ea70*/  SHFL.IDX PT, R3, R65, 0x1, 0x181f ;  /* 0x00381f0041037f89 */ /* 0x00452200000e0000 */
[----:B------:R-:W-:Y:S03]  /*1ea80*/  BSSY B1, `(.L_x_626) ;  /* 0x0000010000017945 */ /* 0x000fe60003800000 */
[----:B---3--:R2:W3:Y:S01]  /*1ea90*/  SHFL.IDX PT, R21, R64, 0x1, 0x181f ;  /* 0x00381f0040157f89 */ /* 0x0084e200000e0000 */
[----:B------:R-:W-:Y:S05]  /*1eaa0*/  @P1 BRA `(.L_x_627) ;  /* 0x0000000000341947 */ /* 0x000fea0003800000 */
[----:B------:R-:W-:Y:S02]  /*1eab0*/  ULDC UR4, c[0x0][0xac8] ;  /* 0x0002b20000047ab9 */ /* 0x000fe40000000800 */
[----:B------:R-:W-:Y:S02]  /*1eac0*/  ISETP.GE.AND P4, PT, R0, UR4, PT ;  /* 0x0000000400007c0c */ /* 0x000fe4000bf86270 */
[----:B------:R-:W-:Y:S02]  /*1ead0*/  ISETP.GE.AND P5, PT, R70, UR4, PT ;  /* 0x0000000446007c0c */ /* 0x000fe4000bfa6270 */
[----:B------:R-:W-:-:S09]  /*1eae0*/  ISETP.GE.AND P6, PT, R66, UR4, PT ;  /* 0x0000000442007c0c */ /* 0x000fd2000bfc6270 */
[-C--:B---3-5:R-:W-:Y:S02]  /*1eaf0*/  @!P4 LEA R4, P1, R0, R21.reuse, 0x1 ;  /* 0x000000150004c211 */ /* 0x0a8fe400078208ff */
[-C--:B------:R-:W-:Y:S02]  /*1eb00*/  @!P5 LEA R6, P2, R70, R21.reuse, 0x1 ;  /* 0x000000154606d211 */ /* 0x080fe400078408ff */
[----:B------:R-:W-:Y:S02]  /*1eb10*/  @!P6 LEA R20, P3, R66, R21, 0x1 ;  /* 0x000000154214e211 */ /* 0x000fe400078608ff */
[-C--:B----4-:R-:W-:Y:S02]  /*1eb20*/  @!P4 LEA.HI.X R5, R0, R3.reuse, R68, 0x1, P1 ;  /* 0x000000030005c211 */ /* 0x090fe400008f0c44 */
[-C--:B------:R-:W-:Y:S02]  /*1eb30*/  @!P5 LEA.HI.X R7, R70, R3.reuse, R69, 0x1, P2 ;  /* 0x000000034607d211 */ /* 0x080fe400010f0c45 */
[----:B------:R-:W-:Y:S01]  /*1eb40*/  @!P6 LEA.HI.X R21, R66, R3, R71, 0x1, P3 ;  /* 0x000000034215e211 */ /* 0x000fe200018f0c47 */
[----:B------:R3:W-:Y:S04]  /*1eb50*/  @!P4 ST.E.128 desc[UR60][R4.64], R8 ;  /* 0x000000080400c985 */ /* 0x0007e8000c101d3c */
[----:B------:R3:W-:Y:S04]  /*1eb60*/  @!P5 ST.E.128 desc[UR60][R6.64], R32 ;  /* 0x000000200600d985 */ /* 0x0007e8000c101d3c */
[----:B------:R3:W-:Y:S02]  /*1eb70*/  @!P6 ST.E.128 desc[UR60][R20.64], R48 ;  /* 0x000000301400e985 */ /* 0x0007e4000c101d3c */
.L_x_627:
[----:B------:R-:W-:Y:S05]  /*1eb80*/  BSYNC B1 ;  /* 0x0000000000017941 */ /* 0x000fea0003800000 */
.L_x_626:
[----:B----4-:R4:W0:Y:S01]  /*1eb90*/  SHFL.IDX PT, R3, R65, 0x2, 0x181f ;  /* 0x00581f0041037f89 */ /* 0x01082200000e0000 */
[----:B------:R-:W-:Y:S03]  /*1eba0*/  BSSY B1, `(.L_x_628) ;  /* 0x0000010000017945 */ /* 0x000fe60003800000 */
[----:B---3-5:R4:W3:Y:S01]  /*1ebb0*/  SHFL.IDX PT, R9, R64, 0x2, 0x181f ;  /* 0x00581f0040097f89 */ /* 0x0288e200000e0000 */
[----:B------:R-:W-:Y:S05]  /*1ebc0*/  @P0 BRA `(.L_x_629) ;  /* 0x0000000000340947 */ /* 0x000fea0003800000 */
[----:B------:R-:W-:Y:S02]  /*1ebd0*/  ULDC UR4, c[0x0][0xac8] ;  /* 0x0002b20000047ab9 */ /* 0x000fe40000000800 */
[----:B------:R-:W-:Y:S02]  /*1ebe0*/  ISETP.GE.AND P3, PT, R0, UR4, PT ;  /* 0x0000000400007c0c */ /* 0x000fe4000bf66270 */
[----:B------:R-:W-:Y:S02]  /*1ebf0*/  ISETP.GE.AND P4, PT, R70, UR4, PT ;  /* 0x0000000446007c0c */ /* 0x000fe4000bf86270 */
[----:B------:R-:W-:-:S09]  /*1ec00*/  ISETP.GE.AND P5, PT, R66, UR4, PT ;  /* 0x0000000442007c0c */ /* 0x000fd2000bfa6270 */
[-C--:B---3--:R-:W-:Y:S02]  /*1ec10*/  @!P3 LEA R4, P0, R0, R9.reuse, 0x1 ;  /* 0x000000090004b211 */ /* 0x088fe400078008ff */
        /* <DEDUP_REMOVED lines=8> */
.L_x_629:
[----:B------:R-:W-:Y:S05]  /*1eca0*/  BSYNC B1 ;  /* 0x0000000000017941 */ /* 0x000fea0003800000 */
.L_x_628:
[----:B0-----:R-:W-:Y:S01]  /*1ecb0*/  VIADD R3, R67, 0x60 ;  /* 0x0000006043037836 */ /* 0x001fe20000000000 */
[----:B--2-4-:R-:W4:Y:S04]  /*1ecc0*/  SHFL.IDX PT, R65, R65, 0x3, 0x181f ;  /* 0x00781f0041417f89 */ /* 0x014f2800000e0000 */
[----:B------:R-:W-:Y:S01]  /*1ecd0*/  ISETP.GE.AND P0, PT, R3, R82, PT ;  /* 0x000000520300720c */ /* 0x000fe20003f06270 */
[----:B---3--:R3:W0:-:S12]  /*1ece0*/  SHFL.IDX PT, R9, R64, 0x3, 0x181f ;  /* 0x00781f0040097f89 */ /* 0x00861800000e0000 */
[----:B---3--:R-:W-:Y:S05]  /*1ecf0*/  @P0 BRA `(.L_x_630) ;  /* 0x0000002000480947 */ /* 0x008fea0003800000 */
[----:B------:R-:W-:Y:S02]  /*1ed00*/  ULDC UR4, c[0x0][0xac8] ;  /* 0x0002b20000047ab9 */ /* 0x000fe40000000800 */
[----:B------:R-:W-:Y:S02]  /*1ed10*/  ISETP.GE.AND P2, PT, R0, UR4, PT ;  /* 0x0000000400007c0c */ /* 0x000fe4000bf46270 */
[----:B------:R-:W-:-:S11]  /*1ed20*/  ISETP.GE.AND P3, PT, R70, UR4, PT ;  /* 0x0000000446007c0c */ /* 0x000fd6000bf66270 */
[-C--:B0-----:R-:W-:Y:S02]  /*1ed30*/  @!P2 LEA R4, P0, R0, R9.reuse, 0x1 ;  /* 0x000000090004a211 */ /* 0x081fe400078008ff */
[----:B------:R-:W-:Y:S02]  /*1ed40*/  @!P3 LEA R6, P1, R70, R9, 0x1 ;  /* 0x000000094606b211 */ /* 0x000fe400078208ff */
[-C--:B----4-:R-:W-:Y:S02]  /*1ed50*/  @!P2 LEA.HI.X R5, R0, R65.reuse, R68, 0x1, P0 ;  /* 0x000000410005a211 */ /* 0x090fe400000f0c44 */
[----:B------:R-:W-:Y:S02]  /*1ed60*/  @!P3 LEA.HI.X R7, R70, R65, R69, 0x1, P1 ;  /* 0x000000414607b211 */ /* 0x000fe400008f0c45 */
[----:B------:R-:W-:Y:S01]  /*1ed70*/  ISETP.GE.AND P0, PT, R66, UR4, PT ;  /* 0x0000000442007c0c */ /* 0x000fe2000bf06270 */
[----:B------:R3:W-:Y:S04]  /*1ed80*/  @!P2 ST.E.128 desc[UR60][R4.64], R24 ;  /* 0x000000180400a985 */ /* 0x0007e8000c101d3c */
[----:B------:R3:W-:Y:S08]  /*1ed90*/  @!P3 ST.E.128 desc[UR60][R6.64], R40 ;  /* 0x000000280600b985 */ /* 0x0007f0000c101d3c */
[----:B------:R-:W-:Y:S05]  /*1eda0*/  @P0 BRA `(.L_x_630) ;  /* 0x00000020001c0947 */ /* 0x000fea0003800000 */
[----:B---3--:R-:W-:-:S04]  /*1edb0*/  LEA R4, P0, R66, R9, 0x1 ;  /* 0x0000000942047211 */ /* 0x008fc800078008ff */
[----:B------:R-:W-:-:S05]  /*1edc0*/  LEA.HI.X R5, R66, R65, R71, 0x1, P0 ;  /* 0x0000004142057211 */ /* 0x000fca00000f0c47 */
[----:B------:R0:W-:Y:S01]  /*1edd0*/  ST.E.128 desc[UR60][R4.64], R56 ;  /* 0x0000003804007985 */ /* 0x0001e2000c101d3c */
[----:B------:R-:W-:Y:S05]  /*1ede0*/  BRA `(.L_x_630) ;  /* 0x00000020000c7947 */ /* 0x000fea0003800000 */
.L_x_623:
[----:B------:R-:W1:Y:S01]  /*1edf0*/  @P4 LDC R11, c[0x0][0xbec] ;  /* 0x0002fb00ff0b4b82 */ /* 0x000e620000000800 */
[----:B------:R-:W-:Y:S01]  /*1ee00*/  ULDC.64 UR4, c[0x0][0xb08] ;  /* 0x0002c20000047ab9 */ /* 0x000fe20000000a00 */
[----:B0-----:R-:W-:Y:S01]  /*1ee10*/  SHF.R.S32.HI R3, RZ, 0x1f, R222 ;  /* 0x0000001fff037819 */ /* 0x001fe200000114de */
[----:B------:R-:W-:Y:S01]  /*1ee20*/  IMAD R81, R81, UR4, RZ ;  /* 0x0000000451517c24 */ /* 0x000fe2000f8e02ff */
[----:B------:R-:W-:Y:S01]  /*1ee30*/  ULDC.64 UR6, c[0x0][0xb30] ;  /* 0x0002cc0000067ab9 */ /* 0x000fe20000000a00 */
[C---:B------:R-:W-:Y:S01]  /*1ee40*/  IMAD.WIDE.U32 R4, R80.reuse, UR4, RZ ;  /* 0x0000000450047c25 */ /* 0x040fe2000f8e00ff */
[----:B------:R-:W-:Y:S01]  /*1ee50*/  ISETP.GE.AND P0, PT, R9, R82, PT ;  /* 0x000000520900720c */ /* 0x000fe20003f06270 */
[----:B------:R-:W-:Y:S01]  /*1ee60*/  BSSY B1, `(.L_x_631) ;  /* 0x00000b8000017945 */ /* 0x000fe20003800000 */
[----:B------:R-:W0:Y:S01]  /*1ee70*/  @P4 LDC R0, c[0x0][0xbf0] ;  /* 0x0002fc00ff004b82 */ /* 0x000e220000000800 */
[----:B------:R-:W-:Y:S01]  /*1ee80*/  IMAD R81, R80, UR5, R81 ;  /* 0x0000000550517c24 */ /* 0x000fe2000f8e0251 */
[----:B------:R-:W-:Y:S01]  /*1ee90*/  ULDC.64 UR4, c[0x0][0xb38] ;  /* 0x0002ce0000047ab9 */ /* 0x000fe20000000a00 */
[C---:B------:R-:W-:Y:S01]  /*1eea0*/  VIADD R94, R220.reuse, 0x58 ;  /* 0x00000058dc5e7836 */ /* 0x040fe20000000000 */
[----:B------:R-:W-:Y:S01]  /*1eeb0*/  SHF.R.S32.HI R85, RZ, 0x1f, R230 ;  /* 0x0000001fff557819 */ /* 0x000fe200000114e6 */
[----:B------:R-:W-:Y:S01]  /*1eec0*/  IMAD.IADD R5, R5, 0x1, R81 ;  /* 0x0000000105057824 */ /* 0x000fe200078e0251 */
[----:B------:R-:W-:Y:S01]  /*1eed0*/  SHF.R.S32.HI R86, RZ, 0x1f, R231 ;  /* 0x0000001fff567819 */ /* 0x000fe200000114e7 */
[----:B------:R-:W-:Y:S01]  /*1eee0*/  VIADD R134, R220, 0x50 ;  /* 0x00000050dc867836 */ /* 0x000fe20000000000 */
[----:B------:R-:W-:Y:S01]  /*1eef0*/  SHF.R.S32.HI R87, RZ, 0x1f, R232 ;  /* 0x0000001fff577819 */ /* 0x000fe200000114e8 */
[----:B------:R-:W-:Y:S01]  /*1ef00*/  IMAD.WIDE.U32 R4, R219, UR4, R4 ;  /* 0x00000004db047c25 */ /* 0x000fe2000f8e0004 */
[----:B------:R-:W-:-:S02]  /*1ef10*/  SHF.R.S32.HI R88, RZ, 0x1f, R233 ;  /* 0x0000001fff587819 */ /* 0x000fc400000114e9 */
[----:B------:R-:W-:Y:S01]  /*1ef20*/  SHF.R.S32.HI R89, RZ, 0x1f, R234 ;  /* 0x0000001fff597819 */ /* 0x000fe200000114ea */
[----:B------:R-:W-:Y:S01]  /*1ef30*/  IMAD R5, R219, UR5, R5 ;  /* 0x00000005db057c24 */ /* 0x000fe2000f8e0205 */
[----:B------:R-:W-:Y:S01]  /*1ef40*/  ULDC.64 UR4, c[0x0][0xb40] ;  /* 0x0002d00000047ab9 */ /* 0x000fe20000000a00 */
[----:B------:R-:W-:Y:S01]  /*1ef50*/  VIADD R136, R220, 0x48 ;  /* 0x00000048dc887836 */ /* 0x000fe20000000000 */
[----:B------:R-:W-:Y:S01]  /*1ef60*/  SHF.R.S32.HI R90, RZ, 0x1f, R235 ;  /* 0x0000001fff5a7819 */ /* 0x000fe200000114eb */
[----:B------:R-:W-:Y:S01]  /*1ef70*/  IMAD R3, R3, UR4, RZ ;  /* 0x0000000403037c24 */ /* 0x000fe2000f8e02ff */
[----:B------:R-:W-:Y:S01]  /*1ef80*/  SHF.R.S32.HI R91, RZ, 0x1f, R236 ;  /* 0x0000001fff5b7819 */ /* 0x000fe200000114ec */
[----:B-1----:R-:W-:Y:S01]  /*1ef90*/  @P4 IMAD.HI.U32 R11, R84, R11, RZ ;  /* 0x0000000b540b4227 */ /* 0x002fe200078e00ff */
[----:B------:R-:W-:Y:S02]  /*1efa0*/  SHF.R.S32.HI R92, RZ, 0x1f, R237 ;  /* 0x0000001fff5c7819 */ /* 0x000fe400000114ed */
[----:B------:R-:W-:Y:S01]  /*1efb0*/  SHF.R.S32.HI R94, RZ, 0x1f, R94 ;  /* 0x0000001fff5e7819 */ /* 0x000fe2000001145e */
[C---:B------:R-:W-:Y:S01]  /*1efc0*/  IMAD R7, R222.reuse, UR5, R3 ;  /* 0x00000005de077c24 */ /* 0x040fe2000f8e0203 */
[----:B------:R-:W-:Y:S01]  /*1efd0*/  MOV R3, R84 ;  /* 0x0000005400037202 */ /* 0x000fe20000000f00 */
[----:B------:R-:W-:Y:S01]  /*1efe0*/  IMAD.WIDE.U32 R4, R222, UR4, R4 ;  /* 0x00000004de047c25 */ /* 0x000fe2000f8e0004 */
[----:B0-----:R-:W-:Y:S01]  /*1eff0*/  @P4 SHF.R.U32.HI R3, RZ, R0, R11 ;  /* 0x00000000ff034219 */ /* 0x001fe2000001160b */
[----:B------:R-:W-:Y:S01]  /*1f000*/  ULDC.64 UR4, c[0x0][0xb48] ;  /* 0x0002d20000047ab9 */ /* 0x000fe20000000a00 */
[----:B------:R-:W-:Y:S01]  /*1f010*/  IADD3 R95, R220, 0x50, RZ ;  /* 0x00000050dc5f7810 */ /* 0x000fe20007ffe0ff */
[----:B------:R-:W-:Y:S01]  /*1f020*/  IMAD.IADD R5, R5, 0x1, R7 ;  /* 0x0000000105057824 */ /* 0x000fe200078e0207 */
[--C-:B------:R-:W-:Y:S01]  /*1f030*/  SHF.R.S32.HI R0, RZ, 0x1f, R3.reuse ;  /* 0x0000001fff007819 */ /* 0x100fe20000011403 */
[----:B------:R-:W-:Y:S01]  /*1f040*/  IMAD.MOV R6, RZ, RZ, -R3 ;  /* 0x000000ffff067224 */ /* 0x000fe200078e0a03 */
[----:B------:R-:W-:Y:S01]  /*1f050*/  SHF.R.S32.HI R134, RZ, 0x1f, R134 ;  /* 0x0000001fff867819 */ /* 0x000fe20000011486 */
[----:B------:R-:W-:Y:S01]  /*1f060*/  IMAD.WIDE.U32 R4, R229, UR4, R4 ;  /* 0x00000004e5047c25 */ /* 0x000fe2000f8e0004 */
[----:B------:R-:W-:-:S02]  /*1f070*/  SHF.R.S32.HI R136, RZ, 0x1f, R136 ;  /* 0x0000001fff887819 */ /* 0x000fc40000011488 */
[----:B------:R-:W-:Y:S01]  /*1f080*/  IADD3 R137, R220, 0x40, RZ ;  /* 0x00000040dc897810 */ /* 0x000fe20007ffe0ff */
[----:B------:R-:W-:Y:S01]  /*1f090*/  IMAD R83, R83, R6, R84 ;  /* 0x0000000653537224 */ /* 0x000fe200078e0254 */
[----:B------:R-:W-:Y:S01]  /*1f0a0*/  IADD3 R6, R2, 0x36820, RZ ;  /* 0x0003682002067810 */ /* 0x000fe20007ffe0ff */
[----:B------:R-:W-:Y:S01]  /*1f0b0*/  IMAD R0, R0, UR6, RZ ;  /* 0x0000000600007c24 */ /* 0x000fe2000f8e02ff */
[----:B------:R-:W-:Y:S01]  /*1f0c0*/  IADD3 R141, R220, 0x30, RZ ;  /* 0x00000030dc8d7810 */ /* 0x000fe20007ffe0ff */
[----:B------:R-:W-:Y:S01]  /*1f0d0*/  IMAD R5, R229, UR5, R5 ;  /* 0x00000005e5057c24 */ /* 0x000fe2000f8e0205 */
[----:B------:R-:W-:Y:S01]  /*1f0e0*/  ULDC.64 UR4, c[0x0][0xb28] ;  /* 0x0002ca0000047ab9 */ /* 0x000fe20000000a00 */
[C---:B------:R-:W-:Y:S01]  /*1f0f0*/  IMAD R7, R3.reuse, UR7, R0 ;  /* 0x0000000703077c24 */ /* 0x040fe2000f8e0200 */
[----:B------:R-:W-:Y:S01]  /*1f100*/  SHF.R.S32.HI R0, RZ, 0x1f, R83 ;  /* 0x0000001fff007819 */ /* 0x000fe20000011453 */
[----:B------:R-:W-:Y:S01]  /*1f110*/  IMAD.WIDE.U32 R4, R3, UR6, R4 ;  /* 0x0000000603047c25 */ /* 0x000fe2000f8e0004 */
[----:B------:R-:W-:-:S02]  /*1f120*/  PRMT R6, RZ, 0x654, R6 ;  /* 0x00000654ff067816 */ /* 0x000fc40000000006 */
[----:B------:R-:W-:Y:S01]  /*1f130*/  IADD3 R145, R220, 0x20, RZ ;  /* 0x00000020dc917810 */ /* 0x000fe20007ffe0ff */
[----:B------:R-:W-:Y:S01]  /*1f140*/  IMAD R0, R0, UR4, RZ ;  /* 0x0000000400007c24 */ /* 0x000fe2000f8e02ff */
[----:B------:R0:W-:Y:S01]  /*1f150*/  SYNCS.ARRIVE.TRANS64.RED.A1T0 RZ, [R6+URZ], RZ ;  /* 0x000000ff06ff79a7 */ /* 0x0001e2000810043f */
[----:B------:R-:W-:Y:S01]  /*1f160*/  IMAD.IADD R5, R5, 0x1, R7 ;  /* 0x0000000105057824 */ /* 0x000fe200078e0207 */
[----:B------:R-:W-:Y:S01]  /*1f170*/  IADD3 R152, R220, 0x10, RZ ;  /* 0x00000010dc987810 */ /* 0x000fe20007ffe0ff */
[C---:B------:R-:W-:Y:S02]  /*1f180*/  IMAD R3, R83.reuse, UR5, R0 ;  /* 0x0000000553037c24 */ /* 0x040fe4000f8e0200 */
[----:B------:R-:W-:Y:S01]  /*1f190*/  IMAD.WIDE.U32 R4, R83, UR4, R4 ;  /* 0x0000000453047c25 */ /* 0x000fe2000f8e0004 */
[----:B------:R-:W-:-:S03]  /*1f1a0*/  ULDC.64 UR4, c[0x0][0xb00] ;  /* 0x0002c00000047ab9 */ /* 0x000fc60000000a00 */
[----:B------:R-:W-:Y:S01]  /*1f1b0*/  IMAD.IADD R3, R5, 0x1, R3 ;  /* 0x0000000105037824 */ /* 0x000fe200078e0203 */
[----:B------:R-:W-:Y:S01]  /*1f1c0*/  LEA R0, P1, R4, UR4, 0x2 ;  /* 0x0000000404007c11 */ /* 0x000fe2000f8210ff */
[C---:B------:R-:W-:Y:S02]  /*1f1d0*/  VIADD R138, R220.reuse, 0x40 ;  /* 0x00000040dc8a7836 */ /* 0x040fe40000000000 */
[----:B------:R-:W-:Y:S01]  /*1f1e0*/  VIADD R140, R220, 0x38 ;  /* 0x00000038dc8c7836 */ /* 0x000fe20000000000 */
[----:B------:R-:W-:Y:S01]  /*1f1f0*/  LEA.HI.X R3, R4, UR5, R3, 0x2, P1 ;  /* 0x0000000504037c11 */ /* 0x000fe200088f1403 */
[C---:B------:R-:W-:Y:S01]  /*1f200*/  VIADD R142, R220.reuse, 0x30 ;  /* 0x00000030dc8e7836 */ /* 0x040fe20000000000 */
[----:B------:R0:W1:Y:S01]  /*1f210*/  SHFL.IDX PT, R4, R0, RZ, 0x1c1f ;  /* 0x001c1fff00047589 */ /* 0x00006200000e0000 */
[C---:B------:R-:W-:Y:S01]  /*1f220*/  VIADD R144, R220.reuse, 0x28 ;  /* 0x00000028dc907836 */ /* 0x040fe20000000000 */
[----:B------:R-:W-:Y:S01]  /*1f230*/  SHF.R.S32.HI R138, RZ, 0x1f, R138 ;  /* 0x0000001fff8a7819 */ /* 0x000fe2000001148a */
[C---:B------:R-:W-:Y:S01]  /*1f240*/  VIADD R146, R220.reuse, 0x20 ;  /* 0x00000020dc927836 */ /* 0x040fe20000000000 */
[----:B------:R0:W2:Y:S01]  /*1f250*/  SHFL.IDX PT, R5, R3, RZ, 0x1c1f ;  /* 0x001c1fff03057589 */ /* 0x0000a200000e0000 */
        /* <DEDUP_REMOVED lines=14> */
[----:B------:R-:W-:-:S02]  /*1f340*/  VIADD R147, R220, 0x18 ;  /* 0x00000018dc937836 */ /* 0x000fc40000000000 */
[----:B------:R-:W-:Y:S01]  /*1f350*/  VIADD R154, R220, 0x8 ;  /* 0x00000008dc9a7836 */ /* 0x000fe20000000000 */
[----:B0-----:R-:W-:Y:S06]  /*1f360*/  @P0 BRA `(.L_x_632) ;  /* 0x00000004009c0947 */ /* 0x001fec0003800000 */
[----:B------:R-:W-:Y:S01]  /*1f370*/  ULDC UR4, c[0x0][0xac8] ;  /* 0x0002b20000047ab9 */ /* 0x000fe20000000800 */
[C---:B------:R-:W-:Y:S02]  /*1f380*/  IADD3 R13, R220.reuse, 0xa8, RZ ;  /* 0x000000a8dc0d7810 */ /* 0x040fe40007ffe0ff */
[----:B------:R-:W-:Y:S02]  /*1f390*/  ISETP.GE.AND P0, PT, R220, UR4, PT ;  /* 0x00000004dc007c0c */ /* 0x000fe4000bf06270 */
[----:B------:R-:W-:Y:S02]  /*1f3a0*/  ISETP.GE.AND P5, PT, R154, UR4, PT ;  /* 0x000000049a007c0c */ /* 0x000fe4000bfa6270 */
[----:B------:R-:W-:Y:S02]  /*1f3b0*/  ISETP.GE.AND P4, PT, R152, UR4, PT ;  /* 0x0000000498007c0c */ /* 0x000fe4000bf86270 */
[----:B------:R-:W-:-:S07]  /*1f3c0*/  ISETP.GE.AND P3, PT, R147, UR4, PT ;  /* 0x0000000493007c0c */ /* 0x000fce000bf66270 */
[----:B-12---:R-:W-:-:S04]  /*1f3d0*/  @!P0 IMAD.WIDE R6, R220, 0x4, R4 ;  /* 0x00000004dc068825 */ /* 0x006fc800078e0204 */
[CC--:B------:R-:W-:Y:S01]  /*1f3e0*/  @!P4 LEA R8, P2, R152.reuse, R4.reuse, 0x2 ;  /* 0x000000049808c211 */ /* 0x0c0fe200078410ff */
[----:B------:R0:W-:Y:S01]  /*1f3f0*/  @!P0 ST.E.64 desc[UR60][R6.64], R24 ;  /* 0x0000001806008985 */ /* 0x0001e2000c101b3c */
[----:B------:R-:W-:Y:S02]  /*1f400*/  ISETP.GE.AND P0, PT, R145, UR4, PT ;  /* 0x0000000491007c0c */ /* 0x000fe4000bf06270 */
[----:B------:R-:W-:Y:S02]  /*1f410*/  @!P3 LEA R10, P6, R147, R4, 0x2 ;  /* 0x00000004930ab211 */ /* 0x000fe400078c10ff */
[-C--:B------:R-:W-:Y:S02]  /*1f420*/  @!P4 LEA.HI.X R9, R152, R5.reuse, R153, 0x2, P2 ;  /* 0x000000059809c211 */ /* 0x080fe400010f1499 */
[----:B------:R-:W-:Y:S02]  /*1f430*/  ISETP.GE.AND P2, PT, R141, UR4, PT ;  /* 0x000000048d007c0c */ /* 0x000fe4000bf46270 */
[----:B------:R-:W-:-:S02]  /*1f440*/  @!P3 LEA.HI.X R11, R147, R5, R148, 0x2, P6 ;  /* 0x00000005930bb211 */ /* 0x000fc400030f1494 */
[----:B0-----:R-:W-:Y:S01]  /*1f450*/  @!P5 LEA R6, P1, R154, R4, 0x2 ;  /* 0x000000049a06d211 */ /* 0x001fe200078210ff */
[----:B------:R-:W-:Y:S01]  /*1f460*/  VIADD R25, R220, 0xb0 ;  /* 0x000000b0dc197836 */ /* 0x000fe20000000000 */
[----:B------:R-:W-:Y:S02]  /*1f470*/  SHF.R.S32.HI R24, RZ, 0x1f, R227 ;  /* 0x0000001fff187819 */ /* 0x000fe400000114e3 */
[----:B------:R-:W-:Y:S02]  /*1f480*/  @!P5 LEA.HI.X R7, R154, R5, R155, 0x2, P1 ;  /* 0x000000059a07d211 */ /* 0x000fe400008f149b */
[----:B------:R-:W-:-:S03]  /*1f490*/  ISETP.GE.AND P1, PT, R143, UR4, PT ;  /* 0x000000048f007c0c */ /* 0x000fc6000bf26270 */
[----:B------:R0:W-:Y:S04]  /*1f4a0*/  @!P5 ST.E.64 desc[UR60][R6.64], R28 ;  /* 0x0000001c0600d985 */ /* 0x0001e8000c101b3c */
[----:B------:R1:W-:Y:S01]  /*1f4b0*/  @!P4 ST.E.64 desc[UR60][R8.64], R32 ;  /* 0x000000200800c985 */ /* 0x0003e2000c101b3c */
[----:B------:R-:W-:-:S03]  /*1f4c0*/  ISETP.GE.AND P4, PT, R137, UR4, PT ;  /* 0x0000000489007c0c */ /* 0x000fc6000bf86270 */
[----:B------:R2:W-:Y:S01]  /*1f4d0*/  @!P3 ST.E.64 desc[UR60][R10.64], R36 ;  /* 0x000000240a00b985 */ /* 0x0005e2000c101b3c */
[----:B------:R-:W-:Y:S02]  /*1f4e0*/  ISETP.GE.AND P3, PT, R139, UR4, PT ;  /* 0x000000048b007c0c */ /* 0x000fe4000bf66270 */
[-C--:B0-----:R-:W-:Y:S01]  /*1f4f0*/  @!P0 LEA R6, P6, R145, R4.reuse, 0x2 ;  /* 0x0000000491068211 */ /* 0x081fe200078c10ff */
[----:B------:R-:W-:Y:S01]  /*1f500*/  VIADD R29, R220, 0xb8 ;  /* 0x000000b8dc1d7836 */ /* 0x000fe20000000000 */
[-C--:B-1----:R-:W-:Y:S02]  /*1f510*/  @!P1 LEA R8, P5, R143, R4.reuse, 0x2 ;  /* 0x000000048f089211 */ /* 0x082fe400078a10ff */
[-C--:B------:R-:W-:Y:S02]  /*1f520*/  @!P0 LEA.HI.X R7, R145, R5.reuse, R146, 0x2, P6 ;  /* 0x0000000591078211 */ /* 0x080fe400030f1492 */
[----:B------:R-:W-:Y:S02]  /*1f530*/  @!P1 LEA.HI.X R9, R143, R5, R144, 0x2, P5 ;  /* 0x000000058f099211 */ /* 0x000fe400028f1490 */
[----:B------:R-:W-:Y:S01]  /*1f540*/  ISETP.GE.AND P5, PT, R135, UR4, PT ;  /* 0x0000000487007c0c */ /* 0x000fe2000bfa6270 */
[----:B------:R0:W-:Y:S01]  /*1f550*/  @!P0 ST.E.64 desc[UR60][R6.64], R40 ;  /* 0x0000002806008985 */ /* 0x0001e2000c101b3c */
[----:B--2---:R-:W-:-:S02]  /*1f560*/  @!P2 LEA R10, P6, R141, R4, 0x2 ;  /* 0x000000048d0aa211 */ /* 0x004fc400078c10ff */
[----:B------:R-:W-:Y:S01]  /*1f570*/  ISETP.GE.AND P0, PT, R95, UR4, PT ;  /* 0x000000045f007c0c */ /* 0x000fe2000bf06270 */
[----:B------:R1:W-:Y:S01]  /*1f580*/  @!P1 ST.E.64 desc[UR60][R8.64], R44 ;  /* 0x0000002c08009985 */ /* 0x0003e2000c101b3c */
[----:B------:R-:W-:Y:S02]  /*1f590*/  @!P2 LEA.HI.X R11, R141, R5, R142, 0x2, P6 ;  /* 0x000000058d0ba211 */ /* 0x000fe400030f148e */
[----:B------:R-:W-:-:S03]  /*1f5a0*/  ISETP.GE.AND P1, PT, R93, UR4, PT ;  /* 0x000000045d007c0c */ /* 0x000fc6000bf26270 */
[----:B------:R2:W-:Y:S01]  /*1f5b0*/  @!P2 ST.E.64 desc[UR60][R10.64], R48 ;  /* 0x000000300a00a985 */ /* 0x0005e2000c101b3c */
[-C--:B0-----:R-:W-:Y:S02]  /*1f5c0*/  @!P3 LEA R6, P6, R139, R4.reuse, 0x2 ;  /* 0x000000048b06b211 */ /* 0x081fe400078c10ff */
[-C--:B-1----:R-:W-:Y:S02]  /*1f5d0*/  @!P4 LEA R8, P2, R137, R4.reuse, 0x2 ;  /* 0x000000048908c211 */ /* 0x082fe400078410ff */
[-C--:B------:R-:W-:Y:S02]  /*1f5e0*/  @!P3 LEA.HI.X R7, R139, R5.reuse, R140, 0x2, P6 ;  /* 0x000000058b07b211 */ /* 0x080fe400030f148c */
[----:B------:R-:W-:Y:S02]  /*1f5f0*/  @!P4 LEA.HI.X R9, R137, R5, R138, 0x2, P2 ;  /* 0x000000058909c211 */ /* 0x000fe400010f148a */
[----:B--2---:R-:W-:Y:S01]  /*1f600*/  @!P5 LEA R10, P6, R135, R4, 0x2 ;  /* 0x00000004870ad211 */ /* 0x004fe200078c10ff */
[----:B------:R0:W-:Y:S01]  /*1f610*/  @!P3 ST.E.64 desc[UR60][R6.64], R52 ;  /* 0x000000340600b985 */ /* 0x0001e2000c101b3c */
[----:B------:R-:W-:-:S02]  /*1f620*/  ISETP.GE.AND P2, PT, R237, UR4, PT ;  /* 0x00000004ed007c0c */ /* 0x000fc4000bf46270 */
[----:B------:R-:W-:Y:S01]  /*1f630*/  @!P5 LEA.HI.X R11, R135, R5, R136, 0x2, P6 ;  /* 0x00000005870bd211 */ /* 0x000fe200030f1488 */
[----:B------:R1:W-:Y:S04]  /*1f640*/  @!P4 ST.E.64 desc[UR60][R8.64], R56 ;  /* 0x000000380800c985 */ /* 0x0003e8000c101b3c */
[----:B------:R2:W-:Y:S01]  /*1f650*/  @!P5 ST.E.64 desc[UR60][R10.64], R60 ;  /* 0x0000003c0a00d985 */ /* 0x0005e2000c101b3c */
[----:B------:R-:W-:Y:S02]  /*1f660*/  ISETP.GE.AND P5, PT, R236, UR4, PT ;  /* 0x00000004ec007c0c */ /* 0x000fe4000bfa6270 */
[-C--:B0-----:R-:W-:Y:S02]  /*1f670*/  @!P0 LEA R6, P4, R95, R4.reuse, 0x2 ;  /* 0x000000045f068211 */ /* 0x081fe400078810ff */
[----:B-1----:R-:W-:-:S02]  /*1f680*/  @!P1 LEA R8, P3, R93, R4, 0x2 ;  /* 0x000000045d089211 */ /* 0x002fc400078610ff */
[-C--:B------:R-:W-:Y:S02]  /*1f690*/  @!P0 LEA.HI.X R7, R95, R5.reuse, R134, 0x2, P4 ;  /* 0x000000055f078211 */ /* 0x080fe400020f1486 */
[----:B------:R-:W-:Y:S02]  /*1f6a0*/  ISETP.GE.AND P4, PT, R235, UR4, PT ;  /* 0x00000004eb007c0c */ /* 0x000fe4000bf86270 */
[----:B------:R-:W-:Y:S01]  /*1f6b0*/  @!P1 LEA.HI.X R9, R93, R5, R94, 0x2, P3 ;  /* 0x000000055d099211 */ /* 0x000fe200018f145e */
[----:B------:R0:W-:Y:S01]  /*1f6c0*/  @!P0 ST.E.64 desc[UR60][R6.64], R64 ;  /* 0x0000004006008985 */ /* 0x0001e2000c101b3c */
[----:B------:R-:W-:Y:S02]  /*1f6d0*/  ISETP.GE.AND P3, PT, R234, UR4, PT ;  /* 0x00000004ea007c0c */ /* 0x000fe4000bf66270 */
[----:B--2---:R-:W-:Y:S01]  /*1f6e0*/  @!P2 LEA R10, P6, R237, R4, 0x2 ;  /* 0x00000004ed0aa211 */ /* 0x004fe200078c10ff */
[----:B------:R1:W-:Y:S01]  /*1f6f0*/  @!P1 ST.E.64 desc[UR60][R8.64], R68 ;  /* 0x0000004408009985 */ /* 0x0003e2000c101b3c */
[----:B------:R-:W-:-:S02]  /*1f700*/  ISETP.GE.AND P0, PT, R233, UR4, PT ;  /* 0x00000004e9007c0c */ /* 0x000fc4000bf06270 */
[----:B------:R-:W-:Y:S02]  /*1f710*/  @!P2 LEA.HI.X R11, R237, R5, R92, 0x2, P6 ;  /* 0x00000005ed0ba211 */ /* 0x000fe400030f145c */
[----:B------:R-:W-:-:S03]  /*1f720*/  ISETP.GE.AND P1, PT, R232, UR4, PT ;  /* 0x00000004e8007c0c */ /* 0x000fc6000bf26270 */
[----:B------:R2:W-:Y:S01]  /*1f730*/  @!P2 ST.E.64 desc[UR60][R10.64], R72 ;  /* 0x000000480a00a985 */ /* 0x0005e2000c101b3c */
[CC--:B0-----:R-:W-:Y:S02]  /*1f740*/  @!P5 LEA R6, P6, R236.reuse, R4.reuse, 0x2 ;  /* 0x00000004ec06d211 */ /* 0x0c1fe400078c10ff */
[C---:B-1----:R-:W-:Y:S02]  /*1f750*/  @!P4 LEA R8, P2, R235.reuse, R4, 0x2 ;  /* 0x00000004eb08c211 */ /* 0x042fe400078410ff */
[-C--:B------:R-:W-:Y:S02]  /*1f760*/  @!P5 LEA.HI.X R7, R236, R5.reuse, R91, 0x2, P6 ;  /* 0x00000005ec07d211 */ /* 0x080fe400030f145b */
[----:B------:R-:W-:-:S03]  /*1f770*/  @!P4 LEA.HI.X R9, R235, R5, R90, 0x2, P2 ;  /* 0x00000005eb09c211 */ /* 0x000fc600010f145a */
[----:B------:R0:W-:Y:S01]  /*1f780*/  @!P5 ST.E.64 desc[UR60][R6.64], R76 ;  /* 0x0000004c0600d985 */ /* 0x0001e2000c101b3c */
[----:B--2---:R-:W-:-:S03]  /*1f790*/  @!P3 LEA R10, P6, R234, R4, 0x2 ;  /* 0x00000004ea0ab211 */ /* 0x004fc600078c10ff */
[----:B------:R1:W-:Y:S01]  /*1f7a0*/  @!P4 ST.E.64 desc[UR60][R8.64], R20 ;  /* 0x000000140800c985 */ /* 0x0003e2000c101b3c */
[----:B------:R-:W-:Y:S02]  /*1f7b0*/  @!P3 LEA.HI.X R11, R234, R5, R89, 0x2, P6 ;  /* 0x00000005ea0bb211 */ /* 0x000fe400030f1459 */
[----:B------:R-:W-:-:S03]  /*1f7c0*/  ISETP.GE.AND P4, PT, R231, UR4, PT ;  /* 0x00000004e7007c0c */ /* 0x000fc6000bf86270 */
[----:B------:R2:W-:Y:S01]  /*1f7d0*/  @!P3 ST.E.64 desc[UR60][R10.64], R120 ;  /* 0x000000780a00b985 */ /* 0x0005e2000c101b3c */
[----:B------:R-:W-:Y:S02]  /*1f7e0*/  ISETP.GE.AND P3, PT, R230, UR4, PT ;  /* 0x00000004e6007c0c */ /* 0x000fe4000bf66270 */
[CC--:B0-----:R-:W-:Y:S02]  /*1f7f0*/  @!P0 LEA R6, P2, R233.reuse, R4.reuse, 0x2 ;  /* 0x00000004e9068211 */ /* 0x0c1fe400078410ff */
[CC--:B-1----:R-:W-:Y:S02]  /*1f800*/  @!P1 LEA R8, P5, R232.reuse, R4.reuse, 0x2 ;  /* 0x00000004e8089211 */ /* 0x0c2fe400078a10ff */
[-C--:B------:R-:W-:Y:S02]  /*1f810*/  @!P0 LEA.HI.X R7, R233, R5.reuse, R88, 0x2, P2 ;  /* 0x00000005e9078211 */ /* 0x080fe400010f1458 */
[----:B------:R-:W-:Y:S02]  /*1f820*/  @!P1 LEA.HI.X R9, R232, R5, R87, 0x2, P5 ;  /* 0x00000005e8099211 */ /* 0x000fe400028f1457 */
[----:B------:R-:W-:Y:S01]  /*1f830*/  ISETP.GE.AND P2, PT, R227, UR4, PT ;  /* 0x00000004e3007c0c */ /* 0x000fe2000bf46270 */
[----:B------:R0:W-:Y:S01]  /*1f840*/  @!P0 ST.E.64 desc[UR60][R6.64], R122 ;  /* 0x0000007a06008985 */ /* 0x0001e2000c101b3c */
[----:B------:R-:W-:-:S02]  /*1f850*/  @!P4 LEA R20, P5, R231, R4, 0x2 ;  /* 0x00000004e714c211 */ /* 0x000fc400078a10ff */
[CC--:B------:R-:W-:Y:S01]  /*1f860*/  @!P3 LEA R14, P6, R230.reuse, R4.reuse, 0x2 ;  /* 0x00000004e60eb211 */ /* 0x0c0fe200078c10ff */
[----:B------:R1:W-:Y:S01]  /*1f870*/  @!P1 ST.E.64 desc[UR60][R8.64], R124 ;  /* 0x0000007c08009985 */ /* 0x0003e2000c101b3c */
[----:B------:R-:W-:Y:S02]  /*1f880*/  ISETP.GE.AND P1, PT, R13, UR4, PT ;  /* 0x000000040d007c0c */ /* 0x000fe4000bf26270 */
[----:B------:R-:W-:Y:S02]  /*1f890*/  ISETP.GE.AND P0, PT, R25, UR4, PT ;  /* 0x0000000419007c0c */ /* 0x000fe4000bf06270 */
[-C--:B------:R-:W-:Y:S02]  /*1f8a0*/  @!P4 LEA.HI.X R21, R231, R5.reuse, R86, 0x2, P5 ;  /* 0x00000005e715c211 */ /* 0x080fe400028f1456 */
[----:B------:R-:W-:Y:S02]  /*1f8b0*/  @!P3 LEA.HI.X R15, R230, R5, R85, 0x2, P6 ;  /* 0x00000005e60fb211 */ /* 0x000fe400030f1455 */
[----:B--2---:R-:W-:Y:S01]  /*1f8c0*/  @!P2 LEA R10, P5, R227, R4, 0x2 ;  /* 0x00000004e30aa211 */ /* 0x004fe200078a10ff */
[----:B------:R3:W-:Y:S01]  /*1f8d0*/  @!P4 ST.E.64 desc[UR60][R20.64], R96 ;  /* 0x000000601400c985 */ /* 0x0007e2000c101b3c */
[----:B------:R-:W-:-:S02]  /*1f8e0*/  ISETP.GE.AND P6, PT, R29, UR4, PT ;  /* 0x000000041d007c0c */ /* 0x000fc4000bfc6270 */
[-C--:B------:R-:W-:Y:S01]  /*1f8f0*/  @!P2 LEA.HI.X R11, R227, R5.reuse, R24, 0x2, P5 ;  /* 0x00000005e30ba211 */ /* 0x080fe200028f1418 */
[----:B------:R3:W-:Y:S01]  /*1f900*/  @!P3 ST.E.64 desc[UR60][R14.64], R100 ;  /* 0x000000640e00b985 */ /* 0x0007e2000c101b3c */
[----:B0-----:R-:W-:Y:S02]  /*1f910*/  SHF.R.S32.HI R6, RZ, 0x1f, R13 ;  /* 0x0000001fff067819 */ /* 0x001fe4000001140d */
[CC--:B-1----:R-:W-:Y:S01]  /*1f920*/  @!P1 LEA R8, P5, R13.reuse, R4.reuse, 0x2 ;  /* 0x000000040d089211 */ /* 0x0c2fe200078a10ff */
[----:B------:R3:W-:Y:S01]  /*1f930*/  @!P2 ST.E.64 desc[UR60][R10.64], R104 ;  /* 0x000000680a00a985 */ /* 0x0007e2000c101b3c */
[----:B------:R-:W-:Y:S02]  /*1f940*/  SHF.R.S32.HI R7, RZ, 0x1f, R25 ;  /* 0x0000001fff077819 */ /* 0x000fe40000011419 */
[----:B------:R-:W-:Y:S02]  /*1f950*/  @!P1 LEA.HI.X R9, R13, R5, R6, 0x2, P5 ;  /* 0x000000050d099211 */ /* 0x000fe400028f1406 */
[----:B------:R-:W-:-:S02]  /*1f960*/  @!P0 LEA R6, P5, R25, R4, 0x2 ;  /* 0x0000000419068211 */ /* 0x000fc400078a10ff */
[----:B------:R-:W-:Y:S01]  /*1f970*/  SHF.R.S32.HI R13, RZ, 0x1f, R29 ;  /* 0x0000001fff0d7819 */ /* 0x000fe2000001141d */
[----:B------:R3:W-:Y:S01]  /*1f980*/  @!P1 ST.E.64 desc[UR60][R8.64], R108 ;  /* 0x0000006c08009985 */ /* 0x0007e2000c101b3c */
[----:B------:R-:W-:Y:S02]  /*1f990*/  @!P0 LEA.HI.X R7, R25, R5, R7, 0x2, P5 ;  /* 0x0000000519078211 */ /* 0x000fe400028f1407 */
[----:B------:R-:W-:-:S03]  /*1f9a0*/  @!P6 LEA R4, P5, R29, R4, 0x2 ;  /* 0x000000041d04e211 */ /* 0x000fc600078a10ff */
[----:B------:R3:W-:Y:S01]  /*1f9b0*/  @!P0 ST.E.64 desc[UR60][R6.64], R112 ;  /* 0x0000007006008985 */ /* 0x0007e2000c101b3c */
[----:B------:R-:W-:-:S05]  /*1f9c0*/  @!P6 LEA.HI.X R5, R29, R5, R13, 0x2, P5 ;  /* 0x000000051d05e211 */ /* 0x000fca00028f140d */
[----:B------:R3:W-:Y:S04]  /*1f9d0*/  @!P6 ST.E.64 desc[UR60][R4.64], R116 ;  /* 0x000000740400e985 */ /* 0x0007e8000c101b3c */
.L_x_632:
[----:B------:R-:W-:Y:S05]  /*1f9e0*/  BSYNC B1 ;  /* 0x0000000000017941 */ /* 0x000fea0003800000 */
.L_x_631:
[----:B------:R-:W-:Y:S01]  /*1f9f0*/  ISETP.GE.AND P0, PT, R12, R82, PT ;  /* 0x000000520c00720c */ /* 0x000fe20003f06270 */
[----:B--23--:R0:W2:Y:S04]  /*1fa00*/  SHFL.IDX PT, R5, R3, 0x1, 0x1c1f ;  /* 0x003c1f0003057f89 */ /* 0x00c0a800000e0000 */
[----:B-1----:R0:W1:Y:S08]  /*1fa10*/  SHFL.IDX PT, R4, R0, 0x1, 0x1c1f ;  /* 0x003c1f0000047f89 */ /* 0x00207000000e0000 */
[----:B0-----:R-:W-:Y:S05]  /*1fa20*/  @P0 BRA `(.L_x_630) ;  /* 0x0000001000fc0947 */ /* 0x001fea0003800000 */
[----:B------:R-:W-:Y:S01]  /*1fa30*/  ULDC UR4, c[0x0][0xac8] ;  /* 0x0002b20000047ab9 */ /* 0x000fe20000000800 */
[----:B------:R-:W-:Y:S01]  /*1fa40*/  VIADD R25, R220, 0xa8 ;  /* 0x000000a8dc197836 */ /* 0x000fe20000000000 */
[----:B------:R-:W-:Y:S02]  /*1fa50*/  ISETP.GE.AND P4, PT, R154, UR4, PT ;  /* 0x000000049a007c0c */ /* 0x000fe4000bf86270 */
[----:B------:R-:W-:Y:S02]  /*1fa60*/  ISETP.GE.AND P3, PT, R152, UR4, PT ;  /* 0x0000000498007c0c */ /* 0x000fe4000bf66270 */
[----:B------:R-:W-:Y:S02]  /*1fa70*/  ISETP.GE.AND P5, PT, R220, UR4, PT ;  /* 0x00000004dc007c0c */ /* 0x000fe4000bfa6270 */
[----:B------:R-:W-:Y:S02]  /*1fa80*/  ISETP.GE.AND P1, PT, R145, UR4, PT ;  /* 0x0000000491007c0c */ /* 0x000fe4000bf26270 */
[----:B------:R-:W-:-:S02]  /*1fa90*/  ISETP.GE.AND P0, PT, R147, UR4, PT ;  /* 0x0000000493007c0c */ /* 0x000fc4000bf06270 */
[----:B------:R-:W-:Y:S02]  /*1faa0*/  IADD3 R3, R220, 0xb0, RZ ;  /* 0x000000b0dc037810 */ /* 0x000fe40007ffe0ff */
[----:B------:R-:W-:Y:S02]  /*1fab0*/  SHF.R.S32.HI R0, RZ, 0x1f, R25 ;  /* 0x0000001fff007819 */ /* 0x000fe40000011419 */
[-C--:B-1----:R-:W-:Y:S02]  /*1fac0*/  @!P4 LEA R8, P2, R154, R4.reuse, 0x2 ;  /* 0x000000049a08c211 */ /* 0x082fe400078410ff */
[----:B------:R-:W-:Y:S01]  /*1fad0*/  @!P3 LEA R10, P6, R152, R4, 0x2 ;  /* 0x00000004980ab211 */ /* 0x000fe200078c10ff */
[----:B--2---:R-:W-:Y:S01]  /*1fae0*/  @!P5 IMAD.WIDE R6, R220, 0x4, R4 ;  /* 0x00000004dc06d825 */ /* 0x004fe200078e0204 */
[----:B------:R-:W-:Y:S02]  /*1faf0*/  @!P4 LEA.HI.X R9, R154, R5, R155, 0x2, P2 ;  /* 0x000000059a09c211 */ /* 0x000fe400010f149b */
[----:B------:R-:W-:-:S02]  /*1fb00*/  ISETP.GE.AND P2, PT, R143, UR4, PT ;  /* 0x000000048f007c0c */ /* 0x000fc4000bf46270 */
[-C--:B------:R-:W-:Y:S01]  /*1fb10*/  @!P3 LEA.HI.X R11, R152, R5.reuse, R153, 0x2, P6 ;  /* 0x00000005980bb211 */ /* 0x080fe200030f1499 */
[----:B------:R0:W-:Y:S01]  /*1fb20*/  @!P5 ST.E.64 desc[UR60][R6.64], R26 ;  /* 0x0000001a0600d985 */ /* 0x0001e2000c101b3c */
[-C--:B------:R-:W-:Y:S02]  /*1fb30*/  @!P1 LEA R14, P5, R145, R4.reuse, 0x2 ;  /* 0x00000004910e9211 */ /* 0x080fe400078a10ff */
[----:B------:R-:W-:Y:S01]  /*1fb40*/  @!P0 LEA R12, P6, R147, R4, 0x2 ;  /* 0x00000004930c8211 */ /* 0x000fe200078c10ff */
[----:B------:R1:W-:Y:S01]  /*1fb50*/  @!P4 ST.E.64 desc[UR60][R8.64], R30 ;  /* 0x0000001e0800c985 */ /* 0x0003e2000c101b3c */
[----:B------:R-:W-:Y:S02]  /*1fb60*/  ISETP.GE.AND P4, PT, R139, UR4, PT ;  /* 0x000000048b007c0c */ /* 0x000fe4000bf86270 */
[----:B------:R-:W-:Y:S01]  /*1fb70*/  @!P1 LEA.HI.X R15, R145, R5, R146, 0x2, P5 ;  /* 0x00000005910f9211 */ /* 0x000fe200028f1492 */
[----:B------:R2:W-:Y:S01]  /*1fb80*/  @!P3 ST.E.64 desc[UR60][R10.64], R34 ;  /* 0x000000220a00b985 */ /* 0x0005e2000c101b3c */
[----:B------:R-:W-:-:S02]  /*1fb90*/  ISETP.GE.AND P3, PT, R141, UR4, PT ;  /* 0x000000048d007c0c */ /* 0x000fc4000bf66270 */
[----:B------:R-:W-:Y:S02]  /*1fba0*/  ISETP.GE.AND P5, PT, R137, UR4, PT ;  /* 0x0000000489007c0c */ /* 0x000fe4000bfa6270 */
[----:B------:R-:W-:Y:S02]  /*1fbb0*/  @!P0 LEA.HI.X R13, R147, R5, R148, 0x2, P6 ;  /* 0x00000005930d8211 */ /* 0x000fe400030f1494 */
[----:B------:R-:W-:-:S03]  /*1fbc0*/  @!P2 LEA R20, P6, R143, R4, 0x2 ;  /* 0x000000048f14a211 */ /* 0x000fc600078c10ff */
[----:B------:R-:W-:Y:S01]  /*1fbd0*/  @!P0 ST.E.64 desc[UR60][R12.64], R38 ;  /* 0x000000260c008985 */ /* 0x000fe2000c101b3c */
[-C--:B------:R-:W-:Y:S02]  /*1fbe0*/  @!P2 LEA.HI.X R21, R143, R5.reuse, R144, 0x2, P6 ;  /* 0x000000058f15a211 */ /* 0x080fe400030f1490 */
[----:B------:R-:W-:Y:S01]  /*1fbf0*/  ISETP.GE.AND P0, PT, R135, UR4, PT ;  /* 0x0000000487007c0c */ /* 0x000fe2000bf06270 */
[----:B------:R3:W-:Y:S01]  /*1fc00*/  @!P1 ST.E.64 desc[UR60][R14.64], R42 ;  /* 0x0000002a0e009985 */ /* 0x0007e2000c101b3c */
[-C--:B0-----:R-:W-:Y:S02]  /*1fc10*/  @!P3 LEA R6, P6, R141, R4.reuse, 0x2 ;  /* 0x000000048d06b211 */ /* 0x081fe400078c10ff */
[----:B------:R-:W-:Y:S01]  /*1fc20*/  ISETP.GE.AND P1, PT, R95, UR4, PT ;  /* 0x000000045f007c0c */ /* 0x000fe2000bf26270 */
[----:B------:R0:W-:Y:S01]  /*1fc30*/  @!P2 ST.E.64 desc[UR60][R20.64], R46 ;  /* 0x0000002e1400a985 */ /* 0x0001e2000c101b3c */
[----:B-1----:R-:W-:Y:S02]  /*1fc40*/  @!P4 LEA R8, P2, R139, R4, 0x2 ;  /* 0x000000048b08c211 */ /* 0x002fe400078410ff */
[----:B------:R-:W-:-:S02]  /*1fc50*/  @!P3 LEA.HI.X R7, R141, R5, R142, 0x2, P6 ;  /* 0x000000058d07b211 */ /* 0x000fc400030f148e */
[-C--:B--2---:R-:W-:Y:S02]  /*1fc60*/  @!P5 LEA R10, P6, R137, R4.reuse, 0x2 ;  /* 0x00000004890ad211 */ /* 0x084fe400078c10ff */
[-C--:B------:R-:W-:Y:S01]  /*1fc70*/  @!P4 LEA.HI.X R9, R139, R5.reuse, R140, 0x2, P2 ;  /* 0x000000058b09c211 */ /* 0x080fe200010f148c */
[----:B------:R1:W-:Y:S01]  /*1fc80*/  @!P3 ST.E.64 desc[UR60][R6.64], R50 ;  /* 0x000000320600b985 */ /* 0x0003e2000c101b3c */
[----:B------:R-:W-:Y:S02]  /*1fc90*/  @!P5 LEA.HI.X R11, R137, R5, R138, 0x2, P6 ;  /* 0x00000005890bd211 */ /* 0x000fe400030f148a */
[----:B------:R-:W-:Y:S01]  /*1fca0*/  ISETP.GE.AND P2, PT, R93, UR4, PT ;  /* 0x000000045d007c0c */ /* 0x000fe2000bf46270 */
[----:B------:R2:W-:Y:S01]  /*1fcb0*/  @!P4 ST.E.64 desc[UR60][R8.64], R54 ;  /* 0x000000360800c985 */ /* 0x0005e2000c101b3c */
[----:B------:R-:W-:Y:S02]  /*1fcc0*/  ISETP.GE.AND P3, PT, R237, UR4, PT ;  /* 0x00000004ed007c0c */ /* 0x000fe4000bf66270 */
[-C--:B---3--:R-:W-:Y:S01]  /*1fcd0*/  @!P1 LEA R14, P4, R95, R4.reuse, 0x2 ;  /* 0x000000045f0e9211 */ /* 0x088fe200078810ff */
[----:B------:R3:W-:Y:S01]  /*1fce0*/  @!P5 ST.E.64 desc[UR60][R10.64], R58 ;  /* 0x0000003a0a00d985 */ /* 0x0007e2000c101b3c */
[----:B------:R-:W-:-:S02]  /*1fcf0*/  @!P0 LEA R12, P5, R135, R4, 0x2 ;  /* 0x00000004870c8211 */ /* 0x000fc400078a10ff */
[-C--:B------:R-:W-:Y:S02]  /*1fd00*/  @!P1 LEA.HI.X R15, R95, R5.reuse, R134, 0x2, P4 ;  /* 0x000000055f0f9211 */ /* 0x080fe400020f1486 */
[-C--:B------:R-:W-:Y:S02]  /*1fd10*/  @!P0 LEA.HI.X R13, R135, R5.reuse, R136, 0x2, P5 ;  /* 0x00000005870d8211 */ /* 0x080fe400028f1488 */
[----:B------:R-:W-:Y:S02]  /*1fd20*/  ISETP.GE.AND P5, PT, R236, UR4, PT ;  /* 0x00000004ec007c0c */ /* 0x000fe4000bfa6270 */
[----:B0-----:R-:W-:Y:S01]  /*1fd30*/  @!P2 LEA R20, P6, R93, R4, 0x2 ;  /* 0x000000045d14a211 */ /* 0x001fe200078c10ff */
[----:B------:R0:W-:Y:S01]  /*1fd40*/  @!P0 ST.E.64 desc[UR60][R12.64], R62 ;  /* 0x0000003e0c008985 */ /* 0x0001e2000c101b3c */
[----:B------:R-:W-:Y:S02]  /*1fd50*/  ISETP.GE.AND P4, PT, R235, UR4, PT ;  /* 0x00000004eb007c0c */ /* 0x000fe4000bf86270 */
[----:B------:R-:W-:Y:S01]  /*1fd60*/  @!P2 LEA.HI.X R21, R93, R5, R94, 0x2, P6 ;  /* 0x000000055d15a211 */ /* 0x000fe200030f145e */
[----:B------:R4:W-:Y:S01]  /*1fd70*/  @!P1 ST.E.64 desc[UR60][R14.64], R66 ;  /* 0x000000420e009985 */ /* 0x0009e2000c101b3c */
[----:B------:R-:W-:-:S02]  /*1fd80*/  ISETP.GE.AND P1, PT, R234, UR4, PT ;  /* 0x00000004ea007c0c */ /* 0x000fc4000bf26270 */
[-C--:B-1----:R-:W-:Y:S01]  /*1fd90*/  @!P3 LEA R6, P6, R237, R4.reuse, 0x2 ;  /* 0x00000004ed06b211 */ /* 0x082fe200078c10ff */
[----:B------:R1:W-:Y:S01]  /*1fda0*/  @!P2 ST.E.64 desc[UR60][R20.64], R70 ;  /* 0x000000461400a985 */ /* 0x0003e2000c101b3c */
[----:B------:R-:W-:Y:S02]  /*1fdb0*/  ISETP.GE.AND P2, PT, R233, UR4, PT ;  /* 0x00000004e9007c0c */ /* 0x000fe4000bf46270 */
[CC--:B--2---:R-:W-:Y:S02]  /*1fdc0*/  @!P5 LEA R8, P0, R236.reuse, R4.reuse, 0x2 ;  /* 0x00000004ec08d211 */ /* 0x0c4fe400078010ff */
[-C--:B------:R-:W-:Y:S02]  /*1fdd0*/  @!P3 LEA.HI.X R7, R237, R5.reuse, R92, 0x2, P6 ;  /* 0x00000005ed07b211 */ /* 0x080fe400030f145c */
[----:B------:R-:W-:Y:S02]  /*1fde0*/  @!P5 LEA.HI.X R9, R236, R5, R91, 0x2, P0 ;  /* 0x00000005ec09d211 */ /* 0x000fe400000f145b */
[----:B------:R-:W-:Y:S01]  /*1fdf0*/  ISETP.GE.AND P0, PT, R232, UR4, PT ;  /* 0x00000004e8007c0c */ /* 0x000fe2000bf06270 */
[----:B------:R2:W-:Y:S01]  /*1fe00*/  @!P3 ST.E.64 desc[UR60][R6.64], R74 ;  /* 0x0000004a0600b985 */ /* 0x0005e2000c101b3c */
[----:B---3--:R-:W-:-:S02]  /*1fe10*/  @!P4 LEA R10, P6, R235, R4, 0x2 ;  /* 0x00000004eb0ac211 */ /* 0x008fc400078c10ff */
[CC--:B0-----:R-:W-:Y:S01]  /*1fe20*/  @!P1 LEA R12, P3, R234.reuse, R4.reuse, 0x2 ;  /* 0x00000004ea0c9211 */ /* 0x0c1fe200078610ff */
[----:B------:R0:W-:Y:S01]  /*1fe30*/  @!P5 ST.E.64 desc[UR60][R8.64], R78 ;  /* 0x0000004e0800d985 */ /* 0x0001e2000c101b3c */
[-C--:B------:R-:W-:Y:S02]  /*1fe40*/  @!P4 LEA.HI.X R11, R235, R5.reuse, R90, 0x2, P6 ;  /* 0x00000005eb0bc211 */ /* 0x080fe400030f145a */
[----:B------:R-:W-:Y:S02]  /*1fe50*/  @!P1 LEA.HI.X R13, R234, R5, R89, 0x2, P3 ;  /* 0x00000005ea0d9211 */ /* 0x000fe400018f1459 */
[-C--:B----4-:R-:W-:Y:S01]  /*1fe60*/  @!P2 LEA R14, P6, R233, R4.reuse, 0x2 ;  /* 0x00000004e90ea211 */ /* 0x090fe200078c10ff */
[----:B------:R3:W-:Y:S01]  /*1fe70*/  @!P4 ST.E.64 desc[UR60][R10.64], R126 ;  /* 0x0000007e0a00c985 */ /* 0x0007e2000c101b3c */
[----:B------:R-:W-:Y:S02]  /*1fe80*/  ISETP.GE.AND P3, PT, R231, UR4, PT ;  /* 0x00000004e7007c0c */ /* 0x000fe4000bf66270 */
[----:B------:R-:W-:Y:S01]  /*1fe90*/  ISETP.GE.AND P4, PT, R25, UR4, PT ;  /* 0x0000000419007c0c */ /* 0x000fe2000bf86270 */
[----:B------:R4:W-:Y:S01]  /*1fea0*/  @!P1 ST.E.64 desc[UR60][R12.64], R128 ;  /* 0x000000800c009985 */ /* 0x0009e2000c101b3c */
[----:B-1----:R-:W-:-:S02]  /*1feb0*/  @!P0 LEA R20, P5, R232, R4, 0x2 ;  /* 0x00000004e8148211 */ /* 0x002fc400078a10ff */
[-C--:B------:R-:W-:Y:S02]  /*1fec0*/  @!P2 LEA.HI.X R15, R233, R5.reuse, R88, 0x2, P6 ;  /* 0x00000005e90fa211 */ /* 0x080fe400030f1458 */
[----:B------:R-:W-:Y:S02]  /*1fed0*/  ISETP.GE.AND P1, PT, R230, UR4, PT ;  /* 0x00000004e6007c0c */ /* 0x000fe4000bf26270 */
[----:B------:R-:W-:Y:S01]  /*1fee0*/  @!P0 LEA.HI.X R21, R232, R5, R87, 0x2, P5 ;  /* 0x00000005e8158211 */ /* 0x000fe200028f1457 */
[----:B------:R1:W-:Y:S01]  /*1fef0*/  @!P2 ST.E.64 desc[UR60][R14.64], R130 ;  /* 0x000000820e00a985 */ /* 0x0003e2000c101b3c */
[----:B------:R-:W-:Y:S02]  /*1ff00*/  ISETP.GE.AND P5, PT, R227, UR4, PT ;  /* 0x00000004e3007c0c */ /* 0x000fe4000bfa6270 */
[----:B------:R-:W-:Y:S01]  /*1ff10*/  ISETP.GE.AND P2, PT, R3, UR4, PT ;  /* 0x0000000403007c0c */ /* 0x000fe2000bf46270 */
[----:B------:R1:W-:Y:S01]  /*1ff20*/  @!P0 ST.E.64 desc[UR60][R20.64], R132 ;  /* 0x0000008414008985 */ /* 0x0003e2000c101b3c */
[----:B--2---:R-:W-:-:S02]  /*1ff30*/  @!P3 LEA R6, P6, R231, R4, 0x2 ;  /* 0x00000004e706b211 */ /* 0x004fc400078c10ff */
[-C--:B------:R-:W-:Y:S02]  /*1ff40*/  @!P4 LEA R24, P0, R25, R4.reuse, 0x2 ;  /* 0x000000041918c211 */ /* 0x080fe400078010ff */
[-C--:B------:R-:W-:Y:S02]  /*1ff50*/  @!P3 LEA.HI.X R7, R231, R5.reuse, R86, 0x2, P6 ;  /* 0x00000005e707b211 */ /* 0x080fe400030f1456 */
[-C--:B0-----:R-:W-:Y:S02]  /*1ff60*/  @!P1 LEA R8, P6, R230, R4.reuse, 0x2 ;  /* 0x00000004e6089211 */ /* 0x081fe400078c10ff */
[----:B------:R-:W-:Y:S01]  /*1ff70*/  @!P4 LEA.HI.X R25, R25, R5, R0, 0x2, P0 ;  /* 0x000000051919c211 */ /* 0x000fe200000f1400 */
[----:B------:R1:W-:Y:S01]  /*1ff80*/  @!P3 ST.E.64 desc[UR60][R6.64], R98 ;  /* 0x000000620600b985 */ /* 0x0003e2000c101b3c */
[----:B---3--:R-:W-:Y:S02]  /*1ff90*/  SHF.R.S32.HI R11, RZ, 0x1f, R227 ;  /* 0x0000001fff0b7819 */ /* 0x008fe400000114e3 */
[----:B------:R-:W-:-:S02]  /*1ffa0*/  @!P5 LEA R10, P0, R227, R4, 0x2 ;  /* 0x00000004e30ad211 */ /* 0x000fc400078010ff */
[-C--:B------:R-:W-:Y:S02]  /*1ffb0*/  @!P1 LEA.HI.X R9, R230, R5.reuse, R85, 0x2, P6 ;  /* 0x00000005e6099211 */ /* 0x080fe400030f1455 */
[----:B------:R-:W-:Y:S02]  /*1ffc0*/  SHF.R.S32.HI R0, RZ, 0x1f, R3 ;  /* 0x0000001fff007819 */ /* 0x000fe40000011403 */
[----:B----4-:R-:W-:Y:S01]  /*1ffd0*/  @!P2 LEA R12, P6, R3, R4, 0x2 ;  /* 0x00000004030ca211 */ /* 0x010fe200078c10ff */
[----:B------:R1:W-:Y:S01]  /*1ffe0*/  @!P1 ST.E.64 desc[UR60][R8.64], R102 ;  /* 0x0000006608009985 */ /* 0x0003e2000c101b3c */
[-C--:B------:R-:W-:Y:S02]  /*1fff0*/  @!P5 LEA.HI.X R11, R227, R5.reuse, R11, 0x2, P0 ;  /* 0x00000005e30bd211 */ /* 0x080fe400000f140b */
[----:B------:R-:W-:Y:S01]  /*20000*/  @!P2 LEA.HI.X R13, R3, R5, R0, 0x2, P6 ;  /* 0x00000005030da211 */ /* 0x000fe200030f1400 */
[----:B------:R-:W-:Y:S02]  /*20010*/  VIADD R3, R220, 0xb8 ;  /* 0x000000b8dc037836 */ /* 0x000fe40000000000 */
[----:B------:R1:W-:Y:S03]  /*20020*/  @!P5 ST.E.64 desc[UR60][R10.64], R106 ;  /* 0x0000006a0a00d985 */ /* 0x0003e6000c101b3c */
[----:B------:R-:W-:Y:S01]  /*20030*/  ISETP.GE.AND P0, PT, R3, UR4, PT ;  /* 0x0000000403007c0c */ /* 0x000fe2000bf06270 */
[----:B------:R1:W-:Y:S04]  /*20040*/  @!P4 ST.E.64 desc[UR60][R24.64], R110 ;  /* 0x0000006e1800c985 */ /* 0x0003e8000c101b3c */
[----:B------:R1:W-:Y:S08]  /*20050*/  @!P2 ST.E.64 desc[UR60][R12.64], R114 ;  /* 0x000000720c00a985 */ /* 0x0003f0000c101b3c */
[----:B------:R-:W-:Y:S05]  /*20060*/  @P0 BRA `(.L_x_630) ;  /* 0x0000000c006c0947 */ /* 0x000fea0003800000 */
[----:B------:R-:W-:Y:S02]  /*20070*/  LEA R4, P0, R3, R4, 0x2 ;  /* 0x0000000403047211 */ /* 0x000fe400078010ff */
[----:B------:R-:W-:-:S04]  /*20080*/  SHF.R.S32.HI R0, RZ, 0x1f, R3 ;  /* 0x0000001fff007819 */ /* 0x000fc80000011403 */
[----:B------:R-:W-:-:S05]  /*20090*/  LEA.HI.X R5, R3, R5, R0, 0x2, P0 ;  /* 0x0000000503057211 */ /* 0x000fca00000f1400 */
[----:B------:R0:W-:Y:S01]  /*200a0*/  ST.E.64 desc[UR60][R4.64], R118 ;  /* 0x0000007604007985 */ /* 0x0001e2000c101b3c */
[----:B------:R-:W-:Y:S05]  /*200b0*/  BRA `(.L_x_630) ;  /* 0x0000000c00587947 */ /* 0x000fea0003800000 */
.L_x_621:
[----:B------:R-:W-:Y:S01]  /*200c0*/  ULDC.64 UR6, c[0x0][0xc08] ;  /* 0x0003020000067ab9 */ /* 0x000fe20000000a00 */
[----:B------:R-:W-:Y:S01]  /*200d0*/  ULDC.64 UR4, c[0x0][0xc00] ;  /* 0x0003000000047ab9 */ /* 0x000fe20000000a00 */
[----:B------:R-:W-:Y:S01]  /*200e0*/  ISETP.NE.U32.AND P1, PT, RZ, UR6, PT ;  /* 0x00000006ff007c0c */ /* 0x000fe2000bf25070 */
[----:B------:R-:W-:Y:S01]  /*200f0*/  IMAD.MOV.U32 R3, RZ, RZ, RZ ;  /* 0x000000ffff037224 */ /* 0x000fe200078e00ff */
[----:B------:R-:W-:Y:S02]  /*20100*/  ISETP.NE.U32.AND P0, PT, RZ, UR4, PT ;  /* 0x00000004ff007c0c */ /* 0x000fe4000bf05070 */
[----:B------:R-:W-:Y:S02]  /*20110*/  ISETP.NE.AND.EX P1, PT, RZ, UR7, PT, P1 ;  /* 0x00000007ff007c0c */ /* 0x000fe4000bf25310 */
[----:B------:R-:W-:Y:S02]  /*20120*/  IADD3 R4, P2, R223, UR4, RZ ;  /* 0x00000004df047c10 */ /* 0x000fe4000ff5e0ff */
[----:B------:R-:W-:-:S02]  /*20130*/  ISETP.NE.AND.EX P0, PT, RZ, UR5, PT, P0 ;  /* 0x00000005ff007c0c */ /* 0x000fc4000bf05300 */
[----:B------:R-:W-:Y:S01]  /*20140*/  IADD3.X R5, R224, UR5, RZ, P2, !PT ;  /* 0x00000005e0057c10 */ /* 0x000fe200097fe4ff */
[----:B------:R-:W-:Y:S02]  /*20150*/  ULDC UR4, c[0x0][0xa88] ;  /* 0x0002a20000047ab9 */ /* 0x000fe40000000800 */
[----:B------:R-:W-:-:S04]  /*20160*/  IMAD.U32 R0, RZ, RZ, UR4 ;  /* 0x00000004ff007e24 */ /* 0x000fc8000f8e00ff */
[----:B------:R-:W-:-:S04]  /*20170*/  @P1 IADD3 R6, P2, R223, UR6, RZ ;  /* 0x00000006df061c10 */ /* 0x000fc8000ff5e0ff */
[----:B------:R-:W-:Y:S01]  /*20180*/  @P1 IADD3.X R7, R224, UR7, RZ, P2, !PT ;  /* 0x00000007e0071c10 */ /* 0x000fe200097fe4ff */
[----:B------:R2:W5:Y:S04]  /*20190*/  @P0 LDG.E R3, desc[UR60][R4.64] ;  /* 0x0000003c04030981 */ /* 0x000568000c1e1900 */
[----:B------:R2:W5:Y:S01]  /*201a0*/  @P1 LDG.E R0, desc[UR60][R6.64] ;  /* 0x0000003c06001981 */ /* 0x000562000c1e1900 */
[----:B------:R-:W-:Y:S01]  /*201b0*/  ISETP.NE.AND P2, PT, R221, RZ, PT ;  /* 0x000000ffdd00720c */ /* 0x000fe20003f45270 */
[----:B------:R-:W3:-:S12]  /*201c0*/  S2R R9, SR_TID.X ;  /* 0x0000000000097919 */ /* 0x000ed80000002100 */
[----:B------:R-:W4:Y:S01]  /*201d0*/  @!P2 LDC R221, c[0x0][0xad4] ;  /* 0x0002b500ffddab82 */ /* 0x000f220000000800 */
[----:B---3--:R-:W-:Y:S02]  /*201e0*/  IADD3 R8, R9, -0x80, RZ ;  /* 0xffffff8009087810 */ /* 0x008fe40007ffe0ff */
[----:B----4-:R-:W-:Y:S02]  /*201f0*/  ISETP.GT.AND P2, PT, R221, 0x1, PT ;  /* 0x00000001dd00780c */ /* 0x010fe40003f44270 */
[----:B------:R-:W-:Y:S01]  /*20200*/  ISETP.GT.AND P3, PT, R8, 0x7f, PT ;  /* 0x0000007f0800780c */ /* 0x000fe20003f64270 */
[----:B--2---:R-:W-:-:S12]  /*20210*/  @P1 BRA `(.L_x_633) ;  /* 0x0000000000101947 */ /* 0x004fd80003800000 */
[----:B------:R-:W-:Y:S05]  /*20220*/  @!P0 BRA `(.L_x_633) ;  /* 0x00000000000c8947 */ /* 0x000fea0003800000 */
[----:B------:R-:W2:Y:S04]  /*20230*/  LDG.E R7, desc[UR60][R4.64] ;  /* 0x0000003c04077981 */ /* 0x000ea8000c1e1900 */
[----:B-----5:R-:W2:Y:S02]  /*20240*/  LDG.E R0, desc[UR60][R4.64+0x4] ;  /* 0x0000043c04007981 */ /* 0x020ea4000c1e1900 */
[----:B--2---:R-:W-:-:S07]  /*20250*/  IMAD.IADD R0, R0, 0x1, -R7 ;  /* 0x0000000100007824 */ /* 0x004fce00078e0a07 */
.L_x_633:
[----:B------:R-:W2:Y:S01]  /*20260*/  LDL.LU R4, [R1+0x68] ;  /* 0x0000680001047983 */ /* 0x000ea20000300800 */
[----:B------:R-:W-:Y:S01]  /*20270*/  BSSY B1, `(.L_x_634) ;  /* 0x0000036000017945 */ /* 0x000fe20003800000 */
[----:B------:R-:W-:Y:S02]  /*20280*/  SEL R27, R222, RZ, !P0 ;  /* 0x000000ffde1b7207 */ /* 0x000fe40004000000 */
[----:B-----5:R-:W-:Y:S02]  /*20290*/  SHF.R.S32.HI R26, RZ, 0x1f, R3 ;  /* 0x0000001fff1a7819 */ /* 0x020fe40000011403 */
[----:B--2---:R-:W-:Y:S01]  /*202a0*/  SEL R28, R4, RZ, !P0 ;  /* 0x000000ff041c7207 */ /* 0x004fe20004000000 */
[----:B------:R-:W-:Y:S06]  /*202b0*/  @P3 BRA `(.L_x_635) ;  /* 0x0000000000c43947 */ /* 0x000fec0003800000 */
[----:B------:R-:W2:Y:S01]  /*202c0*/  LDC R31, c[0x0][0xbe8] ;  /* 0x0002fa00ff1f7b82 */ /* 0x000ea20000000800 */
[----:B------:R-:W-:-:S04]  /*202d0*/  IMAD R4, R228, 0x80, R9 ;  /* 0x00000080e4047824 */ /* 0x000fc800078e0209 */
[----:B------:R-:W-:Y:S02]  /*202e0*/  VIADD R29, R4, 0xffffff80 ;  /* 0xffffff80041d7836 */ /* 0x000fe40000000000 */
[----:B--2---:R-:W-:-:S05]  /*202f0*/  IMAD R5, R0, R31, RZ ;  /* 0x0000001f00057224 */ /* 0x004fca00078e02ff */
[----:B------:R-:W-:-:S13]  /*20300*/  ISETP.GE.AND P0, PT, R29, R5, PT ;  /* 0x000000051d00720c */ /* 0x000fda0003f06270 */
[----:B------:R-:W-:Y:S05]  /*20310*/  @P0 BRA `(.L_x_635) ;  /* 0x0000000000ac0947 */ /* 0x000fea0003800000 */
[----:B------:R-:W-:Y:S01]  /*20320*/  ISETP.GT.AND P0, PT, R221, 0x1, PT ;  /* 0x00000001dd00780c */ /* 0x000fe20003f04270 */
[----:B------:R-:W2:Y:S01]  /*20330*/  LDC.64 R4, c[0x0][0xba8] ;  /* 0x0002ea00ff047b82 */ /* 0x000ea20000000a00 */
[----:B------:R-:W-:Y:S01]  /*20340*/  MOV R24, 0x9b8 ;  /* 0x000009b800187802 */ /* 0x000fe20000000f00 */
[----:B------:R-:W-:Y:S01]  /*20350*/  IMAD.MOV.U32 R21, RZ, RZ, R29 ;  /* 0x000000ffff157224 */ /* 0x000fe200078e001d */
[----:B------:R-:W-:Y:S02]  /*20360*/  ISETP.NE.AND P1, PT, R31, 0x1, PT ;  /* 0x000000011f00780c */ /* 0x000fe40003f25270 */
[----:B------:R-:W-:Y:S02]  /*20370*/  SEL R24, R24, 0x978, P0 ;  /* 0x0000097818187807 */ /* 0x000fe40000000000 */
[----:B------:R-:W-:Y:S02]  /*20380*/  SEL R229, R229, RZ, P0 ;  /* 0x000000ffe5e57207 */ /* 0x000fe40000000000 */
[----:B------:R-:W3:Y:S08]  /*20390*/  LDC.64 R10, c[0x0][R24+0x220] ;  /* 0x00008800180a7b82 */ /* 0x000ef00000000a00 */
[----:B------:R-:W4:Y:S08]  /*203a0*/  LDC.64 R8, c[0x0][R24+0x218] ;  /* 0x0000860018087b82 */ /* 0x000f300000000a00 */
[----:B------:R-:W5:Y:S08]  /*203b0*/  LDC.64 R12, c[0x0][R24+0x228] ;  /* 0x00008a00180c7b82 */ /* 0x000f700000000a00 */
[----:B------:R-:W0:Y:S08]  /*203c0*/  LDC.64 R6, c[0x0][R24+0x210] ;  /* 0x0000840018067b82 */ /* 0x000e300000000a00 */
[----:B------:R-:W1:Y:S08]  /*203d0*/  @P1 LDC R20, c[0x0][0xbec] ;  /* 0x0002fb00ff141b82 */ /* 0x000e700000000800 */
[----:B------:R-:W5:Y:S01]  /*203e0*/  @P1 LDC R33, c[0x0][0xbf0] ;  /* 0x0002fc00ff211b82 */ /* 0x000f620000000800 */
[----:B---3--:R-:W-:-:S07]  /*203f0*/  IMAD R11, R11, R27, RZ ;  /* 0x0000001b0b0b7224 */ /* 0x008fce00078e02ff */
[----:B--2---:R-:W2:Y:S01]  /*20400*/  @!P0 LDC R4, c[0x0][0xb50] ;  /* 0x0002d400ff048b82 */ /* 0x004ea20000000800 */
[----:B------:R-:W-:-:S04]  /*20410*/  IMAD.WIDE.U32 R14, R10, R27, RZ ;  /* 0x0000001b0a0e7225 */ /* 0x000fc800078e00ff */
[----:B------:R-:W-:Y:S02]  /*20420*/  IMAD R11, R10, R28, R11 ;  /* 0x0000001c0a0b7224 */ /* 0x000fe400078e020b */
[----:B-1----:R-:W-:Y:S01]  /*20430*/  @P1 IMAD.HI.U32 R20, R29, R20, RZ ;  /* 0x000000141d141227 */ /* 0x002fe200078e00ff */
[----:B------:R-:W1:Y:S02]  /*20440*/  @!P0 LDC R5, c[0x0][0xb54] ;  /* 0x0002d500ff058b82 */ /* 0x000e640000000800 */
[----:B------:R-:W-:Y:S01]  /*20450*/  IADD3 R15, R15, R11, RZ ;  /* 0x0000000b0f0f7210 */ /* 0x000fe20007ffe0ff */
[-C--:B----4-:R-:W-:Y:S02]  /*20460*/  IMAD R25, R9, R219.reuse, RZ ;  /* 0x000000db09197224 */ /* 0x090fe400078e02ff */
[----:B------:R-:W-:Y:S01]  /*20470*/  IMAD.WIDE.U32 R8, R8, R219, RZ ;  /* 0x000000db08087225 */ /* 0x000fe200078e00ff */
[----:B-----5:R-:W-:-:S03]  /*20480*/  @P1 SHF.R.U32.HI R21, RZ, R33, R20 ;  /* 0x00000021ff151219 */ /* 0x020fc60000011614 */
[----:B------:R-:W-:Y:S01]  /*20490*/  IMAD.IADD R25, R9, 0x1, R25 ;  /* 0x0000000109197824 */ /* 0x000fe200078e0219 */
[----:B------:R-:W-:Y:S01]  /*204a0*/  IADD3 R10, P1, P3, R14, R8, R3 ;  /* 0x000000080e0a7210 */ /* 0x000fe20007b3e003 */
[----:B------:R-:W-:-:S03]  /*204b0*/  IMAD.WIDE.U32 R8, R12, R229, RZ ;  /* 0x000000e50c087225 */ /* 0x000fc600078e00ff */
[----:B------:R-:W-:Y:S01]  /*204c0*/  IADD3.X R12, R15, R25, R26, P1, P3 ;  /* 0x000000190f0c7210 */ /* 0x000fe20000fe641a */
[----:B------:R-:W-:Y:S01]  /*204d0*/  IMAD R13, R13, R229, RZ ;  /* 0x000000e50d0d7224 */ /* 0x000fe200078e02ff */
[----:B------:R-:W-:Y:S01]  /*204e0*/  IADD3 R8, P0, P1, R21, R10, R8 ;  /* 0x0000000a15087210 */ /* 0x000fe2000791e008 */
[--C-:B------:R-:W-:Y:S01]  /*204f0*/  IMAD.MOV R14, RZ, RZ, -R21.reuse ;  /* 0x000000ffff0e7224 */ /* 0x100fe200078e0a15 */
[----:B------:R-:W-:Y:S01]  /*20500*/  SHF.R.S32.HI R21, RZ, 0x1f, R21 ;  /* 0x0000001fff157819 */ /* 0x000fe20000011415 */
[----:B------:R-:W-:Y:S02]  /*20510*/  IMAD.IADD R13, R9, 0x1, R13 ;  /* 0x00000001090d7824 */ /* 0x000fe400078e020d */
[----:B------:R-:W-:-:S03]  /*20520*/  IMAD R11, R31, R14, R29 ;  /* 0x0000000e1f0b7224 */ /* 0x000fc600078e021d */
[----:B------:R-:W-:Y:S01]  /*20530*/  IADD3.X R9, R21, R12, R13, P0, P1 ;  /* 0x0000000c15097210 */ /* 0x000fe200007e240d */
[----:B0-----:R-:W-:Y:S01]  /*20540*/  IMAD R7, R7, R11, RZ ;  /* 0x0000000b07077224 */ /* 0x001fe200078e02ff */
[----:B------:R-:W-:-:S05]  /*20550*/  SHF.R.S32.HI R13, RZ, 0x1f, R11 ;  /* 0x0000001fff0d7819 */ /* 0x000fca000001140b */
[C---:B------:R-:W-:Y:S02]  /*20560*/  IMAD R13, R6.reuse, R13, R7 ;  /* 0x0000000d060d7224 */ /* 0x040fe400078e0207 */
[----:B------:R-:W-:-:S04]  /*20570*/  IMAD.WIDE.U32 R6, R6, R11, R8 ;  /* 0x0000000b06067225 */ /* 0x000fc800078e0008 */
[----:B------:R-:W-:Y:S01]  /*20580*/  IMAD.IADD R7, R7, 0x1, R13 ;  /* 0x0000000107077824 */ /* 0x000fe200078e020d */
[----:B--2---:R-:W-:-:S04]  /*20590*/  LEA R4, P0, R6, R4, 0x2 ;  /* 0x0000000406047211 */ /* 0x004fc800078010ff */
[----:B-1----:R-:W-:Y:S01]  /*205a0*/  LEA.HI.X R5, R6, R5, R7, 0x2, P0 ;  /* 0x0000000506057211 */ /* 0x002fe200000f1407 */
[----:B------:R-:W-:-:S05]  /*205b0*/  IMAD.MOV.U32 R7, RZ, RZ, -0x800000 ;  /* 0xff800000ff077424 */ /* 0x000fca00078e00ff */
[----:B------:R2:W-:Y:S03]  /*205c0*/  STG.E desc[UR60][R4.64], R7 ;  /* 0x0000000704007986 */ /* 0x0005e6000c10193c */
.L_x_635:
[----:B------:R-:W-:Y:S05]  /*205d0*/  BSYNC B1 ;  /* 0x0000000000017941 */ /* 0x000fea0003800000 */
.L_x_634:
[----:B------:R-:W-:Y:S05]  /*205e0*/  @P2 BRA `(.L_x_630) ;  /* 0x00000008000c2947 */ /* 0x000fea0003800000 */
[----:B--2---:R-:W2:Y:S01]  /*205f0*/  S2R R4, SR_TID.X ;  /* 0x0000000000047919 */ /* 0x004ea20000002100 */
[----:B------:R-:W3:Y:S01]  /*20600*/  LDC R11, c[0x0][0xbe8] ;  /* 0x0002fa00ff0b7b82 */ /* 0x000ee20000000800 */
[----:B------:R-:W-:Y:S01]  /*20610*/  ULDC.64 UR4, c[0x0][0xaa0] ;  /* 0x0002a80000047ab9 */ /* 0x000fe20000000a00 */
[----:B------:R-:W-:Y:S01]  /*20620*/  BSSY B1, `(.L_x_636) ;  /* 0x0000049000017945 */ /* 0x000fe20003800000 */
[----:B---3--:R-:W-:Y:S02]  /*20630*/  ISETP.NE.AND P0, PT, R11, 0x1, PT ;  /* 0x000000010b00780c */ /* 0x008fe40003f05270 */
[----:B--2---:R-:W-:Y:S01]  /*20640*/  IADD3 R6, R4, -0x80, RZ ;  /* 0xffffff8004067810 */ /* 0x004fe20007ffe0ff */
[----:B------:R-:W-:-:S03]  /*20650*/  IMAD R4, R26, UR4, RZ ;  /* 0x000000041a047c24 */ /* 0x000fc6000f8e02ff */
[----:B------:R-:W-:Y:S01]  /*20660*/  SHF.R.S32.HI R5, RZ, 0x1f, R6 ;  /* 0x0000001fff057819 */ /* 0x000fe20000011406 */
[----:B------:R-:W-:-:S06]  /*20670*/  IMAD R7, R3, UR5, R4 ;  /* 0x0000000503077c24 */ /* 0x000fcc000f8e0204 */
[----:B------:R-:W2:Y:S01]  /*20680*/  @P0 LDC R9, c[0x0][0xbec] ;  /* 0x0002fb00ff090b82 */ /* 0x000ea20000000800 */
[----:B------:R-:W-:Y:S01]  /*20690*/  LEA.HI R8, R5, R6, RZ, 0x3 ;  /* 0x0000000605087211 */ /* 0x000fe200078f18ff */
[----:B------:R-:W-:Y:S01]  /*206a0*/  IMAD.WIDE.U32 R4, R3, UR4, RZ ;  /* 0x0000000403047c25 */ /* 0x000fe2000f8e00ff */
[----:B------:R-:W-:Y:S02]  /*206b0*/  ULDC.64 UR4, c[0x0][0xae8] ;  /* 0x0002ba0000047ab9 */ /* 0x000fe40000000a00 */
[----:B------:R-:W-:Y:S01]  /*206c0*/  LOP3.LUT R3, R8, 0xfffffff8, RZ, 0xc0, !PT ;  /* 0xfffffff808037812 */ /* 0x000fe200078ec0ff */
[----:B------:R-:W-:Y:S02]  /*206d0*/  IMAD.IADD R5, R5, 0x1, R7 ;  /* 0x0000000105057824 */ /* 0x000fe400078e0207 */
[----:B------:R-:W3:Y:S01]  /*206e0*/  @P0 LDC R13, c[0x0][0xbf0] ;  /* 0x0002fc00ff0d0b82 */ /* 0x000ee20000000800 */
[----:B------:R-:W-:Y:S01]  /*206f0*/  SHF.R.S32.HI R15, RZ, 0x3, R8 ;  /* 0x00000003ff0f7819 */ /* 0x000fe20000011408 */
[----:B------:R-:W-:-:S02]  /*20700*/  IMAD.IADD R10, R6, 0x1, -R3 ;  /* 0x00000001060a7824 */ /* 0x000fc400078e0a03 */
[----:B------:R-:W-:-:S04]  /*20710*/  IMAD.WIDE.U32 R4, R219, UR4, R4 ;  /* 0x00000004db047c25 */ /* 0x000fc8000f8e0004 */
[----:B------:R-:W-:Y:S02]  /*20720*/  IMAD R3, R10, 0x20, R15 ;  /* 0x000000200a037824 */ /* 0x000fe400078e020f */
[----:B------:R-:W-:Y:S01]  /*20730*/  IMAD R5, R219, UR5, R5 ;  /* 0x00000005db057c24 */ /* 0x000fe2000f8e0205 */
[----:B------:R-:W-:Y:S02]  /*20740*/  ULDC.64 UR4, c[0x0][0xaf0] ;  /* 0x0002bc0000047ab9 */ /* 0x000fe40000000a00 */
[----:B------:R-:W-:Y:S01]  /*20750*/  LEA R8, R228, R3, 0x7 ;  /* 0x00000003e4087211 */ /* 0x000fe200078e38ff */
[----:B------:R-:W-:Y:S02]  /*20760*/  IMAD R7, R28, UR4, RZ ;  /* 0x000000041c077c24 */ /* 0x000fe4000f8e02ff */
[----:B------:R-:W-:-:S04]  /*20770*/  IMAD.WIDE.U32 R4, R27, UR4, R4 ;  /* 0x000000041b047c25 */ /* 0x000fc8000f8e0004 */
[----:B--2---:R-:W-:-:S04]  /*20780*/  @P0 IMAD.HI.U32 R6, R8, R9, RZ ;  /* 0x0000000908060227 */ /* 0x004fc800078e00ff */
[----:B------:R-:W-:Y:S01]  /*20790*/  IMAD.MOV.U32 R3, RZ, RZ, R8 ;  /* 0x000000ffff037224 */ /* 0x000fe200078e0008 */
[----:B---3--:R-:W-:Y:S01]  /*207a0*/  @P0 SHF.R.U32.HI R3, RZ, R13, R6 ;  /* 0x0000000dff030219 */ /* 0x008fe20000011606 */
[----:B------:R-:W-:Y:S01]  /*207b0*/  IMAD R7, R27, UR5, R7 ;  /* 0x000000051b077c24 */ /* 0x000fe2000f8e0207 */
[----:B------:R-:W-:Y:S02]  /*207c0*/  ULDC.64 UR4, c[0x0][0xae0] ;  /* 0x0002b80000047ab9 */ /* 0x000fe40000000a00 */
[----:B------:R-:W-:Y:S01]  /*207d0*/  SHF.R.S32.HI R6, RZ, 0x1f, R3 ;  /* 0x0000001fff067819 */ /* 0x000fe20000011403 */
[----:B------:R-:W-:Y:S02]  /*207e0*/  IMAD.IADD R5, R5, 0x1, R7 ;  /* 0x0000000105057824 */ /* 0x000fe400078e0207 */
[----:B------:R-:W-:Y:S02]  /*207f0*/  IMAD.MOV R7, RZ, RZ, -R3 ;  /* 0x000000ffff077224 */ /* 0x000fe400078e0a03 */
[----:B------:R-:W-:-:S02]  /*20800*/  IMAD R6, R6, UR4, RZ ;  /* 0x0000000406067c24 */ /* 0x000fc4000f8e02ff */
[----:B------:R-:W-:Y:S02]  /*20810*/  IMAD R7, R11, R7, R8 ;  /* 0x000000070b077224 */ /* 0x000fe400078e0208 */
[----:B------:R-:W-:-:S04]  /*20820*/  IMAD.WIDE.U32 R4, R3, UR4, R4 ;  /* 0x0000000403047c25 */ /* 0x000fc8000f8e0004 */
[----:B------:R-:W-:Y:S01]  /*20830*/  IMAD R9, R3, UR5, R6 ;  /* 0x0000000503097c24 */ /* 0x000fe2000f8e0206 */
[----:B------:R-:W-:Y:S01]  /*20840*/  SHF.R.S32.HI R3, RZ, 0x1f, R7 ;  /* 0x0000001fff037819 */ /* 0x000fe20000011407 */
[----:B------:R-:W-:Y:S01]  /*20850*/  IMAD R8, R228, 0x80, R15 ;  /* 0x00000080e4087824 */ /* 0x000fe200078e020f */
[----:B------:R-:W-:Y:S01]  /*20860*/  ULDC.64 UR4, c[0x0][0xad8] ;  /* 0x0002b60000047ab9 */ /* 0x000fe20000000a00 */
[----:B------:R-:W-:Y:S01]  /*20870*/  IMAD R11, R0, R11, RZ ;  /* 0x0000000b000b7224 */ /* 0x000fe200078e02ff */
[----:B------:R-:W-:Y:S01]  /*20880*/  IADD3 R5, R5, R9, RZ ;  /* 0x0000000905057210 */ /* 0x000fe20007ffe0ff */
[----:B------:R-:W-:Y:S02]  /*20890*/  IMAD R6, R3, UR4, RZ ;  /* 0x0000000403067c24 */ /* 0x000fe4000f8e02ff */
[C---:B------:R-:W-:Y:S01]  /*208a0*/  VIADD R3, R8.reuse, 0x40 ;  /* 0x0000004008037836 */ /* 0x040fe20000000000 */
[----:B------:R-:W-:Y:S01]  /*208b0*/  ISETP.GE.AND P2, PT, R8, R11, PT ;  /* 0x0000000b0800720c */ /* 0x000fe20003f46270 */
[----:B------:R-:W-:-:S02]  /*208c0*/  IMAD R9, R7, UR5, R6 ;  /* 0x0000000507097c24 */ /* 0x000fc4000f8e0206 */
[----:B------:R-:W-:Y:S01]  /*208d0*/  IMAD.WIDE.U32 R4, R7, UR4, R4 ;  /* 0x0000000407047c25 */ /* 0x000fe2000f8e0004 */
[-C--:B------:R-:W-:Y:S01]  /*208e0*/  ISETP.GE.AND P1, PT, R3, R11.reuse, PT ;  /* 0x0000000b0300720c */ /* 0x080fe20003f26270 */
[----:B------:R-:W-:Y:S01]  /*208f0*/  ULDC.64 UR4, c[0x0][0xa80] ;  /* 0x0002a00000047ab9 */ /* 0x000fe20000000a00 */
[----:B------:R-:W-:Y:S01]  /*20900*/  SHF.L.U32 R7, R10, 0x3, RZ ;  /* 0x000000030a077819 */ /* 0x000fe200000006ff */
[----:B------:R-:W-:Y:S01]  /*20910*/  IMAD.IADD R3, R5, 0x1, R9 ;  /* 0x0000000105037824 */ /* 0x000fe200078e0209 */
[----:B------:R-:W-:Y:S01]  /*20920*/  LEA R6, P3, R4, UR4, 0x1 ;  /* 0x0000000404067c11 */ /* 0x000fe2000f8608ff */
[----:B------:R-:W-:Y:S01]  /*20930*/  VIADD R0, R8, 0x20 ;  /* 0x0000002008007836 */ /* 0x000fe20000000000 */
[----:B------:R-:W-:Y:S01]  /*20940*/  SHF.R.S32.HI R14, RZ, 0x1f, R7 ;  /* 0x0000001fff0e7819 */ /* 0x000fe20000011407 */
[C---:B------:R-:W-:Y:S01]  /*20950*/  VIADD R9, R7.reuse, 0x40 ;  /* 0x0000004007097836 */ /* 0x040fe20000000000 */
[----:B------:R-:W-:Y:S01]  /*20960*/  LEA.HI.X R3, R4, UR5, R3, 0x1, P3 ;  /* 0x0000000504037c11 */ /* 0x000fe200098f0c03 */
[----:B------:R-:W-:Y:S01]  /*20970*/  VIADD R13, R7, 0x80 ;  /* 0x00000080070d7836 */ /* 0x000fe20000000000 */
[----:B------:R-:W-:Y:S01]  /*20980*/  ISETP.GE.AND P0, PT, R0, R11, PT ;  /* 0x0000000b0000720c */ /* 0x000fe20003f06270 */
[----:B------:R2:W3:Y:S01]  /*20990*/  SHFL.IDX PT, R4, R6, RZ, 0x181f ;  /* 0x00181fff06047589 */ /* 0x0004e200000e0000 */
[----:B------:R-:W-:-:S02]  /*209a0*/  SHF.R.S32.HI R10, RZ, 0x1f, R9 ;  /* 0x0000001fff0a7819 */ /* 0x000fc40000011409 */
[----:B------:R-:W-:Y:S01]  /*209b0*/  SHF.R.S32.HI R12, RZ, 0x1f, R13 ;  /* 0x0000001fff0c7819 */ /* 0x000fe2000001140d */
[----:B------:R2:W4:Y:S01]  /*209c0*/  SHFL.IDX PT, R0, R3, RZ, 0x181f ;  /* 0x00181fff03007589 */ /* 0x00052200000e0000 */
[----:B------:R-:W-:Y:S07]  /*209d0*/  @P2 BRA `(.L_x_637) ;  /* 0x0000000000342947 */ /* 0x000fee0003800000 */
[----:B------:R-:W-:Y:S02]  /*209e0*/  ULDC UR4, c[0x0][0xac8] ;  /* 0x0002b20000047ab9 */ /* 0x000fe40000000800 */
[----:B------:R-:W-:Y:S02]  /*209f0*/  ISETP.GE.AND P4, PT, R7, UR4, PT ;  /* 0x0000000407007c0c */ /* 0x000fe4000bf86270 */
[----:B------:R-:W-:Y:S02]  /*20a00*/  ISETP.GE.AND P3, PT, R9, UR4, PT ;  /* 0x0000000409007c0c */ /* 0x000fe4000bf66270 */
[----:B------:R-:W-:-:S09]  /*20a10*/  ISETP.GE.AND P2, PT, R13, UR4, PT ;  /* 0x000000040d007c0c */ /* 0x000fd2000bf46270 */
[-C--:B---3--:R-:W-:Y:S02]  /*20a20*/  @!P4 LEA R20, P6, R7, R4.reuse, 0x1 ;  /* 0x000000040714c211 */ /* 0x088fe400078c08ff */
[----:B------:R-:W-:Y:S02]  /*20a30*/  @!P3 LEA R24, P5, R9, R4, 0x1 ;  /* 0x000000040918b211 */ /* 0x000fe400078a08ff */
[----:B----4-:R-:W-:Y:S02]  /*20a40*/  @!P4 LEA.HI.X R21, R7, R0, R14, 0x1, P6 ;  /* 0x000000000715c211 */ /* 0x010fe400030f0c0e */
[----:B------:R-:W-:Y:S02]  /*20a50*/  @!P2 LEA R4, P6, R13, R4, 0x1 ;  /* 0x000000040d04a211 */ /* 0x000fe400078c08ff */
[-C--:B------:R-:W-:Y:S01]  /*20a60*/  @!P3 LEA.HI.X R25, R9, R0.reuse, R10, 0x1, P5 ;  /* 0x000000000919b211 */ /* 0x080fe200028f0c0a */
[----:B------:R3:W-:Y:S01]  /*20a70*/  @!P4 ST.E.128 desc[UR60][R20.64], RZ ;  /* 0x000000ff1400c985 */ /* 0x0007e2000c101d3c */
[----:B------:R-:W-:-:S03]  /*20a80*/  @!P2 LEA.HI.X R5, R13, R0, R12, 0x1, P6 ;  /* 0x000000000d05a211 */ /* 0x000fc600030f0c0c */
[----:B------:R3:W-:Y:S04]  /*20a90*/  @!P3 ST.E.128 desc[UR60][R24.64], RZ ;  /* 0x000000ff1800b985 */ /* 0x0007e8000c101d3c */
[----:B------:R3:W-:Y:S02]  /*20aa0*/  @!P2 ST.E.128 desc[UR60][R4.64], RZ ;  /* 0x000000ff0400a985 */ /* 0x0007e4000c101d3c */
.L_x_637:
[----:B------:R-:W-:Y:S05]  /*20ab0*/  BSYNC B1 ;  /* 0x0000000000017941 */ /* 0x000fea0003800000 */
.L_x_636:
[----:B----4-:R4:W0:Y:S01]  /*20ac0*/  SHFL.IDX PT, R0, R3, 0x1, 0x181f ;  /* 0x00381f0003007f89 */ /* 0x01082200000e0000 */
[----:B------:R-:W-:Y:S03]  /*20ad0*/  BSSY B1, `(.L_x_638) ;  /* 0x0000010000017945 */ /* 0x000fe60003800000 */
[----:B---3--:R4:W3:Y:S01]  /*20ae0*/  SHFL.IDX PT, R4, R6, 0x1, 0x181f ;  /* 0x00381f0006047f89 */ /* 0x0088e200000e0000 */
        /* <DEDUP_REMOVED lines=14> */
.L_x_639:
[----:B------:R-:W-:Y:S05]  /*20bd0*/  BSYNC B1 ;  /* 0x0000000000017941 */ /* 0x000fea0003800000 */
.L_x_638:
[----:B0-----:R0:W0:Y:S01]  /*20be0*/  SHFL.IDX PT, R0, R3, 0x2, 0x181f ;  /* 0x00581f0003007f89 */ /* 0x00102200000e0000 */
[----:B------:R-:W-:Y:S03]  /*20bf0*/  BSSY B1, `(.L_x_640) ;  /* 0x0000010000017945 */ /* 0x000fe60003800000 */
[----:B---3--:R3:W0:Y:S01]  /*20c00*/  SHFL.IDX PT, R4, R6, 0x2, 0x181f ;  /* 0x00581f0006047f89 */ /* 0x00862200000e0000 */
[----:B------:R-:W-:Y:S05]  /*20c10*/  @P1 BRA `(.L_x_641) ;  /* 0x0000000000341947 */ /* 0x000fea0003800000 */
[----:B------:R-:W-:Y:S02]  /*20c20*/  ULDC UR4, c[0x0][0xac8] ;  /* 0x0002b20000047ab9 */ /* 0x000fe40000000800 */
[----:B------:R-:W-:Y:S02]  /*20c30*/  ISETP.GE.AND P3, PT, R7, UR4, PT ;  /* 0x0000000407007c0c */ /* 0x000fe4000bf66270 */
[----:B------:R-:W-:Y:S02]  /*20c40*/  ISETP.GE.AND P4, PT, R9, UR4, PT ;  /* 0x0000000409007c0c */ /* 0x000fe4000bf86270 */
[----:B------:R-:W-:-:S09]  /*20c50*/  ISETP.GE.AND P5, PT, R13, UR4, PT ;  /* 0x000000040d007c0c */ /* 0x000fd2000bfa6270 */
[-C--:B0-----:R-:W-:Y:S02]  /*20c60*/  @!P3 LEA R20, P0, R7, R4.reuse, 0x1 ;  /* 0x000000040714b211 */ /* 0x081fe400078008ff */
[-C--:B------:R-:W-:Y:S02]  /*20c70*/  @!P4 LEA R24, P1, R9, R4.reuse, 0x1 ;  /* 0x000000040918c211 */ /* 0x080fe400078208ff */
[----:B------:R-:W-:Y:S02]  /*20c80*/  @!P5 LEA R4, P2, R13, R4, 0x1 ;  /* 0x000000040d04d211 */ /* 0x000fe400078408ff */
[-C--:B------:R-:W-:Y:S02]  /*20c90*/  @!P3 LEA.HI.X R21, R7, R0.reuse, R14, 0x1, P0 ;  /* 0x000000000715b211 */ /* 0x080fe400000f0c0e */
[-C--:B------:R-:W-:Y:S02]  /*20ca0*/  @!P4 LEA.HI.X R25, R9, R0.reuse, R10, 0x1, P1 ;  /* 0x000000000919c211 */ /* 0x080fe400008f0c0a */
[----:B------:R-:W-:Y:S01]  /*20cb0*/  @!P5 LEA.HI.X R5, R13, R0, R12, 0x1, P2 ;  /* 0x000000000d05d211 */ /* 0x000fe200010f0c0c */
[----:B------:R0:W-:Y:S04]  /*20cc0*/  @!P3 ST.E.128 desc[UR60][R20.64], RZ ;  /* 0x000000ff1400b985 */ /* 0x0001e8000c101d3c */
[----:B------:R0:W-:Y:S04]  /*20cd0*/  @!P4 ST.E.128 desc[UR60][R24.64], RZ ;  /* 0x000000ff1800c985 */ /* 0x0001e8000c101d3c */
[----:B------:R0:W-:Y:S02]  /*20ce0*/  @!P5 ST.E.128 desc[UR60][R4.64], RZ ;  /* 0x000000ff0400d985 */ /* 0x0001e4000c101d3c */
.L_x_641:
[----:B------:R-:W-:Y:S05]  /*20cf0*/  BSYNC B1 ;  /* 0x0000000000017941 */ /* 0x000fea0003800000 */
.L_x_640:
[----:B0-----:R-:W-:Y:S01]  /*20d00*/  IADD3 R0, R8, 0x60, RZ ;  /* 0x0000006008007810 */ /* 0x001fe20007ffe0ff */
[----:B--2-4-:R-:W0:Y:S03]  /*20d10*/  SHFL.IDX PT, R3, R3, 0x3, 0x181f ;  /* 0x00781f0003037f89 */ /* 0x014e2600000e0000 */
[----:B------:R-:W-:Y:S01]  /*20d20*/  ISETP.GE.AND P0, PT, R0, R11, PT ;  /* 0x0000000b0000720c */ /* 0x000fe20003f06270 */
[----:B------:R2:W4:-:S12]  /*20d30*/  SHFL.IDX PT, R4, R6, 0x3, 0x181f ;  /* 0x00781f0006047f89 */ /* 0x00051800000e0000 */
[----:B--2---:R-:W-:Y:S05]  /*20d40*/  @P0 BRA `(.L_x_630) ;  /* 0x0000000000340947 */ /* 0x004fea0003800000 */
[----:B------:R-:W-:Y:S02]  /*20d50*/  ULDC UR4, c[0x0][0xac8] ;  /* 0x0002b20000047ab9 */ /* 0x000fe40000000800 */
[----:B------:R-:W-:Y:S02]  /*20d60*/  ISETP.GE.AND P3, PT, R7, UR4, PT ;  /* 0x0000000407007c0c */ /* 0x000fe4000bf66270 */
[----:B------:R-:W-:Y:S02]  /*20d70*/  ISETP.GE.AND P4, PT, R9, UR4, PT ;  /* 0x0000000409007c0c */ /* 0x000fe4000bf86270 */
[----:B------:R-:W-:-:S09]  /*20d80*/  ISETP.GE.AND P5, PT, R13, UR4, PT ;  /* 0x000000040d007c0c */ /* 0x000fd2000bfa6270 */
[-C--:B---34-:R-:W-:Y:S02]  /*20d90*/  @!P3 LEA R6, P0, R7, R4.reuse, 0x1 ;  /* 0x000000040706b211 */ /* 0x098fe400078008ff */
        /* <DEDUP_REMOVED lines=8> */
.L_x_630:
[----:B------:R-:W-:Y:S05]  /*20e20*/  BSYNC B0 ;  /* 0x0000000000007941 */ /* 0x000fea0003800000 */
.L_x_620:
[----:B------:R-:W-:Y:S02]  /*20e30*/  ULDC UR4, c[0x0][0xc3c] ;  /* 0x00030f0000047ab9 */ /* 0x000fe40000000800 */
[----:B-1----:R-:W-:-:S13]  /*20e40*/  ISETP.GE.AND P0, PT, R151, UR4, PT ;  /* 0x0000000497007c0c */ /* 0x002fda000bf06270 */
[----:B------:R-:W-:Y:S05]  /*20e50*/  @!P0 BRA `(.L_x_642) ;  /* 0xfffffe0400108947 */ /* 0x000fea000383ffff */
[----:B------:R-:W-:Y:S05]  /*20e60*/  BRA `(.L_x_430) ;  /* 0x0000008400507947 */ /* 0x000fea0003800000 */
.L_x_428:
[----:B------:R-:W-:-:S08]  /*20e70*/  NOP ;  /* 0x0000000000007918 */ /* 0x000fd00000000000 */
[----:B0-----:R-:W0:-:S00]  /*20e80*/  USETMAXREG.DEALLOC.CTAPOOL 0x18 ;  /* 0x00000018000079c8 */ /* 0x001e0000080e0500 */
[----:B0-----:R-:W2:Y:S01]  /*20e90*/  LDL.LU R2, [R1+0x10] ;  /* 0x0000100001027983 */ /* 0x001ea20000300800 */
[----:B------:R-:W-:Y:S01]  /*20ea0*/  LOP3.LUT R0, R0, 0x3, RZ, 0xc0, !PT ;  /* 0x0000000300007812 */ /* 0x000fe200078ec0ff */
[----:B------:R-:W-:-:S05]  /*20eb0*/  IMAD.MOV.U32 R7, RZ, RZ, RZ ;  /* 0x000000ffff077224 */ /* 0x000fca00078e00ff */
[----:B------:R-:W0:Y:S02]  /*20ec0*/  SHFL.IDX PT, R0, R0, RZ, 0x1f ;  /* 0x00001fff00007589 */ /* 0x000e2400000e0000 */
[----:B0-----:R-:W-:Y:S02]  /*20ed0*/  ISETP.NE.AND P0, PT, R0, RZ, PT ;  /* 0x000000ff0000720c */ /* 0x001fe40003f05270 */
[----:B--2---:R-:W-:-:S11]  /*20ee0*/  LOP3.LUT R2, R2, 0xfffffffd, RZ, 0xc0, !PT ;  /* 0xfffffffd02027812 */ /* 0x004fd600078ec0ff */
[----:B------:R-:W-:-:S05]  /*20ef0*/  @P0 LOP3.LUT R2, R2, 0x2, RZ, 0xfc, !PT ;  /* 0x0000000202020812 */ /* 0x000fca00078efcff */
[----:B------:R0:W-:Y:S01]  /*20f00*/  STL [R1+0x10], R2 ;  /* 0x0000100201007387 */ /* 0x0001e20000100800 */
        /* <DEDUP_REMOVED lines=10> */
.L_x_643:
[----:B------:R-:W-:Y:S01]  /*20fb0*/  LOP3.LUT R0, R6, 0x1f, RZ, 0xc0, !PT ;  /* 0x0000001f06007812 */ /* 0x000fe200078ec0ff */
[----:B------:R-:W-:Y:S01]  /*20fc0*/  ULDC UR4, c[0x0][0xc3c] ;  /* 0x00030f0000047ab9 */ /* 0x000fe20000000800 */
[----:B------:R-:W-:Y:S01]  /*20fd0*/  IMAD.MOV.U32 R10, RZ, RZ, RZ ;  /* 0x000000ffff0a7224 */ /* 0x000fe200078e00ff */
[----:B------:R-:W1:Y:S01]  /*20fe0*/  S2UR UR6, SR_CTAID.X ;  /* 0x00000000000679c3 */ /* 0x000e620000002500 */
[----:B------:R-:W-:Y:S01]  /*20ff0*/  ISETP.NE.AND P0, PT, R0, 0x1f, PT ;  /* 0x0000001f0000780c */ /* 0x000fe20003f05270 */
[----:B------:R-:W-:-:S03]  /*21000*/  ULDC UR5, c[0x0][0xc38] ;  /* 0x00030e0000057ab9 */ /* 0x000fc60000000800 */
[----:B------:R-:W-:-:S13]  /*21010*/  ISETP.GE.OR P1, PT, R0, UR4, !P0 ;  /* 0x0000000400007c0c */ /* 0x000fda000c726670 */
[----:B0-----:R-:W0:Y:S08]  /*21020*/  @!P1 LDC.64 R2, c[0x0][0xc80] ;  /* 0x00032000ff029b82 */ /* 0x001e300000000a00 */
[----:B------:R-:W2:Y:S01]  /*21030*/  @!P1 LDC.64 R4, c[0x0][0xc78] ;  /* 0x00031e00ff049b82 */ /* 0x000ea20000000a00 */
[----:B0-----:R-:W-:-:S05]  /*21040*/  @!P1 IMAD.WIDE.U32 R2, R0, 0x4, R2 ;  /* 0x0000000400029825 */ /* 0x001fca00078e0002 */
[----:B------:R2:W3:Y:S02]  /*21050*/  @!P1 LDG.E R7, desc[UR60][R2.64] ;  /* 0x0000003c02079981 */ /* 0x0004e4000c1e1900 */
[----:B--2---:R-:W-:-:S05]  /*21060*/  @!P1 IMAD.WIDE.U32 R2, R0, 0x4, R4 ;  /* 0x0000000400029825 */ /* 0x004fca00078e0004 */
[----:B------:R-:W3:Y:S01]  /*21070*/  @!P1 LDG.E R10, desc[UR60][R2.64] ;  /* 0x0000003c020a9981 */ /* 0x000ee2000c1e1900 */
[C---:B------:R-:W-:Y:S01]  /*21080*/  ISETP.NE.AND P1, PT, R0.reuse, RZ, PT ;  /* 0x000000ff0000720c */ /* 0x040fe20003f25270 */
[----:B------:R-:W-:Y:S01]  /*21090*/  UMOV UR4, URZ ;  /* 0x0000003f00047c82 */ /* 0x000fe20008000000 */
[C---:B------:R-:W-:Y:S02]  /*210a0*/  ISETP.GE.U32.AND P2, PT, R0.reuse, 0x2, PT ;  /* 0x000000020000780c */ /* 0x040fe40003f46070 */
[C---:B------:R-:W-:Y:S02]  /*210b0*/  ISETP.GE.U32.AND P3, PT, R0.reuse, 0x4, PT ;  /* 0x000000040000780c */ /* 0x040fe40003f66070 */
[C---:B------:R-:W-:Y:S02]  /*210c0*/  ISETP.GE.U32.AND P4, PT, R0.reuse, 0x8, PT ;  /* 0x000000080000780c */ /* 0x040fe40003f86070 */
[----:B------:R-:W-:Y:S01]  /*210d0*/  ISETP.GE.U32.AND P5, PT, R0, 0x10, PT ;  /* 0x000000100000780c */ /* 0x000fe20003fa6070 */
[----:B---3--:R-:W-:-:S05]  /*210e0*/  IMAD R4, R7, R10, RZ ;  /* 0x0000000a07047224 */ /* 0x008fca00078e02ff */
[----:B------:R-:W0:Y:S02]  /*210f0*/  SHFL.UP PT, R5, R4, 0x1, RZ ;  /* 0x0420000004057989 */ /* 0x000e2400000e00ff */
[----:B0-----:R-:W-:-:S05]  /*21100*/  SEL R5, R5, RZ, P1 ;  /* 0x000000ff05057207 */ /* 0x001fca0000800000 */
[----:B------:R-:W-:-:S05]  /*21110*/  IMAD.IADD R5, R4, 0x1, R5 ;  /* 0x0000000104057824 */ /* 0x000fca00078e0205 */
[----:B------:R-:W0:Y:S02]  /*21120*/  SHFL.UP PT, R8, R5, 0x2, RZ ;  /* 0x0440000005087989 */ /* 0x000e2400000e00ff */
[----:B0-----:R-:W-:-:S04]  /*21130*/  SEL R8, R8, RZ, P2 ;  /* 0x000000ff08087207 */ /* 0x001fc80001000000 */
[----:B------:R-:W-:-:S05]  /*21140*/  IADD3 R8, R5, R8, RZ ;  /* 0x0000000805087210 */ /* 0x000fca0007ffe0ff */
        /* <DEDUP_REMOVED lines=10> */
[----:B0-----:R-:W-:-:S05]  /*211f0*/  IMAD R8, R8, UR5, RZ ;  /* 0x0000000508087c24 */ /* 0x001fca000f8e02ff */
[----:B-1----:R-:W-:Y:S02]  /*21200*/  ISETP.GT.AND P6, PT, R8, UR6, PT ;  /* 0x0000000608007c0c */ /* 0x002fe4000bfc4270 */
[----:B------:R-:W-:-:S11]  /*21210*/  MOV R11, R8 ;  /* 0x00000008000b7202 */ /* 0x000fd60000000f00 */
[----:B------:R-:W-:Y:S05]  /*21220*/  @P6 BRA `(.L_x_645) ;  /* 0x0000000000a46947 */ /* 0x000fea0003800000 */
[----:B------:R-:W-:Y:S01]  /*21230*/  IMAD.MOV.U32 R8, RZ, RZ, R11 ;  /* 0x000000ffff087224 */ /* 0x000fe200078e000b */
[----:B------:R-:W-:Y:S01]  /*21240*/  UMOV UR4, URZ ;  /* 0x0000003f00047c82 */ /* 0x000fe20008000000 */
[----:B------:R-:W-:-:S05]  /*21250*/  ULDC UR5, c[0x0][0xc38] ;  /* 0x00030e0000057ab9 */ /* 0x000fca0000000800 */
.L_x_647:
        /* <DEDUP_REMOVED lines=8> */
[----:B------:R-:W-:-:S04]  /*212e0*/  MOV R7, RZ ;  /* 0x000000ff00077202 */ /* 0x000fc80000000f00 */
[----:B------:R-:W-:-:S13]  /*212f0*/  ISETP.GE.OR P6, PT, R9, R2, !P0 ;  /* 0x000000020900720c */ /* 0x000fda00047c6670 */
[----:B------:R-:W0:Y:S08]  /*21300*/  @!P6 LDC.64 R2, c[0x0][0xc80] ;  /* 0x00032000ff02eb82 */ /* 0x000e300000000a00 */
[----:B------:R-:W1:Y:S01]  /*21310*/  @!P6 LDC.64 R4, c[0x0][0xc78] ;  /* 0x00031e00ff04eb82 */ /* 0x000e620000000a00 */
[----:B------:R-:W-:Y:S02]  /*21320*/  IMAD.MOV.U32 R10, RZ, RZ, RZ ;  /* 0x000000ffff0a7224 */ /* 0x000fe400078e00ff */
[----:B0-----:R-:W-:-:S05]  /*21330*/  @!P6 IMAD.WIDE R2, R9, 0x4, R2 ;  /* 0x000000040902e825 */ /* 0x001fca00078e0202 */
[----:B------:R1:W2:Y:S02]  /*21340*/  @!P6 LDG.E R7, desc[UR60][R2.64] ;  /* 0x0000003c0207e981 */ /* 0x0002a4000c1e1900 */
[----:B-1----:R-:W-:-:S05]  /*21350*/  @!P6 IMAD.WIDE R2, R9, 0x4, R4 ;  /* 0x000000040902e825 */ /* 0x002fca00078e0204 */
        /* <DEDUP_REMOVED lines=22> */
.L_x_645:
[----:B------:R-:W-:Y:S01]  /*214c0*/  IADD3 R11, -R11, R8, RZ ;  /* 0x000000080b0b7210 */ /* 0x000fe20007ffe1ff */
[----:B------:R-:W-:-:S04]  /*214d0*/  IMAD.MOV.U32 R14, RZ, RZ, RZ ;  /* 0x000000ffff0e7224 */ /* 0x000fc800078e00ff */
        /* <DEDUP_REMOVED lines=16> */
[----:B------:R-:W-:-:S05]  /*215e0*/  IADD3 R13, R4, -0x1, RZ ;  /* 0xffffffff040d7810 */ /* 0x000fca0007ffe0ff */
[----:B------:R0:W1:Y:S02]  /*215f0*/  SHFL.IDX PT, R14, R2, R13, 0x1f ;  /* 0x00001f0d020e7589 */ /* 0x00006400000e0000 */
.L_x_648:
[----:B-1----:R-:W-:Y:S01]  /*21600*/  IMAD R10, R14, UR5, R11 ;  /* 0x000000050e0a7c24 */ /* 0x002fe2000f8e020b */
[----:B------:R-:W1:Y:S01]  /*21610*/  MUFU.RCP R12, R12 ;  /* 0x0000000c000c7308 */ /* 0x000e620000001000 */
[----:B------:R-:W-:Y:S02]  /*21620*/  IMAD R11, R16, R5, RZ ;  /* 0x00000005100b7224 */ /* 0x000fe400078e02ff */
[----:B0-----:R-:W-:Y:S01]  /*21630*/  IMAD.MOV.U32 R2, RZ, RZ, RZ ;  /* 0x000000ffff027224 */ /* 0x001fe200078e00ff */
[----:B------:R0:W-:Y:S03]  /*21640*/  STL [R1], R10 ;  /* 0x0000000a01007387 */ /* 0x0001e60000100800 */
[----:B------:R-:W-:Y:S01]  /*21650*/  IMAD.HI.U32 R2, R3, R11, R2 ;  /* 0x0000000b03027227 */ /* 0x000fe200078e0002 */
[----:B------:R-:W-:-:S05]  /*21660*/  IABS R11, R7 ;  /* 0x00000007000b7213 */ /* 0x000fca0000000000 */
[----:B------:R-:W-:Y:S01]  /*21670*/  IMAD.MOV R14, RZ, RZ, -R11 ;  /* 0x000000ffff0e7224 */ /* 0x000fe200078e0a0b */
[----:B0-----:R-:W-:-:S04]  /*21680*/  IADD3 R10, -R10, UR6, RZ ;  /* 0x000000060a0a7c10 */ /* 0x001fc8000fffe1ff */
[----:B------:R-:W-:-:S05]  /*21690*/  IABS R3, R10 ;  /* 0x0000000a00037213 */ /* 0x000fca0000000000 */
[----:B------:R-:W-:-:S04]  /*216a0*/  IMAD.HI.U32 R11, R2, R3, RZ ;  /* 0x00000003020b7227 */ /* 0x000fc800078e00ff */
[----:B------:R-:W-:Y:S02]  /*216b0*/  IMAD R2, R11, R14, R3 ;  /* 0x0000000e0b027224 */ /* 0x000fe400078e0203 */
[----:B-1----:R-:W-:-:S03]  /*216c0*/  VIADD R3, R12, 0xffffffe ;  /* 0x0ffffffe0c037836 */ /* 0x002fc60000000000 */
[----:B------:R-:W-:-:S03]  /*216d0*/  ISETP.GT.U32.AND P1, PT, R5, R2, PT ;  /* 0x000000020500720c */ /* 0x000fc60003f24070 */
[----:B------:R-:W0:Y:S10]  /*216e0*/  F2I.FTZ.U32.TRUNC.NTZ R3, R3 ;  /* 0x0000000300037305 */ /* 0x000e34000021f000 */
[----:B------:R-:W-:Y:S01]  /*216f0*/  @!P1 IADD3 R2, R2, -R5, RZ ;  /* 0x8000000502029210 */ /* 0x000fe20007ffe0ff */
[----:B------:R-:W-:Y:S01]  /*21700*/  @!P1 VIADD R11, R11, 0x1 ;  /* 0x000000010b0b9836 */ /* 0x000fe20000000000 */
[----:B------:R-:W-:-:S02]  /*21710*/  ISETP.NE.AND P1, PT, R7, RZ, PT ;  /* 0x000000ff0700720c */ /* 0x000fc40003f25270 */
[----:B------:R-:W-:Y:S01]  /*21720*/  ISETP.GE.U32.AND P0, PT, R2, R5, PT ;  /* 0x000000050200720c */ /* 0x000fe20003f06070 */
[----:B0-----:R-:W-:Y:S02]  /*21730*/  IMAD.MOV R5, RZ, RZ, -R3 ;  /* 0x000000ffff057224 */ /* 0x001fe400078e0a03 */
[----:B------:R-:W-:Y:S02]  /*21740*/  IMAD.MOV.U32 R2, RZ, RZ, RZ ;  /* 0x000000ffff027224 */ /* 0x000fe400078e00ff */
[----:B------:R-:W-:-:S04]  /*21750*/  IMAD R5, R5, R8, RZ ;  /* 0x0000000805057224 */ /* 0x000fc800078e02ff */
[----:B------:R-:W-:Y:S01]  /*21760*/  IMAD.HI.U32 R5, R3, R5, R2 ;  /* 0x0000000503057227 */ /* 0x000fe200078e0002 */
[----:B------:R-:W-:Y:S02]  /*21770*/  LOP3.LUT R2, R10, R7, RZ, 0x3c, !PT ;  /* 0x000000070a027212 */ /* 0x000fe400078e3cff */
[----:B------:R-:W-:Y:S02]  /*21780*/  IABS R3, R9 ;  /* 0x0000000900037213 */ /* 0x000fe40000000000 */
[----:B------:R-:W-:Y:S02]  /*21790*/  ISETP.GE.AND P2, PT, R2, RZ, PT ;  /* 0x000000ff0200720c */ /* 0x000fe40003f46270 */
[----:B------:R-:W-:Y:S01]  /*217a0*/  @P0 IADD3 R11, R11, 0x1, RZ ;  /* 0x000000010b0b0810 */ /* 0x000fe20007ffe0ff */
[----:B------:R-:W-:-:S10]  /*217b0*/  IMAD.MOV R3, RZ, RZ, -R3 ;  /* 0x000000ffff037224 */ /* 0x000fd400078e0a03 */
[----:B------:R-:W-:Y:S01]  /*217c0*/  @!P2 IMAD.MOV R11, RZ, RZ, -R11 ;  /* 0x000000ffff0ba224 */ /* 0x000fe200078e0a0b */
[----:B------:R-:W-:-:S04]  /*217d0*/  @!P1 LOP3.LUT R11, RZ, R7, RZ, 0x33, !PT ;  /* 0x00000007ff0b9212 */ /* 0x000fc800078e33ff */
[-C--:B------:R-:W-:Y:S01]  /*217e0*/  IABS R2, R11.reuse ;  /* 0x0000000b00027213 */ /* 0x080fe20000000000 */
[----:B------:R-:W-:-:S04]  /*217f0*/  IMAD R7, R7, R11, RZ ;  /* 0x0000000b07077224 */ /* 0x000fc800078e02ff */
[----:B------:R-:W-:-:S04]  /*21800*/  IMAD.HI.U32 R5, R5, R2, RZ ;  /* 0x0000000205057227 */ /* 0x000fc800078e00ff */
[----:B------:R-:W-:Y:S01]  /*21810*/  IMAD R3, R5, R3, R2 ;  /* 0x0000000305037224 */ /* 0x000fe200078e0202 */
[----:B------:R-:W-:-:S04]  /*21820*/  LOP3.LUT R2, R11, R9, RZ, 0x3c, !PT ;  /* 0x000000090b027212 */ /* 0x000fc800078e3cff */
[----:B------:R-:W-:Y:S02]  /*21830*/  ISETP.GT.U32.AND P1, PT, R8, R3, PT ;  /* 0x000000030800720c */ /* 0x000fe40003f24070 */
[----:B------:R-:W-:-:S11]  /*21840*/  ISETP.GE.AND P2, PT, R2, RZ, PT ;  /* 0x000000ff0200720c */ /* 0x000fd60003f46270 */
[----:B------:R-:W-:Y:S01]  /*21850*/  @!P1 IMAD.IADD R3, R3, 0x1, -R8 ;  /* 0x0000000103039824 */ /* 0x000fe200078e0a08 */
[----:B------:R-:W-:Y:S02]  /*21860*/  @!P1 IADD3 R5, R5, 0x1, RZ ;  /* 0x0000000105059810 */ /* 0x000fe40007ffe0ff */
[----:B------:R-:W-:Y:S02]  /*21870*/  ISETP.NE.AND P1, PT, R9, RZ, PT ;  /* 0x000000ff0900720c */ /* 0x000fe40003f25270 */
[----:B------:R-:W-:-:S13]  /*21880*/  ISETP.GE.U32.AND P0, PT, R3, R8, PT ;  /* 0x000000080300720c */ /* 0x000fda0003f06070 */
[----:B------:R-:W-:-:S04]  /*21890*/  @P0 VIADD R5, R5, 0x1 ;  /* 0x0000000105050836 */ /* 0x000fc80000000000 */
[----:B------:R-:W-:Y:S01]  /*218a0*/  @!P2 IMAD.MOV R5, RZ, RZ, -R5 ;  /* 0x000000ffff05a224 */ /* 0x000fe200078e0a05 */
[----:B------:R-:W-:-:S05]  /*218b0*/  @!P1 LOP3.LUT R5, RZ, R9, RZ, 0x33, !PT ;  /* 0x00000009ff059212 */ /* 0x000fca00078e33ff */
[----:B------:R-:W-:-:S04]  /*218c0*/  IMAD.MOV R2, RZ, RZ, -R5 ;  /* 0x000000ffff027224 */ /* 0x000fc800078e0a05 */
[C---:B------:R-:W-:Y:S01]  /*218d0*/  IMAD R11, R9.reuse, R2, R11 ;  /* 0x00000002090b7224 */ /* 0x040fe200078e020b */
[----:B------:R-:W-:Y:S01]  /*218e0*/  LEA R2, R9, R5, 0x18 ;  /* 0x0000000509027211 */ /* 0x000fe200078ec0ff */
[----:B------:R-:W-:-:S04]  /*218f0*/  IMAD.IADD R5, R10, 0x1, -R7 ;  /* 0x000000010a057824 */ /* 0x000fc800078e0a07 */
[----:B------:R-:W-:Y:S01]  /*21900*/  IMAD R3, R11, 0x10000, R2 ;  /* 0x000100000b037824 */ /* 0x000fe200078e0202 */
[----:B------:R1:W-:Y:S01]  /*21910*/  STL [R1+0x4], R5 ;  /* 0x0000040501007387 */ /* 0x0003e20000100800 */
[----:B------:R-:W-:-:S05]  /*21920*/  VIADD R2, R4, UR4 ;  /* 0x0000000404027c36 */ /* 0x000fca0008000000 */
[----:B------:R1:W-:Y:S04]  /*21930*/  STL [R1+0xc], R2 ;  /* 0x00000c0201007387 */ /* 0x0003e80000100800 */
[----:B------:R1:W-:Y:S01]  /*21940*/  STL [R1+0x8], R3 ;  /* 0x0000080301007387 */ /* 0x0003e20000100800 */
[----:B------:R-:W-:Y:S05]  /*21950*/  BRA `(.L_x_649) ;  /* 0x0000000000107947 */ /* 0x000fea0003800000 */
.L_x_646:
[----:B------:R-:W-:Y:S01]  /*21960*/  MOV R2, UR6 ;  /* 0x0000000600027c02 */ /* 0x000fe20008000f00 */
[----:B------:R0:W-:Y:S04]  /*21970*/  STL [R1+0x4], RZ ;  /* 0x000004ff01007387 */ /* 0x0001e80000100800 */
[----:B------:R0:W-:Y:S04]  /*21980*/  STL [R1+0x8], RZ ;  /* 0x000008ff01007387 */ /* 0x0001e80000100800 */
[----:B------:R0:W-:Y:S02]  /*21990*/  STL [R1], R2 ;  /* 0x0000000201007387 */ /* 0x0001e40000100800 */
.L_x_649:
[----:B------:R-:W2:Y:S04]  /*219a0*/  LDL R8, [R1] ;  /* 0x0000000001087983 */ /* 0x000ea80000100800 */
[----:B------:R-:W2:Y:S04]  /*219b0*/  LDL R9, [R1+0x4] ;  /* 0x0000040001097983 */ /* 0x000ea80000100800 */
[----:B------:R-:W2:Y:S04]  /*219c0*/  LDL R10, [R1+0x8] ;  /* 0x00000800010a7983 */ /* 0x000ea80000100800 */
[----:B------:R-:W2:Y:S01]  /*219d0*/  LDL R11, [R1+0xc] ;  /* 0x00000c00010b7983 */ /* 0x000ea20000100800 */
[----:B------:R-:W-:-:S13]  /*219e0*/  ISETP.NE.AND P0, PT, R0, RZ, PT ;  /* 0x000000ff0000720c */ /* 0x000fda0003f05270 */
[----:B-1----:R-:W1:Y:S01]  /*219f0*/  @!P0 S2R R3, SR_CgaCtaId ;  /* 0x0000000000038919 */ /* 0x002e620000008800 */
[----:B------:R-:W-:-:S04]  /*21a00*/  @!P0 MOV R0, 0x400 ;  /* 0x0000040000008802 */ /* 0x000fc80000000f00 */
[----:B-1----:R-:W-:-:S05]  /*21a10*/  @!P0 LEA R0, R3, R0, 0x18 ;  /* 0x0000000003008211 */ /* 0x002fca00078ec0ff */
[----:B--2---:R2:W-:Y:S01]  /*21a20*/  @!P0 STS.128 [R0+0x368d0], R8 ;  /* 0x0368d00800008388 */ /* 0x0045e20000000c00 */
[----:B------:R-:W-:Y:S06]  /*21a30*/  BAR.ARV 0x5, 0x180 ;  /* 0x0146000000007b1d */ /* 0x000fec0000002000 */
.L_x_644:
[----:B--2---:R-:W2:Y:S01]  /*21a40*/  LDL R0, [R1+0xc] ;  /* 0x00000c0001007983 */ /* 0x004ea20000100800 */
[----:B------:R-:W-:Y:S01]  /*21a50*/  ULDC UR4, c[0x0][0xc3c] ;  /* 0x00030f0000047ab9 */ /* 0x000fe20000000800 */
[----:B------:R-:W-:Y:S01]  /*21a60*/  IMAD.MOV.U32 R19, RZ, RZ, RZ ;  /* 0x000000ffff137224 */ /* 0x000fe200078e00ff */
[----:B--2---:R-:W-:Y:S01]  /*21a70*/  ISETP.GE.AND P0, PT, R0, UR4, PT ;  /* 0x0000000400007c0c */ /* 0x004fe2000bf06270 */
[----:B------:R-:W-:-:S05]  /*21a80*/  IMAD.MOV.U32 R0, RZ, RZ, 0x1 ;  /* 0x00000001ff007424 */ /* 0x000fca00078e00ff */
[----:B------:R2:W-:Y:S04]  /*21a90*/  STL [R1+0x18], R0 ;  /* 0x0000180001007387 */ /* 0x0005e80000100800 */
[----:B------:R2:W-:Y:S03]  /*21aa0*/  STL [R1+0x64], RZ ;  /* 0x000064ff01007387 */ /* 0x0005e60000100800 */
[----:B------:R-:W-:Y:S05]  /*21ab0*/  @P0 BRA `(.L_x_650) ;  /* 0x0000007400540947 */ /* 0x000fea0003800000 */
[----:B------:R-:W3:Y:S01]  /*21ac0*/  S2UR UR5, SR_CgaCtaId ;  /* 0x00000000000579c3 */ /* 0x000ee20000008800 */
[C---:B--2---:R-:W-:Y:S01]  /*21ad0*/  IMAD.SHL.U32 R0, R6.reuse, 0x8, RZ ;  /* 0x0000000806007824 */ /* 0x044fe200078e00ff */
[----:B------:R-:W-:Y:S01]  /*21ae0*/  LOP3.LUT R4, R6, 0x7f, RZ, 0xc0, !PT ;  /* 0x0000007f06047812 */ /* 0x000fe200078ec0ff */
[----:B------:R-:W-:Y:S01]  /*21af0*/  UMOV UR4, 0x400 ;  /* 0x0000040000047882 */ /* 0x000fe20000000000 */
[----:B------:R-:W-:Y:S01]  /*21b00*/  BSSY B8, `(.L_x_650) ;  /* 0x0000750000087945 */ /* 0x000fe20003800000 */
[----:B------:R-:W-:Y:S01]  /*21b10*/  IMAD.MOV.U32 R19, RZ, RZ, RZ ;  /* 0x000000ffff137224 */ /* 0x000fe200078e00ff */
[----:B------:R-:W-:Y:S01]  /*21b20*/  LOP3.LUT R3, R0, 0x1f8, RZ, 0xc0, !PT ;  /* 0x000001f800037812 */ /* 0x000fe200078ec0ff */
[----:B------:R-:W-:Y:S01]  /*21b30*/  ULDC.64 UR36, c[0x0][0x198] ;  /* 0x0000660000247ab9 */ /* 0x000fe20000000a00 */
[----:B0-----:R-:W-:Y:S01]  /*21b40*/  SHF.L.U32 R2, R4, 0x3, RZ ;  /* 0x0000000304027819 */ /* 0x001fe200000006ff */
[----:B------:R-:W-:Y:S01]  /*21b50*/  ULDC UR38, c[0x0][0xc] ;  /* 0x0000030000267ab9 */ /* 0x000fe20000000800 */
[----:B------:R-:W-:Y:S01]  /*21b60*/  LOP3.LUT R3, R3, 0x38, R6, 0x78, !PT ;  /* 0x0000003803037812 */ /* 0x000fe200078e7806 */
[----:B------:R-:W-:Y:S01]  /*21b70*/  IMAD.SHL.U32 R6, R6, 0x10, RZ ;  /* 0x0000001006067824 */ /* 0x000fe200078e00ff */
[----:B------:R-:W-:-:S02]  /*21b80*/  LOP3.LUT R0, R0, 0x38, RZ, 0xc0, !PT ;  /* 0x0000003800007812 */ /* 0x000fc400078ec0ff */
[----:B------:R-:W-:Y:S02]  /*21b90*/  LOP3.LUT R3, R3, 0x200, R2, 0xf8, !PT ;  /* 0x0000020003037812 */ /* 0x000fe400078ef802 */
[----:B------:R-:W-:-:S04]  /*21ba0*/  SHF.R.U32.HI R2, RZ, 0x3, R4 ;  /* 0x00000003ff027819 */ /* 0x000fc80000011604 */
[----:B------:R-:W-:Y:S02]  /*21bb0*/  LOP3.LUT R4, R2, 0x70, R6, 0xf8, !PT ;  /* 0x0000007002047812 */ /* 0x000fe400078ef806 */
[----:B------:R-:W-:Y:S01]  /*21bc0*/  MOV R2, 0x1 ;  /* 0x0000000100027802 */ /* 0x000fe20000000f00 */
[----:B---3--:R-:W-:-:S06]  /*21bd0*/  ULEA UR4, UR5, UR4, 0x18 ;  /* 0x0000000405047291 */ /* 0x008fcc000f8ec03f */
[----:B------:R-:W-:-:S04]  /*21be0*/  IMAD.U32 R18, RZ, RZ, UR4 ;  /* 0x00000004ff127e24 */ /* 0x000fc8000f8e00ff */
[----:B------:R-:W-:-:S05]  /*21bf0*/  IMAD R3, R3, 0x2, R18 ;  /* 0x0000000203037824 */ /* 0x000fca00078e0212 */
[----:B------:R0:W-:Y:S04]  /*21c00*/  STL [R1+0x2c], R3 ;  /* 0x00002c0301007387 */ /* 0x0001e80000100800 */
[----:B------:R-:W-:Y:S04]  /*21c10*/  STL [R1+0x64], RZ ;  /* 0x000064ff01007387 */ /* 0x000fe80000100800 */
[----:B------:R2:W-:Y:S01]  /*21c20*/  STL [R1+0x24], R2 ;  /* 0x0000240201007387 */ /* 0x0005e20000100800 */
[----:B0-----:R-:W-:-:S03]  /*21c30*/  IMAD.MOV.U32 R3, RZ, RZ, 0x1 ;  /* 0x00000001ff037424 */ /* 0x001fc600078e00ff */
[----:B------:R0:W-:Y:S04]  /*21c40*/  STL [R1+0x20], RZ ;  /* 0x000020ff01007387 */ /* 0x0001e80000100800 */
[----:B------:R0:W-:Y:S01]  /*21c50*/  STL [R1+0x18], R3 ;  /* 0x0000180301007387 */ /* 0x0001e20000100800 */
[C---:B--2---:R-:W-:Y:S02]  /*21c60*/  LOP3.LUT R2, R0.reuse, 0x40, RZ, 0xfc, !PT ;  /* 0x0000004000027812 */ /* 0x044fe400078efcff */
[----:B------:R-:W-:-:S07]  /*21c70*/  LOP3.LUT R0, R0, 0x80, RZ, 0xfc, !PT ;  /* 0x0000008000007812 */ /* 0x000fce00078efcff */
.L_x_798:
[----:B------:R-:W2:Y:S01]  /*21c80*/  LDL R0, [R1+0xc] ;  /* 0x00000c0001007983 */ /* 0x000ea20000100800 */
[----:B0-----:R-:W2:Y:S01]  /*21c90*/  LDC.64 R2, c[0x0][0xc88] ;  /* 0x00032200ff027b82 */ /* 0x001ea20000000a00 */
[----:B------:R-:W-:Y:S05]  /*21ca0*/  YIELD ;  /* 0x0000000000007946 */ /* 0x000fea0003800000 */
[----:B------:R-:W-:Y:S01]  /*21cb0*/  ULDC.64 UR4, c[0x0][0xa28] ;  /* 0x00028a0000047ab9 */ /* 0x000fe20000000a00 */
[----:B-1----:R-:W-:Y:S01]  /*21cc0*/  IMAD.MOV.U32 R8, RZ, RZ, RZ ;  /* 0x000000ffff087224 */ /* 0x002fe200078e00ff */
[----:B------:R-:W-:Y:S01]  /*21cd0*/  ISETP.NE.U32.AND P0, PT, RZ, UR4, PT ;  /* 0x00000004ff007c0c */ /* 0x000fe2000bf05070 */
[----:B------:R-:W-:Y:S01]  /*21ce0*/  ULDC.64 UR10, c[0x0][0xa18] ;  /* 0x00028600000a7ab9 */ /* 0x000fe20000000a00 */
[----:B------:R-:W-:Y:S01]  /*21cf0*/  ULDC.64 UR8, c[0x0][0xa10] ;  /* 0x0002840000087ab9 */ /* 0x000fe20000000a00 */
[----:B------:R-:W-:Y:S01]  /*21d00*/  ULDC.64 UR6, c[0x0][0xa08] ;  /* 0x0002820000067ab9 */ /* 0x000fe20000000a00 */
[----:B--2---:R-:W-:-:S05]  /*21d10*/  IMAD.WIDE R2, R0, 0x4, R2 ;  /* 0x0000000400027825 */ /* 0x004fca00078e0202 */
[----:B------:R-:W2:Y:S01]  /*21d20*/  LDG.E R15, desc[UR60][R2.64] ;  /* 0x0000003c020f7981 */ /* 0x000ea2000c1e1900 */
[----:B------:R-:W-:Y:S01]  /*21d30*/  ISETP.NE.AND.EX P0, PT, RZ, UR5, PT, P0 ;  /* 0x00000005ff007c0c */ /* 0x000fe2000bf05300 */
[----:B------:R-:W-:Y:S01]  /*21d40*/  IMAD.MOV.U32 R0, RZ, RZ, RZ ;  /* 0x000000ffff007224 */ /* 0x000fe200078e00ff */
[----:B--2---:R-:W-:Y:S01]  /*21d50*/  SHF.R.S32.HI R4, RZ, 0x1f, R15 ;  /* 0x0000001fff047819 */ /* 0x004fe2000001140f */
[----:B------:R-:W-:Y:S10]  /*21d60*/  STL [R1+0x34], R15 ;  /* 0x0000340f01007387 */ /* 0x000ff40000100800 */
[----:B------:R-:W-:-:S02]  /*21d70*/  @P0 LEA R2, P1, R15, UR4, 0x2 ;  /* 0x000000040f020c11 */ /* 0x000fc4000f8210ff */
[C---:B------:R-:W-:Y:S01]  /*21d80*/  SHF.L.U32 R14, R15.reuse, 0x2, RZ ;  /* 0x000000020f0e7819 */ /* 0x040fe200000006ff */
[----:B------:R0:W-:Y:S01]  /*21d90*/  STL [R1+0x58], R4 ;  /* 0x0000580401007387 */ /* 0x0001e20000100800 */
[C-C-:B------:R-:W-:Y:S01]  /*21da0*/  @P0 LEA.HI.X R3, R15.reuse, UR5, R4.reuse, 0x2, P1 ;  /* 0x000000050f030c11 */ /* 0x140fe200088f1404 */
[----:B------:R-:W-:Y:S02]  /*21db0*/  ULDC.64 UR4, c[0x0][0xa00] ;  /* 0x0002800000047ab9 */ /* 0x000fe40000000a00 */
[----:B------:R-:W-:Y:S02]  /*21dc0*/  ISETP.NE.U32.AND P1, PT, RZ, UR4, PT ;  /* 0x00000004ff007c0c */ /* 0x000fe4000bf25070 */
[----:B------:R1:W5:Y:S01]  /*21dd0*/  @P0 LDG.E R0, desc[UR60][R2.64] ;  /* 0x0000003c02000981 */ /* 0x000362000c1e1900 */
[----:B------:R-:W-:Y:S02]  /*21de0*/  SHF.L.U64.HI R13, R15, 0x2, R4 ;  /* 0x000000020f0d7819 */ /* 0x000fe40000010204 */
[----:B------:R-:W-:-:S02]  /*21df0*/  CS2R R10, SRZ ;  /* 0x00000000000a7805 */ /* 0x000fc4000001ff00 */
[----:B------:R-:W-:Y:S01]  /*21e00*/  ISETP.NE.AND.EX P1, PT, RZ, UR5, PT, P1 ;  /* 0x00000005ff007c0c */ /* 0x000fe2000bf25310 */
[----:B------:R-:W-:Y:S01]  /*21e10*/  STL [R1+0x28], R14 ;  /* 0x0000280e01007387 */ /* 0x000fe20000100800 */
[----:B------:R-:W-:Y:S02]  /*21e20*/  ISETP.NE.U32.AND P3, PT, RZ, UR10, PT ;  /* 0x0000000aff007c0c */ /* 0x000fe4000bf65070 */
[----:B------:R-:W-:Y:S01]  /*21e30*/  ISETP.NE.U32.AND P0, PT, RZ, UR6, PT ;  /* 0x00000006ff007c0c */ /* 0x000fe2000bf05070 */
[----:B------:R-:W-:Y:S01]  /*21e40*/  STL [R1+0x38], R13 ;  /* 0x0000380d01007387 */ /* 0x000fe20000100800 */
[----:B------:R-:W-:Y:S02]  /*21e50*/  ISETP.NE.U32.AND P2, PT, RZ, UR8, PT ;  /* 0x00000008ff007c0c */ /* 0x000fe4000bf45070 */
[----:B-1----:R-:W-:Y:S02]  /*21e60*/  IADD3 R2, P4, R14, UR4, RZ ;  /* 0x000000040e027c10 */ /* 0x002fe4000ff9e0ff */
[----:B------:R-:W-:-:S02]  /*21e70*/  ISETP.NE.AND.EX P3, PT, RZ, UR11, PT, P3 ;  /* 0x0000000bff007c0c */ /* 0x000fc4000bf65330 */
[C---:B------:R-:W-:Y:S02]  /*21e80*/  IADD3.X R3, R13.reuse, UR5, RZ, P4, !PT ;  /* 0x000000050d037c10 */ /* 0x040fe4000a7fe4ff */
[C---:B0-----:R-:W-:Y:S02]  /*21e90*/  IADD3 R4, P4, R14.reuse, UR8, RZ ;  /* 0x000000080e047c10 */ /* 0x041fe4000ff9e0ff */
[----:B------:R-:W-:Y:S01]  /*21ea0*/  ISETP.NE.AND.EX P0, PT, RZ, UR7, PT, P0 ;  /* 0x00000007ff007c0c */ /* 0x000fe2000bf05300 */
[----:B------:R-:W2:Y:S01]  /*21eb0*/  @P1 LDG.E R8, desc[UR60][R2.64] ;  /* 0x0000003c02081981 */ /* 0x000ea2000c1e1900 */
[----:B------:R-:W-:Y:S01]  /*21ec0*/  IADD3.X R5, R13, UR9, RZ, P4, !PT ;  /* 0x000000090d057c10 */ /* 0x000fe2000a7fe4ff */
[----:B------:R-:W-:Y:S01]  /*21ed0*/  ULDC UR4, c[0x0][0x288] ;  /* 0x0000a20000047ab9 */ /* 0x000fe20000000800 */
[----:B------:R-:W-:Y:S01]  /*21ee0*/  ISETP.NE.AND.EX P2, PT, RZ, UR9, PT, P2 ;  /* 0x00000009ff007c0c */ /* 0x000fe2000bf45320 */
[----:B------:R-:W-:Y:S01]  /*21ef0*/  IMAD.U32 R12, RZ, RZ, UR4 ;  /* 0x00000004ff0c7e24 */ /* 0x000fe2000f8e00ff */
[----:B------:R-:W-:Y:S01]  /*21f00*/  IADD3 R6, P5, R14, UR6, RZ ;  /* 0x000000060e067c10 */ /* 0x000fe2000ffbe0ff */
[----:B------:R-:W-:-:S03]  /*21f10*/  ULDC.64 UR4, c[0x0][0x418] ;  /* 0x0001060000047ab9 */ /* 0x000fc60000000a00 */
[----:B------:R-:W-:-:S05]  /*21f20*/  IADD3.X R7, R13, UR7, RZ, P5, !PT ;  /* 0x000000070d077c10 */ /* 0x000fca000affe4ff */
[----:B------:R-:W5:Y:S04]  /*21f30*/  @P0 LDG.E R11, desc[UR60][R6.64] ;  /* 0x0000003c060b0981 */ /* 0x000f68000c1e1900 */
        /* <DEDUP_REMOVED lines=10> */
[----:B------:R-:W-:-:S03]  /*21fe0*/  UIMAD UR4, UR4, UR5, URZ ;  /* 0x00000005040472a4 */ /* 0x000fc6000f8e023f */
[----:B------:R-:W-:Y:S02]  /*21ff0*/  ULDC UR5, c[0x0][0x348] ;  /* 0x0000d20000057ab9 */ /* 0x000fe40000000800 */
[----:B0-----:R-:W-:Y:S01]  /*22000*/  IMAD.U32 R9, RZ, RZ, UR5 ;  /* 0x00000005ff097e24 */ /* 0x001fe2000f8e00ff */
[----:B------:R-:W-:Y:S01]  /*22010*/  MOV R8, UR4 ;  /* 0x0000000400087c02 */ /* 0x000fe20008000f00 */
[----:B--2---:R0:W-:Y:S01]  /*22020*/  STL [R1+0x5c], R12 ;  /* 0x00005c0c01007387 */ /* 0x0041e20000100800 */
[----:B------:R-:W-:Y:S05]  /*22030*/  @P3 BRA `(.L_x_651) ;  /* 0x0000000000143947 */ /* 0x000fea0003800000 */
[----:B------:R-:W-:Y:S05]  /*22040*/  @!P1 BRA `(.L_x_651) ;  /* 0x0000000000109947 */ /* 0x000fea0003800000 */
[----:B0-----:R-:W2:Y:S04]  /*22050*/  LDG.E R12, desc[UR60][R2.64] ;  /* 0x0000003c020c7981 */ /* 0x001ea8000c1e1900 */
[----:B------:R-:W2:Y:S02]  /*22060*/  LDG.E R2, desc[UR60][R2.64+0x4] ;  /* 0x0000043c02027981 */ /* 0x000ea4000c1e1900 */
[----:B--2---:R-:W-:-:S05]  /*22070*/  IMAD.IADD R2, R2, 0x1, -R12 ;  /* 0x0000000102027824 */ /* 0x004fca00078e0a0c */
[----:B------:R1:W-:Y:S02]  /*22080*/  STL [R1+0x5c], R2 ;  /* 0x00005c0201007387 */ /* 0x0003e40000100800 */
.L_x_651:
[----:B------:R-:W2:Y:S01]  /*22090*/  LDL.LU R3, [R1+0x8] ;  /* 0x0000080001037983 */ /* 0x000ea20000300800 */
[----:B0-----:R-:W-:Y:S01]  /*220a0*/  IMAD.MOV.U32 R12, RZ, RZ, R15 ;  /* 0x000000ffff0c7224 */ /* 0x001fe200078e000f */
[----:B------:R-:W-:Y:S02]  /*220b0*/  ULDC.64 UR4, c[0x0][0xa20] ;  /* 0x0002880000047ab9 */ /* 0x000fe40000000a00 */
[----:B------:R-:W-:Y:S02]  /*220c0*/  ISETP.NE.U32.AND P1, PT, RZ, UR4, PT ;  /* 0x00000004ff007c0c */ /* 0x000fe4000bf25070 */
[----:B------:R0:W-:Y:S02]  /*220d0*/  STL [R1+0x14], R12 ;  /* 0x0000140c01007387 */ /* 0x0001e40000100800 */
[----:B------:R-:W-:Y:S02]  /*220e0*/  ISETP.NE.AND.EX P1, PT, RZ, UR5, PT, P1 ;  /* 0x00000005ff007c0c */ /* 0x000fe4000bf25310 */
[----:B--2---:R-:W-:-:S02]  /*220f0*/  LOP3.LUT R17, R3, 0xff000000, RZ, 0xc0, !PT ;  /* 0xff00000003117812 */ /* 0x004fc400078ec0ff */
[C---:B-1----:R-:W-:Y:S02]  /*22100*/  LOP3.LUT R2, R3.reuse, 0xff0000, RZ, 0xc0, !PT ;  /* 0x00ff000003027812 */ /* 0x042fe400078ec0ff */
[----:B------:R-:W-:Y:S02]  /*22110*/  SHF.R.U32.HI R17, RZ, 0x8, R17 ;  /* 0x00000008ff117819 */ /* 0x000fe40000011611 */
[----:B------:R-:W-:Y:S02]  /*22120*/  LOP3.LUT R16, R3, 0xffff, RZ, 0xc0, !PT ;  /* 0x0000ffff03107812 */ /* 0x000fe400078ec0ff */
[----:B------:R-:W-:Y:S01]  /*22130*/  LEA.HI R17, R2, R17, RZ, 0x10 ;  /* 0x0000001102117211 */ /* 0x000fe200078f80ff */
[----:B-----5:R-:W-:-:S05]  /*22140*/  IMAD.IADD R2, R11, 0x1, R0 ;  /* 0x000000010b027824 */ /* 0x020fca00078e0200 */
[----:B------:R0:W-:Y:S01]  /*22150*/  STL [R1+0x1c], R2 ;  /* 0x00001c0201007387 */ /* 0x0001e20000100800 */
[----:B------:R-:W-:Y:S05]  /*22160*/  @!P1 BRA `(.L_x_652) ;  /* 0x0000000000109947 */ /* 0x000fea0003800000 */
[----:B0-----:R-:W-:-:S04]  /*22170*/  IADD3 R2, P0, R14, UR4, RZ ;  /* 0x000000040e027c10 */ /* 0x001fc8000ff1e0ff */
[----:B------:R-:W-:-:S05]  /*22180*/  IADD3.X R3, R13, UR5, RZ, P0, !PT ;  /* 0x000000050d037c10 */ /* 0x000fca00087fe4ff */
[----:B------:R0:W5:Y:S01]  /*22190*/  LDG.E R8, desc[UR60][R2.64] ;  /* 0x0000003c02087981 */ /* 0x000162000c1e1900 */
[----:B------:R-:W-:Y:S05]  /*221a0*/  BRA `(.L_x_653) ;  /* 0x0000000000107947 */ /* 0x000fea0003800000 */
.L_x_652:
[----:B------:R-:W-:Y:S05]  /*221b0*/  @!P0 BRA `(.L_x_653) ;  /* 0x00000000000c8947 */ /* 0x000fea0003800000 */
[----:B------:R-:W2:Y:S04]  /*221c0*/  LDG.E R8, desc[UR60][R6.64] ;  /* 0x0000003c06087981 */ /* 0x000ea8000c1e1900 */
[----:B------:R-:W2:Y:S02]  /*221d0*/  LDG.E R6, desc[UR60][R6.64+0x4] ;  /* 0x0000043c06067981 */ /* 0x000ea4000c1e1900 */
[----:B--2---:R-:W-:-:S07]  /*221e0*/  IADD3 R8, -R8, R6, RZ ;  /* 0x0000000608087210 */ /* 0x004fce0007ffe1ff */
.L_x_653:
[----:B-----5:R-:W-:Y:S02]  /*221f0*/  IMAD.IADD R6, R8, 0x1, -R0 ;  /* 0x0000000108067824 */ /* 0x020fe400078e0a00 */
[----:B------:R-:W2:Y:S04]  /*22200*/  @P2 LDG.E R0, desc[UR60][R4.64] ;  /* 0x0000003c04002981 */ /* 0x000ea8000c1e1900 */
[----:B------:R-:W2:Y:S01]  /*22210*/  @P2 LDG.E R4, desc[UR60][R4.64+0x4] ;  /* 0x0000043c04042981 */ /* 0x000ea2000c1e1900 */
[----:B0-----:R-:W-:Y:S01]  /*22220*/  IMAD.MOV.U32 R2, RZ, RZ, RZ ;  /* 0x000000ffff027224 */ /* 0x001fe200078e00ff */
[----:B------:R-:W-:Y:S01]  /*22230*/  LOP3.LUT R13, R17, 0xff, RZ, 0xc0, !PT ;  /* 0x000000ff110d7812 */ /* 0x000fe200078ec0ff */
[----:B------:R-:W-:Y:S01]  /*22240*/  BSSY B0, `(.L_x_654) ;  /* 0x000002a000007945 */ /* 0x000fe20003800000 */
[----:B------:R-:W-:Y:S01]  /*22250*/  SHF.R.U32.HI R17, RZ, 0x10, R17 ;  /* 0x00000010ff117819 */ /* 0x000fe20000011611 */
[----:B--2---:R-:W-:-:S04]  /*22260*/  @P2 IMAD.IADD R9, R4, 0x1, -R0 ;  /* 0x0000000104092824 */ /* 0x004fc800078e0a00 */
[----:B------:R-:W-:-:S05]  /*22270*/  IMAD.IADD R0, R6, 0x1, R9 ;  /* 0x0000000106007824 */ /* 0x000fca00078e0209 */
[C---:B------:R-:W-:Y:S02]  /*22280*/  IADD3 R3, R0.reuse, 0x6f, RZ ;  /* 0x0000006f00037810 */ /* 0x040fe40007ffe0ff */
[----:B------:R-:W-:-:S03]  /*22290*/  ISETP.GE.AND P1, PT, R0, 0x1, PT ;  /* 0x000000010000780c */ /* 0x000fc60003f26270 */
[----:B------:R-:W-:-:S04]  /*222a0*/  IMAD.HI R2, R3, -0x6db6db6d, R2 ;  /* 0x9249249303027827 */ /* 0x000fc800078e0202 */
[----:B------:R-:W-:Y:S01]  /*222b0*/  IMAD.MOV.U32 R3, RZ, RZ, RZ ;  /* 0x000000ffff037224 */ /* 0x000fe200078e00ff */
[----:B------:R-:W-:-:S04]  /*222c0*/  SHF.R.U32.HI R0, RZ, 0x1f, R2 ;  /* 0x0000001fff007819 */ /* 0x000fc80000011602 */
[----:B------:R-:W-:-:S05]  /*222d0*/  LEA.HI.SX32 R11, R2, R0, 0x1a ;  /* 0x00000000020b7211 */ /* 0x000fca00078fd2ff */
[----:B------:R0:W-:Y:S04]  /*222e0*/  STL [R1+0x40], R11 ;  /* 0x0000400b01007387 */ /* 0x0001e80000100800 */
[----:B------:R0:W-:Y:S01]  /*222f0*/  STL [R1+0x60], R13 ;  /* 0x0000600d01007387 */ /* 0x0001e20000100800 */
[----:B------:R-:W-:Y:S05]  /*22300*/  @!P1 BRA `(.L_x_655) ;  /* 0x0000000000749947 */ /* 0x000fea0003800000 */
[----:B------:R-:W-:Y:S01]  /*22310*/  ISETP.NE.AND P0, PT, R17, RZ, PT ;  /* 0x000000ff1100720c */ /* 0x000fe20003f05270 */
[----:B------:R-:W-:-:S03]  /*22320*/  ULDC UR4, c[0x0][0x9f0] ;  /* 0x00027c0000047ab9 */ /* 0x000fc60000000800 */
[----:B------:R-:W-:-:S04]  /*22330*/  SEL R0, R17, UR4, P0 ;  /* 0x0000000411007c07 */ /* 0x000fc80008000000 */
[----:B------:R-:W-:Y:S02]  /*22340*/  IABS R2, R0 ;  /* 0x0000000000027213 */ /* 0x000fe40000000000 */
[----:B------:R-:W-:Y:S02]  /*22350*/  IADD3 R3, R0, -0x1, R11 ;  /* 0xffffffff00037810 */ /* 0x000fe40007ffe00b */
[----:B------:R-:W1:Y:S08]  /*22360*/  I2F.RP R4, R2 ;  /* 0x0000000200047306 */ /* 0x000e700000209400 */
[----:B-1----:R-:W1:Y:S02]  /*22370*/  MUFU.RCP R4, R4 ;  /* 0x0000000400047308 */ /* 0x002e640000001000 */
[----:B-1----:R-:W-:-:S06]  /*22380*/  VIADD R4, R4, 0xffffffe ;  /* 0x0ffffffe04047836 */ /* 0x002fcc0000000000 */
[----:B------:R1:W2:Y:S02]  /*22390*/  F2I.FTZ.U32.TRUNC.NTZ R5, R4 ;  /* 0x0000000400057305 */ /* 0x0002a4000021f000 */
[----:B-1----:R-:W-:-:S04]  /*223a0*/  LOP3.LUT R4, R3, R0, RZ, 0x3c, !PT ;  /* 0x0000000003047212 */ /* 0x002fc800078e3cff */
[----:B------:R-:W-:Y:S02]  /*223b0*/  ISETP.GE.AND P4, PT, R4, RZ, PT ;  /* 0x000000ff0400720c */ /* 0x000fe40003f86270 */
[----:B--2---:R-:W-:-:S05]  /*223c0*/  IADD3 R4, RZ, -R5, RZ ;  /* 0x80000005ff047210 */ /* 0x004fca0007ffe0ff */
[----:B------:R-:W-:Y:S02]  /*223d0*/  IMAD R7, R4, R2, RZ ;  /* 0x0000000204077224 */ /* 0x000fe400078e02ff */
[----:B------:R-:W-:-:S04]  /*223e0*/  IMAD.MOV.U32 R4, RZ, RZ, RZ ;  /* 0x000000ffff047224 */ /* 0x000fc800078e00ff */
[----:B------:R-:W-:Y:S01]  /*223f0*/  IMAD.HI.U32 R7, R5, R7, R4 ;  /* 0x0000000705077227 */ /* 0x000fe200078e0004 */
[----:B------:R-:W-:Y:S02]  /*22400*/  IABS R4, R3 ;  /* 0x0000000300047213 */ /* 0x000fe40000000000 */
[----:B------:R-:W-:-:S05]  /*22410*/  IABS R3, R0 ;  /* 0x0000000000037213 */ /* 0x000fca0000000000 */
[----:B------:R-:W-:-:S04]  /*22420*/  IMAD.MOV R3, RZ, RZ, -R3 ;  /* 0x000000ffff037224 */ /* 0x000fc800078e0a03 */
[----:B------:R-:W-:Y:S02]  /*22430*/  IMAD.MOV.U32 R5, RZ, RZ, R3 ;  /* 0x000000ffff057224 */ /* 0x000fe400078e0003 */
        /* <DEDUP_REMOVED lines=8> */
[----:B------:R-:W-:Y:S01]  /*224c0*/  @!P4 IMAD.MOV R3, RZ, RZ, -R3 ;  /* 0x000000ffff03c224 */ /* 0x000fe200078e0a03 */
[----:B------:R-:W-:-:S07]  /*224d0*/  @!P3 LOP3.LUT R3, RZ, R0, RZ, 0x33, !PT ;  /* 0x00000000ff03b212 */ /* 0x000fce00078e33ff */
.L_x_655:
[----:B------:R-:W-:Y:S05]  /*224e0*/  BSYNC B0 ;  /* 0x0000000000007941 */ /* 0x000fea0003800000 */
.L_x_654:
[-C--:B------:R-:W-:Y:S01]  /*224f0*/  IMAD R0, R13, R3.reuse, RZ ;  /* 0x000000030d007224 */ /* 0x080fe200078e02ff */
[----:B------:R-:W-:Y:S04]  /*22500*/  BSSY B0, `(.L_x_656) ;  /* 0x0000161000007945 */ /* 0x000fe80003800000 */
        /* <DEDUP_REMOVED lines=14> */
[----:B------:R-:W-:Y:S02]  /*225f0*/  @P0 LEA.HI.SX32 R8, R4, R0, 0x1a ;  /* 0x0000000004080211 */ /* 0x000fe400078fd2ff */
[----:B------:R-:W-:Y:S02]  /*22600*/  PLOP3.LUT P0, PT, PT, PT, PT, 0x80, 0x0 ;  /* 0x000000000000781c */ /* 0x000fe40003f0f070 */
[----:B------:R-:W-:-:S13]  /*22610*/  ISETP.GT.AND P3, PT, R8, R2, PT ;  /* 0x000000020800720c */ /* 0x000fda0003f64270 */
[----:B------:R-:W-:Y:S05]  /*22620*/  @!P3 BRA `(.L_x_657) ;  /* 0x000000140038b947 */ /* 0x000fea0003800000 */
[----:B------:R-:W-:Y:S01]  /*22630*/  UMOV UR4, 0xffffffff ;  /* 0xffffffff00047882 */ /* 0x000fe20000000000 */
[----:B------:R-:W-:Y:S02]  /*22640*/  SEL R0, R12, RZ, !P2 ;  /* 0x000000ff0c007207 */ /* 0x000fe40005000000 */
[----:B------:R-:W-:Y:S05]  /*22650*/  BRA.DIV UR4, `(.L_x_658) ;  /* 0x00000076040c7947 */ /* 0x000fea000b800000 */
[----:B------:R-:W1:Y:S02]  /*22660*/  S2R R3, SR_TID.X ;  /* 0x0000000000037919 */ /* 0x000e640000002100 */
[----:B-1----:R-:W-:-:S04]  /*22670*/  SHF.R.U32.HI R3, RZ, 0x5, R3 ;  /* 0x00000005ff037819 */ /* 0x002fc80000011603 */
[----:B------:R-:W-:-:S05]  /*22680*/  LOP3.LUT R3, R3, 0x3, RZ, 0xc0, !PT ;  /* 0x0000000303037812 */ /* 0x000fca00078ec0ff */
[----:B------:R1:W2:Y:S02]  /*22690*/  SHFL.IDX PT, R14, R3, RZ, 0x1f ;  /* 0x00001fff030e7589 */ /* 0x0002a400000e0000 */
.L_x_829:
[----:B--2---:R-:W-:Y:S02]  /*226a0*/  ISETP.NE.AND P0, PT, R14, RZ, PT ;  /* 0x000000ff0e00720c */ /* 0x004fe40003f05270 */
[----:B------:R-:W-:-:S11]  /*226b0*/  PLOP3.LUT P6, PT, PT, PT, PT, 0x8, 0x0 ;  /* 0x000000000000781c */ /* 0x000fd60003fce170 */
[----:B------:R-:W-:Y:S05]  /*226c0*/  @P0 BRA `(.L_x_659) ;  /* 0x00000000000c0947 */ /* 0x000fea0003800000 */
[----:B------:R-:W-:-:S03]  /*226d0*/  UMOV UR4, 0xffffffff ;  /* 0xffffffff00047882 */ /* 0x000fc60000000000 */
[----:B------:R-:W-:Y:S05]  /*226e0*/  BRA.DIV UR4, `(.L_x_660) ;  /* 0x00000076041c7947 */ /* 0x000fea000b800000 */
[----:B------:R-:W-:-:S13]  /*226f0*/  ELECT P6, URZ, PT ;  /* 0x00000000003f782f */ /* 0x000fda00038c0000 */
.L_x_659:
[----:B-1----:R-:W2:Y:S01]  /*22700*/  LDL R3, [R1+0x64] ;  /* 0x0000640001037983 */ /* 0x002ea20000100800 */
[----:B------:R-:W-:Y:S01]  /*22710*/  BSSY B1, `(.L_x_661) ;  /* 0x0000008000017945 */ /* 0x000fe20003800000 */
[----:B--2---:R-:W-:-:S04]  /*22720*/  IADD3 R3, R3, 0x1, RZ ;  /* 0x0000000103037810 */ /* 0x004fc80007ffe0ff */
[----:B------:R-:W-:-:S04]  /*22730*/  LEA.HI R4, R3, R3, RZ, 0x1 ;  /* 0x0000000303047211 */ /* 0x000fc800078f08ff */
[----:B------:R-:W-:-:S05]  /*22740*/  LOP3.LUT R4, R4, 0xfffffffe, RZ, 0xc0, !PT ;  /* 0xfffffffe04047812 */ /* 0x000fca00078ec0ff */
[----:B------:R-:W-:-:S05]  /*22750*/  IMAD.IADD R3, R3, 0x1, -R4 ;  /* 0x0000000103037824 */ /* 0x000fca00078e0a04 */
[----:B------:R-:W-:-:S04]  /*22760*/  SHF.L.U32 R3, R3, 0x1f, RZ ;  /* 0x0000001f03037819 */ /* 0x000fc800000006ff */
[----:B------:R-:W1:Y:S02]  /*22770*/  SYNCS.PHASECHK.TRANS64.TRYWAIT P0, [R18+URZ+0x36820], R3 ;  /* 0x03682003120075a7 */ /* 0x000e64000800017f */
[----:B-1----:R-:W-:Y:S05]  /*22780*/  @!P0 BRA `(.L_x_662) ;  /* 0x0000007400148947 */ /* 0x002fea0003800000 */
.L_x_832:
[----:B------:R-:W-:Y:S05]  /*22790*/  BSYNC B1 ;  /* 0x0000000000017941 */ /* 0x000fea0003800000 */
.L_x_661:
[----:B------:R-:W-:Y:S04]  /*227a0*/  BSSY B1, `(.L_x_663) ;  /* 0x000008e000017945 */ /* 0x000fe80003800000 */
[----:B------:R-:W-:Y:S05]  /*227b0*/  @!P6 BRA `(.L_x_664) ;  /* 0x000000080030e947 */ /* 0x000fea0003800000 */
[----:B------:R-:W2:Y:S04]  /*227c0*/  LDL R5, [R1+0x20] ;  /* 0x0000200001057983 */ /* 0x000ea80000100800 */
[----:B------:R-:W3:Y:S01]  /*227d0*/  LDL R6, [R1+0x24] ;  /* 0x0000240001067983 */ /* 0x000ee20000100800 */
[----:B------:R-:W-:Y:S01]  /*227e0*/  BSSY B2, `(.L_x_665) ;  /* 0x0000008000027945 */ /* 0x000fe20003800000 */
[----:B------:R-:W4:Y:S02]  /*227f0*/  S2R R4, SR_TID.X ;  /* 0x0000000000047919 */ /* 0x000f240000002100 */
[----:B----4-:R-:W-:-:S04]  /*22800*/  LOP3.LUT R4, R4, 0x7f, RZ, 0xc0, !PT ;  /* 0x0000007f04047812 */ /* 0x010fc800078ec0ff */
[----:B------:R-:W-:Y:S01]  /*22810*/  ISETP.NE.AND P2, PT, R4, RZ, PT ;  /* 0x000000ff0400720c */ /* 0x000fe20003f45270 */
[----:B--2---:R-:W-:Y:S01]  /*22820*/  IMAD R5, R5, 0x8, R18 ;  /* 0x0000000805057824 */ /* 0x004fe200078e0212 */
[----:B---3--:R-:W-:-:S04]  /*22830*/  SHF.L.U32 R9, R6, 0x1f, RZ ;  /* 0x0000001f06097819 */ /* 0x008fc800000006ff */
[----:B------:R-:W2:Y:S02]  /*22840*/  SYNCS.PHASECHK.TRANS64.TRYWAIT P0, [R5+URZ+0x368a0], R9 ;  /* 0x0368a009050075a7 */ /* 0x000ea4000800017f */
[----:B--2---:R-:W-:Y:S05]  /*22850*/  @!P0 BRA `(.L_x_666) ;  /* 0x0000007000f48947 */ /* 0x004fea0003800000 */
.L_x_833:
[----:B------:R-:W-:Y:S05]  /*22860*/  BSYNC B2 ;  /* 0x0000000000027941 */ /* 0x000fea0003800000 */
.L_x_665:
[----:B------:R-:W-:Y:S04]  /*22870*/  BSSY B2, `(.L_x_667) ;  /* 0x0000009000027945 */ /* 0x000fe80003800000 */
[----:B------:R-:W-:Y:S05]  /*22880*/  @P2 BRA `(.L_x_668) ;  /* 0x00000000001c2947 */ /* 0x000fea0003800000 */
[----:B------:R-:W3:Y:S01]  /*22890*/  S2R R4, SR_TID.X ;  /* 0x0000000000047919 */ /* 0x000ee20000002100 */
[----:B-1----:R-:W-:-:S04]  /*228a0*/  IMAD.MOV.U32 R3, RZ, RZ, 0xa800 ;  /* 0x0000a800ff037424 */ /* 0x002fc800078e00ff */
[----:B------:R4:W-:Y:S01]  /*228b0*/  SYNCS.ARRIVE.TRANS64 RZ, [R5+URZ+0x36890], R3 ;  /* 0x0368900305ff79a7 */ /* 0x0009e2000800003f */
[----:B---3--:R-:W-:-:S04]  /*228c0*/  LOP3.LUT R4, R4, 0x1f, RZ, 0xc0, !PT ;  /* 0x0000001f04047812 */ /* 0x008fc800078ec0ff */
[----:B------:R-:W-:-:S13]  /*228d0*/  ISETP.NE.AND P0, PT, R4, RZ, PT ;  /* 0x000000ff0400720c */ /* 0x000fda0003f05270 */
[----:B----4-:R-:W-:Y:S05]  /*228e0*/  @!P0 BRA `(.L_x_668) ;  /* 0x0000000000048947 */ /* 0x010fea0003800000 */
[----:B------:R-:W-:Y:S01]  /*228f0*/  BPT.TRAP 0x1 ;  /* 0x000000040000795c */ /* 0x000fe20000300000 */
.L_x_668:
[----:B------:R-:W-:Y:S05]  /*22900*/  BSYNC B2 ;  /* 0x0000000000027941 */ /* 0x000fea0003800000 */
.L_x_667:
[----:B-1----:R-:W3:Y:S01]  /*22910*/  LDL R3, [R1+0x20] ;  /* 0x0000200001037983 */ /* 0x002ee20000100800 */
[----:B------:R-:W-:Y:S01]  /*22920*/  MOV R15, RZ ;  /* 0x000000ff000f7202 */ /* 0x000fe20000000f00 */
[----:B------:R-:W-:Y:S01]  /*22930*/  IMAD R4, R8, 0x70, R10 ;  /* 0x0000007008047824 */ /* 0x000fe200078e020a */
[----:B------:R-:W-:Y:S01]  /*22940*/  UIADD3 UR4, UP0, UR36, 0x570, URZ ;  /* 0x0000057024047890 */ /* 0x000fe2000ff1e03f */
[----:B------:R-:W-:Y:S01]  /*22950*/  PLOP3.LUT P0, PT, PT, PT, PT, 0x80, 0x0 ;  /* 0x000000000000781c */ /* 0x000fe20003f0f070 */
[----:B------:R-:W-:Y:S01]  /*22960*/  UMOV UR6, 0x0 ;  /* 0x0000000000067882 */ /* 0x000fe20000000000 */
[----:B------:R-:W-:Y:S01]  /*22970*/  R2UR UR10, R15 ;  /* 0x000000000f0a72ca */ /* 0x000fe200000e0000 */
[----:B------:R-:W-:Y:S01]  /*22980*/  VIADD R4, R4, 0xffffff90 ;  /* 0xffffff9004047836 */ /* 0x000fe20000000000 */
[----:B------:R-:W-:Y:S01]  /*22990*/  UIADD3.X UR5, URZ, UR37, URZ, UP0, !UPT ;  /* 0x000000253f057290 */ /* 0x000fe200087fe43f */
[----:B------:R-:W-:Y:S01]  /*229a0*/  UMOV UR7, 0x12f00000 ;  /* 0x12f0000000077882 */ /* 0x000fe20000000000 */
[----:B---3--:R-:W-:-:S02]  /*229b0*/  IMAD R7, R3, 0xa800, R18 ;  /* 0x0000a80003077824 */ /* 0x008fc400078e0212 */
[----:B------:R-:W-:Y:S02]  /*229c0*/  VIADD R3, R5, 0x36890 ;  /* 0x0003689005037836 */ /* 0x000fe40000000000 */
[----:B------:R-:W-:-:S07]  /*229d0*/  VIADD R6, R7, 0x21400 ;  /* 0x0002140007067836 */ /* 0x000fce0000000000 */
.L_x_669:
        /* <DEDUP_REMOVED lines=10> */
[----:B------:R-:W-:Y:S01]  /*22a80*/  MOV R14, 0x40 ;  /* 0x00000040000e7802 */ /* 0x000fe20000000f00 */
[----:B------:R-:W-:Y:S01]  /*22a90*/  VIADD R6, R7, 0x24c00 ;  /* 0x00024c0007067836 */ /* 0x000fe20000000000 */
[----:B------:R-:W-:Y:S01]  /*22aa0*/  PLOP3.LUT P0, PT, PT, PT, PT, 0x80, 0x0 ;  /* 0x000000000000781c */ /* 0x000fe20003f0f070 */
[----:B------:R-:W-:Y:S01]  /*22ab0*/  UMOV UR6, 0x0 ;  /* 0x0000000000067882 */ /* 0x000fe20000000000 */
[----:B------:R-:W-:Y:S01]  /*22ac0*/  R2UR UR10, R14 ;  /* 0x000000000e0a72ca */ /* 0x000fe200000e0000 */
[----:B------:R-:W-:-:S14]  /*22ad0*/  UMOV UR7, 0x12f00000 ;  /* 0x12f0000000077882 */ /* 0x000fdc0000000000 */
.L_x_670:
        /* <DEDUP_REMOVED lines=10> */
[----:B0-----:R-:W-:Y:S01]  /*22b80*/  IMAD.MOV.U32 R11, RZ, RZ, 0x80 ;  /* 0x00000080ff0b7424 */ /* 0x001fe200078e00ff */
[----:B------:R-:W-:Y:S01]  /*22b90*/  PLOP3.LUT P0, PT, PT, PT, PT, 0x80, 0x0 ;  /* 0x000000000000781c */ /* 0x000fe20003f0f070 */
[----:B------:R-:W-:Y:S01]  /*22ba0*/  VIADD R6, R7, 0x28400 ;  /* 0x0002840007067836 */ /* 0x000fe20000000000 */
[----:B------:R-:W-:Y:S01]  /*22bb0*/  UMOV UR6, 0x0 ;  /* 0x0000000000067882 */ /* 0x000fe20000000000 */
[----:B------:R-:W-:Y:S01]  /*22bc0*/  UMOV UR7, 0x12f00000 ;  /* 0x12f0000000077882 */ /* 0x000fe20000000000 */
[----:B------:R-:W-:-:S15]  /*22bd0*/  R2UR UR10, R11 ;  /* 0x000000000b0a72ca */ /* 0x000fde00000e0000 */
.L_x_671:
        /* <DEDUP_REMOVED lines=10> */
[----:B------:R-:W0:Y:S01]  /*22c80*/  SYNCS.PHASECHK.TRANS64.TRYWAIT P0, [R5+URZ+0x368c0], R9 ;  /* 0x0368c009050075a7 */ /* 0x000e22000800017f */
[----:B------:R-:W-:Y:S04]  /*22c90*/  BSSY B2, `(.L_x_672) ;  /* 0x0000002000027945 */ /* 0x000fe80003800000 */
[----:B0-----:R-:W-:Y:S05]  /*22ca0*/  @!P0 BRA `(.L_x_673) ;  /* 0x0000006c00f48947 */ /* 0x001fea0003800000 */
.L_x_834:
[----:B------:R-:W-:Y:S05]  /*22cb0*/  BSYNC B2 ;  /* 0x0000000000027941 */ /* 0x000fea0003800000 */
.L_x_672:
[----:B------:R-:W-:Y:S01]  /*22cc0*/  BSSY B2, `(.L_x_674) ;  /* 0x000000b000027945 */ /* 0x000fe20003800000 */
[----:B------:R-:W-:Y:S01]  /*22cd0*/  MOV R12, 0x0 ;  /* 0x00000000000c7802 */ /* 0x000fe20000000f00 */
[----:B------:R-:W-:Y:S02]  /*22ce0*/  IMAD.MOV.U32 R13, RZ, RZ, 0x12f00000 ;  /* 0x12f00000ff0d7424 */ /* 0x000fe400078e00ff */
[----:B------:R-:W-:Y:S05]  /*22cf0*/  @P2 BRA `(.L_x_675) ;  /* 0x00000000001c2947 */ /* 0x000fea0003800000 */
[----:B------:R-:W1:Y:S01]  /*22d00*/  S2R R6, SR_TID.X ;  /* 0x0000000000067919 */ /* 0x000e620000002100 */
[----:B------:R-:W-:-:S04]  /*22d10*/  IMAD.MOV.U32 R3, RZ, RZ, 0xa800 ;  /* 0x0000a800ff037424 */ /* 0x000fc800078e00ff */
[----:B------:R3:W-:Y:S01]  /*22d20*/  SYNCS.ARRIVE.TRANS64 RZ, [R5+URZ+0x368b0], R3 ;  /* 0x0368b00305ff79a7 */ /* 0x0007e2000800003f */
[----:B-1----:R-:W-:-:S04]  /*22d30*/  LOP3.LUT R6, R6, 0x1f, RZ, 0xc0, !PT ;  /* 0x0000001f06067812 */ /* 0x002fc800078ec0ff */
[----:B------:R-:W-:-:S13]  /*22d40*/  ISETP.NE.AND P0, PT, R6, RZ, PT ;  /* 0x000000ff0600720c */ /* 0x000fda0003f05270 */
[----:B---3--:R-:W-:Y:S05]  /*22d50*/  @!P0 BRA `(.L_x_675) ;  /* 0x0000000000048947 */ /* 0x008fea0003800000 */
[----:B------:R-:W-:Y:S01]  /*22d60*/  BPT.TRAP 0x1 ;  /* 0x000000040000795c */ /* 0x000fe20000300000 */
.L_x_675:
[----:B------:R-:W-:Y:S05]  /*22d70*/  BSYNC B2 ;  /* 0x0000000000027941 */ /* 0x000fea0003800000 */
.L_x_674:
[----:B------:R-:W-:Y:S01]  /*22d80*/  R2UR UR10, R15 ;  /* 0x000000000f0a72ca */ /* 0x000fe200000e0000 */
[----:B------:R-:W-:Y:S01]  /*22d90*/  UIADD3 UR4, UP0, UR36, 0x670, URZ ;  /* 0x0000067024047890 */ /* 0x000fe2000ff1e03f */
[----:B------:R-:W-:Y:S01]  /*22da0*/  R2UR UR6, R12 ;  /* 0x000000000c0672ca */ /* 0x000fe200000e0000 */
[----:B0-2---:R-:W-:Y:S01]  /*22db0*/  VIADD R5, R5, 0x368b0 ;  /* 0x000368b005057836 */ /* 0x005fe20000000000 */
[----:B------:R-:W-:Y:S01]  /*22dc0*/  R2UR UR7, R13 ;  /* 0x000000000d0772ca */ /* 0x000fe200000e0000 */
[----:B------:R-:W-:Y:S01]  /*22dd0*/  UIADD3.X UR5, URZ, UR37, URZ, UP0, !UPT ;  /* 0x000000253f057290 */ /* 0x000fe200087fe43f */
[----:B------:R-:W-:Y:S02]  /*22de0*/  PLOP3.LUT P0, PT, PT, PT, PT, 0x80, 0x0 ;  /* 0x000000000000781c */ /* 0x000fe40003f0f070 */
[----:B------:R-:W-:-:S11]  /*22df0*/  IADD3 R3, R7, 0x400, RZ ;  /* 0x0000040007037810 */ /* 0x000fd60007ffe0ff */
.L_x_676:
        /* <DEDUP_REMOVED lines=15> */
.L_x_677:
        /* <DEDUP_REMOVED lines=15> */
.L_x_678:
        /* <DEDUP_REMOVED lines=10> */
.L_x_664:
[----:B------:R-:W-:Y:S05]  /*23080*/  BSYNC B1 ;  /* 0x0000000000017941 */ /* 0x000fea0003800000 */
.L_x_663:
[----:B-1----:R-:W2:Y:S04]  /*23090*/  LDL.LU R3, [R1+0x20] ;  /* 0x0000200001037983 */ /* 0x002ea80000300800 */
[----:B------:R-:W3:Y:S01]  /*230a0*/  LDL.LU R6, [R1+0x24] ;  /* 0x0000240001067983 */ /* 0x000ee20000300800 */
[----:B------:R-:W-:Y:S02]  /*230b0*/  IADD3 R8, R8, -0x2, RZ ;  /* 0xfffffffe08087810 */ /* 0x000fe40007ffe0ff */
[----:B------:R-:W-:Y:S02]  /*230c0*/  PLOP3.LUT P0, PT, PT, PT, PT, 0x8, 0x0 ;  /* 0x000000000000781c */ /* 0x000fe40003f0e170 */
[----:B------:R-:W-:Y:S01]  /*230d0*/  ISETP.GE.AND P3, PT, R8, R2, PT ;  /* 0x000000020800720c */ /* 0x000fe20003f66270 */
[----:B--2---:R-:W-:-:S05]  /*230e0*/  VIADD R3, R3, 0x1 ;  /* 0x0000000103037836 */ /* 0x004fca0000000000 */
[----:B------:R-:W-:-:S04]  /*230f0*/  ISETP.NE.AND P2, PT, R3, 0x2, PT ;  /* 0x000000020300780c */ /* 0x000fc80003f45270 */
[----:B------:R-:W-:Y:S02]  /*23100*/  SEL R4, RZ, 0x1, P2 ;  /* 0x00000001ff047807 */ /* 0x000fe40001000000 */
[----:B------:R-:W-:Y:S02]  /*23110*/  SEL R3, R3, RZ, P2 ;  /* 0x000000ff03037207 */ /* 0x000fe40001000000 */
[----:B---3--:R-:W-:-:S03]  /*23120*/  LOP3.LUT R6, R6, R4, RZ, 0x3c, !PT ;  /* 0x0000000406067212 */ /* 0x008fc600078e3cff */
[----:B------:R1:W-:Y:S04]  /*23130*/  STL [R1+0x20], R3 ;  /* 0x0000200301007387 */ /* 0x0003e80000100800 */
[----:B------:R1:W-:Y:S01]  /*23140*/  STL [R1+0x24], R6 ;  /* 0x0000240601007387 */ /* 0x0003e20000100800 */
[----:B------:R-:W-:Y:S05]  /*23150*/  @!P3 BRA `(.L_x_657) ;  /* 0x00000008006cb947 */ /* 0x000fea0003800000 */
.L_x_695:
[----:B------:R-:W-:Y:S05]  /*23160*/  YIELD ;  /* 0x0000000000007946 */ /* 0x000fea0003800000 */
[----:B------:R-:W-:Y:S04]  /*23170*/  BSSY B1, `(.L_x_679) ;  /* 0x000008d000017945 */ /* 0x000fe80003800000 */
[----:B--2---:R-:W-:Y:S05]  /*23180*/  @!P6 BRA `(.L_x_680) ;  /* 0x00000008002ce947 */ /* 0x004fea0003800000 */
[----:B------:R-:W2:Y:S04]  /*23190*/  LDL R5, [R1+0x20] ;  /* 0x0000200001057983 */ /* 0x000ea80000100800 */
[----:B------:R-:W3:Y:S01]  /*231a0*/  LDL R4, [R1+0x24] ;  /* 0x0000240001047983 */ /* 0x000ee20000100800 */
[----:B------:R-:W-:Y:S01]  /*231b0*/  BSSY B2, `(.L_x_681) ;  /* 0x0000008000027945 */ /* 0x000fe20003800000 */
[----:B-1----:R-:W1:Y:S02]  /*231c0*/  S2R R3, SR_TID.X ;  /* 0x0000000000037919 */ /* 0x002e640000002100 */
[----:B-1----:R-:W-:-:S04]  /*231d0*/  LOP3.LUT R3, R3, 0x7f, RZ, 0xc0, !PT ;  /* 0x0000007f03037812 */ /* 0x002fc800078ec0ff */
[----:B------:R-:W-:Y:S01]  /*231e0*/  ISETP.NE.AND P3, PT, R3, RZ, PT ;  /* 0x000000ff0300720c */ /* 0x000fe20003f65270 */
[----:B--2---:R-:W-:Y:S01]  /*231f0*/  IMAD R7, R5, 0x8, R18 ;  /* 0x0000000805077824 */ /* 0x004fe200078e0212 */
[----:B---3--:R-:W-:-:S04]  /*23200*/  SHF.L.U32 R6, R4, 0x1f, RZ ;  /* 0x0000001f04067819 */ /* 0x008fc800000006ff */
[----:B------:R-:W1:Y:S02]  /*23210*/  SYNCS.PHASECHK.TRANS64.TRYWAIT P2, [R7+URZ+0x368a0], R6 ;  /* 0x0368a006070075a7 */ /* 0x000e64000804017f */
[----:B-1----:R-:W-:Y:S05]  /*23220*/  @!P2 BRA `(.L_x_682) ;  /* 0x0000006800a8a947 */ /* 0x002fea0003800000 */
.L_x_835:
[----:B------:R-:W-:Y:S05]  /*23230*/  BSYNC B2 ;  /* 0x0000000000027941 */ /* 0x000fea0003800000 */
.L_x_681:
[----:B------:R-:W-:Y:S04]  /*23240*/  BSSY B2, `(.L_x_683) ;  /* 0x0000009000027945 */ /* 0x000fe80003800000 */
[----:B------:R-:W-:Y:S05]  /*23250*/  @P3 BRA `(.L_x_684) ;  /* 0x00000000001c3947 */ /* 0x000fea0003800000 */
[----:B------:R-:W2:Y:S01]  /*23260*/  S2R R4, SR_TID.X ;  /* 0x0000000000047919 */ /* 0x000ea20000002100 */
[----:B------:R-:W-:-:S04]  /*23270*/  IMAD.MOV.U32 R3, RZ, RZ, 0xa800 ;  /* 0x0000a800ff037424 */ /* 0x000fc800078e00ff */
[----:B------:R3:W-:Y:S01]  /*23280*/  SYNCS.ARRIVE.TRANS64 RZ, [R7+URZ+0x36890], R3 ;  /* 0x0368900307ff79a7 */ /* 0x0007e2000800003f */
[----:B--2---:R-:W-:-:S04]  /*23290*/  LOP3.LUT R4, R4, 0x1f, RZ, 0xc0, !PT ;  /* 0x0000001f04047812 */ /* 0x004fc800078ec0ff */
[----:B------:R-:W-:-:S13]  /*232a0*/  ISETP.NE.AND P2, PT, R4, RZ, PT ;  /* 0x000000ff0400720c */ /* 0x000fda0003f45270 */
[----:B---3--:R-:W-:Y:S05]  /*232b0*/  @!P2 BRA `(.L_x_684) ;  /* 0x000000000004a947 */ /* 0x008fea0003800000 */
[----:B------:R-:W-:Y:S01]  /*232c0*/  BPT.TRAP 0x1 ;  /* 0x000000040000795c */ /* 0x000fe20000300000 */
.L_x_684:
[----:B------:R-:W-:Y:S05]  /*232d0*/  BSYNC B2 ;  /* 0x0000000000027941 */ /* 0x000fea0003800000 */
.L_x_683:
[----:B------:R-:W2:Y:S01]  /*232e0*/  LDL R3, [R1+0x20] ;  /* 0x0000200001037983 */ /* 0x000ea20000100800 */
[----:B0-----:R-:W-:Y:S01]  /*232f0*/  IMAD.MOV.U32 R11, RZ, RZ, RZ ;  /* 0x000000ffff0b7224 */ /* 0x001fe200078e00ff */
[----:B------:R-:W-:Y:S01]  /*23300*/  UIADD3 UR4, UP0, UR36, 0x570, URZ ;  /* 0x0000057024047890 */ /* 0x000fe2000ff1e03f */
[----:B------:R-:W-:Y:S01]  /*23310*/  PLOP3.LUT P2, PT, PT, PT, PT, 0x80, 0x0 ;  /* 0x000000000000781c */ /* 0x000fe20003f4f070 */
[----:B------:R-:W-:Y:S01]  /*23320*/  IMAD R4, R8, 0x70, R10 ;  /* 0x0000007008047824 */ /* 0x000fe200078e020a */
[----:B------:R-:W-:Y:S01]  /*23330*/  UMOV UR6, 0x0 ;  /* 0x0000000000067882 */ /* 0x000fe20000000000 */
[----:B------:R-:W-:Y:S01]  /*23340*/  R2UR UR10, R11 ;  /* 0x000000000b0a72ca */ /* 0x000fe200000e0000 */
[----:B------:R-:W-:Y:S01]  /*23350*/  UIADD3.X UR5, URZ, UR37, URZ, UP0, !UPT ;  /* 0x000000253f057290 */ /* 0x000fe200087fe43f */
[----:B------:R-:W-:Y:S01]  /*23360*/  UMOV UR7, 0x12f00000 ;  /* 0x12f0000000077882 */ /* 0x000fe20000000000 */
[----:B--2---:R-:W-:Y:S01]  /*23370*/  IMAD R5, R3, 0xa800, R18 ;  /* 0x0000a80003057824 */ /* 0x004fe200078e0212 */
[----:B------:R-:W-:-:S03]  /*23380*/  IADD3 R3, R7, 0x36890, RZ ;  /* 0x0003689007037810 */ /* 0x000fc60007ffe0ff */
[----:B------:R-:W-:-:S08]  /*23390*/  VIADD R9, R5, 0x21400 ;  /* 0x0002140005097836 */ /* 0x000fd00000000000 */
.L_x_685:
        /* <DEDUP_REMOVED lines=16> */
.L_x_686:
        /* <DEDUP_REMOVED lines=10> */
[----:B------:R-:W-:Y:S01]  /*23540*/  MOV R14, 0x80 ;  /* 0x00000080000e7802 */ /* 0x000fe20000000f00 */
[----:B------:R-:W-:Y:S01]  /*23550*/  VIADD R9, R5, 0x28400 ;  /* 0x0002840005097836 */ /* 0x000fe20000000000 */
[----:B------:R-:W-:Y:S01]  /*23560*/  PLOP3.LUT P2, PT, PT, PT, PT, 0x80, 0x0 ;  /* 0x000000000000781c */ /* 0x000fe20003f4f070 */
[----:B------:R-:W-:Y:S01]  /*23570*/  UMOV UR6, 0x0 ;  /* 0x0000000000067882 */ /* 0x000fe20000000000 */
[----:B------:R-:W-:Y:S01]  /*23580*/  R2UR UR10, R14 ;  /* 0x000000000e0a72ca */ /* 0x000fe200000e0000 */
[----:B------:R-:W-:-:S14]  /*23590*/  UMOV UR7, 0x12f00000 ;  /* 0x12f0000000077882 */ /* 0x000fdc0000000000 */
.L_x_687:
        /* <DEDUP_REMOVED lines=13> */
.L_x_836:
[----:B------:R-:W-:Y:S05]  /*23670*/  BSYNC B2 ;  /* 0x0000000000027941 */ /* 0x000fea0003800000 */
.L_x_688:
[----:B------:R-:W-:Y:S01]  /*23680*/  BSSY B2, `(.L_x_690) ;  /* 0x000000b000027945 */ /* 0x000fe20003800000 */
[----:B------:R-:W-:Y:S02]  /*23690*/  IMAD.MOV.U32 R12, RZ, RZ, 0x0 ;  /* 0x00000000ff0c7424 */ /* 0x000fe400078e00ff */
[----:B------:R-:W-:Y:S01]  /*236a0*/  IMAD.MOV.U32 R13, RZ, RZ, 0x12f00000 ;  /* 0x12f00000ff0d7424 */ /* 0x000fe200078e00ff */
[----:B------:R-:W-:Y:S06]  /*236b0*/  @P3 BRA `(.L_x_691) ;  /* 0x00000000001c3947 */ /* 0x000fec0003800000 */
[----:B------:R-:W2:Y:S01]  /*236c0*/  S2R R9, SR_TID.X ;  /* 0x0000000000097919 */ /* 0x000ea20000002100 */
[----:B------:R-:W-:-:S04]  /*236d0*/  MOV R3, 0xa800 ;  /* 0x0000a80000037802 */ /* 0x000fc80000000f00 */
[----:B------:R3:W-:Y:S01]  /*236e0*/  SYNCS.ARRIVE.TRANS64 RZ, [R7+URZ+0x368b0], R3 ;  /* 0x0368b00307ff79a7 */ /* 0x0007e2000800003f */
[----:B--2---:R-:W-:-:S04]  /*236f0*/  LOP3.LUT R9, R9, 0x1f, RZ, 0xc0, !PT ;  /* 0x0000001f09097812 */ /* 0x004fc800078ec0ff */
[----:B------:R-:W-:-:S13]  /*23700*/  ISETP.NE.AND P2, PT, R9, RZ, PT ;  /* 0x000000ff0900720c */ /* 0x000fda0003f45270 */
[----:B---3--:R-:W-:Y:S05]  /*23710*/  @!P2 BRA `(.L_x_691) ;  /* 0x000000000004a947 */ /* 0x008fea0003800000 */
[----:B------:R-:W-:Y:S01]  /*23720*/  BPT.TRAP 0x1 ;  /* 0x000000040000795c */ /* 0x000fe20000300000 */
.L_x_691:
[----:B------:R-:W-:Y:S05]  /*23730*/  BSYNC B2 ;  /* 0x0000000000027941 */ /* 0x000fea0003800000 */
.L_x_690:
[----:B------:R-:W-:Y:S01]  /*23740*/  R2UR UR10, R11 ;  /* 0x000000000b0a72ca */ /* 0x000fe200000e0000 */
[----:B------:R-:W-:Y:S01]  /*23750*/  UIADD3 UR4, UP0, UR36, 0x670, URZ ;  /* 0x0000067024047890 */ /* 0x000fe2000ff1e03f */
[----:B------:R-:W-:Y:S01]  /*23760*/  R2UR UR6, R12 ;  /* 0x000000000c0672ca */ /* 0x000fe200000e0000 */
[----:B01----:R-:W-:Y:S01]  /*23770*/  VIADD R7, R7, 0x368b0 ;  /* 0x000368b007077836 */ /* 0x003fe20000000000 */
[----:B------:R-:W-:Y:S01]  /*23780*/  R2UR UR7, R13 ;  /* 0x000000000d0772ca */ /* 0x000fe200000e0000 */
[----:B------:R-:W-:Y:S01]  /*23790*/  VIADD R3, R5, 0x400 ;  /* 0x0000040005037836 */ /* 0x000fe20000000000 */
[----:B------:R-:W-:Y:S01]  /*237a0*/  PLOP3.LUT P2, PT, PT, PT, PT, 0x80, 0x0 ;  /* 0x000000000000781c */ /* 0x000fe20003f4f070 */
[----:B------:R-:W-:-:S12]  /*237b0*/  UIADD3.X UR5, URZ, UR37, URZ, UP0, !UPT ;  /* 0x000000253f057290 */ /* 0x000fd800087fe43f */
.L_x_692:
        /* <DEDUP_REMOVED lines=15> */
.L_x_693:
        /* <DEDUP_REMOVED lines=10> */
[----:B------:R-:W-:Y:S02]  /*23950*/  R2UR UR10, R14 ;  /* 0x000000000e0a72ca */ /* 0x000fe400000e0000 */
[----:B------:R-:W-:Y:S02]  /*23960*/  R2UR UR6, R12 ;  /* 0x000000000c0672ca */ /* 0x000fe400000e0000 */
[----:B------:R-:W-:Y:S02]  /*23970*/  R2UR UR7, R13 ;  /* 0x000000000d0772ca */ /* 0x000fe400000e0000 */
[----:B------:R-:W-:Y:S02]  /*23980*/  PLOP3.LUT P2, PT, PT, PT, PT, 0x80, 0x0 ;  /* 0x000000000000781c */ /* 0x000fe40003f4f070 */
[----:B------:R-:W-:-:S11]  /*23990*/  IADD3 R5, R5, 0x7400, RZ ;  /* 0x0000740005057810 */ /* 0x000fd60007ffe0ff */
.L_x_694:
        /* <DEDUP_REMOVED lines=10> */
.L_x_680:
[----:B------:R-:W-:Y:S05]  /*23a40*/  BSYNC B1 ;  /* 0x0000000000017941 */ /* 0x000fea0003800000 */
.L_x_679:
[----:B-1----:R-:W2:Y:S04]  /*23a50*/  LDL.LU R3, [R1+0x20] ;  /* 0x0000200001037983 */ /* 0x002ea80000300800 */
[----:B------:R-:W3:Y:S01]  /*23a60*/  LDL.LU R6, [R1+0x24] ;  /* 0x0000240001067983 */ /* 0x000ee20000300800 */
[C---:B------:R-:W-:Y:S01]  /*23a70*/  ISETP.GT.AND P3, PT, R8.reuse, R2, PT ;  /* 0x000000020800720c */ /* 0x040fe20003f64270 */
[----:B------:R-:W-:Y:S02]  /*23a80*/  VIADD R8, R8, 0xffffffff ;  /* 0xffffffff08087836 */ /* 0x000fe40000000000 */
[----:B--2---:R-:W-:-:S05]  /*23a90*/  VIADD R3, R3, 0x1 ;  /* 0x0000000103037836 */ /* 0x004fca0000000000 */
[----:B------:R-:W-:-:S04]  /*23aa0*/  ISETP.NE.AND P2, PT, R3, 0x2, PT ;  /* 0x000000020300780c */ /* 0x000fc80003f45270 */
[----:B------:R-:W-:Y:S02]  /*23ab0*/  SEL R4, RZ, 0x1, P2 ;  /* 0x00000001ff047807 */ /* 0x000fe40001000000 */
[----:B------:R-:W-:Y:S02]  /*23ac0*/  SEL R3, R3, RZ, P2 ;  /* 0x000000ff03037207 */ /* 0x000fe40001000000 */
[----:B---3--:R-:W-:-:S05]  /*23ad0*/  LOP3.LUT R6, R6, R4, RZ, 0x3c, !PT ;  /* 0x0000000406067212 */ /* 0x008fca00078e3cff */
[----:B------:R2:W-:Y:S04]  /*23ae0*/  STL [R1+0x24], R6 ;  /* 0x0000240601007387 */ /* 0x0005e80000100800 */
[----:B------:R2:W-:Y:S01]  /*23af0*/  STL [R1+0x20], R3 ;  /* 0x0000200301007387 */ /* 0x0005e20000100800 */
[----:B------:R-:W-:Y:S05]  /*23b00*/  @P3 BRA `(.L_x_695) ;  /* 0xfffffff400943947 */ /* 0x000fea000383ffff */
.L_x_657:
[----:B------:R-:W-:Y:S05]  /*23b10*/  BSYNC B0 ;  /* 0x0000000000007941 */ /* 0x000fea0003800000 */
.L_x_656:
[----:B------:R3:W5:Y:S01]  /*23b20*/  LDL R7, [R1+0x40] ;  /* 0x0000400001077983 */ /* 0x0007620000100800 */
[----:B------:R-:W-:Y:S05]  /*23b30*/  @!P0 WARPSYNC.ALL ;  /* 0x0000000000008948 */ /* 0x000fea0003800000 */
[----:B------:R3:W-:Y:S01]  /*23b40*/  STL [R1+0x44], RZ ;  /* 0x000044ff01007387 */ /* 0x0007e20000100800 */
[----:B------:R-:W-:Y:S01]  /*23b50*/  BSSY B0, `(.L_x_696) ;  /* 0x0000020000007945 */ /* 0x000fe20003800000 */
[----:B------:R-:W-:Y:S06]  /*23b60*/  @!P0 BAR.SYNC.DEFER_BLOCKING 0xc, 0x180 ;  /* 0x0306000000008b1d */ /* 0x000fec0000010000 */
[----:B---3--:R-:W-:Y:S05]  /*23b70*/  @!P1 BRA `(.L_x_697) ;  /* 0x0000000000749947 */ /* 0x008fea0003800000 */
[----:B------:R-:W-:-:S13]  /*23b80*/  ISETP.NE.AND P0, PT, R17, RZ, PT ;  /* 0x000000ff1100720c */ /* 0x000fda0003f05270 */
[----:B------:R-:W3:Y:S02]  /*23b90*/  @!P0 LDC R17, c[0x0][0x9f0] ;  /* 0x00027c00ff118b82 */ /* 0x000ee40000000800 */
[----:B---3--:R-:W-:-:S04]  /*23ba0*/  IABS R0, R17 ;  /* 0x0000001100007213 */ /* 0x008fc80000000000 */
[----:B------:R-:W3:Y:S08]  /*23bb0*/  I2F.RP R2, R0 ;  /* 0x0000000000027306 */ /* 0x000ef00000209400 */
[----:B---3--:R-:W3:Y:S02]  /*23bc0*/  MUFU.RCP R2, R2 ;  /* 0x0000000200027308 */ /* 0x008ee40000001000 */
[----:B---3--:R-:W-:-:S06]  /*23bd0*/  VIADD R2, R2, 0xffffffe ;  /* 0x0ffffffe02027836 */ /* 0x008fcc0000000000 */
[----:B-12---:R-:W1:Y:S02]  /*23be0*/  F2I.FTZ.U32.TRUNC.NTZ R3, R2 ;  /* 0x0000000200037305 */ /* 0x006e64000021f000 */
[----:B-1----:R-:W-:-:S05]  /*23bf0*/  IADD3 R2, RZ, -R3, RZ ;  /* 0x80000003ff027210 */ /* 0x002fca0007ffe0ff */
[----:B------:R-:W-:Y:S02]  /*23c00*/  IMAD R4, R2, R0, RZ ;  /* 0x0000000002047224 */ /* 0x000fe400078e02ff */
[----:B------:R-:W-:-:S04]  /*23c10*/  IMAD.MOV.U32 R2, RZ, RZ, RZ ;  /* 0x000000ffff027224 */ /* 0x000fc800078e00ff */
[----:B------:R-:W-:Y:S01]  /*23c20*/  IMAD.HI.U32 R6, R3, R4, R2 ;  /* 0x0000000403067227 */ /* 0x000fe200078e0002 */
[----:B------:R-:W-:Y:S02]  /*23c30*/  IABS R2, R17 ;  /* 0x0000001100027213 */ /* 0x000fe40000000000 */
[----:B-----5:R-:W-:-:S03]  /*23c40*/  IADD3 R4, R7, -0x1, R17 ;  /* 0xffffffff07047810 */ /* 0x020fc60007ffe011 */
        /* <DEDUP_REMOVED lines=14> */
[----:B------:R-:W-:-:S05]  /*23d30*/  @!P1 LOP3.LUT R2, RZ, R17, RZ, 0x33, !PT ;  /* 0x00000011ff029212 */ /* 0x000fca00078e33ff */
[----:B------:R3:W-:Y:S02]  /*23d40*/  STL [R1+0x44], R2 ;  /* 0x0000440201007387 */ /* 0x0007e40000100800 */
.L_x_697:
[----:B------:R-:W-:Y:S05]  /*23d50*/  BSYNC B0 ;  /* 0x0000000000007941 */ /* 0x000fea0003800000 */
.L_x_696:
[----:B------:R-:W4:Y:S04]  /*23d60*/  LDL R0, [R1+0x44] ;  /* 0x0000440001007983 */ /* 0x000f280000100800 */
[----:B---3--:R-:W4:Y:S01]  /*23d70*/  LDL R2, [R1+0x60] ;  /* 0x0000600001027983 */ /* 0x008f220000100800 */
[----:B------:R-:W-:Y:S01]  /*23d80*/  BSSY B7, `(.L_x_698) ;  /* 0x000044d000077945 */ /* 0x000fe20003800000 */
[----:B----4-:R-:W-:-:S05]  /*23d90*/  IMAD R2, R2, R0, RZ ;  /* 0x0000000002027224 */ /* 0x010fca00078e02ff */
[----:B-----5:R-:W-:Y:S01]  /*23da0*/  VIADDMNMX R0, R2, R0, R7, PT ;  /* 0x0000000002007246 */ /* 0x020fe20003800107 */
        /* <DEDUP_REMOVED lines=8> */
[----:B-12---:R-:W1:Y:S01]  /*23e30*/  S2R R3, SR_LANEID ;  /* 0x0000000000037919 */ /* 0x006e620000000000 */
[----:B------:R-:W-:Y:S02]  /*23e40*/  VOTEU.ANY UR4, UPT, PT ;  /* 0x0000000000047886 */ /* 0x000fe400038e0100 */
[----:B------:R-:W1:Y:S08]  /*23e50*/  FLO.U32 R0, UR4 ;  /* 0x0000000400007d00 */ /* 0x000e7000080e0000 */
[----:B------:R-:W2:Y:S01]  /*23e60*/  POPC R4, UR4 ;  /* 0x0000000400047d09 */ /* 0x000ea20008000000 */
[----:B-1----:R-:W-:-:S02]  /*23e70*/  ISETP.EQ.U32.AND P0, PT, R0, R3, PT ;  /* 0x000000030000720c */ /* 0x002fc40003f02070 */
[----:B------:R-:W2:Y:S11]  /*23e80*/  LDC.64 R2, c[0x0][0xc60] ;  /* 0x00031800ff027b82 */ /* 0x000eb60000000a00 */
[----:B--2---:R-:W2:Y:S01]  /*23e90*/  @P0 ATOMG.E.ADD.STRONG.GPU PT, R3, desc[UR60][R2.64], R4 ;  /* 0x00000004020309a8 */ /* 0x004ea200081ee1fc */
[----:B------:R-:W1:Y:S02]  /*23ea0*/  S2R R5, SR_LTMASK ;  /* 0x0000000000057919 */ /* 0x000e640000003900 */
[----:B-1----:R-:W-:-:S06]  /*23eb0*/  LOP3.LUT R5, R5, UR4, RZ, 0xc0, !PT ;  /* 0x0000000405057c12 */ /* 0x002fcc000f8ec0ff */
[----:B------:R-:W1:Y:S01]  /*23ec0*/  POPC R5, R5 ;  /* 0x0000000500057309 */ /* 0x000e620000000000 */
[----:B--2---:R-:W1:Y:S02]  /*23ed0*/  SHFL.IDX PT, R0, R3, R0, 0x1f ;  /* 0x00001f0003007589 */ /* 0x004e6400000e0000 */
[----:B-1----:R-:W-:-:S05]  /*23ee0*/  IADD3 R0, R0, UR38, R5 ;  /* 0x0000002600007c10 */ /* 0x002fca000fffe005 */
[----:B------:R4:W-:Y:S01]  /*23ef0*/  STL [R1], R0 ;  /* 0x0000000001007387 */ /* 0x0009e20000100800 */
[----:B------:R-:W-:Y:S05]  /*23f00*/  BRA `(.L_x_700) ;  /* 0x0000004000d07947 */ /* 0x000fea0003800000 */
.L_x_699:
[----:B------:R-:W-:Y:S01]  /*23f10*/  IADD3 R0, R18, 0x21400, RZ ;  /* 0x0002140012007810 */ /* 0x000fe20007ffe0ff */
[----:B------:R-:W-:Y:S03]  /*23f20*/  BSSY B6, `(.L_x_701) ;  /* 0x0000013000067945 */ /* 0x000fe60003800000 */
[----:B------:R-:W-:-:S13]  /*23f30*/  LOP3.LUT P0, RZ, R0, 0x3ff, RZ, 0xc0, !PT ;  /* 0x000003ff00ff7812 */ /* 0x000fda000780c0ff */
[----:B------:R-:W-:Y:S05]  /*23f40*/  @!P0 BRA `(.L_x_702) ;  /* 0x0000000000408947 */ /* 0x000fea0003800000 */
[----:B------:R-:W-:Y:S01]  /*23f50*/  MOV R2, 0x0 ;  /* 0x0000000000027802 */ /* 0x000fe20000000f00 */
[----:B------:R-:W-:Y:S01]  /*23f60*/  ULDC.64 UR6, c[0x4][0xa8] ;  /* 0x01002a0000067ab9 */ /* 0x000fe20000000a00 */
[----:B------:R-:W-:Y:S01]  /*23f70*/  ULDC.64 UR8, c[0x4][0xb0] ;  /* 0x01002c0000087ab9 */ /* 0x000fe20000000a00 */
[----:B------:R-:W-:Y:S01]  /*23f80*/  ULDC.64 UR4, c[0x4][0x8] ;  /* 0x0100020000047ab9 */ /* 0x000fe20000000a00 */
[----:B------:R-:W-:Y:S01]  /*23f90*/  IMAD.U32 R4, RZ, RZ, UR6 ;  /* 0x00000006ff047e24 */ /* 0x000fe2000f8e00ff */
[----:B------:R-:W-:Y:S01]  /*23fa0*/  MOV R7, UR9 ;  /* 0x0000000900077c02 */ /* 0x000fe20008000f00 */
[----:B-12---:R-:W1:Y:S01]  /*23fb0*/  LDC.64 R2, c[0x4][R2] ;  /* 0x0100000002027b82 */ /* 0x006e620000000a00 */
[----:B------:R-:W-:Y:S01]  /*23fc0*/  IMAD.U32 R5, RZ, RZ, UR7 ;  /* 0x00000007ff057e24 */ /* 0x000fe2000f8e00ff */
[----:B------:R-:W-:Y:S01]  /*23fd0*/  MOV R12, 0x1 ;  /* 0x00000001000c7802 */ /* 0x000fe20000000f00 */
[----:B------:R-:W-:Y:S02]  /*23fe0*/  IMAD.U32 R6, RZ, RZ, UR8 ;  /* 0x00000008ff067e24 */ /* 0x000fe4000f8e00ff */
[----:B------:R-:W-:-:S02]  /*23ff0*/  IMAD.U32 R10, RZ, RZ, UR4 ;  /* 0x00000004ff0a7e24 */ /* 0x000fc4000f8e00ff */
[----:B0-----:R-:W-:Y:S02]  /*24000*/  IMAD.U32 R11, RZ, RZ, UR5 ;  /* 0x00000005ff0b7e24 */ /* 0x001fe4000f8e00ff */
[----:B------:R-:W-:Y:S02]  /*24010*/  IMAD.MOV.U32 R8, RZ, RZ, 0x70 ;  /* 0x00000070ff087424 */ /* 0x000fe400078e00ff */
[----:B------:R-:W-:-:S07]  /*24020*/  IMAD.MOV.U32 R13, RZ, RZ, RZ ;  /* 0x000000ffff0d7224 */ /* 0x000fce00078e00ff */
[----:B------:R-:W-:-:S07]  /*24030*/  LEPC R20, `(.L_x_702) ;  /* 0x000000001014794e */ /* 0x000fce0000000000 */
[----:B-1----:R-:W-:Y:S05]  /*24040*/  CALL.ABS.NOINC R2 ;  /* 0x0000000002007343 */ /* 0x002fea0003c00000 */
.L_x_702:
[----:B------:R-:W-:Y:S05]  /*24050*/  BSYNC B6 ;  /* 0x0000000000067941 */ /* 0x000fea0003800000 */
.L_x_701:
        /* <DEDUP_REMOVED lines=8> */
[----:B-12---:R1:W2:Y:S01]  /*240e0*/  LDC.64 R2, c[0x4][R17] ;  /* 0x0100000011027b82 */ /* 0x0062a20000000a00 */
[----:B------:R-:W-:Y:S01]  /*240f0*/  IMAD.U32 R4, RZ, RZ, UR6 ;  /* 0x00000006ff047e24 */ /* 0x000fe2000f8e00ff */
[----:B------:R-:W-:Y:S01]  /*24100*/  MOV R5, UR7 ;  /* 0x0000000700057c02 */ /* 0x000fe20008000f00 */
[----:B------:R-:W-:Y:S01]  /*24110*/  IMAD.U32 R6, RZ, RZ, UR8 ;  /* 0x00000008ff067e24 */ /* 0x000fe2000f8e00ff */
[----:B0-----:R-:W-:Y:S01]  /*24120*/  MOV R11, UR5 ;  /* 0x00000005000b7c02 */ /* 0x001fe20008000f00 */
[----:B------:R-:W-:Y:S02]  /*24130*/  IMAD.U32 R7, RZ, RZ, UR9 ;  /* 0x00000009ff077e24 */ /* 0x000fe4000f8e00ff */
[----:B------:R-:W-:-:S02]  /*24140*/  IMAD.U32 R10, RZ, RZ, UR4 ;  /* 0x00000004ff0a7e24 */ /* 0x000fc4000f8e00ff */
[----:B------:R-:W-:Y:S02]  /*24150*/  IMAD.MOV.U32 R8, RZ, RZ, 0x70 ;  /* 0x00000070ff087424 */ /* 0x000fe400078e00ff */
[----:B------:R-:W-:Y:S02]  /*24160*/  IMAD.MOV.U32 R12, RZ, RZ, 0x1 ;  /* 0x00000001ff0c7424 */ /* 0x000fe400078e00ff */
[----:B-1----:R-:W-:-:S07]  /*24170*/  IMAD.MOV.U32 R13, RZ, RZ, RZ ;  /* 0x000000ffff0d7224 */ /* 0x002fce00078e00ff */
[----:B------:R-:W-:-:S07]  /*24180*/  LEPC R20, `(.L_x_705) ;  /* 0x000000001014794e */ /* 0x000fce0000000000 */
[----:B--2---:R-:W-:Y:S05]  /*24190*/  CALL.ABS.NOINC R2 ;  /* 0x0000000002007343 */ /* 0x004fea0003c00000 */
.L_x_705:
[----:B------:R0:W1:Y:S01]  /*241a0*/  LDC.64 R2, c[0x4][R17] ;  /* 0x0100000011027b82 */ /* 0x0000620000000a00 */
[----:B------:R-:W-:Y:S01]  /*241b0*/  ULDC.64 UR4, c[0x4][0xa8] ;  /* 0x01002a0000047ab9 */ /* 0x000fe20000000a00 */
[----:B------:R-:W-:Y:S01]  /*241c0*/  ULDC.64 UR6, c[0x4][0xb0] ;  /* 0x01002c0000067ab9 */ /* 0x000fe20000000a00 */
[----:B------:R-:W-:Y:S01]  /*241d0*/  ULDC.64 UR8, c[0x4][0x18] ;  /* 0x0100060000087ab9 */ /* 0x000fe20000000a00 */
[----:B------:R-:W-:Y:S01]  /*241e0*/  MOV R4, UR4 ;  /* 0x0000000400047c02 */ /* 0x000fe20008000f00 */
[----:B------:R-:W-:Y:S01]  /*241f0*/  IMAD.U32 R5, RZ, RZ, UR5 ;  /* 0x00000005ff057e24 */ /* 0x000fe2000f8e00ff */
[----:B------:R-:W-:Y:S01]  /*24200*/  MOV R10, UR8 ;  /* 0x00000008000a7c02 */ /* 0x000fe20008000f00 */
[----:B------:R-:W-:Y:S01]  /*24210*/  IMAD.U32 R6, RZ, RZ, UR6 ;  /* 0x00000006ff067e24 */ /* 0x000fe2000f8e00ff */
[----:B------:R-:W-:Y:S01]  /*24220*/  MOV R13, RZ ;  /* 0x000000ff000d7202 */ /* 0x000fe20000000f00 */
[----:B------:R-:W-:Y:S02]  /*24230*/  IMAD.U32 R7, RZ, RZ, UR7 ;  /* 0x00000007ff077e24 */ /* 0x000fe4000f8e00ff */
[----:B------:R-:W-:-:S02]  /*24240*/  IMAD.U32 R11, RZ, RZ, UR9 ;  /* 0x00000009ff0b7e24 */ /* 0x000fc4000f8e00ff */
[----:B------:R-:W-:Y:S02]  /*24250*/  IMAD.MOV.U32 R8, RZ, RZ, 0x70 ;  /* 0x00000070ff087424 */ /* 0x000fe400078e00ff */
[----:B0-----:R-:W-:-:S07]  /*24260*/  IMAD.MOV.U32 R12, RZ, RZ, 0x1 ;  /* 0x00000001ff0c7424 */ /* 0x001fce00078e00ff */
[----:B------:R-:W-:-:S07]  /*24270*/  LEPC R20, `(.L_x_704) ;  /* 0x000000001014794e */ /* 0x000fce0000000000 */
[----:B-1----:R-:W-:Y:S05]  /*24280*/  CALL.ABS.NOINC R2 ;  /* 0x0000000002007343 */ /* 0x002fea0003c00000 */
.L_x_704:
[----:B------:R-:W-:Y:S05]  /*24290*/  BSYNC B6 ;  /* 0x0000000000067941 */ /* 0x000fea0003800000 */
.L_x_703:
[----:B------:R-:W3:Y:S01]  /*242a0*/  LDL.LU R2, [R1+0x28] ;  /* 0x0000280001027983 */ /* 0x000ee20000300800 */
[----:B------:R-:W-:-:S03]  /*242b0*/  ULDC.64 UR4, c[0x0][0x9f8] ;  /* 0x00027e0000047ab9 */ /* 0x000fc60000000a00 */
[----:B------:R-:W1:Y:S04]  /*242c0*/  LDL.LU R0, [R1+0x38] ;  /* 0x0000380001007983 */ /* 0x000e680000300800 */
[----:B------:R-:W4:Y:S01]  /*242d0*/  LDL R7, [R1+0x14] ;  /* 0x0000140001077983 */ /* 0x000f220000100800 */
[----:B------:R-:W-:-:S03]  /*242e0*/  ISETP.NE.U32.AND P0, PT, RZ, UR4, PT ;  /* 0x00000004ff007c0c */ /* 0x000fc6000bf05070 */
[----:B------:R-:W5:Y:S01]  /*242f0*/  LDL R17, [R1+0x48] ;  /* 0x0000480001117983 */ /* 0x000f620000100800 */
[----:B------:R-:W-:-:S13]  /*24300*/  ISETP.NE.AND.EX P0, PT, RZ, UR5, PT, P0 ;  /* 0x00000005ff007c0c */ /* 0x000fda000bf05300 */
[----:B---3--:R-:W-:-:S04]  /*24310*/  @P0 IADD3 R2, P1, R2, UR4, RZ ;  /* 0x0000000402020c10 */ /* 0x008fc8000ff3e0ff */
[----:B-12---:R-:W-:Y:S01]  /*24320*/  @P0 IADD3.X R3, R0, UR5, RZ, P1, !PT ;  /* 0x0000000500030c10 */ /* 0x006fe20008ffe4ff */
[----:B------:R-:W-:-:S04]  /*24330*/  ULDC.64 UR4, c[0x0][0xa08] ;  /* 0x0002820000047ab9 */ /* 0x000fc80000000a00 */
[----:B----4-:R1:W2:Y:S02]  /*24340*/  @P0 LDG.E R7, desc[UR60][R2.64] ;  /* 0x0000003c02070981 */ /* 0x0102a4000c1e1900 */
[----:B-1----:R-:W1:Y:S01]  /*24350*/  LDC.64 R2, c[0x0][0x418] ;  /* 0x00010600ff027b82 */ /* 0x002e620000000a00 */
[----:B-----5:R-:W-:Y:S01]  /*24360*/  VIADD R0, R17, 0xffffffff ;  /* 0xffffffff11007836 */ /* 0x020fe20000000000 */
[----:B--2---:R-:W-:Y:S01]  /*24370*/  SHF.R.S32.HI R8, RZ, 0x1f, R7 ;  /* 0x0000001fff087819 */ /* 0x004fe20000011407 */
[----:B------:R2:W-:Y:S04]  /*24380*/  @P0 STL [R1+0x14], R7 ;  /* 0x0000140701000387 */ /* 0x0005e80000100800 */
[----:B------:R2:W-:Y:S01]  /*24390*/  STL [R1+0x28], R8 ;  /* 0x0000280801007387 */ /* 0x0005e20000100800 */
[----:B-1----:R-:W-:Y:S01]  /*243a0*/  LOP3.LUT P0, RZ, R2, UR4, RZ, 0xfc, !PT ;  /* 0x0000000402ff7c12 */ /* 0x002fe2000f80fcff */
[----:B------:R-:W-:-:S03]  /*243b0*/  UMOV UR4, 0xffffffff ;  /* 0xffffffff00047882 */ /* 0x000fc60000000000 */
[----:B------:R-:W-:-:S04]  /*243c0*/  LOP3.LUT P0, RZ, R3, UR5, RZ, 0xfc, P0 ;  /* 0x0000000503ff7c12 */ /* 0x000fc8000800fcff */
[----:B------:R-:W-:Y:S01]  /*243d0*/  SEL R17, R7, RZ, !P0 ;  /* 0x000000ff07117207 */ /* 0x000fe20004000000 */
[----:B--2---:R-:W-:Y:S08]  /*243e0*/  BRA.DIV UR4, `(.L_x_706) ;  /* 0x0000005a04607947 */ /* 0x004ff0000b800000 */
[----:B------:R-:W1:Y:S02]  /*243f0*/  S2R R4, SR_TID.X ;  /* 0x0000000000047919 */ /* 0x000e640000002100 */
[----:B-1----:R-:W-:-:S04]  /*24400*/  SHF.R.U32.HI R4, RZ, 0x5, R4 ;  /* 0x00000005ff047819 */ /* 0x002fc80000011604 */
[----:B------:R-:W-:-:S05]  /*24410*/  LOP3.LUT R4, R4, 0x3, RZ, 0xc0, !PT ;  /* 0x0000000304047812 */ /* 0x000fca00078ec0ff */
[----:B------:R1:W2:Y:S02]  /*24420*/  SHFL.IDX PT, R14, R4, RZ, 0x1f ;  /* 0x00001fff040e7589 */ /* 0x0002a400000e0000 */
.L_x_839:
[----:B-1----:R-:W3:Y:S01]  /*24430*/  LDL.LU R4, [R1+0x10] ;  /* 0x0000100001047983 */ /* 0x002ee20000300800 */
[----:B------:R-:W-:Y:S02]  /*24440*/  PLOP3.LUT P1, PT, PT, PT, PT, 0x8, 0x0 ;  /* 0x000000000000781c */ /* 0x000fe40003f2e170 */
[----:B--2---:R-:W-:Y:S01]  /*24450*/  ISETP.NE.AND P0, PT, R14, RZ, PT ;  /* 0x000000ff0e00720c */ /* 0x004fe20003f05270 */
[----:B------:R1:W-:Y:S01]  /*24460*/  STL [R1+0x8], R0 ;  /* 0x0000080001007387 */ /* 0x0003e20000100800 */
[----:B---3--:R-:W-:-:S09]  /*24470*/  LOP3.LUT R4, R4, 0xfffffffe, RZ, 0xc0, !PT ;  /* 0xfffffffe04047812 */ /* 0x008fd200078ec0ff */
[----:B------:R-:W-:-:S05]  /*24480*/  @P1 LOP3.LUT R4, R4, 0x1, RZ, 0xfc, !PT ;  /* 0x0000000104041812 */ /* 0x000fca00078efcff */
[----:B------:R1:W-:Y:S01]  /*24490*/  STL [R1+0x10], R4 ;  /* 0x0000100401007387 */ /* 0x0003e20000100800 */
[----:B------:R-:W-:Y:S05]  /*244a0*/  @P0 BRA `(.L_x_707) ;  /* 0x0000000400380947 */ /* 0x000fea0003800000 */
[----:B------:R-:W-:-:S03]  /*244b0*/  UMOV UR4, 0xffffffff ;  /* 0xffffffff00047882 */ /* 0x000fc60000000000 */
[----:B------:R-:W-:Y:S05]  /*244c0*/  BRA.DIV UR4, `(.L_x_708) ;  /* 0x0000005a045c7947 */ /* 0x000fea000b800000 */
[----:B------:R-:W-:-:S13]  /*244d0*/  ELECT P6, URZ, PT ;  /* 0x00000000003f782f */ /* 0x000fda00038c0000 */
.L_x_842:
[----:B------:R-:W-:Y:S05]  /*244e0*/  @!P6 BRA `(.L_x_707) ;  /* 0x000000040028e947 */ /* 0x000fea0003800000 */
[----:B------:R-:W-:-:S04]  /*244f0*/  ISETP.NE.U32.AND P0, PT, R2, RZ, PT ;  /* 0x000000ff0200720c */ /* 0x000fc80003f05070 */
[----:B------:R-:W-:-:S13]  /*24500*/  ISETP.NE.AND.EX P0, PT, R3, RZ, PT, P0 ;  /* 0x000000ff0300720c */ /* 0x000fda0003f05300 */
[----:B------:R-:W-:Y:S05]  /*24510*/  @!P0 BRA `(.L_x_709) ;  /* 0x0000000000508947 */ /* 0x000fea0003800000 */
[----:B------:R-:W2:Y:S01]  /*24520*/  LDC R6, c[0x0][0x43c] ;  /* 0x00010f00ff067b82 */ /* 0x000ea20000000800 */
[----:B------:R-:W-:Y:S01]  /*24530*/  IMAD.MOV.U32 R9, RZ, RZ, R0 ;  /* 0x000000ffff097224 */ /* 0x000fe200078e0000 */
[----:B------:R-:W-:-:S03]  /*24540*/  ULDC.64 UR4, c[0x0][0x428] ;  /* 0x00010a0000047ab9 */ /* 0x000fc60000000a00 */
[----:B-1----:R-:W-:Y:S01]  /*24550*/  IMAD.MOV.U32 R0, RZ, RZ, R9 ;  /* 0x000000ffff007224 */ /* 0x002fe200078e0009 */
[----:B--2---:R-:W-:-:S13]  /*24560*/  ISETP.NE.AND P0, PT, R6, 0x1, PT ;  /* 0x000000010600780c */ /* 0x004fda0003f05270 */
[----:B------:R-:W1:Y:S02]  /*24570*/  @P0 LDC.64 R4, c[0x0][0x440] ;  /* 0x00011000ff040b82 */ /* 0x000e640000000a00 */
[----:B-1----:R-:W-:-:S05]  /*24580*/  @P0 IMAD.HI.U32 R4, R9, R4, RZ ;  /* 0x0000000409040227 */ /* 0x002fca00078e00ff */
[----:B------:R-:W-:-:S04]  /*24590*/  @P0 SHF.R.U32.HI R0, RZ, R5, R4 ;  /* 0x00000005ff000219 */ /* 0x000fc80000011604 */
[----:B------:R-:W-:Y:S02]  /*245a0*/  IADD3 R4, -R0, RZ, RZ ;  /* 0x000000ff00047210 */ /* 0x000fe40007ffe1ff */
[----:B------:R-:W-:-:S03]  /*245b0*/  SHF.R.S32.HI R5, RZ, 0x1f, R0 ;  /* 0x0000001fff057819 */ /* 0x000fc60000011400 */
        /* <DEDUP_REMOVED lines=10> */
.L_x_709:
[----:B--2---:R-:W2:Y:S01]  /*24660*/  LDL R2, [R1+0x18] ;  /* 0x0000180001027983 */ /* 0x004ea20000100800 */
[----:B-1----:R-:W-:Y:S01]  /*24670*/  IMAD R0, R19, 0x8, R18 ;  /* 0x0000000813007824 */ /* 0x002fe200078e0212 */
[----:B--2---:R-:W-:-:S04]  /*24680*/  SHF.L.U32 R2, R2, 0x1f, RZ ;  /* 0x0000001f02027819 */ /* 0x004fc800000006ff */
[----:B------:R-:W1:Y:S02]  /*24690*/  SYNCS.PHASECHK.TRANS64.TRYWAIT P0, [R0+URZ+0x36840], R2 ;  /* 0x03684002000075a7 */ /* 0x000e64000800017f */
[----:B-1----:R-:W-:Y:S05]  /*246a0*/  @!P0 BRA `(.L_x_710) ;  /* 0x0000005800048947 */ /* 0x002fea0003800000 */
.L_x_843:
[----:B------:R-:W2:Y:S02]  /*246b0*/  S2R R3, SR_TID.X ;  /* 0x0000000000037919 */ /* 0x000ea40000002100 */
[----:B--2---:R-:W-:-:S04]  /*246c0*/  LOP3.LUT R3, R3, 0x7f, RZ, 0xc0, !PT ;  /* 0x0000007f03037812 */ /* 0x004fc800078ec0ff */
[----:B------:R-:W-:-:S13]  /*246d0*/  ISETP.NE.AND P0, PT, R3, RZ, PT ;  /* 0x000000ff0300720c */ /* 0x000fda0003f05270 */
[----:B------:R-:W-:Y:S05]  /*246e0*/  @P0 BRA `(.L_x_711) ;  /* 0x00000000001c0947 */ /* 0x000fea0003800000 */
[----:B------:R-:W2:Y:S01]  /*246f0*/  S2R R3, SR_TID.X ;  /* 0x0000000000037919 */ /* 0x000ea20000002100 */
[----:B-1----:R-:W-:-:S04]  /*24700*/  MOV R2, 0xa800 ;  /* 0x0000a80000027802 */ /* 0x002fc80000000f00 */
[----:B------:R3:W-:Y:S01]  /*24710*/  SYNCS.ARRIVE.TRANS64 RZ, [R0+URZ+0x36830], R2 ;  /* 0x0368300200ff79a7 */ /* 0x0007e2000800003f */
[----:B--2---:R-:W-:-:S04]  /*24720*/  LOP3.LUT R3, R3, 0x1f, RZ, 0xc0, !PT ;  /* 0x0000001f03037812 */ /* 0x004fc800078ec0ff */
[----:B------:R-:W-:-:S13]  /*24730*/  ISETP.NE.AND P0, PT, R3, RZ, PT ;  /* 0x000000ff0300720c */ /* 0x000fda0003f05270 */
[----:B---3--:R-:W-:Y:S05]  /*24740*/  @!P0 BRA `(.L_x_711) ;  /* 0x0000000000048947 */ /* 0x008fea0003800000 */
[----:B------:R-:W-:Y:S01]  /*24750*/  BPT.TRAP 0x1 ;  /* 0x000000040000795c */ /* 0x000fe20000300000 */
.L_x_711:
[----:B------:R-:W2:Y:S04]  /*24760*/  LDL R4, [R1+0x8] ;  /* 0x0000080001047983 */ /* 0x000ea80000100800 */
[----:B------:R-:W3:Y:S04]  /*24770*/  LDL R3, [R1+0x1c] ;  /* 0x00001c0001037983 */ /* 0x000ee80000100800 */
[----:B-1----:R-:W4:Y:S01]  /*24780*/  LDL.LU R2, [R1+0x10] ;  /* 0x0000100001027983 */ /* 0x002f220000300800 */
        /* <DEDUP_REMOVED lines=11> */
[----:B------:R-:W-:-:S07]  /*24840*/  UIADD3 UR9, UR9, 0x36830, URZ ;  /* 0x0003683009097890 */ /* 0x000fce000fffe03f */
[----:B------:R-:W-:Y:S02]  /*24850*/  UIADD3 UR14, UR8, 0x21400, URZ ;  /* 0x00021400080e7890 */ /* 0x000fe4000fffe03f */
[----:B------:R-:W-:Y:S02]  /*24860*/  UIADD3 UR15, UR8, 0x24c00, URZ ;  /* 0x00024c00080f7890 */ /* 0x000fe4000fffe03f */
[----:B------:R-:W-:-:S03]  /*24870*/  UIADD3 UR16, UR8, 0x28400, URZ ;  /* 0x0002840008107890 */ /* 0x000fc6000fffe03f */
[----:B------:R-:W-:Y:S01]  /*24880*/  UMOV UR8, UR14 ;  /* 0x0000000e00087c82 */ /* 0x000fe20008000000 */
[----:B------:R-:W-:Y:S01]  /*24890*/  UMOV UR14, 0x80 ;  /* 0x00000080000e7882 */ /* 0x000fe20000000000 */
[----:B--2---:R-:W-:Y:S02]  /*248a0*/  R2UR UR11, R4 ;  /* 0x00000000040b72ca */ /* 0x004fe400000e0000 */
[----:B---3--:R-:W-:Y:S02]  /*248b0*/  R2UR UR5, R3 ;  /* 0x00000000030572ca */ /* 0x008fe400000e0000 */
[----:B----4-:R-:W-:-:S04]  /*248c0*/  LOP3.LUT R2, R2, 0xfffffffe, RZ, 0xc0, !PT ;  /* 0xfffffffe02027812 */ /* 0x010fc800078ec0ff */
[----:B------:R-:W-:-:S07]  /*248d0*/  @P0 LOP3.LUT R2, R2, 0x1, RZ, 0xfc, !PT ;  /* 0x0000000102020812 */ /* 0x000fce00078efcff */
[----:B------:R-:W-:Y:S01]  /*248e0*/  UIMAD UR11, UR11, 0x70, UR5 ;  /* 0x000000700b0b78a4 */ /* 0x000fe2000f8e0205 */
[----:B------:R2:W-:Y:S01]  /*248f0*/  STL [R1+0x10], R2 ;  /* 0x0000100201007387 */ /* 0x0005e20000100800 */
        /* <DEDUP_REMOVED lines=8> */
[----:B--2---:R-:W-:Y:S01]  /*24980*/  NOP ;  /* 0x0000000000007918 */ /* 0x004fe20000000000 */
.L_x_707:
[----:B------:R-:W2:Y:S04]  /*24990*/  LDL.LU R3, [R1+0x4c] ;  /* 0x00004c0001037983 */ /* 0x000ea80000300800 */
[----:B------:R-:W3:Y:S04]  /*249a0*/  LDL.LU R5, [R1+0x34] ;  /* 0x0000340001057983 */ /* 0x000ee80000300800 */
[----:B-1----:R-:W4:Y:S01]  /*249b0*/  LDL.LU R4, [R1+0x58] ;  /* 0x0000580001047983 */ /* 0x002f220000300800 */
        /* <DEDUP_REMOVED lines=9> */
[----:B--2---:R-:W-:Y:S02]  /*24a50*/  SHF.R.S32.HI R0, RZ, 0x1f, R3 ;  /* 0x0000001fff007819 */ /* 0x004fe40000011403 */
[----:B---3--:R-:W-:-:S03]  /*24a60*/  SEL R5, R5, RZ, !P0 ;  /* 0x000000ff05057207 */ /* 0x008fc60004000000 */
[----:B------:R-:W-:Y:S01]  /*24a70*/  IMAD R0, R0, UR4, RZ ;  /* 0x0000000400007c24 */ /* 0x000fe2000f8e02ff */
[----:B----4-:R-:W-:-:S03]  /*24a80*/  SEL R4, R4, RZ, !P0 ;  /* 0x000000ff04047207 */ /* 0x010fc60004000000 */
        /* <DEDUP_REMOVED lines=8> */
[----:B-1----:R-:W-:Y:S01]  /*24b10*/  MOV R2, 0x0 ;  /* 0x0000000000027802 */ /* 0x002fe20000000f00 */
[----:B------:R-:W-:Y:S01]  /*24b20*/  ULDC.64 UR4, c[0x4][0xa8] ;  /* 0x01002a0000047ab9 */ /* 0x000fe20000000a00 */
[----:B------:R-:W-:Y:S01]  /*24b30*/  ULDC.64 UR6, c[0x4][0xb0] ;  /* 0x01002c0000067ab9 */ /* 0x000fe20000000a00 */
[----:B------:R-:W-:Y:S01]  /*24b40*/  ULDC.64 UR8, c[0x4][0x20] ;  /* 0x0100080000087ab9 */ /* 0x000fe20000000a00 */
[----:B------:R-:W-:Y:S01]  /*24b50*/  IMAD.U32 R4, RZ, RZ, UR4 ;  /* 0x00000004ff047e24 */ /* 0x000fe2000f8e00ff */
[----:B------:R-:W-:Y:S01]  /*24b60*/  MOV R5, UR5 ;  /* 0x0000000500057c02 */ /* 0x000fe20008000f00 */
[----:B------:R-:W1:Y:S01]  /*24b70*/  LDC.64 R2, c[0x4][R2] ;  /* 0x0100000002027b82 */ /* 0x000e620000000a00 */
[----:B------:R-:W-:Y:S01]  /*24b80*/  IMAD.U32 R6, RZ, RZ, UR6 ;  /* 0x00000006ff067e24 */ /* 0x000fe2000f8e00ff */
[----:B0-----:R-:W-:Y:S01]  /*24b90*/  MOV R11, UR9 ;  /* 0x00000009000b7c02 */ /* 0x001fe20008000f00 */
[----:B------:R-:W-:Y:S02]  /*24ba0*/  IMAD.U32 R7, RZ, RZ, UR7 ;  /* 0x00000007ff077e24 */ /* 0x000fe4000f8e00ff */
[----:B------:R-:W-:-:S02]  /*24bb0*/  IMAD.U32 R10, RZ, RZ, UR8 ;  /* 0x00000008ff0a7e24 */ /* 0x000fc4000f8e00ff */
[----:B------:R-:W-:Y:S02]  /*24bc0*/  IMAD.MOV.U32 R8, RZ, RZ, 0x70 ;  /* 0x00000070ff087424 */ /* 0x000fe400078e00ff */
[----:B------:R-:W-:Y:S02]  /*24bd0*/  IMAD.MOV.U32 R12, RZ, RZ, 0x1 ;  /* 0x00000001ff0c7424 */ /* 0x000fe400078e00ff */
[----:B------:R-:W-:-:S07]  /*24be0*/  IMAD.MOV.U32 R13, RZ, RZ, RZ ;  /* 0x000000ffff0d7224 */ /* 0x000fce00078e00ff */
[----:B------:R-:W-:-:S07]  /*24bf0*/  LEPC R20, `(.L_x_713) ;  /* 0x000000001014794e */ /* 0x000fce0000000000 */
[----:B-1----:R-:W-:Y:S05]  /*24c00*/  CALL.ABS.NOINC R2 ;  /* 0x0000000002007343 */ /* 0x002fea0003c00000 */
.L_x_713:
[----:B------:R-:W-:Y:S05]  /*24c10*/  BSYNC B6 ;  /* 0x0000000000067941 */ /* 0x000fea0003800000 */
.L_x_712:
[----:B-1----:R-:W2:Y:S01]  /*24c20*/  LDL.LU R0, [R1+0x4c] ;  /* 0x00004c0001007983 */ /* 0x002ea20000300800 */
[----:B------:R-:W-:Y:S01]  /*24c30*/  ULDC.64 UR4, c[0x0][0x2d8] ;  /* 0x0000b60000047ab9 */ /* 0x000fe20000000a00 */
[----:B------:R-:W1:Y:S01]  /*24c40*/  LDC R8, c[0x0][0x448] ;  /* 0x00011200ff087b82 */ /* 0x000e620000000800 */
[----:B------:R-:W-:Y:S01]  /*24c50*/  ULDC.64 UR6, c[0x0][0x280] ;  /* 0x0000a00000067ab9 */ /* 0x000fe20000000a00 */
[----:B------:R-:W3:Y:S04]  /*24c60*/  LDL.LU R5, [R1+0x38] ;  /* 0x0000380001057983 */ /* 0x000ee80000300800 */
[----:B------:R-:W3:Y:S04]  /*24c70*/  LDL.LU.64 R2, [R1+0x50] ;  /* 0x0000500001027983 */ /* 0x000ee80000300a00 */
[----:B------:R-:W4:Y:S01]  /*24c80*/  LDL.LU R4, [R1+0x34] ;  /* 0x0000340001047983 */ /* 0x000f220000300800 */
[----:B-1----:R-:W-:Y:S01]  /*24c90*/  ISETP.NE.AND P0, PT, R8, 0x1, PT ;  /* 0x000000010800780c */ /* 0x002fe20003f05270 */
[----:B0-----:R-:W0:-:S12]  /*24ca0*/  S2R R11, SR_TID.X ;  /* 0x00000000000b7919 */ /* 0x001e180000002100 */
[----:B------:R-:W1:Y:S01]  /*24cb0*/  @P0 LDC R7, c[0x0][0x450] ;  /* 0x00011400ff070b82 */ /* 0x000e620000000800 */
[----:B---3--:R-:W-:Y:S02]  /*24cc0*/  MOV R3, R5 ;  /* 0x0000000500037202 */ /* 0x008fe40000000f00 */
[----:B------:R-:W3:Y:S01]  /*24cd0*/  LDL.LU R5, [R1+0x4] ;  /* 0x0000040001057983 */ /* 0x000ee20000300800 */
[----:B0-----:R-:W-:Y:S02]  /*24ce0*/  IMAD.SHL.U32 R11, R11, 0x8, RZ ;  /* 0x000000080b0b7824 */ /* 0x001fe400078e00ff */
[----:B------:R-:W-:-:S03]  /*24cf0*/  IMAD.WIDE.U32 R2, R16, UR4, R2 ;  /* 0x0000000410027c25 */ /* 0x000fc6000f8e0002 */
[----:B------:R-:W-:Y:S01]  /*24d00*/  LOP3.LUT R11, R11, 0x38, RZ, 0xc0, !PT ;  /* 0x000000380b0b7812 */ /* 0x000fe200078ec0ff */
[----:B------:R-:W-:Y:S01]  /*24d10*/  IMAD R3, R16, UR5, R3 ;  /* 0x0000000510037c24 */ /* 0x000fe2000f8e0203 */
[----:B------:R-:W-:Y:S02]  /*24d20*/  ULDC.64 UR4, c[0x0][0x2e0] ;  /* 0x0000b80000047ab9 */ /* 0x000fe40000000a00 */
[----:B--2---:R-:W-:Y:S01]  /*24d30*/  IMAD R0, R0, UR4, RZ ;  /* 0x0000000400007c24 */ /* 0x004fe2000f8e02ff */
[C---:B------:R-:W-:Y:S01]  /*24d40*/  LOP3.LUT R10, R11.reuse, 0x40, RZ, 0xfc, !PT ;  /* 0x000000400b0a7812 */ /* 0x040fe200078efcff */
[----:B----4-:R-:W-:Y:S01]  /*24d50*/  IMAD.WIDE.U32 R2, R4, UR4, R2 ;  /* 0x0000000404027c25 */ /* 0x010fe2000f8e0002 */
[----:B------:R-:W-:-:S03]  /*24d60*/  LOP3.LUT R9, R11, 0x80, RZ, 0xfc, !PT ;  /* 0x000000800b097812 */ /* 0x000fc600078efcff */
[----:B------:R-:W-:Y:S01]  /*24d70*/  IMAD R0, R4, UR5, R0 ;  /* 0x0000000504007c24 */ /* 0x000fe2000f8e0200 */
[----:B------:R-:W-:Y:S01]  /*24d80*/  ULDC.64 UR4, c[0x0][0x2d0] ;  /* 0x0000b40000047ab9 */ /* 0x000fe20000000a00 */
[----:B------:R-:W0:Y:S02]  /*24d90*/  S2R R4, SR_TID.X ;  /* 0x0000000000047919 */ /* 0x000e240000002100 */
[----:B------:R-:W-:Y:S01]  /*24da0*/  IMAD.IADD R3, R3, 0x1, R0 ;  /* 0x0000000103037824 */ /* 0x000fe200078e0200 */
[----:B0-----:R-:W-:-:S04]  /*24db0*/  LOP3.LUT R4, R4, 0x7f, RZ, 0xc0, !PT ;  /* 0x0000007f04047812 */ /* 0x001fc800078ec0ff */
[----:B------:R-:W-:Y:S02]  /*24dc0*/  SHF.R.U32.HI R6, RZ, 0x3, R4 ;  /* 0x00000003ff067819 */ /* 0x000fe40000011604 */
[----:B------:R-:W0:Y:S02]  /*24dd0*/  S2R R4, SR_TID.X ;  /* 0x0000000000047919 */ /* 0x000e240000002100 */
[----:B0-----:R-:W-:-:S05]  /*24de0*/  IMAD.SHL.U32 R4, R4, 0x10, RZ ;  /* 0x0000001004047824 */ /* 0x001fca00078e00ff */
[----:B------:R-:W-:Y:S02]  /*24df0*/  LOP3.LUT R4, R6, 0x70, R4, 0xf8, !PT ;  /* 0x0000007006047812 */ /* 0x000fe400078ef804 */
[----:B------:R-:W0:Y:S01]  /*24e00*/  @P0 LDC R6, c[0x0][0x44c] ;  /* 0x00011300ff060b82 */ /* 0x000e220000000800 */
[----:B---3--:R-:W-:-:S05]  /*24e10*/  IMAD.SHL.U32 R5, R5, 0x80, RZ ;  /* 0x0000008005057824 */ /* 0x008fca00078e00ff */
[----:B------:R-:W-:-:S04]  /*24e20*/  LOP3.LUT R4, R4, R5, RZ, 0xfc, !PT ;  /* 0x0000000504047212 */ /* 0x000fc800078efcff */
[----:B------:R-:W-:Y:S01]  /*24e30*/  MOV R0, R4 ;  /* 0x0000000400007202 */ /* 0x000fe20000000f00 */
[----:B0-----:R-:W-:-:S05]  /*24e40*/  @P0 IMAD.HI.U32 R6, R4, R6, RZ ;  /* 0x0000000604060227 */ /* 0x001fca00078e00ff */
[----:B-1----:R-:W-:-:S05]  /*24e50*/  @P0 SHF.R.U32.HI R0, RZ, R7, R6 ;  /* 0x00000007ff000219 */ /* 0x002fca0000011606 */
[----:B------:R-:W-:Y:S02]  /*24e60*/  IMAD.MOV R6, RZ, RZ, -R0 ;  /* 0x000000ffff067224 */ /* 0x000fe400078e0a00 */
[----:B------:R-:W-:-:S04]  /*24e70*/  IMAD.WIDE.U32 R2, R0, UR4, R2 ;  /* 0x0000000400027c25 */ /* 0x000fc8000f8e0002 */
[----:B------:R-:W-:Y:S01]  /*24e80*/  IMAD R4, R8, R6, R4 ;  /* 0x0000000608047224 */ /* 0x000fe200078e0204 */
[----:B------:R-:W-:-:S05]  /*24e90*/  SHF.R.S32.HI R6, RZ, 0x1f, R0 ;  /* 0x0000001fff067819 */ /* 0x000fca0000011400 */
        /* <DEDUP_REMOVED lines=8> */
[----:B------:R-:W-:Y:S01]  /*24f20*/  ISETP.GE.AND P1, PT, R10, UR4, PT ;  /* 0x000000040a007c0c */ /* 0x000fe2000bf26270 */
[----:B------:R-:W-:Y:S01]  /*24f30*/  IMAD R0, R4, UR5, R0 ;  /* 0x0000000504007c24 */ /* 0x000fe2000f8e0200 */
[----:B------:R0:W5:Y:S01]  /*24f40*/  LDL R10, [R1+0x2c] ;  /* 0x00002c00010a7983 */ /* 0x0001620000100800 */
[----:B------:R-:W-:Y:S02]  /*24f50*/  LEA R4, P3, R2, UR6, 0x1 ;  /* 0x0000000602047c11 */ /* 0x000fe4000f8608ff */
[----:B------:R-:W-:Y:S02]  /*24f60*/  ISETP.GE.AND P2, PT, R11, UR4, PT ;  /* 0x000000040b007c0c */ /* 0x000fe4000bf46270 */
[----:B------:R-:W-:-:S02]  /*24f70*/  IADD3 R0, R3, R0, RZ ;  /* 0x0000000003007210 */ /* 0x000fc40007ffe0ff */
[----:B------:R-:W-:Y:S01]  /*24f80*/  ISETP.GE.AND P0, PT, R9, UR4, PT ;  /* 0x0000000409007c0c */ /* 0x000fe2000bf06270 */
[----:B------:R-:W-:Y:S01]  /*24f90*/  UMOV UR4, 0xffffffff ;  /* 0xffffffff00047882 */ /* 0x000fe20000000000 */
[----:B------:R-:W-:Y:S02]  /*24fa0*/  LEA.HI.X R3, R2, UR7, R0, 0x1, P3 ;  /* 0x0000000702037c11 */ /* 0x000fe400098f0c00 */
[----:B0-----:R-:W-:Y:S09]  /*24fb0*/  BRA.DIV UR4, `(.L_x_714) ;  /* 0x0000004e04d47947 */ /* 0x001ff2000b800000 */
[----:B------:R-:W0:Y:S02]  /*24fc0*/  S2R R6, SR_TID.X ;  /* 0x0000000000067919 */ /* 0x000e240000002100 */
[----:B0-----:R-:W-:-:S04]  /*24fd0*/  LOP3.LUT R6, R6, 0x7f, RZ, 0xc0, !PT ;  /* 0x0000007f06067812 */ /* 0x001fc800078ec0ff */
[----:B------:R-:W-:Y:S02]  /*24fe0*/  SHF.R.U32.HI R7, RZ, 0x3, R6 ;  /* 0x00000003ff077819 */ /* 0x000fe40000011606 */
[----:B------:R-:W2:Y:S03]  /*24ff0*/  LDL.LU R6, [R1+0x5c] ;  /* 0x00005c0001067983 */ /* 0x000ea60000300800 */
[----:B------:R-:W-:Y:S01]  /*25000*/  IMAD.IADD R0, R7, 0x1, R5 ;  /* 0x0000000107007824 */ /* 0x000fe200078e0205 */
[----:B------:R-:W0:Y:S03]  /*25010*/  S2R R11, SR_TID.X ;  /* 0x00000000000b7919 */ /* 0x000e260000002100 */
[----:B------:R-:W-:Y:S01]  /*25020*/  VIADD R5, R0, 0x10 ;  /* 0x0000001000057836 */ /* 0x000fe20000000000 */
[----:B------:R-:W1:Y:S04]  /*25030*/  SHFL.IDX PT, R7, R4, RZ, 0x181f ;  /* 0x00181fff04077589 */ /* 0x000e6800000e0000 */
[----:B------:R-:W-:Y:S01]  /*25040*/  SHFL.IDX PT, R9, R3, 0x1, 0x181f ;  /* 0x00381f0003097f89 */ /* 0x000fe200000e0000 */
[----:B0-----:R-:W-:-:S05]  /*25050*/  IMAD.SHL.U32 R11, R11, 0x8, RZ ;  /* 0x000000080b0b7824 */ /* 0x001fca00078e00ff */
[----:B------:R-:W-:Y:S01]  /*25060*/  LOP3.LUT R11, R11, 0x38, RZ, 0xc0, !PT ;  /* 0x000000380b0b7812 */ /* 0x000fe200078ec0ff */
[----:B--2---:R-:W-:Y:S02]  /*25070*/  IMAD R2, R6, R8, RZ ;  /* 0x0000000806027224 */ /* 0x004fe400078e02ff */
[----:B------:R-:W0:Y:S03]  /*25080*/  SHFL.IDX PT, R6, R3, RZ, 0x181f ;  /* 0x00181fff03067589 */ /* 0x000e2600000e0000 */
[-C--:B------:R-:W-:Y:S02]  /*25090*/  ISETP.GE.AND P4, PT, R0, R2.reuse, PT ;  /* 0x000000020000720c */ /* 0x080fe40003f86270 */
[----:B------:R-:W-:Y:S02]  /*250a0*/  ISETP.GE.AND P3, PT, R5, R2, PT ;  /* 0x000000020500720c */ /* 0x000fe40003f66270 */
[----:B------:R-:W2:Y:S09]  /*250b0*/  SHFL.IDX PT, R5, R4, 0x1, 0x181f ;  /* 0x00381f0004057f89 */ /* 0x000eb200000e0000 */
[----:B-1----:R-:W-:-:S04]  /*250c0*/  @!P4 LEA R7, P5, R11, R7, 0x1 ;  /* 0x000000070b07c211 */ /* 0x002fc800078a08ff */
[----:B0-----:R-:W-:-:S04]  /*250d0*/  @!P4 IADD3.X R6, RZ, R6, RZ, P5, !PT ;  /* 0x00000006ff06c210 */ /* 0x001fc80002ffe4ff */
[-C--:B------:R-:W-:Y:S02]  /*250e0*/  @!P4 LOP3.LUT R7, R7, R6.reuse, RZ, 0x3c, !PT ;  /* 0x000000060707c212 */ /* 0x080fe400078e3cff */
[----:B--2---:R-:W-:Y:S02]  /*250f0*/  @!P3 LEA R8, P5, R11, R5, 0x1 ;  /* 0x000000050b08b211 */ /* 0x004fe400078a08ff */
[----:B------:R-:W-:-:S03]  /*25100*/  @!P4 LOP3.LUT R6, R7, R6, RZ, 0x3c, !PT ;  /* 0x000000060706c212 */ /* 0x000fc600078e3cff */
[----:B------:R-:W-:Y:S01]  /*25110*/  @!P3 IMAD.X R5, RZ, RZ, R9, P5 ;  /* 0x000000ffff05b224 */ /* 0x000fe200028e0609 */
[----:B------:R-:W-:-:S05]  /*25120*/  @!P4 LOP3.LUT R7, R7, R6, RZ, 0x3c, !PT ;  /* 0x000000060707c212 */ /* 0x000fca00078e3cff */
[----:B-----5:R-:W-:Y:S04]  /*25130*/  @!P4 LDGSTS.E.BYPASS.LTC128B.128 [R10+0x15400], desc[UR60][R6.64], !P2 ;  /* 0x15400000060acfae */ /* 0x020fe8000d101d7c */
[----:B------:R-:W-:Y:S04]  /*25140*/  @!P4 LDGSTS.E.BYPASS.LTC128B.128 [R10+0x19400], desc[UR60][R6.64+0x80], !P1 ;  /* 0x19400080060acfae */ /* 0x000fe8000c901d7c */
[----:B------:R0:W-:Y:S02]  /*25150*/  @!P4 LDGSTS.E.BYPASS.LTC128B.128 [R10+0x1d400], desc[UR60][R6.64+0x100], !P0 ;  /* 0x1d400100060acfae */ /* 0x0001e4000c101d7c */
[----:B0-----:R-:W-:-:S02]  /*25160*/  @!P3 IMAD.MOV.U32 R6, RZ, RZ, R8 ;  /* 0x000000ffff06b224 */ /* 0x001fc400078e0008 */
[----:B------:R-:W-:Y:S01]  /*25170*/  @!P3 IMAD.MOV.U32 R7, RZ, RZ, R5 ;  /* 0x000000ffff07b224 */ /* 0x000fe200078e0005 */
[----:B------:R-:W-:Y:S01]  /*25180*/  IADD3 R5, R0, 0x20, RZ ;  /* 0x0000002000057810 */ /* 0x000fe20007ffe0ff */
[----:B------:R-:W-:Y:S04]  /*25190*/  SHFL.IDX PT, R8, R3, 0x2, 0x181f ;  /* 0x00581f0003087f89 */ /* 0x000fe800000e0000 */
[----:B------:R-:W-:Y:S04]  /*251a0*/  @!P3 LDGSTS.E.BYPASS.LTC128B.128 [R10+0x15c00], desc[UR60][R6.64], !P2 ;  /* 0x15c00000060abfae */ /* 0x000fe8000d101d7c */
[----:B------:R-:W-:Y:S04]  /*251b0*/  @!P3 LDGSTS.E.BYPASS.LTC128B.128 [R10+0x19c00], desc[UR60][R6.64+0x80], !P1 ;  /* 0x19c00080060abfae */ /* 0x000fe8000c901d7c */
[----:B------:R0:W-:Y:S01]  /*251c0*/  @!P3 LDGSTS.E.BYPASS.LTC128B.128 [R10+0x1dc00], desc[UR60][R6.64+0x100], !P0 ;  /* 0x1dc00100060abfae */ /* 0x0001e2000c101d7c */
[----:B------:R-:W-:-:S03]  /*251d0*/  ISETP.GE.AND P3, PT, R5, R2, PT ;  /* 0x000000020500720c */ /* 0x000fc60003f66270 */
[----:B------:R-:W1:Y:S10]  /*251e0*/  SHFL.IDX PT, R5, R4, 0x2, 0x181f ;  /* 0x00581f0004057f89 */ /* 0x000e7400000e0000 */
[----:B-1----:R-:W-:-:S05]  /*251f0*/  @!P3 LEA R5, P4, R11, R5, 0x1 ;  /* 0x000000050b05b211 */ /* 0x002fca00078808ff */
[----:B0-----:R-:W-:-:S04]  /*25200*/  @!P3 IMAD.X R6, RZ, RZ, R8, P4 ;  /* 0x000000ffff06b224 */ /* 0x001fc800020e0608 */
[----:B------:R-:W-:Y:S02]  /*25210*/  @!P3 IMAD.MOV.U32 R7, RZ, RZ, R6 ;  /* 0x000000ffff07b224 */ /* 0x000fe400078e0006 */
[----:B------:R-:W-:Y:S01]  /*25220*/  @!P3 IMAD.MOV.U32 R6, RZ, RZ, R5 ;  /* 0x000000ffff06b224 */ /* 0x000fe200078e0005 */
[----:B------:R-:W-:-:S04]  /*25230*/  IADD3 R5, R0, 0x30, RZ ;  /* 0x0000003000057810 */ /* 0x000fc80007ffe0ff */
        /* <DEDUP_REMOVED lines=33> */
[----:B------:R-:W-:Y:S01]  /*25450*/  ISETP.GE.AND P4, PT, R5, R2, PT ;  /* 0x000000020500720c */ /* 0x000fe20003f86270 */
[----:B------:R-:W-:Y:S04]  /*25460*/  @!P3 LDGSTS.E.BYPASS.LTC128B.128 [R10+0x17c00], desc[UR60][R6.64], !P2 ;  /* 0x17c00000060abfae */ /* 0x000fe8000d101d7c */
        /* <DEDUP_REMOVED lines=8> */
[----:B------:R1:W2:Y:S04]  /*254f0*/  SHFL.IDX PT, R5, R3, 0x7, 0x181f ;  /* 0x00f81f0003057f89 */ /* 0x0002a800000e0000 */
[----:B------:R1:W-:Y:S04]  /*25500*/  @!P4 LDGSTS.E.BYPASS.LTC128B.128 [R10+0x18400], desc[UR60][R6.64], !P2 ;  /* 0x18400000060acfae */ /* 0x0003e8000d101d7c */
[----:B------:R1:W-:Y:S04]  /*25510*/  @!P4 LDGSTS.E.BYPASS.LTC128B.128 [R10+0x1c400], desc[UR60][R6.64+0x80], !P1 ;  /* 0x1c400080060acfae */ /* 0x0003e8000c901d7c */
[----:B------:R1:W-:Y:S04]  /*25520*/  @!P4 LDGSTS.E.BYPASS.LTC128B.128 [R10+0x20400], desc[UR60][R6.64+0x100], !P0 ;  /* 0x20400100060acfae */ /* 0x0003e8000c101d7c */
[----:B------:R1:W3:Y:S02]  /*25530*/  SHFL.IDX PT, R3, R4, 0x7, 0x181f ;  /* 0x00f81f0004037f89 */ /* 0x0002e400000e0000 */
.L_x_860:
[----:B------:R-:W-:Y:S01]  /*25540*/  IADD3 R0, R0, 0x70, RZ ;  /* 0x0000007000007810 */ /* 0x000fe20007ffe0ff */
[----:B------:R-:W-:Y:S03]  /*25550*/  BSSY B0, `(.L_x_715) ;  /* 0x000000e000007945 */ /* 0x000fe60003800000 */
[----:B------:R-:W-:-:S13]  /*25560*/  ISETP.GE.AND P3, PT, R0, R2, PT ;  /* 0x000000020000720c */ /* 0x000fda0003f66270 */
[----:B------:R-:W-:Y:S05]  /*25570*/  @P3 BRA `(.L_x_716) ;  /* 0x00000000002c3947 */ /* 0x000fea0003800000 */
[----:B-1----:R-:W1:Y:S02]  /*25580*/  S2R R4, SR_TID.X ;  /* 0x0000000000047919 */ /* 0x002e640000002100 */
[----:B-1----:R-:W-:-:S05]  /*25590*/  IMAD.SHL.U32 R4, R4, 0x8, RZ ;  /* 0x0000000804047824 */ /* 0x002fca00078e00ff */
[----:B------:R-:W-:-:S04]  /*255a0*/  LOP3.LUT R4, R4, 0x38, RZ, 0xc0, !PT ;  /* 0x0000003804047812 */ /* 0x000fc800078ec0ff */
[----:B---3--:R-:W-:-:S05]  /*255b0*/  LEA R2, P3, R4, R3, 0x1 ;  /* 0x0000000304027211 */ /* 0x008fca00078608ff */
[----:B--2---:R-:W-:-:S05]  /*255c0*/  IMAD.X R3, RZ, RZ, R5, P3 ;  /* 0x000000ffff037224 */ /* 0x004fca00018e0605 */
[----:B------:R-:W-:Y:S01]  /*255d0*/  @!PT LDS RZ, [RZ] ;  /* 0x00000000fffff984 */ /* 0x000fe20000000800 */
[----:B------:R-:W-:Y:S01]  /*255e0*/  @!PT LDS RZ, [RZ] ;  /* 0x00000000fffff984 */ /* 0x000fe20000000800 */
[----:B------:R-:W-:Y:S01]  /*255f0*/  @!PT LDS RZ, [RZ] ;  /* 0x00000000fffff984 */ /* 0x000fe20000000800 */
[----:B------:R4:W-:Y:S04]  /*25600*/  LDGSTS.E.BYPASS.LTC128B.128 [R10+0x18c00], desc[UR60][R2.64], !P2 ;  /* 0x18c00000020a7fae */ /* 0x0009e8000d101d7c */
[----:B------:R4:W-:Y:S04]  /*25610*/  LDGSTS.E.BYPASS.LTC128B.128 [R10+0x1cc00], desc[UR60][R2.64+0x80], !P1 ;  /* 0x1cc00080020a7fae */ /* 0x0009e8000c901d7c */
[----:B------:R4:W-:Y:S02]  /*25620*/  LDGSTS.E.BYPASS.LTC128B.128 [R10+0x20c00], desc[UR60][R2.64+0x100], !P0 ;  /* 0x20c00100020a7fae */ /* 0x0009e4000c101d7c */
.L_x_716:
[----:B------:R-:W-:Y:S05]  /*25630*/  BSYNC B0 ;  /* 0x0000000000007941 */ /* 0x000fea0003800000 */
.L_x_715:
[----:B------:R-:W-:Y:S01]  /*25640*/  NOP ;  /* 0x0000000000007918 */ /* 0x000fe20000000000 */
[----:B------:R-:W-:Y:S01]  /*25650*/  PLOP3.LUT P0, PT, PT, PT, PT, 0x80, 0x0 ;  /* 0x000000000000781c */ /* 0x000fe20003f0f070 */
[----:B------:R-:W-:-:S12]  /*25660*/  VIADD R11, R18, 0x36800 ;  /* 0x00036800120b7836 */ /* 0x000fd80000000000 */
.L_x_717:
[----:B------:R-:W-:Y:S02]  /*25670*/  PLOP3.LUT P1, PT, P1, P0, PT, 0xa2, 0x0 ;  /* 0x000000000000781c */ /* 0x000fe40000f21472 */
[----:B------:R-:W-:-:S08]  /*25680*/  @P0 R2UR P1, UR4, R18 ;  /* 0x00000000120402ca */ /* 0x000fd00000020000 */
[----:B------:R-:W-:-:S05]  /*25690*/  @P0 PLOP3.LUT P0, PT, P1, PT, PT, 0x80, 0x0 ;  /* 0x000000000000081c */ /* 0x000fca0000f0f070 */
[----:B------:R-:W-:Y:S01]  /*256a0*/  @!P1 SYNCS.ARRIVE.TRANS64.RED.A0T1 RZ, [UR4+0x36800], RZ ;  /* 0x036800ffffff99a7 */ /* 0x000fe20008200404 */
[----:B------:R-:W-:Y:S07]  /*256b0*/  @!P1 ARRIVES.LDGSTSBAR.64.TRANSCNT [UR4+0x36800] ;  /* 0x03680000ff0099b0 */ /* 0x000fee0008000a84 */
[----:B------:R-:W-:Y:S05]  /*256c0*/  @P0 BRA.U.ANY `(.L_x_717) ;  /* 0xfffffffd00e80947 */ /* 0x000fea000393ffff */
[----:B----4-:R-:W4:Y:S02]  /*256d0*/  LDL.LU R2, [R1+0x64] ;  /* 0x0000640001027983 */ /* 0x010f240000300800 */
[----:B----4-:R-:W-:-:S04]  /*256e0*/  IADD3 R2, R2, 0x1, RZ ;  /* 0x0000000102027810 */ /* 0x010fc80007ffe0ff */
[----:B------:R-:W-:Y:S01]  /*256f0*/  LEA.HI R0, R2, R2, RZ, 0x1 ;  /* 0x0000000202007211 */ /* 0x000fe200078f08ff */
[----:B------:R4:W-:Y:S03]  /*25700*/  STL [R1+0x64], R2 ;  /* 0x0000640201007387 */ /* 0x0009e60000100800 */
[----:B------:R-:W-:-:S05]  /*25710*/  LOP3.LUT R0, R0, 0xfffffffe, RZ, 0xc0, !PT ;  /* 0xfffffffe00007812 */ /* 0x000fca00078ec0ff */
[----:B------:R-:W-:-:S05]  /*25720*/  IMAD.IADD R0, R2, 0x1, -R0 ;  /* 0x0000000102007824 */ /* 0x000fca00078e0a00 */
[----:B------:R-:W-:Y:S01]  /*25730*/  SHF.L.U32 R0, R0, 0x1f, RZ ;  /* 0x0000001f00007819 */ /* 0x000fe200000006ff */
[----:B------:R-:W-:Y:S01]  /*25740*/  NOP ;  /* 0x0000000000007918 */ /* 0x000fe20000000000 */
[----:B------:R4:W-:Y:S01]  /*25750*/  SYNCS.ARRIVE.TRANS64.A1T0 RZ, [R18+URZ+0x36800], RZ ;  /* 0x036800ff12ff79a7 */ /* 0x0009e2000810003f */
[----:B------:R-:W-:Y:S01]  /*25760*/  BSSY B0, `(.L_x_718) ;  /* 0x0000003000007945 */ /* 0x000fe20003800000 */
[----:B------:R-:W5:Y:S03]  /*25770*/  SYNCS.PHASECHK.TRANS64.TRYWAIT P0, [R18+URZ+0x36820], R0 ;  /* 0x03682000120075a7 */ /* 0x000f66000800017f */
[----:B----45:R-:W-:Y:S05]  /*25780*/  @!P0 BRA `(.L_x_719) ;  /* 0x0000005000e48947 */ /* 0x030fea0003800000 */
.L_x_861:
[----:B------:R-:W-:Y:S05]  /*25790*/  BSYNC B0 ;  /* 0x0000000000007941 */ /* 0x000fea0003800000 */
.L_x_718:
[----:B-1-3--:R-:W4:Y:S04]  /*257a0*/  LDL R3, [R1+0x48] ;  /* 0x0000480001037983 */ /* 0x00af280000100800 */
[----:B------:R-:W3:Y:S01]  /*257b0*/  LDL R2, [R1+0x30] ;  /* 0x0000300001027983 */ /* 0x000ee20000100800 */
[----:B------:R-:W-:Y:S01]  /*257c0*/  BSSY B0, `(.L_x_720) ;  /* 0x0000243000007945 */ /* 0x000fe20003800000 */
[----:B----4-:R-:W-:-:S05]  /*257d0*/  VIADD R0, R3, 0xfffffffe ;  /* 0xfffffffe03007836 */ /* 0x010fca0000000000 */
[----:B---3--:R-:W-:-:S13]  /*257e0*/  ISETP.GE.AND P0, PT, R0, R2, PT ;  /* 0x000000020000720c */ /* 0x008fda0003f06270 */
[----:B------:R-:W-:Y:S05]  /*257f0*/  @!P0 BRA `(.L_x_721) ;  /* 0x0000002000fc8947 */ /* 0x000fea0003800000 */
[----:B--2---:R-:W0:Y:S04]  /*25800*/  LDL.LU R5, [R1+0x60] ;  /* 0x0000600001057983 */ /* 0x004e280000300800 */
[----:B------:R-:W2:Y:S04]  /*25810*/  LDL.LU R4, [R1+0x44] ;  /* 0x0000440001047983 */ /* 0x000ea80000300800 */
[----:B------:R-:W3:Y:S01]  /*25820*/  LDL.LU R3, [R1+0x40] ;  /* 0x0000400001037983 */ /* 0x000ee20000300800 */
[----:B------:R-:W-:Y:S01]  /*25830*/  LOP3.LUT R2, RZ, R2, RZ, 0x33, !PT ;  /* 0x00000002ff027212 */ /* 0x000fe200078e33ff */
[----:B------:R-:W-:Y:S01]  /*25840*/  BSSY B2, `(.L_x_722) ;  /* 0x00000c5000027945 */ /* 0x000fe20003800000 */
[----:B0-----:R-:W-:-:S04]  /*25850*/  VIADD R7, R5, 0x1 ;  /* 0x0000000105077836 */ /* 0x001fc80000000000 */
[----:B--2---:R-:W-:-:S05]  /*25860*/  IMAD R7, R7, R4, RZ ;  /* 0x0000000407077224 */ /* 0x004fca00078e02ff */
[----:B---3--:R-:W-:-:S04]  /*25870*/  VIMNMX R7, R3, R7, PT ;  /* 0x0000000703077248 */ /* 0x008fc80003fe0100 */
[----:B------:R-:W-:-:S04]  /*25880*/  IADD3 R9, -R7, RZ, RZ ;  /* 0x000000ff07097210 */ /* 0x000fc80007ffe1ff */
        /* <DEDUP_REMOVED lines=12> */
[----:B--2---:R-:W-:Y:S02]  /*25950*/  LOP3.LUT P1, RZ, R4, 0x1, RZ, 0xc0, !PT ;  /* 0x0000000104ff7812 */ /* 0x004fe4000782c0ff */
        /* <DEDUP_REMOVED lines=11> */
[----:B0-----:R-:W-:-:S13]  /*25a10*/  ISETP.NE.AND P0, PT, R5, 0x1, PT ;  /* 0x000000010500780c */ /* 0x001fda0003f05270 */
[----:B------:R-:W0:Y:S02]  /*25a20*/  @P0 LDC.64 R2, c[0x0][0x440] ;  /* 0x00011000ff020b82 */ /* 0x000e240000000a00 */
[----:B0-----:R-:W-:Y:S01]  /*25a30*/  @P0 IMAD.HI.U32 R4, R0, R2, RZ ;  /* 0x0000000200040227 */ /* 0x001fe200078e00ff */
[----:B------:R-:W-:-:S04]  /*25a40*/  MOV R2, R0 ;  /* 0x0000000000027202 */ /* 0x000fc80000000f00 */
        /* <DEDUP_REMOVED lines=11> */
.L_x_726:
[----:B------:R-:W-:Y:S01]  /*25b00*/  IMAD R3, R8, 0x8, R18 ;  /* 0x0000000808037824 */ /* 0x000fe200078e0212 */
[----:B------:R-:W-:Y:S01]  /*25b10*/  SHF.L.U32 R2, R10, 0x1f, RZ ;  /* 0x0000001f0a027819 */ /* 0x000fe200000006ff */
[----:B------:R-:W-:Y:S03]  /*25b20*/  BSSY B3, `(.L_x_727) ;  /* 0x0000003000037945 */ /* 0x000fe60003800000 */
[----:B------:R-:W1:Y:S02]  /*25b30*/  SYNCS.PHASECHK.TRANS64.TRYWAIT P0, [R3+URZ+0x36840], R2 ;  /* 0x03684002030075a7 */ /* 0x000e64000800017f */
[----:B-1----:R-:W-:Y:S05]  /*25b40*/  @!P0 BRA `(.L_x_728) ;  /* 0x0000005000088947 */ /* 0x002fea0003800000 */
.L_x_862:
[----:B------:R-:W-:Y:S05]  /*25b50*/  BSYNC B3 ;  /* 0x0000000000037941 */ /* 0x000fea0003800000 */
.L_x_727:
[----:B0-----:R-:W0:Y:S01]  /*25b60*/  S2R R5, SR_TID.X ;  /* 0x0000000000057919 */ /* 0x001e220000002100 */
[----:B------:R-:W-:Y:S01]  /*25b70*/  BSSY B3, `(.L_x_729) ;  /* 0x000000b000037945 */ /* 0x000fe20003800000 */
[----:B0-----:R-:W-:-:S04]  /*25b80*/  LOP3.LUT R5, R5, 0x7f, RZ, 0xc0, !PT ;  /* 0x0000007f05057812 */ /* 0x001fc800078ec0ff */
[----:B------:R-:W-:-:S13]  /*25b90*/  ISETP.NE.AND P1, PT, R5, RZ, PT ;  /* 0x000000ff0500720c */ /* 0x000fda0003f25270 */
[----:B------:R-:W-:Y:S05]  /*25ba0*/  @P1 BRA `(.L_x_730) ;  /* 0x00000000001c1947 */ /* 0x000fea0003800000 */
[----:B------:R-:W0:Y:S01]  /*25bb0*/  S2R R5, SR_TID.X ;  /* 0x0000000000057919 */ /* 0x000e220000002100 */
[----:B-1----:R-:W-:-:S04]  /*25bc0*/  MOV R2, 0xa800 ;  /* 0x0000a80000027802 */ /* 0x002fc80000000f00 */
[----:B------:R2:W-:Y:S01]  /*25bd0*/  SYNCS.ARRIVE.TRANS64 RZ, [R3+URZ+0x36830], R2 ;  /* 0x0368300203ff79a7 */ /* 0x0005e2000800003f */
[----:B0-----:R-:W-:-:S04]  /*25be0*/  LOP3.LUT R5, R5, 0x1f, RZ, 0xc0, !PT ;  /* 0x0000001f05057812 */ /* 0x001fc800078ec0ff */
[----:B------:R-:W-:-:S13]  /*25bf0*/  ISETP.NE.AND P0, PT, R5, RZ, PT ;  /* 0x000000ff0500720c */ /* 0x000fda0003f05270 */
[----:B--2---:R-:W-:Y:S05]  /*25c00*/  @!P0 BRA `(.L_x_730) ;  /* 0x0000000000048947 */ /* 0x004fea0003800000 */
[----:B------:R-:W-:Y:S01]  /*25c10*/  BPT.TRAP 0x1 ;  /* 0x000000040000795c */ /* 0x000fe20000300000 */
.L_x_730:
[----:B------:R-:W-:Y:S05]  /*25c20*/  BSYNC B3 ;  /* 0x0000000000037941 */ /* 0x000fea0003800000 */
.L_x_729:
        /* <DEDUP_REMOVED lines=12> */
.L_x_731:
        /* <DEDUP_REMOVED lines=16> */
.L_x_732:
        /* <DEDUP_REMOVED lines=16> */
.L_x_733:
        /* <DEDUP_REMOVED lines=11> */
[----:B------:R-:W-:Y:S01]  /*25fa0*/  LEA R3, R19, R11, 0x3 ;  /* 0x0000000b13037211 */ /* 0x000fe200078e18ff */
[----:B------:R-:W-:Y:S01]  /*25fb0*/  BSSY B3, `(.L_x_734) ;  /* 0x0000004000037945 */ /* 0x000fe20003800000 */
[----:B--2---:R-:W-:-:S04]  /*25fc0*/  SHF.L.U32 R2, R6, 0x1f, RZ ;  /* 0x0000001f06027819 */ /* 0x004fc800000006ff */
[----:B------:R-:W0:Y:S02]  /*25fd0*/  SYNCS.PHASECHK.TRANS64.TRYWAIT P0, [R3+URZ+0x60], R2 ;  /* 0x00006002030075a7 */ /* 0x000e24000800017f */
[----:B0-----:R-:W-:Y:S05]  /*25fe0*/  @!P0 BRA `(.L_x_735) ;  /* 0x0000004800f48947 */ /* 0x001fea0003800000 */
.L_x_863:
[----:B------:R-:W-:Y:S05]  /*25ff0*/  BSYNC B3 ;  /* 0x0000000000037941 */ /* 0x000fea0003800000 */
.L_x_734:
[----:B------:R-:W-:Y:S01]  /*26000*/  BSSY B3, `(.L_x_736) ;  /* 0x000000c000037945 */ /* 0x000fe20003800000 */
[----:B------:R-:W-:Y:S02]  /*26010*/  IMAD.MOV.U32 R12, RZ, RZ, 0x0 ;  /* 0x00000000ff0c7424 */ /* 0x000fe400078e00ff */
[----:B------:R-:W-:Y:S01]  /*26020*/  IMAD.MOV.U32 R13, RZ, RZ, 0x14f00000 ;  /* 0x14f00000ff0d7424 */ /* 0x000fe200078e00ff */
[----:B------:R-:W-:Y:S06]  /*26030*/  @P1 BRA `(.L_x_737) ;  /* 0x0000000000201947 */ /* 0x000fec0003800000 */
[----:B------:R-:W1:Y:S01]  /*26040*/  S2R R5, SR_TID.X ;  /* 0x0000000000057919 */ /* 0x000e620000002100 */
[----:B0-----:R-:W-:Y:S01]  /*26050*/  IMAD R2, R19, 0x8, R18 ;  /* 0x0000000813027824 */ /* 0x001fe200078e0212 */
[----:B------:R-:W-:-:S04]  /*26060*/  MOV R3, 0xa800 ;  /* 0x0000a80000037802 */ /* 0x000fc80000000f00 */
[----:B------:R2:W-:Y:S01]  /*26070*/  SYNCS.ARRIVE.TRANS64 RZ, [R2+URZ+0x36850], R3 ;  /* 0x0368500302ff79a7 */ /* 0x0005e2000800003f */
[----:B-1----:R-:W-:-:S04]  /*26080*/  LOP3.LUT R5, R5, 0x1f, RZ, 0xc0, !PT ;  /* 0x0000001f05057812 */ /* 0x002fc800078ec0ff */
[----:B------:R-:W-:-:S13]  /*26090*/  ISETP.NE.AND P0, PT, R5, RZ, PT ;  /* 0x000000ff0500720c */ /* 0x000fda0003f05270 */
[----:B--2---:R-:W-:Y:S05]  /*260a0*/  @!P0 BRA `(.L_x_737) ;  /* 0x0000000000048947 */ /* 0x004fea0003800000 */
[----:B------:R-:W-:Y:S01]  /*260b0*/  BPT.TRAP 0x1 ;  /* 0x000000040000795c */ /* 0x000fe20000300000 */
.L_x_737:
[----:B------:R-:W-:Y:S05]  /*260c0*/  BSYNC B3 ;  /* 0x0000000000037941 */ /* 0x000fea0003800000 */
.L_x_736:
[----:B------:R-:W2:Y:S04]  /*260d0*/  LDL R6, [R1+0x1c] ;  /* 0x00001c0001067983 */ /* 0x000ea80000100800 */
[----:B------:R-:W2:Y:S01]  /*260e0*/  LDL.LU R5, [R1+0x8] ;  /* 0x0000080001057983 */ /* 0x000ea20000300800 */
[----:B------:R-:W-:Y:S01]  /*260f0*/  R2UR UR10, R14 ;  /* 0x000000000e0a72ca */ /* 0x000fe200000e0000 */
[C-C-:B0-----:R-:W-:Y:S01]  /*26100*/  IMAD R3, R19.reuse, 0x8, R18.reuse ;  /* 0x0000000813037824 */ /* 0x141fe200078e0212 */
        /* <DEDUP_REMOVED lines=9> */
.L_x_738:
        /* <DEDUP_REMOVED lines=15> */
.L_x_739:
        /* <DEDUP_REMOVED lines=15> */
.L_x_740:
        /* <DEDUP_REMOVED lines=12> */
.L_x_725:
[----:B------:R-:W-:Y:S05]  /*26440*/  BSYNC B1 ;  /* 0x0000000000017941 */ /* 0x000fea0003800000 */
.L_x_724:
[----:B0-----:R-:W2:Y:S01]  /*26450*/  LDL.LU R0, [R1+0x48] ;  /* 0x0000480001007983 */ /* 0x001ea20000300800 */
[----:B------:R-:W-:-:S03]  /*26460*/  MOV R19, R8 ;  /* 0x0000000800137202 */ /* 0x000fc60000000f00 */
[----:B------:R0:W-:Y:S02]  /*26470*/  STL [R1+0x18], R10 ;  /* 0x0000180a01007387 */ /* 0x0001e40000100800 */
[----:B0-2---:R-:W-:-:S07]  /*26480*/  VIADD R0, R0, 0xfffffffd ;  /* 0xfffffffd00007836 */ /* 0x005fce0000000000 */
.L_x_723:
[----:B------:R-:W-:Y:S05]  /*26490*/  BSYNC B2 ;  /* 0x0000000000027941 */ /* 0x000fea0003800000 */
.L_x_722:
[----:B------:R-:W-:Y:S01]  /*264a0*/  VIADD R9, R9, 0xfffffffe ;  /* 0xfffffffe09097836 */ /* 0x000fe20000000000 */
[----:B------:R-:W-:-:S04]  /*264b0*/  LOP3.LUT R7, RZ, R7, RZ, 0x33, !PT ;  /* 0x00000007ff077212 */ /* 0x000fc800078e33ff */
[----:B------:R-:W-:-:S13]  /*264c0*/  ISETP.NE.AND P0, PT, R9, R7, PT ;  /* 0x000000070900720c */ /* 0x000fda0003f05270 */
[----:B------:R-:W-:Y:S05]  /*264d0*/  @!P0 BRA `(.L_x_721) ;  /* 0x0000001400c48947 */ /* 0x000fea0003800000 */
[----:B------:R-:W-:-:S07]  /*264e0*/  IMAD.MOV.U32 R9, RZ, RZ, R17 ;  /* 0x000000ffff097224 */ /* 0x000fce00078e0011 */
.L_x_775:
        /* <DEDUP_REMOVED lines=8> */
[----:B--2---:R-:W-:Y:S02]  /*26570*/  LOP3.LUT P1, RZ, R3, 0x1, RZ, 0xc0, !PT ;  /* 0x0000000103ff7812 */ /* 0x004fe4000782c0ff */
[----:B---3--:R-:W-:-:S11]  /*26580*/  LOP3.LUT R5, R2, R5, RZ, 0x3c, !PT ;  /* 0x0000000502057212 */ /* 0x008fd600078e3cff */
[----:B01----:R-:W-:Y:S05]  /*26590*/  @!P1 BRA `(.L_x_742) ;  /* 0x0000000800a89947 */ /* 0x003fea0003800000 */
[----:B------:R-:W-:Y:S01]  /*265a0*/  ULDC.64 UR4, c[0x0][0x418] ;  /* 0x0001060000047ab9 */ /* 0x000fe20000000a00 */
[----:B------:R-:W-:Y:S02]  /*265b0*/  MOV R6, R0 ;  /* 0x0000000000067202 */ /* 0x000fe40000000f00 */
        /* <DEDUP_REMOVED lines=22> */
.L_x_743:
[----:B------:R-:W-:Y:S01]  /*26720*/  LEA R3, R4, R18, 0x3 ;  /* 0x0000001204037211 */ /* 0x000fe200078e18ff */
[----:B------:R-:W-:Y:S01]  /*26730*/  BSSY B2, `(.L_x_744) ;  /* 0x0000004000027945 */ /* 0x000fe20003800000 */
[----:B------:R-:W-:-:S04]  /*26740*/  SHF.L.U32 R2, R5, 0x1f, RZ ;  /* 0x0000001f05027819 */ /* 0x000fc800000006ff */
[----:B------:R-:W1:Y:S02]  /*26750*/  SYNCS.PHASECHK.TRANS64.TRYWAIT P0, [R3+URZ+0x36840], R2 ;  /* 0x03684002030075a7 */ /* 0x000e64000800017f */
[----:B-1----:R-:W-:Y:S05]  /*26760*/  @!P0 BRA `(.L_x_745) ;  /* 0x0000004400288947 */ /* 0x002fea0003800000 */
.L_x_864:
[----:B------:R-:W-:Y:S05]  /*26770*/  BSYNC B2 ;  /* 0x0000000000027941 */ /* 0x000fea0003800000 */
.L_x_744:
        /* <DEDUP_REMOVED lines=12> */
.L_x_747:
[----:B------:R-:W-:Y:S05]  /*26840*/  BSYNC B2 ;  /* 0x0000000000027941 */ /* 0x000fea0003800000 */
.L_x_746:
[----:B-1----:R-:W2:Y:S01]  /*26850*/  LDL R2, [R1+0x1c] ;  /* 0x00001c0001027983 */ /* 0x002ea20000100800 */
[----:B------:R-:W-:Y:S01]  /*26860*/  IMAD.MOV.U32 R10, RZ, RZ, RZ ;  /* 0x000000ffff0a7224 */ /* 0x000fe200078e00ff */
[----:B------:R-:W-:Y:S01]  /*26870*/  UIADD3 UR4, UP0, UR36, 0x370, URZ ;  /* 0x0000037024047890 */ /* 0x000fe2000ff1e03f */
[----:B------:R-:W-:Y:S01]  /*26880*/  IMAD R7, R4, 0xa800, R18 ;  /* 0x0000a80004077824 */ /* 0x000fe200078e0212 */
[----:B------:R-:W-:Y:S01]  /*26890*/  PLOP3.LUT P0, PT, PT, PT, PT, 0x80, 0x0 ;  /* 0x000000000000781c */ /* 0x000fe20003f0f070 */
[----:B------:R-:W-:Y:S01]  /*268a0*/  VIADD R3, R3, 0x36830 ;  /* 0x0003683003037836 */ /* 0x000fe20000000000 */
[----:B------:R-:W-:Y:S01]  /*268b0*/  R2UR UR10, R10 ;  /* 0x000000000a0a72ca */ /* 0x000fe200000e0000 */
[----:B------:R-:W-:Y:S01]  /*268c0*/  UIADD3.X UR5, URZ, UR37, URZ, UP0, !UPT ;  /* 0x000000253f057290 */ /* 0x000fe200087fe43f */
[----:B0-----:R-:W-:Y:S01]  /*268d0*/  IADD3 R8, R7, 0x21400, RZ ;  /* 0x0002140007087810 */ /* 0x001fe20007ffe0ff */
[----:B------:R-:W-:Y:S01]  /*268e0*/  UMOV UR6, 0x0 ;  /* 0x0000000000067882 */ /* 0x000fe20000000000 */
[----:B------:R-:W-:Y:S01]  /*268f0*/  UMOV UR7, 0x14f00000 ;  /* 0x14f0000000077882 */ /* 0x000fe20000000000 */
[----:B--2---:R-:W-:-:S10]  /*26900*/  IMAD R2, R6, 0x70, R2 ;  /* 0x0000007006027824 */ /* 0x004fd400078e0202 */
.L_x_748:
        /* <DEDUP_REMOVED lines=16> */
.L_x_749:
        /* <DEDUP_REMOVED lines=12> */
[----:B------:R-:W-:Y:S01]  /*26ad0*/  UMOV UR6, 0x0 ;  /* 0x0000000000067882 */ /* 0x000fe20000000000 */
[----:B------:R-:W-:Y:S01]  /*26ae0*/  IADD3 R7, R7, 0x28400, RZ ;  /* 0x0002840007077810 */ /* 0x000fe20007ffe0ff */
[----:B------:R-:W-:Y:S01]  /*26af0*/  UMOV UR7, 0x14f00000 ;  /* 0x14f0000000077882 */ /* 0x000fe20000000000 */
[----:B------:R-:W-:-:S15]  /*26b00*/  R2UR UR10, R8 ;  /* 0x00000000080a72ca */ /* 0x000fde00000e0000 */
.L_x_750:
        /* <DEDUP_REMOVED lines=16> */
.L_x_865:
[----:B------:R-:W-:Y:S05]  /*26c10*/  BSYNC B2 ;  /* 0x0000000000027941 */ /* 0x000fea0003800000 */
.L_x_751:
[----:B------:R-:W-:Y:S01]  /*26c20*/  BSSY B2, `(.L_x_753) ;  /* 0x000000b000027945 */ /* 0x000fe20003800000 */
[----:B------:R-:W-:Y:S02]  /*26c30*/  IMAD.MOV.U32 R12, RZ, RZ, 0x0 ;  /* 0x00000000ff0c7424 */ /* 0x000fe400078e00ff */
[----:B------:R-:W-:Y:S01]  /*26c40*/  IMAD.MOV.U32 R13, RZ, RZ, 0x14f00000 ;  /* 0x14f00000ff0d7424 */ /* 0x000fe200078e00ff */
[----:B------:R-:W-:Y:S06]  /*26c50*/  @P1 BRA `(.L_x_754) ;  /* 0x00000000001c1947 */ /* 0x000fec0003800000 */
[----:B------:R-:W1:Y:S01]  /*26c60*/  S2R R7, SR_TID.X ;  /* 0x0000000000077919 */ /* 0x000e620000002100 */
[----:B0-----:R-:W-:-:S04]  /*26c70*/  MOV R3, 0xa800 ;  /* 0x0000a80000037802 */ /* 0x001fc80000000f00 */
[----:B------:R2:W-:Y:S01]  /*26c80*/  SYNCS.ARRIVE.TRANS64 RZ, [R2+URZ+0x50], R3 ;  /* 0x0000500302ff79a7 */ /* 0x0005e2000800003f */
[----:B-1----:R-:W-:-:S04]  /*26c90*/  LOP3.LUT R7, R7, 0x1f, RZ, 0xc0, !PT ;  /* 0x0000001f07077812 */ /* 0x002fc800078ec0ff */
[----:B------:R-:W-:-:S13]  /*26ca0*/  ISETP.NE.AND P0, PT, R7, RZ, PT ;  /* 0x000000ff0700720c */ /* 0x000fda0003f05270 */
[----:B--2---:R-:W-:Y:S05]  /*26cb0*/  @!P0 BRA `(.L_x_754) ;  /* 0x0000000000048947 */ /* 0x004fea0003800000 */
[----:B------:R-:W-:Y:S01]  /*26cc0*/  BPT.TRAP 0x1 ;  /* 0x000000040000795c */ /* 0x000fe20000300000 */
.L_x_754:
[----:B------:R-:W-:Y:S05]  /*26cd0*/  BSYNC B2 ;  /* 0x0000000000027941 */ /* 0x000fea0003800000 */
.L_x_753:
        /* <DEDUP_REMOVED lines=12> */
.L_x_755:
        /* <DEDUP_REMOVED lines=15> */
.L_x_756:
        /* <DEDUP_REMOVED lines=15> */
.L_x_757:
        /* <DEDUP_REMOVED lines=12> */
.L_x_742:
[----:B------:R-:W-:Y:S05]  /*27040*/  BSYNC B1 ;  /* 0x0000000000017941 */ /* 0x000fea0003800000 */
.L_x_741:
[----:B------:R-:W2:Y:S01]  /*27050*/  LDL R2, [R1+0x10] ;  /* 0x0000100001027983 */ /* 0x000ea20000100800 */
[----:B------:R-:W-:Y:S01]  /*27060*/  VIADD R19, R4, 0x1 ;  /* 0x0000000104137836 */ /* 0x000fe20000000000 */
[----:B------:R-:W-:Y:S01]  /*27070*/  BSSY B1, `(.L_x_758) ;  /* 0x00000b3000017945 */ /* 0x000fe20003800000 */
[----:B0-----:R-:W-:-:S03]  /*27080*/  VIADD R6, R0, 0xffffffff ;  /* 0xffffffff00067836 */ /* 0x001fc60000000000 */
[----:B------:R-:W-:-:S04]  /*27090*/  ISETP.NE.AND P0, PT, R19, 0x2, PT ;  /* 0x000000021300780c */ /* 0x000fc80003f05270 */
[----:B------:R-:W-:Y:S02]  /*270a0*/  SEL R19, R19, RZ, P0 ;  /* 0x000000ff13137207 */ /* 0x000fe40000000000 */
[----:B--2---:R-:W-:Y:S02]  /*270b0*/  LOP3.LUT P1, RZ, R2, 0x1, RZ, 0xc0, !PT ;  /* 0x0000000102ff7812 */ /* 0x004fe4000782c0ff */
[----:B------:R-:W-:-:S04]  /*270c0*/  SEL R2, RZ, 0x1, P0 ;  /* 0x00000001ff027807 */ /* 0x000fc80000000000 */
[----:B------:R-:W-:-:S05]  /*270d0*/  LOP3.LUT R10, R5, R2, RZ, 0x3c, !PT ;  /* 0x00000002050a7212 */ /* 0x000fca00078e3cff */
[----:B------:R0:W-:Y:S02]  /*270e0*/  STL [R1+0x18], R10 ;  /* 0x0000180a01007387 */ /* 0x0001e40000100800 */
[----:B------:R-:W-:Y:S05]  /*270f0*/  @!P1 BRA `(.L_x_759) ;  /* 0x0000000800a89947 */ /* 0x000fea0003800000 */
[----:B------:R-:W-:Y:S01]  /*27100*/  ULDC.64 UR4, c[0x0][0x418] ;  /* 0x0001060000047ab9 */ /* 0x000fe20000000a00 */
[----:B------:R-:W-:Y:S02]  /*27110*/  MOV R7, R6 ;  /* 0x0000000600077202 */ /* 0x000fe40000000f00 */
[----:B------:R-:W-:-:S04]  /*27120*/  ISETP.NE.U32.AND P0, PT, RZ, UR4, PT ;  /* 0x00000004ff007c0c */ /* 0x000fc8000bf05070 */
[----:B------:R-:W-:-:S13]  /*27130*/  ISETP.NE.AND.EX P0, PT, RZ, UR5, PT, P0 ;  /* 0x00000005ff007c0c */ /* 0x000fda000bf05300 */
[----:B------:R-:W-:Y:S05]  /*27140*/  @!P0 BRA `(.L_x_760) ;  /* 0x00000000004c8947 */ /* 0x000fea0003800000 */
[----:B------:R-:W2:Y:S01]  /*27150*/  LDL R13, [R1+0x28] ;  /* 0x00002800010d7983 */ /* 0x000ea20000100800 */
[----:B------:R-:W1:Y:S01]  /*27160*/  LDC R8, c[0x0][0x43c] ;  /* 0x00010f00ff087b82 */ /* 0x000e620000000800 */
[----:B------:R-:W-:Y:S02]  /*27170*/  ULDC.64 UR6, c[0x0][0x428] ;  /* 0x00010a0000067ab9 */ /* 0x000fe40000000a00 */
[----:B------:R-:W3:Y:S01]  /*27180*/  LDL R12, [R1+0x14] ;  /* 0x00001400010c7983 */ /* 0x000ee20000100800 */
        /* <DEDUP_REMOVED lines=15> */
.L_x_760:
[----:B------:R-:W-:Y:S01]  /*27280*/  LEA R2, R19, R18, 0x3 ;  /* 0x0000001213027211 */ /* 0x000fe200078e18ff */
[----:B------:R-:W-:Y:S01]  /*27290*/  BSSY B2, `(.L_x_761) ;  /* 0x0000004000027945 */ /* 0x000fe20003800000 */
[----:B------:R-:W-:-:S04]  /*272a0*/  SHF.L.U32 R3, R10, 0x1f, RZ ;  /* 0x0000001f0a037819 */ /* 0x000fc800000006ff */
[----:B------:R-:W2:Y:S02]  /*272b0*/  SYNCS.PHASECHK.TRANS64.TRYWAIT P0, [R2+URZ+0x36840], R3 ;  /* 0x03684003020075a7 */ /* 0x000ea4000800017f */
[----:B--2---:R-:W-:Y:S05]  /*272c0*/  @!P0 BRA `(.L_x_762) ;  /* 0x0000003800788947 */ /* 0x004fea0003800000 */
.L_x_866:
[----:B------:R-:W-:Y:S05]  /*272d0*/  BSYNC B2 ;  /* 0x0000000000027941 */ /* 0x000fea0003800000 */
.L_x_761:
        /* <DEDUP_REMOVED lines=12> */
.L_x_764:
[----:B------:R-:W-:Y:S05]  /*273a0*/  BSYNC B2 ;  /* 0x0000000000027941 */ /* 0x000fea0003800000 */
.L_x_763:
[----:B--2---:R-:W2:Y:S01]  /*273b0*/  LDL R2, [R1+0x1c] ;  /* 0x00001c0001027983 */ /* 0x004ea20000100800 */
[----:B------:R-:W-:Y:S01]  /*273c0*/  IMAD.MOV.U32 R14, RZ, RZ, RZ ;  /* 0x000000ffff0e7224 */ /* 0x000fe200078e00ff */
[----:B------:R-:W-:Y:S01]  /*273d0*/  UIADD3 UR4, UP0, UR36, 0x370, URZ ;  /* 0x0000037024047890 */ /* 0x000fe2000ff1e03f */
[C---:B------:R-:W-:Y:S01]  /*273e0*/  IMAD R3, R19.reuse, 0x8, R11 ;  /* 0x0000000813037824 */ /* 0x040fe200078e020b */
[----:B------:R-:W-:Y:S01]  /*273f0*/  PLOP3.LUT P0, PT, PT, PT, PT, 0x80, 0x0 ;  /* 0x000000000000781c */ /* 0x000fe20003f0f070 */
[----:B------:R-:W-:Y:S01]  /*27400*/  IMAD R8, R19, 0xa800, R18 ;  /* 0x0000a80013087824 */ /* 0x000fe200078e0212 */
[----:B------:R-:W-:Y:S01]  /*27410*/  R2UR UR10, R14 ;  /* 0x000000000e0a72ca */ /* 0x000fe200000e0000 */
[----:B------:R-:W-:Y:S01]  /*27420*/  UIADD3.X UR5, URZ, UR37, URZ, UP0, !UPT ;  /* 0x000000253f057290 */ /* 0x000fe200087fe43f */
[----:B------:R-:W-:Y:S01]  /*27430*/  IADD3 R3, R3, 0x30, RZ ;  /* 0x0000003003037810 */ /* 0x000fe20007ffe0ff */
[----:B0-----:R-:W-:Y:S01]  /*27440*/  VIADD R10, R8, 0x21400 ;  /* 0x00021400080a7836 */ /* 0x001fe20000000000 */
[----:B------:R-:W-:Y:S01]  /*27450*/  UMOV UR6, 0x0 ;  /* 0x0000000000067882 */ /* 0x000fe20000000000 */
[----:B------:R-:W-:Y:S01]  /*27460*/  UMOV UR7, 0x14f00000 ;  /* 0x14f0000000077882 */ /* 0x000fe20000000000 */
[----:B--2---:R-:W-:-:S09]  /*27470*/  IMAD R2, R7, 0x70, R2 ;  /* 0x0000007007027824 */ /* 0x004fd200078e0202 */
.L_x_765:
        /* <DEDUP_REMOVED lines=16> */
.L_x_766:
        /* <DEDUP_REMOVED lines=16> */
.L_x_767:
        /* <DEDUP_REMOVED lines=15> */
.L_x_867:
[----:B------:R-:W-:Y:S05]  /*27770*/  BSYNC B2 ;  /* 0x0000000000027941 */ /* 0x000fea0003800000 */
.L_x_768:
[----:B------:R-:W-:Y:S01]  /*27780*/  BSSY B2, `(.L_x_770) ;  /* 0x000000b000027945 */ /* 0x000fe20003800000 */
[----:B------:R-:W-:Y:S01]  /*27790*/  IMAD.MOV.U32 R12, RZ, RZ, 0x0 ;  /* 0x00000000ff0c7424 */ /* 0x000fe200078e00ff */
[----:B------:R-:W-:Y:S02]  /*277a0*/  MOV R13, 0x14f00000 ;  /* 0x14f00000000d7802 */ /* 0x000fe40000000f00 */
[----:B------:R-:W-:Y:S05]  /*277b0*/  @P1 BRA `(.L_x_771) ;  /* 0x00000000001c1947 */ /* 0x000fea0003800000 */
[----:B------:R-:W1:Y:S01]  /*277c0*/  S2R R8, SR_TID.X ;  /* 0x0000000000087919 */ /* 0x000e620000002100 */
[----:B------:R-:W-:-:S04]  /*277d0*/  IMAD.MOV.U32 R3, RZ, RZ, 0xa800 ;  /* 0x0000a800ff037424 */ /* 0x000fc800078e00ff */
[----:B------:R2:W-:Y:S01]  /*277e0*/  SYNCS.ARRIVE.TRANS64 RZ, [R2+URZ+0x50], R3 ;  /* 0x0000500302ff79a7 */ /* 0x0005e2000800003f */
[----:B-1----:R-:W-:-:S04]  /*277f0*/  LOP3.LUT R8, R8, 0x1f, RZ, 0xc0, !PT ;  /* 0x0000001f08087812 */ /* 0x002fc800078ec0ff */
[----:B------:R-:W-:-:S13]  /*27800*/  ISETP.NE.AND P0, PT, R8, RZ, PT ;  /* 0x000000ff0800720c */ /* 0x000fda0003f05270 */
[----:B--2---:R-:W-:Y:S05]  /*27810*/  @!P0 BRA `(.L_x_771) ;  /* 0x0000000000048947 */ /* 0x004fea0003800000 */
[----:B------:R-:W-:Y:S01]  /*27820*/  BPT.TRAP 0x1 ;  /* 0x000000040000795c */ /* 0x000fe20000300000 */
.L_x_771:
[----:B------:R-:W-:Y:S05]  /*27830*/  BSYNC B2 ;  /* 0x0000000000027941 */ /* 0x000fea0003800000 */
.L_x_770:
        /* <DEDUP_REMOVED lines=12> */
.L_x_772:
        /* <DEDUP_REMOVED lines=15> */
.L_x_773:
        /* <DEDUP_REMOVED lines=15> */
.L_x_774:
        /* <DEDUP_REMOVED lines=12> */
.L_x_759:
[----:B------:R-:W-:Y:S05]  /*27ba0*/  BSYNC B1 ;  /* 0x0000000000017941 */ /* 0x000fea0003800000 */
.L_x_758:
[----:B------:R-:W2:Y:S01]  /*27bb0*/  LDL R2, [R1+0x30] ;  /* 0x0000300001027983 */ /* 0x000ea20000100800 */
[----:B------:R-:W-:Y:S01]  /*27bc0*/  VIADD R0, R0, 0xfffffffe ;  /* 0xfffffffe00007836 */ /* 0x000fe20000000000 */
[----:B--2---:R-:W-:-:S13]  /*27bd0*/  ISETP.GT.AND P0, PT, R6, R2, PT ;  /* 0x000000020600720c */ /* 0x004fda0003f04270 */
[----:B------:R-:W-:Y:S05]  /*27be0*/  @P0 BRA `(.L_x_775) ;  /* 0xffffffe800400947 */ /* 0x000fea000383ffff */
.L_x_721:
[----:B------:R-:W-:Y:S05]  /*27bf0*/  BSYNC B0 ;  /* 0x0000000000007941 */ /* 0x000fea0003800000 */
.L_x_720:
[----:B------:R-:W3:Y:S01]  /*27c00*/  S2R R3, SR_TID.X ;  /* 0x0000000000037919 */ /* 0x000ee20000002100 */
[----:B------:R-:W-:Y:S01]  /*27c10*/  BSSY B0, `(.L_x_776) ;  /* 0x0000011000007945 */ /* 0x000fe20003800000 */
[----:B---3--:R-:W-:-:S04]  /*27c20*/  LOP3.LUT R3, R3, 0x7f, RZ, 0xc0, !PT ;  /* 0x0000007f03037812 */ /* 0x008fc800078ec0ff */
[----:B------:R-:W-:-:S13]  /*27c30*/  ISETP.NE.AND P0, PT, R3, RZ, PT ;  /* 0x000000ff0300720c */ /* 0x000fda0003f05270 */
[----:B------:R-:W-:Y:S05]  /*27c40*/  @P0 BRA `(.L_x_777) ;  /* 0x0000000000340947 */ /* 0x000fea0003800000 */
[----:B------:R-:W3:Y:S01]  /*27c50*/  S2R R2, SR_LANEID ;  /* 0x0000000000027919 */ /* 0x000ee20000000000 */
[----:B------:R-:W-:Y:S01]  /*27c60*/  VOTEU.ANY UR4, UPT, PT ;  /* 0x0000000000047886 */ /* 0x000fe200038e0100 */
[----:B--2---:R-:W2:Y:S01]  /*27c70*/  LDC.64 R4, c[0x0][0xc60] ;  /* 0x00031800ff047b82 */ /* 0x004ea20000000a00 */
[----:B------:R-:W3:Y:S02]  /*27c80*/  FLO.U32 R0, UR4 ;  /* 0x0000000400007d00 */ /* 0x000ee400080e0000 */
[----:B---3--:R-:W-:-:S06]  /*27c90*/  ISETP.EQ.U32.AND P0, PT, R0, R2, PT ;  /* 0x000000020000720c */ /* 0x008fcc0003f02070 */
[----:B------:R-:W2:Y:S07]  /*27ca0*/  POPC R2, UR4 ;  /* 0x0000000400027d09 */ /* 0x000eae0008000000 */
[----:B--2---:R-:W2:Y:S04]  /*27cb0*/  @P0 ATOMG.E.ADD.STRONG.GPU PT, R2, desc[UR60][R4.64], R2 ;  /* 0x00000002040209a8 */ /* 0x004ea800081ee1fc */
[----:B--2---:R2:W3:Y:S02]  /*27cc0*/  SHFL.IDX PT, R2, R2, R0, 0x1f ;  /* 0x00001f0002027589 */ /* 0x0044e400000e0000 */
[----:B--2---:R-:W2:Y:S02]  /*27cd0*/  S2R R0, SR_LTMASK ;  /* 0x0000000000007919 */ /* 0x004ea40000003900 */
[----:B--2---:R-:W-:-:S06]  /*27ce0*/  LOP3.LUT R0, R0, UR4, RZ, 0xc0, !PT ;  /* 0x0000000400007c12 */ /* 0x004fcc000f8ec0ff */
[----:B------:R-:W3:Y:S02]  /*27cf0*/  POPC R0, R0 ;  /* 0x0000000000007309 */ /* 0x000ee40000000000 */
[----:B---3--:R-:W-:-:S05]  /*27d00*/  IADD3 R0, R2, UR38, R0 ;  /* 0x0000002602007c10 */ /* 0x008fca000fffe000 */
[----:B------:R3:W-:Y:S02]  /*27d10*/  STL [R1], R0 ;  /* 0x0000000001007387 */ /* 0x0007e40000100800 */
.L_x_777:
[----:B------:R-:W-:Y:S05]  /*27d20*/  BSYNC B0 ;  /* 0x0000000000007941 */ /* 0x000fea0003800000 */
.L_x_776:
[----:B---3--:R-:W3:Y:S01]  /*27d30*/  LDL R0, [R1+0x10] ;  /* 0x0000100001007983 */ /* 0x008ee20000100800 */
[----:B------:R-:W-:Y:S01]  /*27d40*/  BSSY B0, `(.L_x_778) ;  /* 0x0000049000007945 */ /* 0x000fe20003800000 */
[----:B---3--:R-:W-:-:S13]  /*27d50*/  LOP3.LUT P0, RZ, R0, 0x1, RZ, 0xc0, !PT ;  /* 0x0000000100ff7812 */ /* 0x008fda000780c0ff */
[----:B------:R-:W-:Y:S05]  /*27d60*/  @!P0 BRA `(.L_x_779) ;  /* 0x0000000400188947 */ /* 0x000fea0003800000 */
[----:B------:R-:W3:Y:S01]  /*27d70*/  LDL R2, [R1+0x18] ;  /* 0x0000180001027983 */ /* 0x000ee20000100800 */
[----:B------:R-:W-:Y:S01]  /*27d80*/  LEA R0, R19, R18, 0x3 ;  /* 0x0000001213007211 */ /* 0x000fe200078e18ff */
[----:B------:R-:W-:Y:S01]  /*27d90*/  BSSY B1, `(.L_x_780) ;  /* 0x0000005000017945 */ /* 0x000fe20003800000 */
[----:B------:R-:W-:Y:S02]  /*27da0*/  ISETP.NE.AND P1, PT, R3, RZ, PT ;  /* 0x000000ff0300720c */ /* 0x000fe40003f25270 */
[----:B---3--:R-:W-:-:S04]  /*27db0*/  SHF.L.U32 R2, R2, 0x1f, RZ ;  /* 0x0000001f02027819 */ /* 0x008fc800000006ff */
[----:B------:R-:W3:Y:S02]  /*27dc0*/  SYNCS.PHASECHK.TRANS64.TRYWAIT P0, [R0+URZ+0x36860], R2 ;  /* 0x03686002000075a7 */ /* 0x000ee4000800017f */
[----:B---3--:R-:W-:Y:S05]  /*27dd0*/  @!P0 BRA `(.L_x_781) ;  /* 0x0000002c00dc8947 */ /* 0x008fea0003800000 */
.L_x_868:
[----:B------:R-:W-:Y:S05]  /*27de0*/  BSYNC B1 ;  /* 0x0000000000017941 */ /* 0x000fea0003800000 */
.L_x_780:
[----:B------:R-:W-:Y:S04]  /*27df0*/  BSSY B1, `(.L_x_782) ;  /* 0x0000009000017945 */ /* 0x000fe80003800000 */
[----:B------:R-:W-:Y:S05]  /*27e00*/  @P1 BRA `(.L_x_783) ;  /* 0x00000000001c1947 */ /* 0x000fea0003800000 */
[----:B------:R-:W4:Y:S01]  /*27e10*/  S2R R3, SR_TID.X ;  /* 0x0000000000037919 */ /* 0x000f220000002100 */
[----:B---3--:R-:W-:-:S04]  /*27e20*/  IMAD.MOV.U32 R2, RZ, RZ, 0xa800 ;  /* 0x0000a800ff027424 */ /* 0x008fc800078e00ff */
[----:B------:R3:W-:Y:S01]  /*27e30*/  SYNCS.ARRIVE.TRANS64 RZ, [R0+URZ+0x36850], R2 ;  /* 0x0368500200ff79a7 */ /* 0x0007e2000800003f */
[----:B----4-:R-:W-:-:S04]  /*27e40*/  LOP3.LUT R3, R3, 0x1f, RZ, 0xc0, !PT ;  /* 0x0000001f03037812 */ /* 0x010fc800078ec0ff */
[----:B------:R-:W-:-:S13]  /*27e50*/  ISETP.NE.AND P0, PT, R3, RZ, PT ;  /* 0x000000ff0300720c */ /* 0x000fda0003f05270 */
[----:B---3--:R-:W-:Y:S05]  /*27e60*/  @!P0 BRA `(.L_x_783) ;  /* 0x0000000000048947 */ /* 0x008fea0003800000 */
[----:B------:R-:W-:Y:S01]  /*27e70*/  BPT.TRAP 0x1 ;  /* 0x000000040000795c */ /* 0x000fe20000300000 */
.L_x_783:
[----:B------:R-:W-:Y:S05]  /*27e80*/  BSYNC B1 ;  /* 0x0000000000017941 */ /* 0x000fea0003800000 */
.L_x_782:
[----:B------:R-:W4:Y:S04]  /*27e90*/  LDL.LU R3, [R1+0x1c] ;  /* 0x00001c0001037983 */ /* 0x000f280000300800 */
[----:B---3--:R-:W4:Y:S01]  /*27ea0*/  LDL.LU R2, [R1+0x8] ;  /* 0x0000080001027983 */ /* 0x008f220000300800 */
[----:B------:R-:W-:Y:S01]  /*27eb0*/  UIADD3 UR4, UP0, UR36, 0x470, URZ ;  /* 0x0000047024047890 */ /* 0x000fe2000ff1e03f */
[----:B------:R-:W-:Y:S01]  /*27ec0*/  PLOP3.LUT P0, PT, PT, PT, PT, 0x80, 0x0 ;  /* 0x000000000000781c */ /* 0x000fe20003f0f070 */
[----:B------:R-:W-:Y:S01]  /*27ed0*/  VIADD R0, R0, 0x36850 ;  /* 0x0003685000007836 */ /* 0x000fe20000000000 */
[----:B------:R-:W-:Y:S01]  /*27ee0*/  UMOV UR6, 0x0 ;  /* 0x0000000000067882 */ /* 0x000fe20000000000 */
[----:B------:R-:W-:Y:S01]  /*27ef0*/  UIADD3.X UR5, URZ, UR37, URZ, UP0, !UPT ;  /* 0x000000253f057290 */ /* 0x000fe200087fe43f */
[----:B------:R-:W-:Y:S01]  /*27f00*/  UMOV UR7, 0x14f00000 ;  /* 0x14f0000000077882 */ /* 0x000fe20000000000 */
[----:B------:R-:W-:Y:S01]  /*27f10*/  UMOV UR10, URZ ;  /* 0x0000003f000a7c82 */ /* 0x000fe20008000000 */
[----:B----4-:R-:W-:-:S02]  /*27f20*/  IMAD R3, R2, 0x70, R3 ;  /* 0x0000007002037824 */ /* 0x010fc400078e0203 */
[----:B------:R-:W-:-:S04]  /*27f30*/  IMAD R2, R19, 0xa800, R18 ;  /* 0x0000a80013027824 */ /* 0x000fc800078e0212 */
[----:B------:R-:W-:-:S07]  /*27f40*/  VIADD R4, R2, 0x400 ;  /* 0x0000040002047836 */ /* 0x000fce0000000000 */
.L_x_784:
        /* <DEDUP_REMOVED lines=9> */
[----:B---3--:R-:W-:Y:S05]  /*27fe0*/  @P0 BRA.U.ANY `(.L_x_784) ;  /* 0xfffffffd00d80947 */ /* 0x008fea000393ffff */
[----:B------:R-:W-:Y:S01]  /*27ff0*/  PLOP3.LUT P0, PT, PT, PT, PT, 0x80, 0x0 ;  /* 0x000000000000781c */ /* 0x000fe20003f0f070 */
[----:B------:R-:W-:Y:S01]  /*28000*/  UMOV UR6, 0x0 ;  /* 0x0000000000067882 */ /* 0x000fe20000000000 */
[----:B------:R-:W-:Y:S01]  /*28010*/  IADD3 R4, R2, 0x3c00, RZ ;  /* 0x00003c0002047810 */ /* 0x000fe20007ffe0ff */
[----:B------:R-:W-:Y:S01]  /*28020*/  UMOV UR7, 0x14f00000 ;  /* 0x14f0000000077882 */ /* 0x000fe20000000000 */
[----:B------:R-:W-:-:S09]  /*28030*/  UMOV UR10, 0x40 ;  /* 0x00000040000a7882 */ /* 0x000fd20000000000 */
.L_x_785:
        /* <DEDUP_REMOVED lines=11> */
[----:B------:R-:W-:Y:S01]  /*280f0*/  VIADD R2, R2, 0x7400 ;  /* 0x0000740002027836 */ /* 0x000fe20000000000 */
[----:B------:R-:W-:Y:S01]  /*28100*/  UMOV UR6, 0x0 ;  /* 0x0000000000067882 */ /* 0x000fe20000000000 */
[----:B------:R-:W-:Y:S01]  /*28110*/  UMOV UR7, 0x14f00000 ;  /* 0x14f0000000077882 */ /* 0x000fe20000000000 */
[----:B------:R-:W-:-:S09]  /*28120*/  UMOV UR10, 0x80 ;  /* 0x00000080000a7882 */ /* 0x000fd20000000000 */
.L_x_786:
        /* <DEDUP_REMOVED lines=10> */
.L_x_779:
[----:B------:R-:W-:Y:S05]  /*281d0*/  BSYNC B0 ;  /* 0x0000000000007941 */ /* 0x000fea0003800000 */
.L_x_778:
[----:B------:R-:W3:Y:S01]  /*281e0*/  LDL.LU R4, [R1+0x18] ;  /* 0x0000180001047983 */ /* 0x000ee20000300800 */
[----:B------:R-:W-:-:S05]  /*281f0*/  VIADD R19, R19, 0x1 ;  /* 0x0000000113137836 */ /* 0x000fca0000000000 */
[----:B------:R-:W-:-:S04]  /*28200*/  ISETP.NE.AND P0, PT, R19, 0x2, PT ;  /* 0x000000021300780c */ /* 0x000fc80003f05270 */
[----:B------:R-:W-:Y:S02]  /*28210*/  SEL R0, RZ, 0x1, P0 ;  /* 0x00000001ff007807 */ /* 0x000fe40000000000 */
[----:B------:R-:W-:Y:S02]  /*28220*/  SEL R19, R19, RZ, P0 ;  /* 0x000000ff13137207 */ /* 0x000fe40000000000 */
[----:B---3--:R-:W-:-:S05]  /*28230*/  LOP3.LUT R4, R4, R0, RZ, 0x3c, !PT ;  /* 0x0000000004047212 */ /* 0x008fca00078e3cff */
[----:B------:R3:W-:Y:S02]  /*28240*/  STL [R1+0x18], R4 ;  /* 0x0000180401007387 */ /* 0x0007e40000100800 */
.L_x_700:
[----:B------:R-:W-:Y:S05]  /*28250*/  BSYNC B7 ;  /* 0x0000000000077941 */ /* 0x000fea0003800000 */
.L_x_698:
[----:B----4-:R-:W4:Y:S02]  /*28260*/  LDL R0, [R1+0x10] ;  /* 0x0000100001007983 */ /* 0x010f240000100800 */
[----:B----4-:R-:W-:-:S13]  /*28270*/  LOP3.LUT P0, RZ, R0, 0x2, RZ, 0xc0, !PT ;  /* 0x0000000200ff7812 */ /* 0x010fda000780c0ff */
[----:B------:R-:W-:Y:S05]  /*28280*/  @!P0 BRA `(.L_x_787) ;  /* 0x00000000002c8947 */ /* 0x000fea0003800000 */
[----:B------:R-:W-:Y:S05]  /*28290*/  WARPSYNC.ALL ;  /* 0x0000000000007948 */ /* 0x000fea0003800000 */
[----:B------:R-:W4:Y:S08]  /*282a0*/  S2UR UR5, SR_CgaCtaId ;  /* 0x00000000000579c3 */ /* 0x000f300000008800 */
[----:B------:R-:W-:Y:S06]  /*282b0*/  BAR.SYNC.DEFER_BLOCKING 0x5, 0x180 ;  /* 0x0146000000007b1d */ /* 0x000fec0000010000 */
[----:B------:R-:W-:-:S02]  /*282c0*/  UMOV UR4, 0x400 ;  /* 0x0000040000047882 */ /* 0x000fc40000000000 */
[----:B----4-:R-:W-:-:S06]  /*282d0*/  ULEA UR4, UR5, UR4, 0x18 ;  /* 0x0000000405047291 */ /* 0x010fcc000f8ec03f */
[----:B------:R-:W-:-:S05]  /*282e0*/  IMAD.U32 R18, RZ, RZ, UR4 ;  /* 0x00000004ff127e24 */ /* 0x000fca000f8e00ff */
[----:B0123--:R-:W0:Y:S04]  /*282f0*/  LDS.128 R4, [R18+0x368d0] ;  /* 0x0368d00012047984 */ /* 0x00fe280000000c00 */
[----:B0-----:R0:W-:Y:S04]  /*28300*/  STL.64 [R1], R4 ;  /* 0x0000000401007387 */ /* 0x0011e80000100a00 */
[----:B------:R0:W-:Y:S01]  /*28310*/  STL.64 [R1+0x8], R6 ;  /* 0x0000080601007387 */ /* 0x0001e20000100a00 */
[----:B------:R-:W-:Y:S06]  /*28320*/  BAR.ARV 0x4, 0x180 ;  /* 0x0106000000007b1d */ /* 0x000fec0000002000 */
[----:B------:R-:W-:Y:S05]  /*28330*/  BRA `(.L_x_788) ;  /* 0x0000000c00207947 */ /* 0x000fea0003800000 */
.L_x_787:
[----:B------:R-:W4:Y:S01]  /*28340*/  S2R R16, SR_TID.X ;  /* 0x0000000000107919 */ /* 0x000f220000002100 */
[----:B------:R-:W-:Y:S01]  /*28350*/  UMOV UR4, 0xffffffff ;  /* 0xffffffff00047882 */ /* 0x000fe20000000000 */
[----:B----4-:R-:W-:-:S04]  /*28360*/  LOP3.LUT R16, R16, 0x1f, RZ, 0xc0, !PT ;  /* 0x0000001f10107812 */ /* 0x010fc800078ec0ff */
[----:B------:R-:W-:Y:S01]  /*28370*/  ISETP.NE.AND P0, PT, R16, 0x1f, PT ;  /* 0x0000001f1000780c */ /* 0x000fe20003f05270 */
[----:B------:R-:W-:-:S12]  /*28380*/  BRA.DIV UR4, `(.L_x_789) ;  /* 0x0000002a04847947 */ /* 0x000fd8000b800000 */
[----:B------:R-:W0:Y:S01]  /*28390*/  LDL.LU R2, [R1] ;  /* 0x0000000001027983 */ /* 0x000e220000300800 */
[----:B------:R-:W-:-:S03]  /*283a0*/  ULDC UR4, c[0x0][0xc3c] ;  /* 0x00030f0000047ab9 */ /* 0x000fc60000000800 */
[----:B-12---:R-:W2:Y:S01]  /*283b0*/  LDL R3, [R1+0xc] ;  /* 0x00000c0001037983 */ /* 0x006ea20000100800 */
[----:B0-----:R-:W-:Y:S01]  /*283c0*/  IMAD.MOV.U32 R10, RZ, RZ, R2 ;  /* 0x000000ffff0a7224 */ /* 0x001fe200078e0002 */
[----:B--2---:R-:W-:-:S04]  /*283d0*/  IADD3 R0, R3, R16, RZ ;  /* 0x0000001003007210 */ /* 0x004fc80007ffe0ff */
[----:B------:R-:W-:-:S13]  /*283e0*/  ISETP.GE.OR P1, PT, R0, UR4, !P0 ;  /* 0x0000000400007c0c */ /* 0x000fda000c726670 */
[----:B------:R-:W0:Y:S08]  /*283f0*/  @!P1 LDC.64 R2, c[0x0][0xc80] ;  /* 0x00032000ff029b82 */ /* 0x000e300000000a00 */
[----:B------:R-:W1:Y:S01]  /*28400*/  @!P1 LDC.64 R6, c[0x0][0xc78] ;  /* 0x00031e00ff069b82 */ /* 0x000e620000000a00 */
[----:B0-----:R-:W-:-:S05]  /*28410*/  @!P1 IMAD.WIDE R2, R0, 0x4, R2 ;  /* 0x0000000400029825 */ /* 0x001fca00078e0202 */
[----:B------:R1:W2:Y:S02]  /*28420*/  @!P1 LDG.E R8, desc[UR60][R2.64] ;  /* 0x0000003c02089981 */ /* 0x0002a4000c1e1900 */
[----:B-1----:R-:W-:-:S06]  /*28430*/  @!P1 IMAD.WIDE R2, R0, 0x4, R6 ;  /* 0x0000000400029825 */ /* 0x002fcc00078e0206 */
[----:B------:R-:W4:Y:S01]  /*28440*/  @!P1 LDG.E R2, desc[UR60][R2.64] ;  /* 0x0000003c02029981 */ /* 0x000f22000c1e1900 */
[----:B---3--:R-:W-:Y:S01]  /*28450*/  IMAD.MOV.U32 R4, RZ, RZ, RZ ;  /* 0x000000ffff047224 */ /* 0x008fe200078e00ff */
[----:B------:R-:W-:Y:S02]  /*28460*/  MOV R6, RZ ;  /* 0x000000ff00067202 */ /* 0x000fe40000000f00 */
[C---:B------:R-:W-:Y:S01]  /*28470*/  ISETP.GE.U32.AND P2, PT, R16.reuse, 0x2, PT ;  /* 0x000000021000780c */ /* 0x040fe20003f46070 */
[----:B------:R-:W-:Y:S01]  /*28480*/  SHFL.IDX PT, R5, R10, RZ, 0x1f ;  /* 0x00001fff0a057589 */ /* 0x000fe200000e0000 */
[C---:B------:R-:W-:Y:S02]  /*28490*/  ISETP.GE.U32.AND P3, PT, R16.reuse, 0x4, PT ;  /* 0x000000041000780c */ /* 0x040fe40003f66070 */
[C---:B------:R-:W-:Y:S01]  /*284a0*/  ISETP.GE.U32.AND P4, PT, R16.reuse, 0x8, PT ;  /* 0x000000081000780c */ /* 0x040fe20003f86070 */
[----:B------:R-:W-:Y:S01]  /*284b0*/  SHFL.IDX PT, R0, R10, 0x1, 0x1f ;  /* 0x00201f000a007f89 */ /* 0x000fe200000e0000 */
[----:B------:R-:W-:Y:S01]  /*284c0*/  ISETP.GE.U32.AND P5, PT, R16, 0x10, PT ;  /* 0x000000101000780c */ /* 0x000fe20003fa6070 */
[----:B--2---:R-:W-:-:S02]  /*284d0*/  @!P1 IMAD.MOV.U32 R4, RZ, RZ, R8 ;  /* 0x000000ffff049224 */ /* 0x004fc400078e0008 */
[----:B------:R-:W-:Y:S02]  /*284e0*/  IMAD.MOV.U32 R8, RZ, RZ, RZ ;  /* 0x000000ffff087224 */ /* 0x000fe400078e00ff */
[----:B----4-:R-:W-:Y:S01]  /*284f0*/  @!P1 IMAD.MOV.U32 R6, RZ, RZ, R2 ;  /* 0x000000ffff069224 */ /* 0x010fe200078e0002 */
        /* <DEDUP_REMOVED lines=17> */
[----:B------:R0:W1:Y:S02]  /*28610*/  SHFL.IDX PT, R9, R7, 0x1f, 0x1f ;  /* 0x03e01f0007097f89 */ /* 0x00006400000e0000 */
.L_x_878:
[----:B------:R-:W-:Y:S02]  /*28620*/  ULDC UR4, c[0x0][0xc38] ;  /* 0x00030e0000047ab9 */ /* 0x000fe40000000800 */
[----:B------:R-:W-:-:S05]  /*28630*/  MOV R2, UR4 ;  /* 0x0000000400027c02 */ /* 0x000fca0008000f00 */
[----:B-1----:R-:W-:-:S04]  /*28640*/  IMAD R9, R9, R2, RZ ;  /* 0x0000000209097224 */ /* 0x002fc800078e02ff */
[----:B------:R-:W-:-:S05]  /*28650*/  IMAD.IADD R0, R0, 0x1, R9 ;  /* 0x0000000100007824 */ /* 0x000fca00078e0209 */
[----:B------:R-:W-:-:S13]  /*28660*/  ISETP.GT.AND P6, PT, R0, R5, PT ;  /* 0x000000050000720c */ /* 0x000fda0003fc4270 */
[----:B------:R-:W-:Y:S05]  /*28670*/  @P6 BRA `(.L_x_790) ;  /* 0x0000000000ac6947 */ /* 0x000fea0003800000 */
.L_x_793:
[----:B------:R-:W2:Y:S01]  /*28680*/  LDL.LU R3, [R1+0xc] ;  /* 0x00000c0001037983 */ /* 0x000ea20000300800 */
[----:B------:R-:W1:Y:S01]  /*28690*/  LDC R2, c[0x0][0xc3c] ;  /* 0x00030f00ff027b82 */ /* 0x000e620000000800 */
[----:B--2---:R-:W-:-:S05]  /*286a0*/  VIADD R3, R3, 0x1f ;  /* 0x0000001f03037836 */ /* 0x004fca0000000000 */
[----:B-1----:R-:W-:-:S13]  /*286b0*/  ISETP.GE.AND P6, PT, R3, R2, PT ;  /* 0x000000020300720c */ /* 0x002fda0003fc6270 */
[----:B------:R-:W-:Y:S05]  /*286c0*/  @P6 BRA `(.L_x_791) ;  /* 0x0000000400d46947 */ /* 0x000fea0003800000 */
[----:B------:R-:W1:Y:S01]  /*286d0*/  S2R R4, SR_TID.X ;  /* 0x0000000000047919 */ /* 0x000e620000002100 */
[----:B------:R2:W-:Y:S01]  /*286e0*/  STL [R1+0xc], R3 ;  /* 0x00000c0301007387 */ /* 0x0005e20000100800 */
[----:B-1----:R-:W-:-:S05]  /*286f0*/  LOP3.LUT R4, R4, 0x1f, RZ, 0xc0, !PT ;  /* 0x0000001f04047812 */ /* 0x002fca00078ec0ff */
[----:B------:R-:W-:Y:S01]  /*28700*/  IMAD.IADD R6, R3, 0x1, R4 ;  /* 0x0000000103067824 */ /* 0x000fe200078e0204 */
[----:B------:R-:W-:-:S04]  /*28710*/  MOV R4, RZ ;  /* 0x000000ff00047202 */ /* 0x000fc80000000f00 */
[----:B------:R-:W-:-:S13]  /*28720*/  ISETP.GE.OR P6, PT, R6, R2, !P0 ;  /* 0x000000020600720c */ /* 0x000fda00047c6670 */
[----:B--2---:R-:W1:Y:S02]  /*28730*/  @!P6 LDC.64 R2, c[0x0][0xc80] ;  /* 0x00032000ff02eb82 */ /* 0x004e640000000a00 */
[----:B-1----:R-:W-:-:S05]  /*28740*/  @!P6 IMAD.WIDE R2, R6, 0x4, R2 ;  /* 0x000000040602e825 */ /* 0x002fca00078e0202 */
[----:B------:R1:W2:Y:S02]  /*28750*/  @!P6 LDG.E R4, desc[UR60][R2.64] ;  /* 0x0000003c0204e981 */ /* 0x0002a4000c1e1900 */
[----:B-1----:R-:W1:Y:S02]  /*28760*/  @!P6 LDC.64 R2, c[0x0][0xc78] ;  /* 0x00031e00ff02eb82 */ /* 0x002e640000000a00 */
[----:B-1----:R-:W-:-:S04]  /*28770*/  @!P6 IMAD.WIDE R2, R6, 0x4, R2 ;  /* 0x000000040602e825 */ /* 0x002fc800078e0202 */
[----:B------:R-:W-:-:S06]  /*28780*/  IMAD.MOV.U32 R6, RZ, RZ, RZ ;  /* 0x000000ffff067224 */ /* 0x000fcc00078e00ff */
[----:B------:R-:W2:Y:S01]  /*28790*/  @!P6 LDG.E R6, desc[UR60][R2.64] ;  /* 0x0000003c0206e981 */ /* 0x000ea2000c1e1900 */
[----:B------:R-:W-:Y:S01]  /*287a0*/  UMOV UR4, 0xffffffff ;  /* 0xffffffff00047882 */ /* 0x000fe20000000000 */
[----:B--2---:R-:W-:Y:S02]  /*287b0*/  IMAD R2, R6, R4, RZ ;  /* 0x0000000406027224 */ /* 0x004fe400078e02ff */
[----:B------:R-:W-:Y:S05]  /*287c0*/  BRA.DIV UR4, `(.L_x_792) ;  /* 0x0000002a04d47947 */ /* 0x000fea000b800000 */
[----:B------:R-:W1:Y:S02]  /*287d0*/  SHFL.UP PT, R3, R2, 0x1, RZ ;  /* 0x0420000002037989 */ /* 0x000e6400000e00ff */
[----:B-1----:R-:W-:-:S05]  /*287e0*/  SEL R3, R3, RZ, P1 ;  /* 0x000000ff03037207 */ /* 0x002fca0000800000 */
[----:B------:R-:W-:-:S05]  /*287f0*/  IMAD.IADD R2, R2, 0x1, R3 ;  /* 0x0000000102027824 */ /* 0x000fca00078e0203 */
[----:B------:R-:W1:Y:S02]  /*28800*/  SHFL.UP PT, R3, R2, 0x2, RZ ;  /* 0x0440000002037989 */ /* 0x000e6400000e00ff */
[----:B-1----:R-:W-:-:S05]  /*28810*/  SEL R3, R3, RZ, P2 ;  /* 0x000000ff03037207 */ /* 0x002fca0001000000 */
[----:B------:R-:W-:-:S05]  /*28820*/  IMAD.IADD R2, R2, 0x1, R3 ;  /* 0x0000000102027824 */ /* 0x000fca00078e0203 */
[----:B------:R-:W1:Y:S02]  /*28830*/  SHFL.UP PT, R3, R2, 0x4, RZ ;  /* 0x0480000002037989 */ /* 0x000e6400000e00ff */
[----:B-1----:R-:W-:-:S04]  /*28840*/  SEL R3, R3, RZ, P3 ;  /* 0x000000ff03037207 */ /* 0x002fc80001800000 */
[----:B------:R-:W-:-:S05]  /*28850*/  IADD3 R2, R2, R3, RZ ;  /* 0x0000000302027210 */ /* 0x000fca0007ffe0ff */
[----:B------:R-:W1:Y:S02]  /*28860*/  SHFL.UP PT, R3, R2, 0x8, RZ ;  /* 0x0500000002037989 */ /* 0x000e6400000e00ff */
[----:B-1----:R-:W-:-:S05]  /*28870*/  SEL R3, R3, RZ, P4 ;  /* 0x000000ff03037207 */ /* 0x002fca0002000000 */
[----:B------:R-:W-:-:S05]  /*28880*/  IMAD.IADD R2, R2, 0x1, R3 ;  /* 0x0000000102027824 */ /* 0x000fca00078e0203 */
[----:B------:R-:W1:Y:S02]  /*28890*/  SHFL.UP PT, R3, R2, 0x10, RZ ;  /* 0x0600000002037989 */ /* 0x000e6400000e00ff */
[----:B-1----:R-:W-:-:S05]  /*288a0*/  SEL R3, R3, RZ, P5 ;  /* 0x000000ff03037207 */ /* 0x002fca0002800000 */
[----:B0-----:R-:W-:-:S05]  /*288b0*/  IMAD.IADD R7, R2, 0x1, R3 ;  /* 0x0000000102077824 */ /* 0x001fca00078e0203 */
[----:B------:R0:W1:Y:S02]  /*288c0*/  SHFL.IDX PT, R9, R7, 0x1f, 0x1f ;  /* 0x03e01f0007097f89 */ /* 0x00006400000e0000 */
.L_x_886:
[----:B------:R-:W-:Y:S02]  /*288d0*/  ULDC UR4, c[0x0][0xc38] ;  /* 0x00030e0000047ab9 */ /* 0x000fe40000000800 */
[----:B------:R-:W-:-:S04]  /*288e0*/  IMAD.U32 R2, RZ, RZ, UR4 ;  /* 0x00000004ff027e24 */ /* 0x000fc8000f8e00ff */
[----:B-1----:R-:W-:-:S05]  /*288f0*/  IMAD R9, R9, R2, RZ ;  /* 0x0000000209097224 */ /* 0x002fca00078e02ff */
[----:B------:R-:W-:-:S04]  /*28900*/  IADD3 R0, R9, R0, RZ ;  /* 0x0000000009007210 */ /* 0x000fc80007ffe0ff */
[----:B------:R-:W-:-:S13]  /*28910*/  ISETP.GT.AND P6, PT, R0, R5, PT ;  /* 0x000000050000720c */ /* 0x000fda0003fc4270 */
[----:B------:R-:W-:Y:S05]  /*28920*/  @!P6 BRA `(.L_x_793) ;  /* 0xfffffffc0054e947 */ /* 0x000fea000383ffff */
.L_x_790:
        /* <DEDUP_REMOVED lines=9> */
.L_x_891:
[----:B------:R-:W-:-:S13]  /*289c0*/  ISETP.NE.AND P0, PT, R3, RZ, PT ;  /* 0x000000ff0300720c */ /* 0x000fda0003f05270 */
[----:B------:R-:W-:Y:S05]  /*289d0*/  @!P0 BRA `(.L_x_795) ;  /* 0x0000000000148947 */ /* 0x000fea0003800000 */
[----:B------:R-:W-:Y:S01]  /*289e0*/  UMOV UR4, 0xffffffff ;  /* 0xffffffff00047882 */ /* 0x000fe20000000000 */
[----:B------:R-:W-:Y:S02]  /*289f0*/  VIADD R12, R0, 0xffffffff ;  /* 0xffffffff000c7836 */ /* 0x000fe40000000000 */
[----:B------:R-:W-:Y:S05]  /*28a00*/  BRA.DIV UR4, `(.L_x_796) ;  /* 0x0000002e04787947 */ /* 0x000fea000b800000 */
[----:B0-----:R0:W4:Y:S02]  /*28a10*/  SHFL.IDX PT, R7, R7, R12, 0x1f ;  /* 0x00001f0c07077589 */ /* 0x00112400000e0000 */
.L_x_894:
[----:B----4-:R-:W-:-:S07]  /*28a20*/  IMAD.MOV.U32 R8, RZ, RZ, R7 ;  /* 0x000000ffff087224 */ /* 0x010fce00078e0007 */
.L_x_795:
[----:B------:R-:W4:Y:S01]  /*28a30*/  LDL.LU R10, [R1+0xc] ;  /* 0x00000c00010a7983 */ /* 0x000f220000300800 */
[----:B0-2---:R-:W-:Y:S01]  /*28a40*/  IABS R7, R4 ;  /* 0x0000000400077213 */ /* 0x005fe20000000000 */
[----:B------:R-:W-:-:S03]  /*28a50*/  IMAD R9, R8, R2, R9 ;  /* 0x0000000208097224 */ /* 0x000fc600078e0209 */
[----:B------:R-:W0:Y:S01]  /*28a60*/  I2F.RP R2, R7 ;  /* 0x0000000700027306 */ /* 0x000e220000209400 */
[----:B------:R-:W-:Y:S01]  /*28a70*/  IMAD.IADD R5, R5, 0x1, -R9 ;  /* 0x0000000105057824 */ /* 0x000fe200078e0a09 */
[----:B------:R2:W-:Y:S02]  /*28a80*/  STL [R1], R9 ;  /* 0x0000000901007387 */ /* 0x0005e40000100800 */
[----:B--2---:R-:W-:-:S04]  /*28a90*/  IABS R9, R4 ;  /* 0x0000000400097213 */ /* 0x004fc80000000000 */
[----:B0-----:R-:W0:Y:S01]  /*28aa0*/  MUFU.RCP R2, R2 ;  /* 0x0000000200027308 */ /* 0x001e220000001000 */
[----:B------:R-:W-:Y:S02]  /*28ab0*/  IADD3 R9, RZ, -R9, RZ ;  /* 0x80000009ff097210 */ /* 0x000fe40007ffe0ff */
[----:B0-----:R-:W-:-:S05]  /*28ac0*/  IADD3 R2, R2, 0xffffffe, RZ ;  /* 0x0ffffffe02027810 */ /* 0x001fca0007ffe0ff */
        /* <DEDUP_REMOVED lines=20> */
[----:B------:R-:W-:Y:S01]  /*28c10*/  IMAD R9, R2, R7, RZ ;  /* 0x0000000702097224 */ /* 0x000fe200078e02ff */
[----:B------:R-:W-:-:S05]  /*28c20*/  MOV R2, RZ ;  /* 0x000000ff00027202 */ /* 0x000fca0000000f00 */
[----:B------:R-:W-:Y:S01]  /*28c30*/  IMAD.HI.U32 R2, R3, R9, R2 ;  /* 0x0000000903027227 */ /* 0x000fe200078e0002 */
[----:B------:R-:W-:Y:S02]  /*28c40*/  LOP3.LUT R3, R5, R4, RZ, 0x3c, !PT ;  /* 0x0000000405037212 */ /* 0x000fe400078e3cff */
[----:B------:R-:W-:Y:S02]  /*28c50*/  IABS R9, R6 ;  /* 0x0000000600097213 */ /* 0x000fe40000000000 */
[----:B------:R-:W-:Y:S02]  /*28c60*/  ISETP.GE.AND P2, PT, R3, RZ, PT ;  /* 0x000000ff0300720c */ /* 0x000fe40003f46270 */
[----:B------:R-:W-:-:S11]  /*28c70*/  IADD3 R9, RZ, -R9, RZ ;  /* 0x80000009ff097210 */ /* 0x000fd60007ffe0ff */
[----:B------:R-:W-:Y:S01]  /*28c80*/  @!P2 IMAD.MOV R8, RZ, RZ, -R8 ;  /* 0x000000ffff08a224 */ /* 0x000fe200078e0a08 */
[----:B------:R-:W-:-:S04]  /*28c90*/  @!P1 LOP3.LUT R8, RZ, R4, RZ, 0x33, !PT ;  /* 0x00000004ff089212 */ /* 0x000fc800078e33ff */
[-C--:B------:R-:W-:Y:S01]  /*28ca0*/  IABS R3, R8.reuse ;  /* 0x0000000800037213 */ /* 0x080fe20000000000 */
[----:B------:R-:W-:-:S04]  /*28cb0*/  IMAD R4, R4, R8, RZ ;  /* 0x0000000804047224 */ /* 0x000fc800078e02ff */
[----:B------:R-:W-:Y:S01]  /*28cc0*/  IMAD.HI.U32 R2, R2, R3, RZ ;  /* 0x0000000302027227 */ /* 0x000fe200078e00ff */
[----:B------:R-:W-:-:S03]  /*28cd0*/  IADD3 R4, R5, -R4, RZ ;  /* 0x8000000405047210 */ /* 0x000fc60007ffe0ff */
[----:B------:R-:W-:-:S05]  /*28ce0*/  IMAD R3, R2, R9, R3 ;  /* 0x0000000902037224 */ /* 0x000fca00078e0203 */
[----:B------:R-:W-:-:S13]  /*28cf0*/  ISETP.GT.U32.AND P1, PT, R7, R3, PT ;  /* 0x000000030700720c */ /* 0x000fda0003f24070 */
[----:B------:R-:W-:Y:S02]  /*28d00*/  @!P1 IMAD.IADD R3, R3, 0x1, -R7 ;  /* 0x0000000103039824 */ /* 0x000fe400078e0a07 */
[----:B------:R-:W-:Y:S01]  /*28d10*/  @!P1 VIADD R2, R2, 0x1 ;  /* 0x0000000102029836 */ /* 0x000fe20000000000 */
[----:B------:R-:W-:Y:S02]  /*28d20*/  ISETP.NE.AND P1, PT, R6, RZ, PT ;  /* 0x000000ff0600720c */ /* 0x000fe40003f25270 */
[----:B------:R-:W-:Y:S02]  /*28d30*/  ISETP.GE.U32.AND P0, PT, R3, R7, PT ;  /* 0x000000070300720c */ /* 0x000fe40003f06070 */
[----:B------:R-:W-:-:S04]  /*28d40*/  LOP3.LUT R3, R8, R6, RZ, 0x3c, !PT ;  /* 0x0000000608037212 */ /* 0x000fc800078e3cff */
[----:B------:R-:W-:-:S07]  /*28d50*/  ISETP.GE.AND P2, PT, R3, RZ, PT ;  /* 0x000000ff0300720c */ /* 0x000fce0003f46270 */
[----:B------:R-:W-:-:S06]  /*28d60*/  @P0 VIADD R2, R2, 0x1 ;  /* 0x0000000102020836 */ /* 0x000fcc0000000000 */
[----:B------:R-:W-:Y:S02]  /*28d70*/  @!P2 IADD3 R2, -R2, RZ, RZ ;  /* 0x000000ff0202a210 */ /* 0x000fe40007ffe1ff */
[----:B------:R-:W-:-:S05]  /*28d80*/  @!P1 LOP3.LUT R2, RZ, R6, RZ, 0x33, !PT ;  /* 0x00000006ff029212 */ /* 0x000fca00078e33ff */
[--C-:B------:R-:W-:Y:S02]  /*28d90*/  IMAD.MOV R3, RZ, RZ, -R2.reuse ;  /* 0x000000ffff037224 */ /* 0x100fe400078e0a02 */
[C---:B------:R-:W-:Y:S02]  /*28da0*/  IMAD R2, R6.reuse, 0x1000000, R2 ;  /* 0x0100000006027824 */ /* 0x040fe400078e0202 */
[----:B------:R-:W-:Y:S02]  /*28db0*/  IMAD R3, R6, R3, R8 ;  /* 0x0000000306037224 */ /* 0x000fe400078e0208 */
[----:B----4-:R-:W-:Y:S02]  /*28dc0*/  IMAD.IADD R10, R0, 0x1, R10 ;  /* 0x00000001000a7824 */ /* 0x010fe400078e020a */
[----:B-1----:R-:W-:-:S05]  /*28dd0*/  IMAD R0, R3, 0x10000, R2 ;  /* 0x0001000003007824 */ /* 0x002fca00078e0202 */
[----:B------:R0:W-:Y:S04]  /*28de0*/  STL [R1+0x8], R0 ;  /* 0x0000080001007387 */ /* 0x0001e80000100800 */
[----:B------:R0:W-:Y:S04]  /*28df0*/  STL [R1+0xc], R10 ;  /* 0x00000c0a01007387 */ /* 0x0001e80000100800 */
[----:B------:R0:W-:Y:S01]  /*28e00*/  STL [R1+0x4], R4 ;  /* 0x0000040401007387 */ /* 0x0001e20000100800 */
[----:B------:R-:W-:Y:S05]  /*28e10*/  BRA `(.L_x_797) ;  /* 0x0000000000287947 */ /* 0x000fea0003800000 */
.L_x_791:
[----:B------:R-:W-:Y:S01]  /*28e20*/  UMOV UR4, URZ ;  /* 0x0000003f00047c82 */ /* 0x000fe20008000000 */
[----:B------:R-:W-:Y:S01]  /*28e30*/  ULDC UR6, c[0x0][0xc3c] ;  /* 0x00030f0000067ab9 */ /* 0x000fe20000000800 */
[----:B------:R-:W-:Y:S01]  /*28e40*/  UMOV UR5, URZ ;  /* 0x0000003f00057c82 */ /* 0x000fe20008000000 */
[----:B------:R-:W-:Y:S01]  /*28e50*/  IMAD.U32 R3, RZ, RZ, UR4 ;  /* 0x00000004ff037e24 */ /* 0x000fe2000f8e00ff */
[----:B------:R-:W-:Y:S01]  /*28e60*/  MOV R0, UR6 ;  /* 0x0000000600007c02 */ /* 0x000fe20008000f00 */
[----:B------:R-:W-:Y:S01]  /*28e70*/  IMAD.U32 R2, RZ, RZ, UR5 ;  /* 0x00000005ff027e24 */ /* 0x000fe2000f8e00ff */
[----:B------:R1:W-:Y:S04]  /*28e80*/  STL [R1], R5 ;  /* 0x0000000501007387 */ /* 0x0003e80000100800 */
[----:B------:R1:W-:Y:S04]  /*28e90*/  STL [R1+0x4], R3 ;  /* 0x0000040301007387 */ /* 0x0003e80000100800 */
[----:B------:R1:W-:Y:S04]  /*28ea0*/  STL [R1+0xc], R0 ;  /* 0x00000c0001007387 */ /* 0x0003e80000100800 */
[----:B------:R1:W-:Y:S02]  /*28eb0*/  STL [R1+0x8], R2 ;  /* 0x0000080201007387 */ /* 0x0003e40000100800 */
.L_x_797:
[----:B-1----:R-:W2:Y:S04]  /*28ec0*/  LDL R2, [R1+0xc] ;  /* 0x00000c0001027983 */ /* 0x002ea80000100800 */
[----:B------:R-:W3:Y:S04]  /*28ed0*/  LDL R3, [R1+0x8] ;  /* 0x0000080001037983 */ /* 0x000ee80000100800 */
[----:B------:R-:W4:Y:S04]  /*28ee0*/  LDL R5, [R1+0x4] ;  /* 0x0000040001057983 */ /* 0x000f280000100800 */
[----:B0-----:R-:W4:Y:S01]  /*28ef0*/  LDL R4, [R1] ;  /* 0x0000000001047983 */ /* 0x001f220000100800 */
[----:B------:R-:W0:Y:S01]  /*28f00*/  S2R R0, SR_TID.X ;  /* 0x0000000000007919 */ /* 0x000e220000002100 */
[----:B------:R-:W-:Y:S05]  /*28f10*/  WARPSYNC.ALL ;  /* 0x0000000000007948 */ /* 0x000fea0003800000 */
[----:B0-----:R-:W-:Y:S01]  /*28f20*/  LOP3.LUT R0, R0, 0x1f, RZ, 0xc0, !PT ;  /* 0x0000001f00007812 */ /* 0x001fe200078ec0ff */
[----:B------:R-:W-:Y:S03]  /*28f30*/  BAR.SYNC.DEFER_BLOCKING 0x4, 0x180 ;  /* 0x0106000000007b1d */ /* 0x000fe60000010000 */
[----:B------:R-:W-:-:S13]  /*28f40*/  ISETP.NE.AND P0, PT, R0, RZ, PT ;  /* 0x000000ff0000720c */ /* 0x000fda0003f05270 */
[----:B------:R-:W0:Y:S01]  /*28f50*/  @!P0 S2R R0, SR_CgaCtaId ;  /* 0x0000000000008919 */ /* 0x000e220000008800 */
[----:B--2---:R-:W-:Y:S01]  /*28f60*/  IMAD.MOV.U32 R7, RZ, RZ, R2 ;  /* 0x000000ffff077224 */ /* 0x004fe200078e0002 */
[----:B------:R-:W-:Y:S01]  /*28f70*/  @!P0 MOV R2, 0x400 ;  /* 0x0000040000028802 */ /* 0x000fe20000000f00 */
[----:B---3--:R-:W-:-:S03]  /*28f80*/  IMAD.MOV.U32 R6, RZ, RZ, R3 ;  /* 0x000000ffff067224 */ /* 0x008fc600078e0003 */
[----:B0-----:R-:W-:-:S05]  /*28f90*/  @!P0 LEA R18, R0, R2, 0x18 ;  /* 0x0000000200128211 */ /* 0x001fca00078ec0ff */
[----:B----4-:R1:W-:Y:S01]  /*28fa0*/  @!P0 STS.128 [R18+0x368d0], R4 ;  /* 0x0368d00412008388 */ /* 0x0103e20000000c00 */
[----:B------:R-:W-:Y:S06]  /*28fb0*/  BAR.ARV 0x5, 0x180 ;  /* 0x0146000000007b1d */ /* 0x000fec0000002000 */
.L_x_788:
[----:B------:R-:W2:Y:S01]  /*28fc0*/  LDL R0, [R1+0xc] ;  /* 0x00000c0001007983 */ /* 0x000ea20000100800 */
[----:B------:R-:W-:Y:S02]  /*28fd0*/  ULDC UR4, c[0x0][0xc3c] ;  /* 0x00030f0000047ab9 */ /* 0x000fe40000000800 */
[----:B--2---:R-:W-:-:S13]  /*28fe0*/  ISETP.GE.AND P0, PT, R0, UR4, PT ;  /* 0x0000000400007c0c */ /* 0x004fda000bf06270 */
[----:B------:R-:W-:Y:S05]  /*28ff0*/  @!P0 BRA `(.L_x_798) ;  /* 0xffffff8c00208947 */ /* 0x000fea000383ffff */
[----:B------:R-:W-:Y:S05]  /*29000*/  BSYNC B8 ;  /* 0x0000000000087941 */ /* 0x000fea0003800000 */
.L_x_650:
[----:B--2---:R-:W2:Y:S01]  /*29010*/  LDL.LU R0, [R1+0x64] ;  /* 0x0000640001007983 */ /* 0x004ea20000300800 */
[----:B------:R-:W-:Y:S01]  /*29020*/  BSSY B0, `(.L_x_799) ;  /* 0x000000b000007945 */ /* 0x000fe20003800000 */
[----:B01----:R-:W0:Y:S01]  /*29030*/  S2R R5, SR_CgaCtaId ;  /* 0x0000000000057919 */ /* 0x003e220000008800 */
[----:B--2---:R-:W-:-:S05]  /*29040*/  VIADD R0, R0, 0x1 ;  /* 0x0000000100007836 */ /* 0x004fca0000000000 */
[----:B------:R-:W-:-:S04]  /*29050*/  LEA.HI R2, R0, R0, RZ, 0x1 ;  /* 0x0000000000027211 */ /* 0x000fc800078f08ff */
[----:B------:R-:W-:-:S04]  /*29060*/  LOP3.LUT R3, R2, 0xfffffffe, RZ, 0xc0, !PT ;  /* 0xfffffffe02037812 */ /* 0x000fc800078ec0ff */
[----:B------:R-:W-:Y:S02]  /*29070*/  IADD3 R3, R0, -R3, RZ ;  /* 0x8000000300037210 */ /* 0x000fe40007ffe0ff */
[----:B------:R-:W-:Y:S02]  /*29080*/  MOV R0, 0x400 ;  /* 0x0000040000007802 */ /* 0x000fe40000000f00 */
[----:B------:R-:W-:Y:S02]  /*29090*/  SHF.L.U32 R3, R3, 0x1f, RZ ;  /* 0x0000001f03037819 */ /* 0x000fe400000006ff */
[----:B0-----:R-:W-:-:S04]  /*290a0*/  LEA R0, R5, R0, 0x18 ;  /* 0x0000000005007211 */ /* 0x001fc800078ec0ff */
[----:B------:R-:W0:Y:S02]  /*290b0*/  SYNCS.PHASECHK.TRANS64.TRYWAIT P0, [R0+URZ+0x36820], R3 ;  /* 0x03682003000075a7 */ /* 0x000e24000800017f */
[----:B0-----:R-:W-:Y:S05]  /*290c0*/  @!P0 BRA `(.L_x_800) ;  /* 0x0000002400f08947 */ /* 0x001fea0003800000 */
.L_x_895:
[----:B------:R-:W-:Y:S05]  /*290d0*/  BSYNC B0 ;  /* 0x0000000000007941 */ /* 0x000fea0003800000 */
.L_x_799:
[----:B------:R-:W-:-:S03]  /*290e0*/  UMOV UR4, 0xffffffff ;  /* 0xffffffff00047882 */ /* 0x000fc60000000000 */
[----:B------:R-:W-:Y:S05]  /*290f0*/  BRA.DIV UR4, `(.L_x_801) ;  /* 0x0000002604f87947 */ /* 0x000fea000b800000 */
[----:B------:R-:W1:Y:S02]  /*29100*/  S2R R2, SR_TID.X ;  /* 0x0000000000027919 */ /* 0x000e640000002100 */
[----:B-1----:R-:W-:-:S04]  /*29110*/  SHF.R.U32.HI R2, RZ, 0x5, R2 ;  /* 0x00000005ff027819 */ /* 0x002fc80000011602 */
[----:B------:R-:W-:-:S05]  /*29120*/  LOP3.LUT R2, R2, 0x3, RZ, 0xc0, !PT ;  /* 0x0000000302027812 */ /* 0x000fca00078ec0ff */
[----:B------:R1:W2:Y:S02]  /*29130*/  SHFL.IDX PT, R14, R2, RZ, 0x1f ;  /* 0x00001fff020e7589 */ /* 0x0002a400000e0000 */
.L_x_898:
[----:B--2---:R-:W-:-:S13]  /*29140*/  ISETP.NE.AND P0, PT, R14, RZ, PT ;  /* 0x000000ff0e00720c */ /* 0x004fda0003f05270 */
[----:B------:R-:W-:Y:S05]  /*29150*/  @P0 BRA `(.L_x_430) ;  /* 0x0000000000940947 */ /* 0x000fea0003800000 */
[----:B------:R-:W-:-:S03]  /*29160*/  UMOV UR4, 0xffffffff ;  /* 0xffffffff00047882 */ /* 0x000fc60000000000 */
[----:B------:R-:W-:Y:S05]  /*29170*/  BRA.DIV UR4, `(.L_x_802) ;  /* 0x0000002a040c7947 */ /* 0x000fea000b800000 */
[----:B------:R-:W-:-:S13]  /*29180*/  ELECT P6, URZ, PT ;  /* 0x00000000003f782f */ /* 0x000fda00038c0000 */
.L_x_901:
        /* <DEDUP_REMOVED lines=8> */
.L_x_803:
[----:B------:R-:W2:Y:S01]  /*29210*/  LDL.LU R7, [R1+0x18] ;  /* 0x0000180001077983 */ /* 0x000ea20000300800 */
[----:B------:R-:W-:Y:S01]  /*29220*/  VIADD R2, R0, 0x36840 ;  /* 0x0003684000027836 */ /* 0x000fe20000000000 */
[----:B0-----:R-:W-:-:S03]  /*29230*/  IADD3 R3, R19, 0x1, RZ ;  /* 0x0000000113037810 */ /* 0x001fc60007ffe0ff */
[----:B------:R-:W-:Y:S01]  /*29240*/  IMAD R6, R19, 0x8, R2 ;  /* 0x0000000813067824 */ /* 0x000fe200078e0202 */
        /* <DEDUP_REMOVED lines=9> */
.L_x_902:
[----:B------:R-:W1:Y:S02]  /*292e0*/  SYNCS.PHASECHK.TRANS64.TRYWAIT P0, [R7+URZ], R2 ;  /* 0x00000002070075a7 */ /* 0x000e64000800017f */
[----:B-1----:R-:W-:Y:S05]  /*292f0*/  @!P0 BRA `(.L_x_805) ;  /* 0x0000002400e08947 */ /* 0x002fea0003800000 */
.L_x_903:
[----:B------:R-:W-:Y:S05]  /*29300*/  @!P2 BRA `(.L_x_806) ;  /* 0x000000000004a947 */ /* 0x000fea0003800000 */
[----:B------:R-:W-:Y:S01]  /*29310*/  BPT.TRAP 0x1 ;  /* 0x000000040000795c */ /* 0x000fe20000300000 */
.L_x_806:
[----:B------:R-:W-:-:S04]  /*29320*/  VIADD R0, R0, 0x36860 ;  /* 0x0003686000007836 */ /* 0x000fc80000000000 */
[----:B------:R-:W-:-:S04]  /*29330*/  IMAD R4, R19, 0x8, R0 ;  /* 0x0000000813047824 */ /* 0x000fc800078e0200 */
[----:B------:R-:W2:Y:S02]  /*29340*/  SYNCS.PHASECHK.TRANS64.TRYWAIT P0, [R4+URZ], R5 ;  /* 0x00000005040075a7 */ /* 0x000ea4000800017f */
[----:B--2---:R-:W-:Y:S05]  /*29350*/  @!P0 BRA `(.L_x_807) ;  /* 0x0000002400dc8947 */ /* 0x004fea0003800000 */
.L_x_904:
[----:B------:R-:W-:-:S07]  /*29360*/  LEA R3, R3, R0, 0x3 ;  /* 0x0000000003037211 */ /* 0x000fce00078e18ff */
.L_x_808:
[----:B---3--:R3:W4:Y:S02]  /*29370*/  SYNCS.PHASECHK.TRANS64.TRYWAIT P0, [R3+URZ], R2 ;  /* 0x00000002030075a7 */ /* 0x008724000800017f */
[----:B----4-:R-:W-:Y:S05]  /*29380*/  @!P0 NANOSLEEP.SYNCS 0x989680 ;  /* 0x009896800000895d */ /* 0x010fea0003900000 */
[----:B------:R-:W4:Y:S02]  /*29390*/  @!P0 SYNCS.PHASECHK.TRANS64 P0, [R3+URZ], R2 ;  /* 0x00000002030085a7 */ /* 0x000f24000800007f */
[----:B----4-:R-:W-:Y:S05]  /*293a0*/  @!P0 BRA `(.L_x_808) ;  /* 0xfffffffc00f08947 */ /* 0x010fea000383ffff */
.L_x_430:
[----:B------:R-:W-:Y:S05]  /*293b0*/  BSYNC B9 ;  /* 0x0000000000097941 */ /* 0x000fea0003800000 */
.L_x_427:
[----:B------:R-:W-:Y:S05]  /*293c0*/  EXIT ;  /* 0x000000000000794d */ /* 0x000fea0003800000 */
.L_x_450:
[----:B0-----:R0:W1:Y:S02]  /*293d0*/  SYNCS.PHASECHK.TRANS64.TRYWAIT P5, [R98+URZ+0x36890], R99 ;  /* 0x03689063620075a7 */ /* 0x00106400080a017f */
[----:B-1----:R-:W-:Y:S05]  /*293e0*/  @!P5 NANOSLEEP.SYNCS 0x989680 ;  /* 0x009896800000d95d */ /* 0x002fea0003900000 */
[----:B------:R-:W1:Y:S02]  /*293f0*/  @!P5 SYNCS.PHASECHK.TRANS64 P5, [R98+URZ+0x36890], R99 ;  /* 0x036890636200d5a7 */ /* 0x000e6400080a007f */
[----:B-1----:R-:W-:Y:S05]  /*29400*/  @!P5 BRA `(.L_x_450) ;  /* 0xfffffffc00f0d947 */ /* 0x002fea000383ffff */
[----:B------:R-:W-:Y:S05]  /*29410*/  BRA `(.L_x_809) ;  /* 0xfffffda400707947 */ /* 0x000fea000383ffff */
.L_x_504:
[----:B-1----:R1:W2:Y:S02]  /*29420*/  SYNCS.PHASECHK.TRANS64.TRYWAIT P5, [R98+URZ+0x36890], R99 ;  /* 0x03689063620075a7 */ /* 0x0022a400080a017f */
[----:B--2---:R-:W-:Y:S05]  /*29430*/  @!P5 NANOSLEEP.SYNCS 0x989680 ;  /* 0x009896800000d95d */ /* 0x004fea0003900000 */
[----:B------:R-:W2:Y:S02]  /*29440*/  @!P5 SYNCS.PHASECHK.TRANS64 P5, [R98+URZ+0x36890], R99 ;  /* 0x036890636200d5a7 */ /* 0x000ea400080a007f */
[----:B--2---:R-:W-:Y:S05]  /*29450*/  @!P5 BRA `(.L_x_504) ;  /* 0xfffffffc00f0d947 */ /* 0x004fea000383ffff */
[----:B------:R-:W-:Y:S05]  /*29460*/  BRA `(.L_x_810) ;  /* 0xfffffdd800507947 */ /* 0x000fea000383ffff */
.L_x_529:
[----:B-1----:R1:W2:Y:S02]  /*29470*/  SYNCS.PHASECHK.TRANS64.TRYWAIT P3, [R98+URZ+0x36890], R99 ;  /* 0x03689063620075a7 */ /* 0x0022a4000806017f */
[----:B--2---:R-:W-:Y:S05]  /*29480*/  @!P3 NANOSLEEP.SYNCS 0x989680 ;  /* 0x009896800000b95d */ /* 0x004fea0003900000 */
[----:B------:R-:W2:Y:S02]  /*29490*/  @!P3 SYNCS.PHASECHK.TRANS64 P3, [R98+URZ+0x36890], R99 ;  /* 0x036890636200b5a7 */ /* 0x000ea4000806007f */
[----:B--2---:R-:W-:Y:S05]  /*294a0*/  @!P3 BRA `(.L_x_529) ;  /* 0xfffffffc00f0b947 */ /* 0x004fea000383ffff */
[----:B------:R-:W-:Y:S05]  /*294b0*/  BRA `(.L_x_811) ;  /* 0xfffffe0800787947 */ /* 0x000fea000383ffff */
.L_x_535:
[----:B-1----:R1:W2:Y:S02]  /*294c0*/  SYNCS.PHASECHK.TRANS64.TRYWAIT P2, [R98+URZ+0x368b0], R99 ;  /* 0x0368b063620075a7 */ /* 0x0022a4000804017f */
[----:B--2---:R-:W-:Y:S05]  /*294d0*/  @!P2 NANOSLEEP.SYNCS 0x989680 ;  /* 0x009896800000a95d */ /* 0x004fea0003900000 */
[----:B------:R-:W2:Y:S02]  /*294e0*/  @!P2 SYNCS.PHASECHK.TRANS64 P2, [R98+URZ+0x368b0], R99 ;  /* 0x0368b0636200a5a7 */ /* 0x000ea4000804007f */
[----:B--2---:R-:W-:Y:S05]  /*294f0*/  @!P2 BRA `(.L_x_535) ;  /* 0xfffffffc00f0a947 */ /* 0x004fea000383ffff */
[----:B------:R-:W-:Y:S05]  /*29500*/  BRA `(.L_x_812) ;  /* 0xfffffe0c00947947 */ /* 0x000fea000383ffff */
.L_x_555:
[----:B------:R-:W-:Y:S01]  /*29510*/  BSSY B1, `(.L_x_813) ;  /* 0x0000008000017945 */ /* 0x000fe20003800000 */
[----:B------:R-:W-:Y:S01]  /*29520*/  IMAD.MOV.U32 R13, RZ, RZ, R25 ;  /* 0x000000ffff0d7224 */ /* 0x000fe200078e0019 */
[----:B------:R-:W-:Y:S01]  /*29530*/  MOV R15, 0xffffffff ;  /* 0xffffffff000f7802 */ /* 0x000fe20000000f00 */
[----:B------:R-:W-:Y:S02]  /*29540*/  IMAD.MOV.U32 R12, RZ, RZ, RZ ;  /* 0x000000ffff0c7224 */ /* 0x000fe400078e00ff */
[----:B------:R-:W-:-:S07]  /*29550*/  IMAD.MOV.U32 R11, RZ, RZ, 0x1c1f ;  /* 0x00001c1fff0b7424 */ /* 0x000fce00078e00ff */
[----:B------:R-:W-:Y:S05]  /*29560*/  WARPSYNC.COLLECTIVE R15, `(.L_x_814) ;  /* 0x000000000f087348 */ /* 0x000fea0003c00000 */
[----:B------:R0:W1:Y:S02]  /*29570*/  SHFL.IDX P6, R14, R13, R12, R11 ;  /* 0x0000000c0d0e7389 */ /* 0x00006400000c000b */
[----:B01----:R-:W-:Y:S01]  /*29580*/  ENDCOLLECTIVE ;  /* 0x000000000000791b */ /* 0x003fe20003800000 */
.L_x_814:
[----:B------:R-:W-:Y:S05]  /*29590*/  BSYNC B1 ;  /* 0x0000000000017941 */ /* 0x000fea0003800000 */
.L_x_813:
[----:B------:R-:W-:Y:S01]  /*295a0*/  IMAD.MOV.U32 R13, RZ, RZ, R24 ;  /* 0x000000ffff0d7224 */ /* 0x000fe200078e0018 */
[----:B------:R-:W-:Y:S01]  /*295b0*/  MOV R11, 0x1c1f ;  /* 0x00001c1f000b7802 */ /* 0x000fe20000000f00 */
[----:B------:R-:W-:Y:S02]  /*295c0*/  IMAD.MOV.U32 R12, RZ, RZ, RZ ;  /* 0x000000ffff0c7224 */ /* 0x000fe400078e00ff */
[----:B------:R-:W-:Y:S02]  /*295d0*/  IMAD.MOV.U32 R15, RZ, RZ, -0x1 ;  /* 0xffffffffff0f7424 */ /* 0x000fe400078e00ff */
[----:B------:R-:W-:-:S07]  /*295e0*/  IMAD.MOV.U32 R3, RZ, RZ, R14 ;  /* 0x000000ffff037224 */ /* 0x000fce00078e000e */
[----:B------:R-:W-:Y:S05]  /*295f0*/  WARPSYNC.COLLECTIVE R15, `(.L_x_815) ;  /* 0x000000000f087348 */ /* 0x000fea0003c00000 */
[----:B------:R0:W1:Y:S02]  /*29600*/  SHFL.IDX P6, R14, R13, R12, R11 ;  /* 0x0000000c0d0e7389 */ /* 0x00006400000c000b */
[----:B01----:R-:W-:Y:S01]  /*29610*/  ENDCOLLECTIVE ;  /* 0x000000000000791b */ /* 0x003fe20003800000 */
.L_x_815:
[----:B------:R-:W-:Y:S02]  /*29620*/  IMAD.MOV.U32 R13, RZ, RZ, R27 ;  /* 0x000000ffff0d7224 */ /* 0x000fe400078e001b */
[----:B------:R-:W-:-:S07]  /*29630*/  IMAD.MOV.U32 R0, RZ, RZ, R14 ;  /* 0x000000ffff007224 */ /* 0x000fce00078e000e */
[----:B------:R-:W-:Y:S05]  /*29640*/  WARPSYNC.COLLECTIVE R15, `(.L_x_816) ;  /* 0x000000000f087348 */ /* 0x000fea0003c00000 */
[----:B------:R0:W1:Y:S02]  /*29650*/  SHFL.IDX P6, R14, R13, R12, R11 ;  /* 0x0000000c0d0e7389 */ /* 0x00006400000c000b */
[----:B01----:R-:W-:Y:S01]  /*29660*/  ENDCOLLECTIVE ;  /* 0x000000000000791b */ /* 0x003fe20003800000 */
.L_x_816:
[----:B------:R-:W-:Y:S01]  /*29670*/  IMAD.MOV.U32 R13, RZ, RZ, R26 ;  /* 0x000000ffff0d7224 */ /* 0x000fe200078e001a */
[----:B------:R-:W-:-:S07]  /*29680*/  MOV R5, R14 ;  /* 0x0000000e00057202 */ /* 0x000fce0000000f00 */
[----:B------:R-:W-:Y:S05]  /*29690*/  WARPSYNC.COLLECTIVE R15, `(.L_x_817) ;  /* 0x000000000f087348 */ /* 0x000fea0003c00000 */
[----:B------:R0:W1:Y:S02]  /*296a0*/  SHFL.IDX P6, R14, R13, R12, R11 ;  /* 0x0000000c0d0e7389 */ /* 0x00006400000c000b */
[----:B01----:R-:W-:Y:S01]  /*296b0*/  ENDCOLLECTIVE ;  /* 0x000000000000791b */ /* 0x003fe20003800000 */
.L_x_817:
[----:B------:R-:W-:Y:S05]  /*296c0*/  BRA `(.L_x_818) ;  /* 0xfffffe1c00b07947 */ /* 0x000fea000383ffff */
.L_x_559:
[----:B0-----:R0:W1:Y:S02]  /*296d0*/  SYNCS.PHASECHK.TRANS64.TRYWAIT P0, [R2+URZ+0x36800], R5 ;  /* 0x03680005020075a7 */ /* 0x001064000800017f */
[----:B-1----:R-:W-:Y:S05]  /*296e0*/  @!P0 NANOSLEEP.SYNCS 0x989680 ;  /* 0x009896800000895d */ /* 0x002fea0003900000 */
[----:B------:R-:W1:Y:S02]  /*296f0*/  @!P0 SYNCS.PHASECHK.TRANS64 P0, [R2+URZ+0x36800], R5 ;  /* 0x03680005020085a7 */ /* 0x000e64000800007f */
[----:B-1----:R-:W-:Y:S05]  /*29700*/  @!P0 BRA `(.L_x_559) ;  /* 0xfffffffc00f08947 */ /* 0x002fea000383ffff */
[----:B------:R-:W-:Y:S05]  /*29710*/  BRA `(.L_x_819) ;  /* 0xfffffe28007c7947 */ /* 0x000fea000383ffff */
.L_x_583:
[----:B------:R-:W-:Y:S01]  /*29720*/  BSSY B1, `(.L_x_820) ;  /* 0x0000008000017945 */ /* 0x000fe20003800000 */
[----:B------:R-:W-:Y:S01]  /*29730*/  IMAD.MOV.U32 R13, RZ, RZ, R25 ;  /* 0x000000ffff0d7224 */ /* 0x000fe200078e0019 */
[----:B------:R-:W-:Y:S01]  /*29740*/  MOV R11, 0x1c1f ;  /* 0x00001c1f000b7802 */ /* 0x000fe20000000f00 */
[----:B------:R-:W-:Y:S02]  /*29750*/  IMAD.MOV.U32 R12, RZ, RZ, RZ ;  /* 0x000000ffff0c7224 */ /* 0x000fe400078e00ff */
[----:B------:R-:W-:-:S07]  /*29760*/  IMAD.MOV.U32 R15, RZ, RZ, -0x1 ;  /* 0xffffffffff0f7424 */ /* 0x000fce00078e00ff */
[----:B------:R-:W-:Y:S05]  /*29770*/  WARPSYNC.COLLECTIVE R15, `(.L_x_821) ;  /* 0x000000000f087348 */ /* 0x000fea0003c00000 */
[----:B------:R0:W1:Y:S02]  /*29780*/  SHFL.IDX P6, R14, R13, R12, R11 ;  /* 0x0000000c0d0e7389 */ /* 0x00006400000c000b */
[----:B01----:R-:W-:Y:S01]  /*29790*/  ENDCOLLECTIVE ;  /* 0x000000000000791b */ /* 0x003fe20003800000 */
.L_x_821:
[----:B------:R-:W-:Y:S05]  /*297a0*/  BSYNC B1 ;  /* 0x0000000000017941 */ /* 0x000fea0003800000 */
.L_x_820:
[----:B------:R-:W-:Y:S01]  /*297b0*/  IMAD.MOV.U32 R13, RZ, RZ, R24 ;  /* 0x000000ffff0d7224 */ /* 0x000fe200078e0018 */
[----:B------:R-:W-:Y:S01]  /*297c0*/  MOV R12, RZ ;  /* 0x000000ff000c7202 */ /* 0x000fe20000000f00 */
[----:B------:R-:W-:Y:S02]  /*297d0*/  IMAD.MOV.U32 R11, RZ, RZ, 0x1c1f ;  /* 0x00001c1fff0b7424 */ /* 0x000fe400078e00ff */
[----:B------:R-:W-:Y:S02]  /*297e0*/  IMAD.MOV.U32 R15, RZ, RZ, -0x1 ;  /* 0xffffffffff0f7424 */ /* 0x000fe400078e00ff */
[----:B------:R-:W-:-:S07]  /*297f0*/  IMAD.MOV.U32 R3, RZ, RZ, R14 ;  /* 0x000000ffff037224 */ /* 0x000fce00078e000e */
[----:B------:R-:W-:Y:S05]  /*29800*/  WARPSYNC.COLLECTIVE R15, `(.L_x_822) ;  /* 0x000000000f087348 */ /* 0x000fea0003c00000 */
[----:B------:R0:W1:Y:S02]  /*29810*/  SHFL.IDX P6, R14, R13, R12, R11 ;  /* 0x0000000c0d0e7389 */ /* 0x00006400000c000b */
[----:B01----:R-:W-:Y:S01]  /*29820*/  ENDCOLLECTIVE ;  /* 0x000000000000791b */ /* 0x003fe20003800000 */
.L_x_822:
[----:B------:R-:W-:Y:S02]  /*29830*/  MOV R21, R3 ;  /* 0x0000000300157202 */ /* 0x000fe40000000f00 */
[----:B------:R-:W-:Y:S01]  /*29840*/  MOV R13, R27 ;  /* 0x0000001b000d7202 */ /* 0x000fe20000000f00 */
[----:B------:R-:W-:-:S07]  /*29850*/  IMAD.MOV.U32 R0, RZ, RZ, R14 ;  /* 0x000000ffff007224 */ /* 0x000fce00078e000e */
[----:B------:R-:W-:Y:S05]  /*29860*/  WARPSYNC.COLLECTIVE R15, `(.L_x_823) ;  /* 0x000000000f087348 */ /* 0x000fea0003c00000 */
[----:B------:R0:W1:Y:S02]  /*29870*/  SHFL.IDX P6, R14, R13, R12, R11 ;  /* 0x0000000c0d0e7389 */ /* 0x00006400000c000b */
[----:B01----:R-:W-:Y:S01]  /*29880*/  ENDCOLLECTIVE ;  /* 0x000000000000791b */ /* 0x003fe20003800000 */
.L_x_823:
[----:B------:R-:W-:Y:S02]  /*29890*/  IMAD.MOV.U32 R20, RZ, RZ, R0 ;  /* 0x000000ffff147224 */ /* 0x000fe400078e0000 */
[----:B------:R-:W-:Y:S02]  /*298a0*/  IMAD.MOV.U32 R13, RZ, RZ, R26 ;  /* 0x000000ffff0d7224 */ /* 0x000fe400078e001a */
[----:B------:R-:W-:-:S07]  /*298b0*/  IMAD.MOV.U32 R5, RZ, RZ, R14 ;  /* 0x000000ffff057224 */ /* 0x000fce00078e000e */
[----:B------:R-:W-:Y:S05]  /*298c0*/  WARPSYNC.COLLECTIVE R15, `(.L_x_824) ;  /* 0x000000000f087348 */ /* 0x000fea0003c00000 */
[----:B------:R0:W1:Y:S02]  /*298d0*/  SHFL.IDX P6, R14, R13, R12, R11 ;  /* 0x0000000c0d0e7389 */ /* 0x00006400000c000b */
[----:B01----:R-:W-:Y:S01]  /*298e0*/  ENDCOLLECTIVE ;  /* 0x000000000000791b */ /* 0x003fe20003800000 */
.L_x_824:
[----:B------:R-:W-:Y:S05]  /*298f0*/  BRA `(.L_x_825) ;  /* 0xfffffe48001c7947 */ /* 0x000fea000383ffff */
.L_x_587:
[----:B0-----:R0:W1:Y:S02]  /*29900*/  SYNCS.PHASECHK.TRANS64.TRYWAIT P0, [R2+URZ+0x36800], R5 ;  /* 0x03680005020075a7 */ /* 0x001064000800017f */
[----:B-1----:R-:W-:Y:S05]  /*29910*/  @!P0 NANOSLEEP.SYNCS 0x989680 ;  /* 0x009896800000895d */ /* 0x002fea0003900000 */
[----:B------:R-:W1:Y:S02]  /*29920*/  @!P0 SYNCS.PHASECHK.TRANS64 P0, [R2+URZ+0x36800], R5 ;  /* 0x03680005020085a7 */ /* 0x000e64000800007f */
[----:B-1----:R-:W-:Y:S05]  /*29930*/  @!P0 BRA `(.L_x_587) ;  /* 0xfffffffc00f08947 */ /* 0x002fea000383ffff */
[----:B------:R-:W-:Y:S05]  /*29940*/  BRA `(.L_x_826) ;  /* 0xfffffe50003c7947 */ /* 0x000fea000383ffff */
.L_x_601:
[----:B-1----:R1:W2:Y:S02]  /*29950*/  SYNCS.PHASECHK.TRANS64.TRYWAIT P2, [R0+URZ+0x36830], R3 ;  /* 0x03683003000075a7 */ /* 0x0022a4000804017f */
[----:B--2---:R-:W-:Y:S05]  /*29960*/  @!P2 NANOSLEEP.SYNCS 0x989680 ;  /* 0x009896800000a95d */ /* 0x004fea0003900000 */
[----:B------:R-:W2:Y:S02]  /*29970*/  @!P2 SYNCS.PHASECHK.TRANS64 P2, [R0+URZ+0x36830], R3 ;  /* 0x036830030000a5a7 */ /* 0x000ea4000804007f */
[----:B--2---:R-:W-:Y:S05]  /*29980*/  @!P2 BRA `(.L_x_601) ;  /* 0xfffffffc00f0a947 */ /* 0x004fea000383ffff */
[----:B------:R-:W-:Y:S05]  /*29990*/  BRA `(.L_x_600) ;  /* 0xfffffe7800307947 */ /* 0x000fea000383ffff */
.L_x_608:
[----:B-1----:R1:W2:Y:S02]  /*299a0*/  SYNCS.PHASECHK.TRANS64.TRYWAIT P2, [R12+URZ+0x36830], R5 ;  /* 0x036830050c0075a7 */ /* 0x0022a4000804017f */
[----:B--2---:R-:W-:Y:S05]  /*299b0*/  @!P2 NANOSLEEP.SYNCS 0x989680 ;  /* 0x009896800000a95d */ /* 0x004fea0003900000 */
[----:B------:R-:W2:Y:S02]  /*299c0*/  @!P2 SYNCS.PHASECHK.TRANS64 P2, [R12+URZ+0x36830], R5 ;  /* 0x036830050c00a5a7 */ /* 0x000ea4000804007f */
[----:B--2---:R-:W-:Y:S05]  /*299d0*/  @!P2 BRA `(.L_x_608) ;  /* 0xfffffffc00f0a947 */ /* 0x004fea000383ffff */
[----:B------:R-:W-:Y:S05]  /*299e0*/  BRA `(.L_x_607) ;  /* 0xfffffed000b07947 */ /* 0x000fea000383ffff */
.L_x_613:
[----:B-1----:R1:W2:Y:S02]  /*299f0*/  SYNCS.PHASECHK.TRANS64.TRYWAIT P2, [R14+URZ+0x36850], R0 ;  /* 0x036850000e0075a7 */ /* 0x0022a4000804017f */
[----:B--2---:R-:W-:Y:S05]  /*29a00*/  @!P2 NANOSLEEP.SYNCS 0x989680 ;  /* 0x009896800000a95d */ /* 0x004fea0003900000 */
[----:B------:R-:W2:Y:S02]  /*29a10*/  @!P2 SYNCS.PHASECHK.TRANS64 P2, [R14+URZ+0x36850], R0 ;  /* 0x036850000e00a5a7 */ /* 0x000ea4000804007f */
[----:B--2---:R-:W-:Y:S05]  /*29a20*/  @!P2 BRA `(.L_x_613) ;  /* 0xfffffffc00f0a947 */ /* 0x004fea000383ffff */
[----:B------:R-:W-:Y:S05]  /*29a30*/  BRA `(.L_x_612) ;  /* 0xffffff0800547947 */ /* 0x000fea000383ffff */
.L_x_619:
[----:B-1----:R1:W2:Y:S02]  /*29a40*/  SYNCS.PHASECHK.TRANS64.TRYWAIT P0, [R0+URZ+0x36850], R3 ;  /* 0x03685003000075a7 */ /* 0x0022a4000800017f */
[----:B--2---:R-:W-:Y:S05]  /*29a50*/  @!P0 NANOSLEEP.SYNCS 0x989680 ;  /* 0x009896800000895d */ /* 0x004fea0003900000 */
[----:B------:R-:W2:Y:S02]  /*29a60*/  @!P0 SYNCS.PHASECHK.TRANS64 P0, [R0+URZ+0x36850], R3 ;  /* 0x03685003000085a7 */ /* 0x000ea4000800007f */
[----:B--2---:R-:W-:Y:S05]  /*29a70*/  @!P0 BRA `(.L_x_619) ;  /* 0xfffffffc00f08947 */ /* 0x004fea000383ffff */
[----:B------:R-:W-:Y:S05]  /*29a80*/  BRA `(.L_x_618) ;  /* 0xffffff2c00107947 */ /* 0x000fea000383ffff */
.L_x_658:
[----:B------:R-:W1:Y:S01]  /*29a90*/  S2R R7, SR_TID.X ;  /* 0x0000000000077919 */ /* 0x000e620000002100 */
[----:B------:R-:W-:Y:S01]  /*29aa0*/  BSSY B1, `(.L_x_827) ;  /* 0x000000a000017945 */ /* 0x000fe20003800000 */
[----:B------:R-:W-:Y:S01]  /*29ab0*/  IMAD.MOV.U32 R12, RZ, RZ, RZ ;  /* 0x000000ffff0c7224 */ /* 0x000fe200078e00ff */
[----:B------:R-:W-:Y:S01]  /*29ac0*/  MOV R15, 0xffffffff ;  /* 0xffffffff000f7802 */ /* 0x000fe20000000f00 */
[----:B0-----:R-:W-:Y:S01]  /*29ad0*/  IMAD.MOV.U32 R11, RZ, RZ, 0x1f ;  /* 0x0000001fff0b7424 */ /* 0x001fe200078e00ff */
[----:B-1----:R-:W-:-:S04]  /*29ae0*/  SHF.R.U32.HI R7, RZ, 0x5, R7 ;  /* 0x00000005ff077819 */ /* 0x002fc80000011607 */
[----:B------:R-:W-:-:S05]  /*29af0*/  LOP3.LUT R7, R7, 0x3, RZ, 0xc0, !PT ;  /* 0x0000000307077812 */ /* 0x000fca00078ec0ff */
[----:B------:R-:W-:-:S07]  /*29b00*/  IMAD.MOV.U32 R13, RZ, RZ, R7 ;  /* 0x000000ffff0d7224 */ /* 0x000fce00078e0007 */
[----:B------:R-:W-:Y:S05]  /*29b10*/  WARPSYNC.COLLECTIVE R15, `(.L_x_828) ;  /* 0x000000000f087348 */ /* 0x000fea0003c00000 */
[----:B------:R0:W1:Y:S02]  /*29b20*/  SHFL.IDX P6, R14, R13, R12, R11 ;  /* 0x0000000c0d0e7389 */ /* 0x00006400000c000b */
[----:B01----:R-:W-:Y:S01]  /*29b30*/  ENDCOLLECTIVE ;  /* 0x000000000000791b */ /* 0x003fe20003800000 */
.L_x_828:
[----:B------:R-:W-:Y:S05]  /*29b40*/  BSYNC B1 ;  /* 0x0000000000017941 */ /* 0x000fea0003800000 */
.L_x_827:
[----:B------:R-:W-:Y:S05]  /*29b50*/  BRA `(.L_x_829) ;  /* 0xffffff8800d07947 */ /* 0x000fea000383ffff */
.L_x_660:
[----:B------:R-:W-:Y:S01]  /*29b60*/  BSSY B1, `(.L_x_830) ;  /* 0x0000006000017945 */ /* 0x000fe20003800000 */
[----:B------:R-:W-:-:S07]  /*29b70*/  IMAD.MOV.U32 R15, RZ, RZ, -0x1 ;  /* 0xffffffffff0f7424 */ /* 0x000fce00078e00ff */
[----:B01----:R-:W-:Y:S05]  /*29b80*/  WARPSYNC.COLLECTIVE R15, `(.L_x_831) ;  /* 0x000000000f0c7348 */ /* 0x003fea0003c00000 */
[----:B------:R-:W-:Y:S02]  /*29b90*/  ELECT P6, UR62, PT ;  /* 0x00000000003e782f */ /* 0x000fe400038c0000 */
[----:B------:R-:W-:Y:S01]  /*29ba0*/  MOV R14, UR62 ;  /* 0x0000003e000e7c02 */ /* 0x000fe20008000f00 */
[----:B01----:R-:W-:Y:S10]  /*29bb0*/  ENDCOLLECTIVE ;  /* 0x000000000000791b */ /* 0x003ff40003800000 */
.L_x_831:
[----:B------:R-:W-:Y:S05]  /*29bc0*/  BSYNC B1 ;  /* 0x0000000000017941 */ /* 0x000fea0003800000 */
.L_x_830:
[----:B------:R-:W-:Y:S05]  /*29bd0*/  BRA `(.L_x_659) ;  /* 0xffffff8800c87947 */ /* 0x000fea000383ffff */
.L_x_662:
[----:B-1----:R1:W2:Y:S02]  /*29be0*/  SYNCS.PHASECHK.TRANS64.TRYWAIT P0, [R18+URZ+0x36820], R3 ;  /* 0x03682003120075a7 */ /* 0x0022a4000800017f */
[----:B--2---:R-:W-:Y:S05]  /*29bf0*/  @!P0 NANOSLEEP.SYNCS 0x989680 ;  /* 0x009896800000895d */ /* 0x004fea0003900000 */
[----:B------:R-:W2:Y:S02]  /*29c00*/  @!P0 SYNCS.PHASECHK.TRANS64 P0, [R18+URZ+0x36820], R3 ;  /* 0x03682003120085a7 */ /* 0x000ea4000800007f */
[----:B--2---:R-:W-:Y:S05]  /*29c10*/  @!P0 BRA `(.L_x_662) ;  /* 0xfffffffc00f08947 */ /* 0x004fea000383ffff */
[----:B------:R-:W-:Y:S05]  /*29c20*/  BRA `(.L_x_832) ;  /* 0xffffff8800d87947 */ /* 0x000fea000383ffff */
.L_x_666:
[----:B--2---:R2:W3:Y:S02]  /*29c30*/  SYNCS.PHASECHK.TRANS64.TRYWAIT P0, [R5+URZ+0x368a0], R9 ;  /* 0x0368a009050075a7 */ /* 0x0044e4000800017f */
[----:B---3--:R-:W-:Y:S05]  /*29c40*/  @!P0 NANOSLEEP.SYNCS 0x989680 ;  /* 0x009896800000895d */ /* 0x008fea0003900000 */
[----:B------:R-:W3:Y:S02]  /*29c50*/  @!P0 SYNCS.PHASECHK.TRANS64 P0, [R5+URZ+0x368a0], R9 ;  /* 0x0368a009050085a7 */ /* 0x000ee4000800007f */
[----:B---3--:R-:W-:Y:S05]  /*29c60*/  @!P0 BRA `(.L_x_666) ;  /* 0xfffffffc00f08947 */ /* 0x008fea000383ffff */
[----:B------:R-:W-:Y:S05]  /*29c70*/  BRA `(.L_x_833) ;  /* 0xffffff8800f87947 */ /* 0x000fea000383ffff */
.L_x_673:
[----:B0-----:R0:W1:Y:S02]  /*29c80*/  SYNCS.PHASECHK.TRANS64.TRYWAIT P0, [R5+URZ+0x368c0], R9 ;  /* 0x0368c009050075a7 */ /* 0x001064000800017f */
[----:B-1----:R-:W-:Y:S05]  /*29c90*/  @!P0 NANOSLEEP.SYNCS 0x989680 ;  /* 0x009896800000895d */ /* 0x002fea0003900000 */
[----:B------:R-:W1:Y:S02]  /*29ca0*/  @!P0 SYNCS.PHASECHK.TRANS64 P0, [R5+URZ+0x368c0], R9 ;  /* 0x0368c009050085a7 */ /* 0x000e64000800007f */
[----:B-1----:R-:W-:Y:S05]  /*29cb0*/  @!P0 BRA `(.L_x_673) ;  /* 0xfffffffc00f08947 */ /* 0x002fea000383ffff */
[----:B------:R-:W-:Y:S05]  /*29cc0*/  BRA `(.L_x_834) ;  /* 0xffffff8c00f87947 */ /* 0x000fea000383ffff */
.L_x_682:
[----:B-1----:R1:W2:Y:S02]  /*29cd0*/  SYNCS.PHASECHK.TRANS64.TRYWAIT P2, [R7+URZ+0x368a0], R6 ;  /* 0x0368a006070075a7 */ /* 0x0022a4000804017f */
[----:B--2---:R-:W-:Y:S05]  /*29ce0*/  @!P2 NANOSLEEP.SYNCS 0x989680 ;  /* 0x009896800000a95d */ /* 0x004fea0003900000 */
[----:B------:R-:W2:Y:S02]  /*29cf0*/  @!P2 SYNCS.PHASECHK.TRANS64 P2, [R7+URZ+0x368a0], R6 ;  /* 0x0368a0060700a5a7 */ /* 0x000ea4000804007f */
[----:B--2---:R-:W-:Y:S05]  /*29d00*/  @!P2 BRA `(.L_x_682) ;  /* 0xfffffffc00f0a947 */ /* 0x004fea000383ffff */
[----:B------:R-:W-:Y:S05]  /*29d10*/  BRA `(.L_x_835) ;  /* 0xffffff9400447947 */ /* 0x000fea000383ffff */
.L_x_689:
[----:B0-----:R0:W2:Y:S02]  /*29d20*/  SYNCS.PHASECHK.TRANS64.TRYWAIT P2, [R7+URZ+0x368c0], R6 ;  /* 0x0368c006070075a7 */ /* 0x0010a4000804017f */
[----:B--2---:R-:W-:Y:S05]  /*29d30*/  @!P2 NANOSLEEP.SYNCS 0x989680 ;  /* 0x009896800000a95d */ /* 0x004fea0003900000 */
[----:B------:R-:W2:Y:S02]  /*29d40*/  @!P2 SYNCS.PHASECHK.TRANS64 P2, [R7+URZ+0x368c0], R6 ;  /* 0x0368c0060700a5a7 */ /* 0x000ea4000804007f */
[----:B--2---:R-:W-:Y:S05]  /*29d50*/  @!P2 BRA `(.L_x_689) ;  /* 0xfffffffc00f0a947 */ /* 0x004fea000383ffff */
[----:B------:R-:W-:Y:S05]  /*29d60*/  BRA `(.L_x_836) ;  /* 0xffffff9800407947 */ /* 0x000fea000383ffff */
.L_x_706:
[----:B------:R-:W1:Y:S01]  /*29d70*/  S2R R4, SR_TID.X ;  /* 0x0000000000047919 */ /* 0x000e620000002100 */
[----:B------:R-:W-:Y:S01]  /*29d80*/  BSSY B0, `(.L_x_837) ;  /* 0x000000a000007945 */ /* 0x000fe20003800000 */
[----:B------:R-:W-:Y:S01]  /*29d90*/  IMAD.MOV.U32 R12, RZ, RZ, RZ ;  /* 0x000000ffff0c7224 */ /* 0x000fe200078e00ff */
[----:B0-----:R-:W-:Y:S01]  /*29da0*/  MOV R11, 0x1f ;  /* 0x0000001f000b7802 */ /* 0x001fe20000000f00 */
[----:B------:R-:W-:Y:S01]  /*29db0*/  IMAD.MOV.U32 R15, RZ, RZ, -0x1 ;  /* 0xffffffffff0f7424 */ /* 0x000fe200078e00ff */
[----:B-1----:R-:W-:-:S04]  /*29dc0*/  SHF.R.U32.HI R4, RZ, 0x5, R4 ;  /* 0x00000005ff047819 */ /* 0x002fc80000011604 */
[----:B------:R-:W-:-:S05]  /*29dd0*/  LOP3.LUT R4, R4, 0x3, RZ, 0xc0, !PT ;  /* 0x0000000304047812 */ /* 0x000fca00078ec0ff */
[----:B------:R-:W-:-:S07]  /*29de0*/  IMAD.MOV.U32 R13, RZ, RZ, R4 ;  /* 0x000000ffff0d7224 */ /* 0x000fce00078e0004 */
[----:B------:R-:W-:Y:S05]  /*29df0*/  WARPSYNC.COLLECTIVE R15, `(.L_x_838) ;  /* 0x000000000f087348 */ /* 0x000fea0003c00000 */
[----:B------:R0:W1:Y:S02]  /*29e00*/  SHFL.IDX P6, R14, R13, R12, R11 ;  /* 0x0000000c0d0e7389 */ /* 0x00006400000c000b */
[----:B01----:R-:W-:Y:S01]  /*29e10*/  ENDCOLLECTIVE ;  /* 0x000000000000791b */ /* 0x003fe20003800000 */
.L_x_838:
[----:B------:R-:W-:Y:S05]  /*29e20*/  BSYNC B0 ;  /* 0x0000000000007941 */ /* 0x000fea0003800000 */
.L_x_837:
[----:B------:R-:W-:Y:S05]  /*29e30*/  BRA `(.L_x_839) ;  /* 0xffffffa4007c7947 */ /* 0x000fea000383ffff */
.L_x_708:
[----:B------:R-:W-:Y:S01]  /*29e40*/  BSSY B0, `(.L_x_840) ;  /* 0x0000006000007945 */ /* 0x000fe20003800000 */
[----:B------:R-:W-:-:S07]  /*29e50*/  IMAD.MOV.U32 R15, RZ, RZ, -0x1 ;  /* 0xffffffffff0f7424 */ /* 0x000fce00078e00ff */
[----:B01----:R-:W-:Y:S05]  /*29e60*/  WARPSYNC.COLLECTIVE R15, `(.L_x_841) ;  /* 0x000000000f0c7348 */ /* 0x003fea0003c00000 */
[----:B------:R-:W-:Y:S02]  /*29e70*/  ELECT P6, UR62, PT ;  /* 0x00000000003e782f */ /* 0x000fe400038c0000 */
[----:B------:R-:W-:Y:S01]  /*29e80*/  MOV R14, UR62 ;  /* 0x0000003e000e7c02 */ /* 0x000fe20008000f00 */
[----:B01----:R-:W-:Y:S10]  /*29e90*/  ENDCOLLECTIVE ;  /* 0x000000000000791b */ /* 0x003ff40003800000 */
.L_x_841:
[----:B------:R-:W-:Y:S05]  /*29ea0*/  BSYNC B0 ;  /* 0x0000000000007941 */ /* 0x000fea0003800000 */
.L_x_840:
[----:B------:R-:W-:Y:S05]  /*29eb0*/  BRA `(.L_x_842) ;  /* 0xffffffa400887947 */ /* 0x000fea000383ffff */
.L_x_710:
[----:B-1----:R1:W2:Y:S02]  /*29ec0*/  SYNCS.PHASECHK.TRANS64.TRYWAIT P0, [R0+URZ+0x36840], R2 ;  /* 0x03684002000075a7 */ /* 0x0022a4000800017f */
[----:B--2---:R-:W-:Y:S05]  /*29ed0*/  @!P0 NANOSLEEP.SYNCS 0x989680 ;  /* 0x009896800000895d */ /* 0x004fea0003900000 */
[----:B------:R-:W2:Y:S02]  /*29ee0*/  @!P0 SYNCS.PHASECHK.TRANS64 P0, [R0+URZ+0x36840], R2 ;  /* 0x03684002000085a7 */ /* 0x000ea4000800007f */
[----:B--2---:R-:W-:Y:S05]  /*29ef0*/  @!P0 BRA `(.L_x_710) ;  /* 0xfffffffc00f08947 */ /* 0x004fea000383ffff */
[----:B------:R-:W-:Y:S05]  /*29f00*/  BRA `(.L_x_843) ;  /* 0xffffffa400e87947 */ /* 0x000fea000383ffff */
.L_x_714:
[----:B------:R0:W5:Y:S01]  /*29f10*/  LDL.LU R9, [R1+0x5c] ;  /* 0x00005c0001097983 */ /* 0x0001620000300800 */
[----:B------:R-:W-:Y:S01]  /*29f20*/  IMAD.MOV.U32 R13, RZ, RZ, R3 ;  /* 0x000000ffff0d7224 */ /* 0x000fe200078e0003 */
[----:B------:R-:W-:Y:S01]  /*29f30*/  MOV R12, RZ ;  /* 0x000000ff000c7202 */ /* 0x000fe20000000f00 */
[----:B------:R-:W-:Y:S02]  /*29f40*/  IMAD.MOV.U32 R11, RZ, RZ, 0x181f ;  /* 0x0000181fff0b7424 */ /* 0x000fe400078e00ff */
[----:B------:R-:W-:-:S07]  /*29f50*/  IMAD.MOV.U32 R15, RZ, RZ, -0x1 ;  /* 0xffffffffff0f7424 */ /* 0x000fce00078e00ff */
[----:B0----5:R-:W-:Y:S05]  /*29f60*/  WARPSYNC.COLLECTIVE R15, `(.L_x_844) ;  /* 0x000000000f087348 */ /* 0x021fea0003c00000 */
[----:B------:R1:W2:Y:S02]  /*29f70*/  SHFL.IDX P6, R14, R13, R12, R11 ;  /* 0x0000000c0d0e7389 */ /* 0x0002a400000c000b */
[----:B012--5:R-:W-:Y:S01]  /*29f80*/  ENDCOLLECTIVE ;  /* 0x000000000000791b */ /* 0x027fe20003800000 */
.L_x_844:
[----:B------:R-:W-:Y:S01]  /*29f90*/  MOV R13, R4 ;  /* 0x00000004000d7202 */ /* 0x000fe20000000f00 */
[----:B------:R-:W-:-:S07]  /*29fa0*/  IMAD.MOV.U32 R6, RZ, RZ, R14 ;  /* 0x000000ffff067224 */ /* 0x000fce00078e000e */
[----:B------:R-:W-:Y:S05]  /*29fb0*/  WARPSYNC.COLLECTIVE R15, `(.L_x_845) ;  /* 0x000000000f087348 */ /* 0x000fea0003c00000 */
[----:B------:R0:W1:Y:S02]  /*29fc0*/  SHFL.IDX P6, R14, R13, R12, R11 ;  /* 0x0000000c0d0e7389 */ /* 0x00006400000c000b */
[----:B01----:R-:W-:Y:S01]  /*29fd0*/  ENDCOLLECTIVE ;  /* 0x000000000000791b */ /* 0x003fe20003800000 */
.L_x_845:
[----:B------:R-:W-:Y:S02]  /*29fe0*/  IMAD.MOV.U32 R13, RZ, RZ, R3 ;  /* 0x000000ffff0d7224 */ /* 0x000fe400078e0003 */
[----:B------:R-:W-:Y:S02]  /*29ff0*/  IMAD.MOV.U32 R12, RZ, RZ, 0x1 ;  /* 0x00000001ff0c7424 */ /* 0x000fe400078e00ff */
[----:B------:R-:W-:-:S07]  /*2a000*/  IMAD.MOV.U32 R7, RZ, RZ, R14 ;  /* 0x000000ffff077224 */ /* 0x000fce00078e000e */
[----:B------:R-:W-:Y:S05]  /*2a010*/  WARPSYNC.COLLECTIVE R15, `(.L_x_846) ;  /* 0x000000000f087348 */ /* 0x000fea0003c00000 */
[----:B------:R0:W1:Y:S02]  /*2a020*/  SHFL.IDX P6, R14, R13, R12, R11 ;  /* 0x0000000c0d0e7389 */ /* 0x00006400000c000b */
[----:B01----:R-:W-:Y:S01]  /*2a030*/  ENDCOLLECTIVE ;  /* 0x000000000000791b */ /* 0x003fe20003800000 */
.L_x_846:
[----:B------:R-:W-:Y:S02]  /*2a040*/  IMAD.MOV.U32 R13, RZ, RZ, R4 ;  /* 0x000000ffff0d7224 */ /* 0x000fe400078e0004 */
[----:B------:R-:W-:Y:S02]  /*2a050*/  IMAD R2, R9, R8, RZ ;  /* 0x0000000809027224 */ /* 0x000fe400078e02ff */
[----:B------:R-:W0:Y:S01]  /*2a060*/  S2R R9, SR_TID.X ;  /* 0x0000000000097919 */ /* 0x000e220000002100 */
[----:B------:R-:W1:Y:S01]  /*2a070*/  S2R R8, SR_TID.X ;  /* 0x0000000000087919 */ /* 0x000e620000002100 */
[----:B0-----:R-:W-:-:S04]  /*2a080*/  LOP3.LUT R9, R9, 0x7f, RZ, 0xc0, !PT ;  /* 0x0000007f09097812 */ /* 0x001fc800078ec0ff */
[----:B------:R-:W-:Y:S01]  /*2a090*/  SHF.R.U32.HI R9, RZ, 0x3, R9 ;  /* 0x00000003ff097819 */ /* 0x000fe20000011609 */
[----:B-1----:R-:W-:-:S04]  /*2a0a0*/  IMAD.SHL.U32 R8, R8, 0x8, RZ ;  /* 0x0000000808087824 */ /* 0x002fc800078e00ff */
[----:B------:R-:W-:Y:S01]  /*2a0b0*/  IMAD.IADD R0, R9, 0x1, R5 ;  /* 0x0000000109007824 */ /* 0x000fe200078e0205 */
[----:B------:R-:W-:Y:S02]  /*2a0c0*/  LOP3.LUT R8, R8, 0x38, RZ, 0xc0, !PT ;  /* 0x0000003808087812 */ /* 0x000fe400078ec0ff */
[----:B------:R-:W-:Y:S01]  /*2a0d0*/  MOV R9, R14 ;  /* 0x0000000e00097202 */ /* 0x000fe20000000f00 */
[C---:B------:R-:W-:Y:S01]  /*2a0e0*/  VIADD R5, R0.reuse, 0x10 ;  /* 0x0000001000057836 */ /* 0x040fe20000000000 */
[----:B------:R-:W-:-:S13]  /*2a0f0*/  ISETP.GE.AND P3, PT, R0, R2, PT ;  /* 0x000000020000720c */ /* 0x000fda0003f66270 */
[----:B------:R-:W-:Y:S05]  /*2a100*/  WARPSYNC.COLLECTIVE R15, `(.L_x_847) ;  /* 0x000000000f087348 */ /* 0x000fea0003c00000 */
[----:B------:R0:W1:Y:S02]  /*2a110*/  SHFL.IDX P6, R14, R13, R12, R11 ;  /* 0x0000000c0d0e7389 */ /* 0x00006400000c000b */
[----:B01----:R-:W-:Y:S01]  /*2a120*/  ENDCOLLECTIVE ;  /* 0x000000000000791b */ /* 0x003fe20003800000 */
.L_x_847:
[----:B------:R-:W-:Y:S01]  /*2a130*/  @!P3 LEA R7, P5, R8, R7, 0x1 ;  /* 0x000000070807b211 */ /* 0x000fe200078a08ff */
[----:B------:R-:W-:Y:S01]  /*2a140*/  IMAD.MOV.U32 R13, RZ, RZ, R3 ;  /* 0x000000ffff0d7224 */ /* 0x000fe200078e0003 */
[----:B------:R-:W-:Y:S02]  /*2a150*/  MOV R12, 0x2 ;  /* 0x00000002000c7802 */ /* 0x000fe40000000f00 */
[----:B------:R-:W-:-:S04]  /*2a160*/  @!P3 IADD3.X R6, RZ, R6, RZ, P5, !PT ;  /* 0x00000006ff06b210 */ /* 0x000fc80002ffe4ff */
        /* <DEDUP_REMOVED lines=9> */
[----:B------:R-:W-:Y:S01]  /*2a200*/  ISETP.GE.AND P3, PT, R5, R2, PT ;  /* 0x000000020500720c */ /* 0x000fe20003f66270 */
[----:B------:R-:W-:-:S12]  /*2a210*/  IMAD.MOV.U32 R5, RZ, RZ, R14 ;  /* 0x000000ffff057224 */ /* 0x000fd800078e000e */
[----:B0-----:R-:W-:Y:S05]  /*2a220*/  WARPSYNC.COLLECTIVE R15, `(.L_x_848) ;  /* 0x000000000f087348 */ /* 0x001fea0003c00000 */
[----:B------:R1:W2:Y:S02]  /*2a230*/  SHFL.IDX P6, R14, R13, R12, R11 ;  /* 0x0000000c0d0e7389 */ /* 0x0002a400000c000b */
[----:B012---:R-:W-:Y:S01]  /*2a240*/  ENDCOLLECTIVE ;  /* 0x000000000000791b */ /* 0x007fe20003800000 */
.L_x_848:
[----:B------:R-:W-:Y:S01]  /*2a250*/  @!P3 LEA R8, P5, R8, R5, 0x1 ;  /* 0x000000050808b211 */ /* 0x000fe200078a08ff */
[----:B------:R-:W-:-:S03]  /*2a260*/  IMAD.MOV.U32 R13, RZ, RZ, R4 ;  /* 0x000000ffff0d7224 */ /* 0x000fc600078e0004 */
[----:B------:R-:W-:Y:S01]  /*2a270*/  @!P3 MOV R6, R8 ;  /* 0x000000080006b202 */ /* 0x000fe20000000f00 */
[----:B------:R-:W-:Y:S02]  /*2a280*/  @!P3 IMAD.X R5, RZ, RZ, R9, P5 ;  /* 0x000000ffff05b224 */ /* 0x000fe400028e0609 */
[----:B------:R-:W0:Y:S02]  /*2a290*/  S2R R9, SR_TID.X ;  /* 0x0000000000097919 */ /* 0x000e240000002100 */
[----:B------:R-:W-:Y:S02]  /*2a2a0*/  @!P3 IMAD.MOV.U32 R7, RZ, RZ, R5 ;  /* 0x000000ffff07b224 */ /* 0x000fe400078e0005 */
[----:B------:R-:W-:Y:S02]  /*2a2b0*/  VIADD R5, R0, 0x20 ;  /* 0x0000002000057836 */ /* 0x000fe40000000000 */
[----:B------:R-:W-:Y:S01]  /*2a2c0*/  IMAD.MOV.U32 R8, RZ, RZ, R14 ;  /* 0x000000ffff087224 */ /* 0x000fe200078e000e */
[----:B------:R-:W-:Y:S01]  /*2a2d0*/  @!PT LDS RZ, [RZ] ;  /* 0x00000000fffff984 */ /* 0x000fe20000000800 */
[----:B------:R-:W-:Y:S01]  /*2a2e0*/  @!PT LDS RZ, [RZ] ;  /* 0x00000000fffff984 */ /* 0x000fe20000000800 */
[----:B------:R-:W-:Y:S01]  /*2a2f0*/  @!PT LDS RZ, [RZ] ;  /* 0x00000000fffff984 */ /* 0x000fe20000000800 */
[----:B------:R1:W-:Y:S06]  /*2a300*/  @!P3 LDGSTS.E.BYPASS.LTC128B.128 [R10+0x15c00], desc[UR60][R6.64], !P2 ;  /* 0x15c00000060abfae */ /* 0x0003ec000d101d7c */
[----:B01----:R-:W-:Y:S05]  /*2a310*/  WARPSYNC.COLLECTIVE R15, `(.L_x_849) ;  /* 0x000000000f087348 */ /* 0x003fea0003c00000 */
[----:B------:R2:W3:Y:S02]  /*2a320*/  SHFL.IDX P6, R14, R13, R12, R11 ;  /* 0x0000000c0d0e7389 */ /* 0x0004e400000c000b */
[----:B0123--:R-:W-:Y:S01]  /*2a330*/  ENDCOLLECTIVE ;  /* 0x000000000000791b */ /* 0x00ffe20003800000 */
.L_x_849:
[----:B------:R-:W-:Y:S01]  /*2a340*/  @!PT LDS RZ, [RZ] ;  /* 0x00000000fffff984 */ /* 0x000fe20000000800 */
[----:B------:R-:W-:Y:S01]  /*2a350*/  @!PT LDS RZ, [RZ] ;  /* 0x00000000fffff984 */ /* 0x000fe20000000800 */
[----:B------:R-:W-:Y:S01]  /*2a360*/  @!PT LDS RZ, [RZ] ;  /* 0x00000000fffff984 */ /* 0x000fe20000000800 */
[----:B------:R0:W-:Y:S04]  /*2a370*/  @!P3 LDGSTS.E.BYPASS.LTC128B.128 [R10+0x19c00], desc[UR60][R6.64+0x80], !P1 ;  /* 0x19c00080060abfae */ /* 0x0001e8000c901d7c */
[----:B------:R0:W-:Y:S01]  /*2a380*/  @!P3 LDGSTS.E.BYPASS.LTC128B.128 [R10+0x1dc00], desc[UR60][R6.64+0x100], !P0 ;  /* 0x1dc00100060abfae */ /* 0x0001e2000c101d7c */
[----:B------:R-:W-:Y:S01]  /*2a390*/  ISETP.GE.AND P3, PT, R5, R2, PT ;  /* 0x000000020500720c */ /* 0x000fe20003f66270 */
[----:B------:R-:W-:Y:S02]  /*2a3a0*/  IMAD.MOV.U32 R13, RZ, RZ, R3 ;  /* 0x000000ffff0d7224 */ /* 0x000fe400078e0003 */
[----:B------:R-:W-:Y:S02]  /*2a3b0*/  IMAD.MOV.U32 R12, RZ, RZ, 0x3 ;  /* 0x00000003ff0c7424 */ /* 0x000fe400078e00ff */
[----:B------:R-:W-:Y:S01]  /*2a3c0*/  IMAD.SHL.U32 R9, R9, 0x8, RZ ;  /* 0x0000000809097824 */ /* 0x000fe200078e00ff */
[----:B------:R-:W-:-:S07]  /*2a3d0*/  MOV R5, R14 ;  /* 0x0000000e00057202 */ /* 0x000fce0000000f00 */
[----:B0-----:R-:W-:Y:S05]  /*2a3e0*/  WARPSYNC.COLLECTIVE R15, `(.L_x_850) ;  /* 0x000000000f087348 */ /* 0x001fea0003c00000 */
[----:B------:R1:W2:Y:S02]  /*2a3f0*/  SHFL.IDX P6, R14, R13, R12, R11 ;  /* 0x0000000c0d0e7389 */ /* 0x0002a400000c000b */
[----:B012---:R-:W-:Y:S01]  /*2a400*/  ENDCOLLECTIVE ;  /* 0x000000000000791b */ /* 0x007fe20003800000 */
.L_x_850:
[----:B------:R-:W-:-:S04]  /*2a410*/  LOP3.LUT R9, R9, 0x38, RZ, 0xc0, !PT ;  /* 0x0000003809097812 */ /* 0x000fc800078ec0ff */
[----:B------:R-:W-:-:S05]  /*2a420*/  @!P3 LEA R5, P4, R9, R5, 0x1 ;  /* 0x000000050905b211 */ /* 0x000fca00078808ff */
[----:B------:R-:W-:-:S04]  /*2a430*/  @!P3 IMAD.X R6, RZ, RZ, R8, P4 ;  /* 0x000000ffff06b224 */ /* 0x000fc800020e0608 */
[----:B------:R-:W-:Y:S01]  /*2a440*/  @!P3 IMAD.MOV.U32 R7, RZ, RZ, R6 ;  /* 0x000000ffff07b224 */ /* 0x000fe200078e0006 */
[----:B------:R-:W-:Y:S01]  /*2a450*/  MOV R13, R4 ;  /* 0x00000004000d7202 */ /* 0x000fe20000000f00 */
[----:B------:R-:W-:Y:S01]  /*2a460*/  @!P3 IMAD.MOV.U32 R6, RZ, RZ, R5 ;  /* 0x000000ffff06b224 */ /* 0x000fe200078e0005 */
[----:B------:R-:W-:-:S04]  /*2a470*/  IADD3 R5, R0, 0x30, RZ ;  /* 0x0000003000057810 */ /* 0x000fc80007ffe0ff */
[----:B------:R-:W-:Y:S01]  /*2a480*/  @!PT LDS RZ, [RZ] ;  /* 0x00000000fffff984 */ /* 0x000fe20000000800 */
[----:B------:R-:W-:Y:S01]  /*2a490*/  @!PT LDS RZ, [RZ] ;  /* 0x00000000fffff984 */ /* 0x000fe20000000800 */
[----:B------:R-:W-:Y:S01]  /*2a4a0*/  @!PT LDS RZ, [RZ] ;  /* 0x00000000fffff984 */ /* 0x000fe20000000800 */
[----:B------:R-:W-:Y:S04]  /*2a4b0*/  @!P3 LDGSTS.E.BYPASS.LTC128B.128 [R10+0x16400], desc[UR60][R6.64], !P2 ;  /* 0x16400000060abfae */ /* 0x000fe8000d101d7c */
[----:B------:R-:W-:Y:S04]  /*2a4c0*/  @!P3 LDGSTS.E.BYPASS.LTC128B.128 [R10+0x1a400], desc[UR60][R6.64+0x80], !P1 ;  /* 0x1a400080060abfae */ /* 0x000fe8000c901d7c */
[----:B------:R0:W-:Y:S01]  /*2a4d0*/  @!P3 LDGSTS.E.BYPASS.LTC128B.128 [R10+0x1e400], desc[UR60][R6.64+0x100], !P0 ;  /* 0x1e400100060abfae */ /* 0x0001e2000c101d7c */
[----:B------:R-:W-:Y:S01]  /*2a4e0*/  ISETP.GE.AND P3, PT, R5, R2, PT ;  /* 0x000000020500720c */ /* 0x000fe20003f66270 */
[----:B0-----:R-:W-:-:S12]  /*2a4f0*/  IMAD.MOV.U32 R6, RZ, RZ, R14 ;  /* 0x000000ffff067224 */ /* 0x001fd800078e000e */
[----:B------:R-:W-:Y:S05]  /*2a500*/  WARPSYNC.COLLECTIVE R15, `(.L_x_851) ;  /* 0x000000000f087348 */ /* 0x000fea0003c00000 */
[----:B------:R0:W1:Y:S02]  /*2a510*/  SHFL.IDX P6, R14, R13, R12, R11 ;  /* 0x0000000c0d0e7389 */ /* 0x00006400000c000b */
[----:B01----:R-:W-:Y:S01]  /*2a520*/  ENDCOLLECTIVE ;  /* 0x000000000000791b */ /* 0x003fe20003800000 */
.L_x_851:
[----:B------:R-:W-:Y:S02]  /*2a530*/  IMAD.MOV.U32 R13, RZ, RZ, R3 ;  /* 0x000000ffff0d7224 */ /* 0x000fe400078e0003 */
[----:B------:R-:W-:Y:S02]  /*2a540*/  IMAD.MOV.U32 R12, RZ, RZ, 0x4 ;  /* 0x00000004ff0c7424 */ /* 0x000fe400078e00ff */
[----:B------:R-:W-:-:S07]  /*2a550*/  IMAD.MOV.U32 R5, RZ, RZ, R14 ;  /* 0x000000ffff057224 */ /* 0x000fce00078e000e */
[----:B------:R-:W-:Y:S05]  /*2a560*/  WARPSYNC.COLLECTIVE R15, `(.L_x_852) ;  /* 0x000000000f087348 */ /* 0x000fea0003c00000 */
[----:B------:R0:W1:Y:S02]  /*2a570*/  SHFL.IDX P6, R14, R13, R12, R11 ;  /* 0x0000000c0d0e7389 */ /* 0x00006400000c000b */
[----:B01----:R-:W-:Y:S01]  /*2a580*/  ENDCOLLECTIVE ;  /* 0x000000000000791b */ /* 0x003fe20003800000 */
.L_x_852:
[----:B------:R-:W-:-:S05]  /*2a590*/  @!P3 LEA R5, P4, R9, R5, 0x1 ;  /* 0x000000050905b211 */ /* 0x000fca00078808ff */
[----:B------:R-:W-:-:S04]  /*2a5a0*/  @!P3 IMAD.X R6, RZ, RZ, R6, P4 ;  /* 0x000000ffff06b224 */ /* 0x000fc800020e0606 */
[----:B------:R-:W-:Y:S01]  /*2a5b0*/  @!P3 IMAD.MOV.U32 R7, RZ, RZ, R6 ;  /* 0x000000ffff07b224 */ /* 0x000fe200078e0006 */
[----:B------:R-:W-:Y:S01]  /*2a5c0*/  @!P3 MOV R6, R5 ;  /* 0x000000050006b202 */ /* 0x000fe20000000f00 */
[----:B------:R-:W-:Y:S02]  /*2a5d0*/  IMAD.MOV.U32 R13, RZ, RZ, R4 ;  /* 0x000000ffff0d7224 */ /* 0x000fe400078e0004 */
[----:B------:R-:W-:Y:S02]  /*2a5e0*/  VIADD R5, R0, 0x40 ;  /* 0x0000004000057836 */ /* 0x000fe40000000000 */
[----:B------:R-:W-:Y:S01]  /*2a5f0*/  @!PT LDS RZ, [RZ] ;  /* 0x00000000fffff984 */ /* 0x000fe20000000800 */
[----:B------:R-:W-:Y:S01]  /*2a600*/  @!PT LDS RZ, [RZ] ;  /* 0x00000000fffff984 */ /* 0x000fe20000000800 */
[----:B------:R-:W-:Y:S01]  /*2a610*/  @!PT LDS RZ, [RZ] ;  /* 0x00000000fffff984 */ /* 0x000fe20000000800 */
[----:B------:R-:W-:Y:S04]  /*2a620*/  @!P3 LDGSTS.E.BYPASS.LTC128B.128 [R10+0x16c00], desc[UR60][R6.64], !P2 ;  /* 0x16c00000060abfae */ /* 0x000fe8000d101d7c */
[----:B------:R-:W-:Y:S04]  /*2a630*/  @!P3 LDGSTS.E.BYPASS.LTC128B.128 [R10+0x1ac00], desc[UR60][R6.64+0x80], !P1 ;  /* 0x1ac00080060abfae */ /* 0x000fe8000c901d7c */
[----:B------:R0:W-:Y:S01]  /*2a640*/  @!P3 LDGSTS.E.BYPASS.LTC128B.128 [R10+0x1ec00], desc[UR60][R6.64+0x100], !P0 ;  /* 0x1ec00100060abfae */ /* 0x0001e2000c101d7c */
[----:B------:R-:W-:-:S02]  /*2a650*/  ISETP.GE.AND P3, PT, R5, R2, PT ;  /* 0x000000020500720c */ /* 0x000fc40003f66270 */
[----:B0-----:R-:W-:-:S11]  /*2a660*/  MOV R6, R14 ;  /* 0x0000000e00067202 */ /* 0x001fd60000000f00 */
[----:B------:R-:W-:Y:S05]  /*2a670*/  WARPSYNC.COLLECTIVE R15, `(.L_x_853) ;  /* 0x000000000f087348 */ /* 0x000fea0003c00000 */
[----:B------:R0:W1:Y:S02]  /*2a680*/  SHFL.IDX P6, R14, R13, R12, R11 ;  /* 0x0000000c0d0e7389 */ /* 0x00006400000c000b */
[----:B01----:R-:W-:Y:S01]  /*2a690*/  ENDCOLLECTIVE ;  /* 0x000000000000791b */ /* 0x003fe20003800000 */
.L_x_853:
[----:B------:R-:W-:Y:S01]  /*2a6a0*/  IMAD.MOV.U32 R13, RZ, RZ, R3 ;  /* 0x000000ffff0d7224 */ /* 0x000fe200078e0003 */
[----:B------:R-:W-:Y:S01]  /*2a6b0*/  MOV R12, 0x5 ;  /* 0x00000005000c7802 */ /* 0x000fe20000000f00 */
[----:B------:R-:W-:-:S07]  /*2a6c0*/  IMAD.MOV.U32 R5, RZ, RZ, R14 ;  /* 0x000000ffff057224 */ /* 0x000fce00078e000e */
[----:B------:R-:W-:Y:S05]  /*2a6d0*/  WARPSYNC.COLLECTIVE R15, `(.L_x_854) ;  /* 0x000000000f087348 */ /* 0x000fea0003c00000 */
[----:B------:R0:W1:Y:S02]  /*2a6e0*/  SHFL.IDX P6, R14, R13, R12, R11 ;  /* 0x0000000c0d0e7389 */ /* 0x00006400000c000b */
[----:B01----:R-:W-:Y:S01]  /*2a6f0*/  ENDCOLLECTIVE ;  /* 0x000000000000791b */ /* 0x003fe20003800000 */
.L_x_854:
[----:B------:R-:W-:-:S05]  /*2a700*/  @!P3 LEA R5, P4, R9, R5, 0x1 ;  /* 0x000000050905b211 */ /* 0x000fca00078808ff */
[----:B------:R-:W-:-:S05]  /*2a710*/  @!P3 IMAD.X R6, RZ, RZ, R6, P4 ;  /* 0x000000ffff06b224 */ /* 0x000fca00020e0606 */
[----:B------:R-:W-:Y:S01]  /*2a720*/  @!P3 MOV R7, R6 ;  /* 0x000000060007b202 */ /* 0x000fe20000000f00 */
[----:B------:R-:W-:Y:S02]  /*2a730*/  @!P3 IMAD.MOV.U32 R6, RZ, RZ, R5 ;  /* 0x000000ffff06b224 */ /* 0x000fe400078e0005 */
[----:B------:R-:W-:Y:S02]  /*2a740*/  IMAD.MOV.U32 R13, RZ, RZ, R4 ;  /* 0x000000ffff0d7224 */ /* 0x000fe400078e0004 */
[----:B------:R-:W-:Y:S01]  /*2a750*/  VIADD R5, R0, 0x50 ;  /* 0x0000005000057836 */ /* 0x000fe20000000000 */
        /* <DEDUP_REMOVED lines=11> */
.L_x_855:
[----:B------:R-:W-:Y:S01]  /*2a810*/  IMAD.MOV.U32 R13, RZ, RZ, R3 ;  /* 0x000000ffff0d7224 */ /* 0x000fe200078e0003 */
[----:B------:R-:W-:Y:S01]  /*2a820*/  MOV R12, 0x6 ;  /* 0x00000006000c7802 */ /* 0x000fe20000000f00 */
[----:B------:R-:W-:-:S07]  /*2a830*/  IMAD.MOV.U32 R5, RZ, RZ, R14 ;  /* 0x000000ffff057224 */ /* 0x000fce00078e000e */
[----:B------:R-:W-:Y:S05]  /*2a840*/  WARPSYNC.COLLECTIVE R15, `(.L_x_856) ;  /* 0x000000000f087348 */ /* 0x000fea0003c00000 */
[----:B------:R0:W1:Y:S02]  /*2a850*/  SHFL.IDX P6, R14, R13, R12, R11 ;  /* 0x0000000c0d0e7389 */ /* 0x00006400000c000b */
[----:B01----:R-:W-:Y:S01]  /*2a860*/  ENDCOLLECTIVE ;  /* 0x000000000000791b */ /* 0x003fe20003800000 */
.L_x_856:
[----:B------:R-:W-:-:S04]  /*2a870*/  @!P3 LEA R5, P4, R9, R5, 0x1 ;  /* 0x000000050905b211 */ /* 0x000fc800078808ff */
[----:B------:R-:W-:-:S05]  /*2a880*/  @!P3 IADD3.X R6, RZ, R6, RZ, P4, !PT ;  /* 0x00000006ff06b210 */ /* 0x000fca00027fe4ff */
[----:B------:R-:W-:Y:S02]  /*2a890*/  @!P3 IMAD.MOV.U32 R7, RZ, RZ, R6 ;  /* 0x000000ffff07b224 */ /* 0x000fe400078e0006 */
[----:B------:R-:W-:Y:S02]  /*2a8a0*/  @!P3 IMAD.MOV.U32 R6, RZ, RZ, R5 ;  /* 0x000000ffff06b224 */ /* 0x000fe400078e0005 */
[----:B------:R-:W-:-:S03]  /*2a8b0*/  IMAD.MOV.U32 R13, RZ, RZ, R4 ;  /* 0x000000ffff0d7224 */ /* 0x000fc600078e0004 */
[----:B------:R-:W-:Y:S01]  /*2a8c0*/  @!PT LDS RZ, [RZ] ;  /* 0x00000000fffff984 */ /* 0x000fe20000000800 */
[----:B------:R-:W-:Y:S01]  /*2a8d0*/  @!PT LDS RZ, [RZ] ;  /* 0x00000000fffff984 */ /* 0x000fe20000000800 */
[----:B------:R-:W-:Y:S01]  /*2a8e0*/  @!PT LDS RZ, [RZ] ;  /* 0x00000000fffff984 */ /* 0x000fe20000000800 */
[----:B------:R-:W-:Y:S04]  /*2a8f0*/  @!P3 LDGSTS.E.BYPASS.LTC128B.128 [R10+0x17c00], desc[UR60][R6.64], !P2 ;  /* 0x17c00000060abfae */ /* 0x000fe8000d101d7c */
[----:B------:R-:W-:Y:S04]  /*2a900*/  @!P3 LDGSTS.E.BYPASS.LTC128B.128 [R10+0x1bc00], desc[UR60][R6.64+0x80], !P1 ;  /* 0x1bc00080060abfae */ /* 0x000fe8000c901d7c */
[----:B------:R0:W-:Y:S02]  /*2a910*/  @!P3 LDGSTS.E.BYPASS.LTC128B.128 [R10+0x1fc00], desc[UR60][R6.64+0x100], !P0 ;  /* 0x1fc00100060abfae */ /* 0x0001e4000c101d7c */
[----:B0-----:R-:W-:Y:S01]  /*2a920*/  IMAD.MOV.U32 R6, RZ, RZ, R14 ;  /* 0x000000ffff067224 */ /* 0x001fe200078e000e */
[----:B------:R-:W-:-:S07]  /*2a930*/  IADD3 R7, R0, 0x60, RZ ;  /* 0x0000006000077810 */ /* 0x000fce0007ffe0ff */
[----:B------:R-:W-:Y:S05]  /*2a940*/  WARPSYNC.COLLECTIVE R15, `(.L_x_857) ;  /* 0x000000000f087348 */ /* 0x000fea0003c00000 */
[----:B------:R0:W1:Y:S02]  /*2a950*/  SHFL.IDX P6, R14, R13, R12, R11 ;  /* 0x0000000c0d0e7389 */ /* 0x00006400000c000b */
[----:B01----:R-:W-:Y:S01]  /*2a960*/  ENDCOLLECTIVE ;  /* 0x000000000000791b */ /* 0x003fe20003800000 */
.L_x_857:
[----:B------:R-:W-:Y:S02]  /*2a970*/  ISETP.GE.AND P4, PT, R7, R2, PT ;  /* 0x000000020700720c */ /* 0x000fe40003f86270 */
[----:B------:R-:W-:Y:S01]  /*2a980*/  MOV R13, R3 ;  /* 0x00000003000d7202 */ /* 0x000fe20000000f00 */
[----:B------:R-:W-:Y:S02]  /*2a990*/  IMAD.MOV.U32 R12, RZ, RZ, 0x7 ;  /* 0x00000007ff0c7424 */ /* 0x000fe400078e00ff */
[----:B------:R-:W-:-:S08]  /*2a9a0*/  IMAD.MOV.U32 R5, RZ, RZ, R14 ;  /* 0x000000ffff057224 */ /* 0x000fd000078e000e */
[----:B------:R-:W-:Y:S05]  /*2a9b0*/  WARPSYNC.COLLECTIVE R15, `(.L_x_858) ;  /* 0x000000000f087348 */ /* 0x000fea0003c00000 */
[----:B------:R0:W1:Y:S02]  /*2a9c0*/  SHFL.IDX P6, R14, R13, R12, R11 ;  /* 0x0000000c0d0e7389 */ /* 0x00006400000c000b */
[----:B01----:R-:W-:Y:S01]  /*2a9d0*/  ENDCOLLECTIVE ;  /* 0x000000000000791b */ /* 0x003fe20003800000 */
.L_x_858:
[----:B------:R-:W-:-:S05]  /*2a9e0*/  @!P4 LEA R5, P3, R9, R5, 0x1 ;  /* 0x000000050905c211 */ /* 0x000fca00078608ff */
[----:B------:R-:W-:-:S04]  /*2a9f0*/  @!P4 IMAD.X R6, RZ, RZ, R6, P3 ;  /* 0x000000ffff06c224 */ /* 0x000fc800018e0606 */
[----:B------:R-:W-:Y:S02]  /*2aa00*/  @!P4 IMAD.MOV.U32 R7, RZ, RZ, R6 ;  /* 0x000000ffff07c224 */ /* 0x000fe400078e0006 */
[----:B------:R-:W-:Y:S02]  /*2aa10*/  IMAD.MOV.U32 R13, RZ, RZ, R4 ;  /* 0x000000ffff0d7224 */ /* 0x000fe400078e0004 */
[----:B------:R-:W-:-:S05]  /*2aa20*/  @!P4 IMAD.MOV.U32 R6, RZ, RZ, R5 ;  /* 0x000000ffff06c224 */ /* 0x000fca00078e0005 */
[----:B------:R-:W-:Y:S01]  /*2aa30*/  @!PT LDS RZ, [RZ] ;  /* 0x00000000fffff984 */ /* 0x000fe20000000800 */
[----:B------:R-:W-:Y:S01]  /*2aa40*/  @!PT LDS RZ, [RZ] ;  /* 0x00000000fffff984 */ /* 0x000fe20000000800 */
[----:B------:R-:W-:Y:S01]  /*2aa50*/  @!PT LDS RZ, [RZ] ;  /* 0x00000000fffff984 */ /* 0x000fe20000000800 */
[----:B------:R0:W-:Y:S01]  /*2aa60*/  @!P4 LDGSTS.E.BYPASS.LTC128B.128 [R10+0x18400], desc[UR60][R6.64], !P2 ;  /* 0x18400000060acfae */ /* 0x0001e2000d101d7c */
[----:B------:R-:W-:-:S03]  /*2aa70*/  IMAD.MOV.U32 R5, RZ, RZ, R14 ;  /* 0x000000ffff057224 */ /* 0x000fc600078e000e */
[----:B------:R0:W-:Y:S04]  /*2aa80*/  @!P4 LDGSTS.E.BYPASS.LTC128B.128 [R10+0x1c400], desc[UR60][R6.64+0x80], !P1 ;  /* 0x1c400080060acfae */ /* 0x0001e8000c901d7c */
[----:B0-----:R-:W-:Y:S05]  /*2aa90*/  WARPSYNC.COLLECTIVE R15, `(.L_x_859) ;  /* 0x000000000f087348 */ /* 0x001fea0003c00000 */
[----:B------:R1:W2:Y:S02]  /*2aaa0*/  SHFL.IDX P6, R14, R13, R12, R11 ;  /* 0x0000000c0d0e7389 */ /* 0x0002a400000c000b */
[----:B012---:R-:W-:Y:S01]  /*2aab0*/  ENDCOLLECTIVE ;  /* 0x000000000000791b */ /* 0x007fe20003800000 */
.L_x_859:
[----:B------:R-:W-:Y:S01]  /*2aac0*/  @!PT LDS RZ, [RZ] ;  /* 0x00000000fffff984 */ /* 0x000fe20000000800 */
[----:B------:R-:W-:Y:S01]  /*2aad0*/  @!PT LDS RZ, [RZ] ;  /* 0x00000000fffff984 */ /* 0x000fe20000000800 */
[----:B------:R-:W-:Y:S01]  /*2aae0*/  @!PT LDS RZ, [RZ] ;  /* 0x00000000fffff984 */ /* 0x000fe20000000800 */
[----:B------:R0:W-:Y:S01]  /*2aaf0*/  @!P4 LDGSTS.E.BYPASS.LTC128B.128 [R10+0x20400], desc[UR60][R6.64+0x100], !P0 ;  /* 0x20400100060acfae */ /* 0x0001e2000c101d7c */
[----:B------:R-:W-:Y:S01]  /*2ab00*/  MOV R3, R14 ;  /* 0x0000000e00037202 */ /* 0x000fe20000000f00 */
[----:B------:R-:W-:Y:S06]  /*2ab10*/  BRA `(.L_x_860) ;  /* 0xffffffa800887947 */ /* 0x000fec000383ffff */
.L_x_719:
[----:B----4-:R4:W0:Y:S02]  /*2ab20*/  SYNCS.PHASECHK.TRANS64.TRYWAIT P0, [R18+URZ+0x36820], R0 ;  /* 0x03682000120075a7 */ /* 0x010824000800017f */
[----:B0-----:R-:W-:Y:S05]  /*2ab30*/  @!P0 NANOSLEEP.SYNCS 0x989680 ;  /* 0x009896800000895d */ /* 0x001fea0003900000 */
[----:B------:R-:W0:Y:S02]  /*2ab40*/  @!P0 SYNCS.PHASECHK.TRANS64 P0, [R18+URZ+0x36820], R0 ;  /* 0x03682000120085a7 */ /* 0x000e24000800007f */
[----:B0-----:R-:W-:Y:S05]  /*2ab50*/  @!P0 BRA `(.L_x_719) ;  /* 0xfffffffc00f08947 */ /* 0x001fea000383ffff */
[----:B------:R-:W-:Y:S05]  /*2ab60*/  BRA `(.L_x_861) ;  /* 0xffffffac00087947 */ /* 0x000fea000383ffff */
.L_x_728:
[----:B-1----:R1:W2:Y:S02]  /*2ab70*/  SYNCS.PHASECHK.TRANS64.TRYWAIT P0, [R3+URZ+0x36840], R2 ;  /* 0x03684002030075a7 */ /* 0x0022a4000800017f */
[----:B--2---:R-:W-:Y:S05]  /*2ab80*/  @!P0 NANOSLEEP.SYNCS 0x989680 ;  /* 0x009896800000895d */ /* 0x004fea0003900000 */
[----:B------:R-:W2:Y:S02]  /*2ab90*/  @!P0 SYNCS.PHASECHK.TRANS64 P0, [R3+URZ+0x36840], R2 ;  /* 0x03684002030085a7 */ /* 0x000ea4000800007f */
[----:B--2---:R-:W-:Y:S05]  /*2aba0*/  @!P0 BRA `(.L_x_728) ;  /* 0xfffffffc00f08947 */ /* 0x004fea000383ffff */
[----:B------:R-:W-:Y:S05]  /*2abb0*/  BRA `(.L_x_862) ;  /* 0xffffffac00e47947 */ /* 0x000fea000383ffff */
.L_x_735:
[----:B0-----:R0:W1:Y:S02]  /*2abc0*/  SYNCS.PHASECHK.TRANS64.TRYWAIT P0, [R3+URZ+0x60], R2 ;  /* 0x00006002030075a7 */ /* 0x001064000800017f */
[----:B-1----:R-:W-:Y:S05]  /*2abd0*/  @!P0 NANOSLEEP.SYNCS 0x989680 ;  /* 0x009896800000895d */ /* 0x002fea0003900000 */
[----:B------:R-:W1:Y:S02]  /*2abe0*/  @!P0 SYNCS.PHASECHK.TRANS64 P0, [R3+URZ+0x60], R2 ;  /* 0x00006002030085a7 */ /* 0x000e64000800007f */
[----:B-1----:R-:W-:Y:S05]  /*2abf0*/  @!P0 BRA `(.L_x_735) ;  /* 0xfffffffc00f08947 */ /* 0x002fea000383ffff */
[----:B------:R-:W-:Y:S05]  /*2ac00*/  BRA `(.L_x_863) ;  /* 0xffffffb000f87947 */ /* 0x000fea000383ffff */
.L_x_745:
[----:B-1----:R1:W2:Y:S02]  /*2ac10*/  SYNCS.PHASECHK.TRANS64.TRYWAIT P0, [R3+URZ+0x36840], R2 ;  /* 0x03684002030075a7 */ /* 0x0022a4000800017f */
[----:B--2---:R-:W-:Y:S05]  /*2ac20*/  @!P0 NANOSLEEP.SYNCS 0x989680 ;  /* 0x009896800000895d */ /* 0x004fea0003900000 */
[----:B------:R-:W2:Y:S02]  /*2ac30*/  @!P0 SYNCS.PHASECHK.TRANS64 P0, [R3+URZ+0x36840], R2 ;  /* 0x03684002030085a7 */ /* 0x000ea4000800007f */
[----:B--2---:R-:W-:Y:S05]  /*2ac40*/  @!P0 BRA `(.L_x_745) ;  /* 0xfffffffc00f08947 */ /* 0x004fea000383ffff */
[----:B------:R-:W-:Y:S05]  /*2ac50*/  BRA `(.L_x_864) ;  /* 0xffffffb800c47947 */ /* 0x000fea000383ffff */
.L_x_752:
[----:B0-----:R0:W1:Y:S02]  /*2ac60*/  SYNCS.PHASECHK.TRANS64.TRYWAIT P0, [R2+URZ+0x60], R3 ;  /* 0x00006003020075a7 */ /* 0x001064000800017f */
[----:B-1----:R-:W-:Y:S05]  /*2ac70*/  @!P0 NANOSLEEP.SYNCS 0x989680 ;  /* 0x009896800000895d */ /* 0x002fea0003900000 */
[----:B------:R-:W1:Y:S02]  /*2ac80*/  @!P0 SYNCS.PHASECHK.TRANS64 P0, [R2+URZ+0x60], R3 ;  /* 0x00006003020085a7 */ /* 0x000e64000800007f */
[----:B-1----:R-:W-:Y:S05]  /*2ac90*/  @!P0 BRA `(.L_x_752) ;  /* 0xfffffffc00f08947 */ /* 0x002fea000383ffff */
[----:B------:R-:W-:Y:S05]  /*2aca0*/  BRA `(.L_x_865) ;  /* 0xffffffbc00d87947 */ /* 0x000fea000383ffff */
.L_x_762:
[----:B--2---:R2:W3:Y:S02]  /*2acb0*/  SYNCS.PHASECHK.TRANS64.TRYWAIT P0, [R2+URZ+0x36840], R3 ;  /* 0x03684003020075a7 */ /* 0x0044e4000800017f */
[----:B---3--:R-:W-:Y:S05]  /*2acc0*/  @!P0 NANOSLEEP.SYNCS 0x989680 ;  /* 0x009896800000895d */ /* 0x008fea0003900000 */
[----:B------:R-:W3:Y:S02]  /*2acd0*/  @!P0 SYNCS.PHASECHK.TRANS64 P0, [R2+URZ+0x36840], R3 ;  /* 0x03684003020085a7 */ /* 0x000ee4000800007f */
[----:B---3--:R-:W-:Y:S05]  /*2ace0*/  @!P0 BRA `(.L_x_762) ;  /* 0xfffffffc00f08947 */ /* 0x008fea000383ffff */
[----:B------:R-:W-:Y:S05]  /*2acf0*/  BRA `(.L_x_866) ;  /* 0xffffffc400747947 */ /* 0x000fea000383ffff */
.L_x_769:
[----:B0-----:R0:W1:Y:S02]  /*2ad00*/  SYNCS.PHASECHK.TRANS64.TRYWAIT P0, [R2+URZ+0x60], R5 ;  /* 0x00006005020075a7 */ /* 0x001064000800017f */
[----:B-1----:R-:W-:Y:S05]  /*2ad10*/  @!P0 NANOSLEEP.SYNCS 0x989680 ;  /* 0x009896800000895d */ /* 0x002fea0003900000 */
[----:B------:R-:W1:Y:S02]  /*2ad20*/  @!P0 SYNCS.PHASECHK.TRANS64 P0, [R2+URZ+0x60], R5 ;  /* 0x00006005020085a7 */ /* 0x000e64000800007f */
[----:B-1----:R-:W-:Y:S05]  /*2ad30*/  @!P0 BRA `(.L_x_769) ;  /* 0xfffffffc00f08947 */ /* 0x002fea000383ffff */
[----:B------:R-:W-:Y:S05]  /*2ad40*/  BRA `(.L_x_867) ;  /* 0xffffffc800887947 */ /* 0x000fea000383ffff */
.L_x_781:
[----:B---3--:R3:W4:Y:S02]  /*2ad50*/  SYNCS.PHASECHK.TRANS64.TRYWAIT P0, [R0+URZ+0x36860], R2 ;  /* 0x03686002000075a7 */ /* 0x008724000800017f */
[----:B----4-:R-:W-:Y:S05]  /*2ad60*/  @!P0 NANOSLEEP.SYNCS 0x989680 ;  /* 0x009896800000895d */ /* 0x010fea0003900000 */
[----:B------:R-:W4:Y:S02]  /*2ad70*/  @!P0 SYNCS.PHASECHK.TRANS64 P0, [R0+URZ+0x36860], R2 ;  /* 0x03686002000085a7 */ /* 0x000f24000800007f */
[----:B----4-:R-:W-:Y:S05]  /*2ad80*/  @!P0 BRA `(.L_x_781) ;  /* 0xfffffffc00f08947 */ /* 0x010fea000383ffff */
[----:B------:R-:W-:Y:S05]  /*2ad90*/  BRA `(.L_x_868) ;  /* 0xffffffd000107947 */ /* 0x000fea000383ffff */
.L_x_789:
[----:B------:R-:W4:Y:S01]  /*2ada0*/  LDL R0, [R1] ;  /* 0x0000000001007983 */ /* 0x000f220000100800 */
[----:B------:R-:W-:Y:S01]  /*2adb0*/  BSSY B0, `(.L_x_869) ;  /* 0x0000008000007945 */ /* 0x000fe20003800000 */
[----:B------:R-:W-:Y:S01]  /*2adc0*/  IMAD.MOV.U32 R12, RZ, RZ, RZ ;  /* 0x000000ffff0c7224 */ /* 0x000fe200078e00ff */
[----:B------:R-:W-:Y:S01]  /*2add0*/  MOV R15, 0xffffffff ;  /* 0xffffffff000f7802 */ /* 0x000fe20000000f00 */
[----:B0-----:R-:W-:Y:S02]  /*2ade0*/  IMAD.MOV.U32 R11, RZ, RZ, 0x1f ;  /* 0x0000001fff0b7424 */ /* 0x001fe400078e00ff */
[----:B----4-:R-:W-:-:S07]  /*2adf0*/  IMAD.MOV.U32 R13, RZ, RZ, R0 ;  /* 0x000000ffff0d7224 */ /* 0x010fce00078e0000 */
[----:B-123--:R-:W-:Y:S05]  /*2ae00*/  WARPSYNC.COLLECTIVE R15, `(.L_x_870) ;  /* 0x000000000f087348 */ /* 0x00efea0003c00000 */
[----:B------:R0:W4:Y:S02]  /*2ae10*/  SHFL.IDX P6, R14, R13, R12, R11 ;  /* 0x0000000c0d0e7389 */ /* 0x00012400000c000b */
[----:B01234-:R-:W-:Y:S01]  /*2ae20*/  ENDCOLLECTIVE ;  /* 0x000000000000791b */ /* 0x01ffe20003800000 */
.L_x_870:
[----:B------:R-:W-:Y:S05]  /*2ae30*/  BSYNC B0 ;  /* 0x0000000000007941 */ /* 0x000fea0003800000 */
.L_x_869:
[----:B------:R0:W5:Y:S01]  /*2ae40*/  LDL R2, [R1+0xc] ;  /* 0x00000c0001027983 */ /* 0x0001620000100800 */
[----:B------:R-:W-:Y:S01]  /*2ae50*/  IMAD.MOV.U32 R13, RZ, RZ, R0 ;  /* 0x000000ffff0d7224 */ /* 0x000fe200078e0000 */
[----:B------:R-:W-:Y:S01]  /*2ae60*/  MOV R11, 0x1f ;  /* 0x0000001f000b7802 */ /* 0x000fe20000000f00 */
[----:B------:R-:W-:Y:S02]  /*2ae70*/  IMAD.MOV.U32 R12, RZ, RZ, 0x1 ;  /* 0x00000001ff0c7424 */ /* 0x000fe400078e00ff */
[----:B------:R-:W-:Y:S02]  /*2ae80*/  IMAD.MOV.U32 R15, RZ, RZ, -0x1 ;  /* 0xffffffffff0f7424 */ /* 0x000fe400078e00ff */
[----:B------:R-:W-:-:S07]  /*2ae90*/  IMAD.MOV.U32 R5, RZ, RZ, R14 ;  /* 0x000000ffff057224 */ /* 0x000fce00078e000e */
[----:B0----5:R-:W-:Y:S05]  /*2aea0*/  WARPSYNC.COLLECTIVE R15, `(.L_x_871) ;  /* 0x000000000f087348 */ /* 0x021fea0003c00000 */
[----:B------:R1:W2:Y:S02]  /*2aeb0*/  SHFL.IDX P6, R14, R13, R12, R11 ;  /* 0x0000000c0d0e7389 */ /* 0x0002a400000c000b */
[----:B012--5:R-:W-:Y:S01]  /*2aec0*/  ENDCOLLECTIVE ;  /* 0x000000000000791b */ /* 0x027fe20003800000 */
.L_x_871:
[----:B------:R-:W-:Y:S01]  /*2aed0*/  ULDC UR4, c[0x0][0xc3c] ;  /* 0x00030f0000047ab9 */ /* 0x000fe20000000800 */
        /* <DEDUP_REMOVED lines=10> */
[----:B------:R-:W-:Y:S01]  /*2af80*/  MOV R4, RZ ;  /* 0x000000ff00047202 */ /* 0x000fe20000000f00 */
[----:B------:R-:W-:Y:S01]  /*2af90*/  IMAD.MOV.U32 R6, RZ, RZ, RZ ;  /* 0x000000ffff067224 */ /* 0x000fe200078e00ff */
[C---:B------:R-:W-:Y:S02]  /*2afa0*/  ISETP.GE.U32.AND P2, PT, R16.reuse, 0x2, PT ;  /* 0x000000021000780c */ /* 0x040fe40003f46070 */
[C---:B------:R-:W-:Y:S02]  /*2afb0*/  ISETP.GE.U32.AND P3, PT, R16.reuse, 0x4, PT ;  /* 0x000000041000780c */ /* 0x040fe40003f66070 */
[C---:B------:R-:W-:Y:S02]  /*2afc0*/  ISETP.GE.U32.AND P4, PT, R16.reuse, 0x8, PT ;  /* 0x000000081000780c */ /* 0x040fe40003f86070 */
[C---:B------:R-:W-:Y:S01]  /*2afd0*/  ISETP.GE.U32.AND P5, PT, R16.reuse, 0x10, PT ;  /* 0x000000101000780c */ /* 0x040fe20003fa6070 */
[----:B--2---:R-:W-:Y:S01]  /*2afe0*/  @!P1 IMAD.MOV.U32 R4, RZ, RZ, R8 ;  /* 0x000000ffff049224 */ /* 0x004fe200078e0008 */
[----:B------:R-:W-:Y:S01]  /*2aff0*/  MOV R8, RZ ;  /* 0x000000ff00087202 */ /* 0x000fe20000000f00 */
[----:B---3--:R-:W-:Y:S01]  /*2b000*/  @!P1 IMAD.MOV.U32 R6, RZ, RZ, R2 ;  /* 0x000000ffff069224 */ /* 0x008fe200078e0002 */
[----:B------:R-:W-:-:S03]  /*2b010*/  ISETP.NE.AND P1, PT, R16, RZ, PT ;  /* 0x000000ff1000720c */ /* 0x000fc60003f25270 */
[----:B------:R-:W-:-:S05]  /*2b020*/  IMAD R2, R6, R4, RZ ;  /* 0x0000000406027224 */ /* 0x000fca00078e02ff */
[----:B------:R-:W-:-:S07]  /*2b030*/  MOV R13, R2 ;  /* 0x00000002000d7202 */ /* 0x000fce0000000f00 */
[----:B------:R-:W-:Y:S05]  /*2b040*/  WARPSYNC.COLLECTIVE R15, `(.L_x_872) ;  /* 0x000000000f087348 */ /* 0x000fea0003c00000 */
[----:B------:R0:W1:Y:S02]  /*2b050*/  SHFL.UP P6, R14, R13, R12, R11 ;  /* 0x0400000c0d0e7389 */ /* 0x00006400000c000b */
[----:B01----:R-:W-:Y:S01]  /*2b060*/  ENDCOLLECTIVE ;  /* 0x000000000000791b */ /* 0x003fe20003800000 */
.L_x_872:
[----:B------:R-:W-:Y:S02]  /*2b070*/  IMAD.MOV.U32 R12, RZ, RZ, 0x2 ;  /* 0x00000002ff0c7424 */ /* 0x000fe400078e00ff */
[----:B------:R-:W-:-:S05]  /*2b080*/  IMAD.MOV.U32 R3, RZ, RZ, R14 ;  /* 0x000000ffff037224 */ /* 0x000fca00078e000e */
[----:B------:R-:W-:-:S05]  /*2b090*/  SEL R3, R3, RZ, P1 ;  /* 0x000000ff03037207 */ /* 0x000fca0000800000 */
[----:B------:R-:W-:-:S05]  /*2b0a0*/  IMAD.IADD R2, R2, 0x1, R3 ;  /* 0x0000000102027824 */ /* 0x000fca00078e0203 */
[----:B------:R-:W-:-:S07]  /*2b0b0*/  MOV R13, R2 ;  /* 0x00000002000d7202 */ /* 0x000fce0000000f00 */
[----:B------:R-:W-:Y:S05]  /*2b0c0*/  WARPSYNC.COLLECTIVE R15, `(.L_x_873) ;  /* 0x000000000f087348 */ /* 0x000fea0003c00000 */
[----:B------:R0:W1:Y:S02]  /*2b0d0*/  SHFL.UP P6, R14, R13, R12, R11 ;  /* 0x0400000c0d0e7389 */ /* 0x00006400000c000b */
[----:B01----:R-:W-:Y:S01]  /*2b0e0*/  ENDCOLLECTIVE ;  /* 0x000000000000791b */ /* 0x003fe20003800000 */
.L_x_873:
        /* <DEDUP_REMOVED lines=8> */
.L_x_874:
        /* <DEDUP_REMOVED lines=8> */
.L_x_875:
        /* <DEDUP_REMOVED lines=8> */
.L_x_876:
[----:B------:R-:W-:Y:S02]  /*2b270*/  IMAD.MOV.U32 R12, RZ, RZ, 0x1f ;  /* 0x0000001fff0c7424 */ /* 0x000fe400078e00ff */
[----:B------:R-:W-:Y:S02]  /*2b280*/  IMAD.MOV.U32 R11, RZ, RZ, 0x1f ;  /* 0x0000001fff0b7424 */ /* 0x000fe400078e00ff */
[----:B------:R-:W-:-:S05]  /*2b290*/  IMAD.MOV.U32 R3, RZ, RZ, R14 ;  /* 0x000000ffff037224 */ /* 0x000fca00078e000e */
[----:B------:R-:W-:-:S05]  /*2b2a0*/  SEL R3, R3, RZ, P5 ;  /* 0x000000ff03037207 */ /* 0x000fca0002800000 */
[----:B------:R-:W-:-:S05]  /*2b2b0*/  IMAD.IADD R7, R2, 0x1, R3 ;  /* 0x0000000102077824 */ /* 0x000fca00078e0203 */
[----:B------:R-:W-:-:S07]  /*2b2c0*/  MOV R13, R7 ;  /* 0x00000007000d7202 */ /* 0x000fce0000000f00 */
[----:B------:R-:W-:Y:S05]  /*2b2d0*/  WARPSYNC.COLLECTIVE R15, `(.L_x_877) ;  /* 0x000000000f087348 */ /* 0x000fea0003c00000 */
[----:B------:R0:W1:Y:S02]  /*2b2e0*/  SHFL.IDX P6, R14, R13, R12, R11 ;  /* 0x0000000c0d0e7389 */ /* 0x00006400000c000b */
[----:B01----:R-:W-:Y:S01]  /*2b2f0*/  ENDCOLLECTIVE ;  /* 0x000000000000791b */ /* 0x003fe20003800000 */
.L_x_877:
[----:B------:R-:W-:Y:S01]  /*2b300*/  IMAD.MOV.U32 R9, RZ, RZ, R14 ;  /* 0x000000ffff097224 */ /* 0x000fe200078e000e */
[----:B------:R-:W-:Y:S06]  /*2b310*/  BRA `(.L_x_878) ;  /* 0xffffffd000c07947 */ /* 0x000fec000383ffff */
.L_x_792:
[----:B------:R-:W-:Y:S01]  /*2b320*/  BSSY B0, `(.L_x_879) ;  /* 0x0000008000007945 */ /* 0x000fe20003800000 */
[----:B------:R-:W-:Y:S01]  /*2b330*/  IMAD.MOV.U32 R13, RZ, RZ, R2 ;  /* 0x000000ffff0d7224 */ /* 0x000fe200078e0002 */
[----:B------:R-:W-:Y:S01]  /*2b340*/  MOV R15, 0xffffffff ;  /* 0xffffffff000f7802 */ /* 0x000fe20000000f00 */
[----:B------:R-:W-:Y:S02]  /*2b350*/  IMAD.MOV.U32 R12, RZ, RZ, 0x1 ;  /* 0x00000001ff0c7424 */ /* 0x000fe400078e00ff */
[----:B------:R-:W-:-:S07]  /*2b360*/  IMAD.MOV.U32 R11, RZ, RZ, RZ ;  /* 0x000000ffff0b7224 */ /* 0x000fce00078e00ff */
[----:B0-----:R-:W-:Y:S05]  /*2b370*/  WARPSYNC.COLLECTIVE R15, `(.L_x_880) ;  /* 0x000000000f087348 */ /* 0x001fea0003c00000 */
[----:B------:R1:W2:Y:S02]  /*2b380*/  SHFL.UP P6, R14, R13, R12, R11 ;  /* 0x0400000c0d0e7389 */ /* 0x0002a400000c000b */
[----:B012---:R-:W-:Y:S01]  /*2b390*/  ENDCOLLECTIVE ;  /* 0x000000000000791b */ /* 0x007fe20003800000 */
.L_x_880:
[----:B------:R-:W-:Y:S05]  /*2b3a0*/  BSYNC B0 ;  /* 0x0000000000007941 */ /* 0x000fea0003800000 */
.L_x_879:
[----:B------:R-:W-:Y:S01]  /*2b3b0*/  IMAD.MOV.U32 R3, RZ, RZ, R14 ;  /* 0x000000ffff037224 */ /* 0x000fe200078e000e */
[----:B------:R-:W-:Y:S01]  /*2b3c0*/  MOV R12, 0x2 ;  /* 0x00000002000c7802 */ /* 0x000fe20000000f00 */
[----:B------:R-:W-:Y:S02]  /*2b3d0*/  IMAD.MOV.U32 R11, RZ, RZ, RZ ;  /* 0x000000ffff0b7224 */ /* 0x000fe400078e00ff */
[----:B------:R-:W-:Y:S01]  /*2b3e0*/  IMAD.MOV.U32 R15, RZ, RZ, -0x1 ;  /* 0xffffffffff0f7424 */ /* 0x000fe200078e00ff */
[----:B------:R-:W-:-:S05]  /*2b3f0*/  SEL R3, R3, RZ, P1 ;  /* 0x000000ff03037207 */ /* 0x000fca0000800000 */
[----:B------:R-:W-:-:S04]  /*2b400*/  IMAD.IADD R2, R2, 0x1, R3 ;  /* 0x0000000102027824 */ /* 0x000fc800078e0203 */
[----:B------:R-:W-:-:S07]  /*2b410*/  IMAD.MOV.U32 R13, RZ, RZ, R2 ;  /* 0x000000ffff0d7224 */ /* 0x000fce00078e0002 */
[----:B------:R-:W-:Y:S05]  /*2b420*/  WARPSYNC.COLLECTIVE R15, `(.L_x_881) ;  /* 0x000000000f087348 */ /* 0x000fea0003c00000 */
[----:B------:R0:W1:Y:S02]  /*2b430*/  SHFL.UP P6, R14, R13, R12, R11 ;  /* 0x0400000c0d0e7389 */ /* 0x00006400000c000b */
[----:B01----:R-:W-:Y:S01]  /*2b440*/  ENDCOLLECTIVE ;  /* 0x000000000000791b */ /* 0x003fe20003800000 */
.L_x_881:
[----:B------:R-:W-:Y:S02]  /*2b450*/  IMAD.MOV.U32 R12, RZ, RZ, 0x4 ;  /* 0x00000004ff0c7424 */ /* 0x000fe400078e00ff */
[----:B------:R-:W-:-:S05]  /*2b460*/  IMAD.MOV.U32 R3, RZ, RZ, R14 ;  /* 0x000000ffff037224 */ /* 0x000fca00078e000e */
[----:B------:R-:W-:-:S04]  /*2b470*/  SEL R3, R3, RZ, P2 ;  /* 0x000000ff03037207 */ /* 0x000fc80001000000 */
[----:B------:R-:W-:-:S05]  /*2b480*/  IADD3 R2, R2, R3, RZ ;  /* 0x0000000302027210 */ /* 0x000fca0007ffe0ff */
[----:B------:R-:W-:-:S07]  /*2b490*/  IMAD.MOV.U32 R13, RZ, RZ, R2 ;  /* 0x000000ffff0d7224 */ /* 0x000fce00078e0002 */
[----:B------:R-:W-:Y:S05]  /*2b4a0*/  WARPSYNC.COLLECTIVE R15, `(.L_x_882) ;  /* 0x000000000f087348 */ /* 0x000fea0003c00000 */
[----:B------:R0:W1:Y:S02]  /*2b4b0*/  SHFL.UP P6, R14, R13, R12, R11 ;  /* 0x0400000c0d0e7389 */ /* 0x00006400000c000b */
[----:B01----:R-:W-:Y:S01]  /*2b4c0*/  ENDCOLLECTIVE ;  /* 0x000000000000791b */ /* 0x003fe20003800000 */
.L_x_882:
        /* <DEDUP_REMOVED lines=8> */
.L_x_883:
        /* <DEDUP_REMOVED lines=8> */
.L_x_884:
[----:B------:R-:W-:Y:S02]  /*2b5d0*/  IMAD.MOV.U32 R12, RZ, RZ, 0x1f ;  /* 0x0000001fff0c7424 */ /* 0x000fe400078e00ff */
[----:B------:R-:W-:Y:S02]  /*2b5e0*/  IMAD.MOV.U32 R11, RZ, RZ, 0x1f ;  /* 0x0000001fff0b7424 */ /* 0x000fe400078e00ff */
[----:B------:R-:W-:-:S05]  /*2b5f0*/  IMAD.MOV.U32 R3, RZ, RZ, R14 ;  /* 0x000000ffff037224 */ /* 0x000fca00078e000e */
[----:B------:R-:W-:-:S04]  /*2b600*/  SEL R3, R3, RZ, P5 ;  /* 0x000000ff03037207 */ /* 0x000fc80002800000 */
[----:B------:R-:W-:-:S05]  /*2b610*/  IADD3 R7, R2, R3, RZ ;  /* 0x0000000302077210 */ /* 0x000fca0007ffe0ff */
[----:B------:R-:W-:-:S07]  /*2b620*/  IMAD.MOV.U32 R13, RZ, RZ, R7 ;  /* 0x000000ffff0d7224 */ /* 0x000fce00078e0007 */
[----:B------:R-:W-:Y:S05]  /*2b630*/  WARPSYNC.COLLECTIVE R15, `(.L_x_885) ;  /* 0x000000000f087348 */ /* 0x000fea0003c00000 */
[----:B------:R0:W1:Y:S02]  /*2b640*/  SHFL.IDX P6, R14, R13, R12, R11 ;  /* 0x0000000c0d0e7389 */ /* 0x00006400000c000b */
[----:B01----:R-:W-:Y:S01]  /*2b650*/  ENDCOLLECTIVE ;  /* 0x000000000000791b */ /* 0x003fe20003800000 */
.L_x_885:
[----:B------:R-:W-:Y:S01]  /*2b660*/  MOV R9, R14 ;  /* 0x0000000e00097202 */ /* 0x000fe20000000f00 */
[----:B------:R-:W-:Y:S06]  /*2b670*/  BRA `(.L_x_886) ;  /* 0xffffffd000947947 */ /* 0x000fec000383ffff */
.L_x_794:
[----:B------:R-:W-:Y:S01]  /*2b680*/  BSSY B0, `(.L_x_887) ;  /* 0x0000006000007945 */ /* 0x000fe20003800000 */
[----:B------:R-:W-:Y:S01]  /*2b690*/  PLOP3.LUT P6, PT, P6, PT, PT, 0x8, 0x0 ;  /* 0x000000000000781c */ /* 0x000fe200037ce170 */
[----:B------:R-:W-:-:S12]  /*2b6a0*/  IMAD.MOV.U32 R15, RZ, RZ, -0x1 ;  /* 0xffffffffff0f7424 */ /* 0x000fd800078e00ff */
[----:B0-----:R-:W-:Y:S05]  /*2b6b0*/  WARPSYNC.COLLECTIVE R15, `(.L_x_888) ;  /* 0x000000000f087348 */ /* 0x001fea0003c00000 */
[----:B------:R-:W-:Y:S01]  /*2b6c0*/  VOTE.ANY R14, PT, P6 ;  /* 0x00000000000e7806 */ /* 0x000fe200030e0100 */
[----:B0-----:R-:W-:Y:S06]  /*2b6d0*/  ENDCOLLECTIVE ;  /* 0x000000000000791b */ /* 0x001fec0003800000 */
.L_x_888:
[----:B------:R-:W-:Y:S05]  /*2b6e0*/  BSYNC B0 ;  /* 0x0000000000007941 */ /* 0x000fea0003800000 */
.L_x_887:
[----:B------:R-:W-:Y:S02]  /*2b6f0*/  IMAD.MOV.U32 R3, RZ, RZ, R14 ;  /* 0x000000ffff037224 */ /* 0x000fe400078e000e */
[----:B------:R-:W-:Y:S02]  /*2b700*/  IMAD.MOV.U32 R13, RZ, RZ, R4 ;  /* 0x000000ffff0d7224 */ /* 0x000fe400078e0004 */
[----:B------:R-:W0:Y:S01]  /*2b710*/  POPC R0, R3 ;  /* 0x0000000300007309 */ /* 0x000e220000000000 */
[----:B------:R-:W-:Y:S02]  /*2b720*/  IMAD.MOV.U32 R11, RZ, RZ, 0x1f ;  /* 0x0000001fff0b7424 */ /* 0x000fe400078e00ff */
[----:B------:R-:W-:Y:S01]  /*2b730*/  IMAD.MOV.U32 R15, RZ, RZ, -0x1 ;  /* 0xffffffffff0f7424 */ /* 0x000fe200078e00ff */
[----:B0-----:R-:W-:-:S07]  /*2b740*/  MOV R12, R0 ;  /* 0x00000000000c7202 */ /* 0x001fce0000000f00 */
[----:B------:R-:W-:Y:S05]  /*2b750*/  WARPSYNC.COLLECTIVE R15, `(.L_x_889) ;  /* 0x000000000f087348 */ /* 0x000fea0003c00000 */
[----:B------:R0:W1:Y:S02]  /*2b760*/  SHFL.IDX P6, R14, R13, R12, R11 ;  /* 0x0000000c0d0e7389 */ /* 0x00006400000c000b */
[----:B01----:R-:W-:Y:S01]  /*2b770*/  ENDCOLLECTIVE ;  /* 0x000000000000791b */ /* 0x003fe20003800000 */
.L_x_889:
[----:B------:R-:W-:Y:S01]  /*2b780*/  MOV R13, R6 ;  /* 0x00000006000d7202 */ /* 0x000fe20000000f00 */
[----:B------:R-:W-:-:S07]  /*2b790*/  IMAD.MOV.U32 R4, RZ, RZ, R14 ;  /* 0x000000ffff047224 */ /* 0x000fce00078e000e */
[----:B------:R-:W-:Y:S05]  /*2b7a0*/  WARPSYNC.COLLECTIVE R15, `(.L_x_890) ;  /* 0x000000000f087348 */ /* 0x000fea0003c00000 */
[----:B------:R0:W1:Y:S02]  /*2b7b0*/  SHFL.IDX P6, R14, R13, R12, R11 ;  /* 0x0000000c0d0e7389 */ /* 0x00006400000c000b */
[----:B01----:R-:W-:Y:S01]  /*2b7c0*/  ENDCOLLECTIVE ;  /* 0x000000000000791b */ /* 0x003fe20003800000 */
.L_x_890:
[----:B------:R-:W-:Y:S01]  /*2b7d0*/  IMAD.MOV.U32 R6, RZ, RZ, R14 ;  /* 0x000000ffff067224 */ /* 0x000fe200078e000e */
[----:B------:R-:W-:Y:S06]  /*2b7e0*/  BRA `(.L_x_891) ;  /* 0xffffffd000747947 */ /* 0x000fec000383ffff */
.L_x_796:
[----:B------:R-:W-:Y:S01]  /*2b7f0*/  BSSY B0, `(.L_x_892) ;  /* 0x0000007000007945 */ /* 0x000fe20003800000 */
[----:B------:R-:W-:Y:S01]  /*2b800*/  IMAD.MOV.U32 R13, RZ, RZ, R7 ;  /* 0x000000ffff0d7224 */ /* 0x000fe200078e0007 */
[----:B------:R-:W-:Y:S01]  /*2b810*/  MOV R15, 0xffffffff ;  /* 0xffffffff000f7802 */ /* 0x000fe20000000f00 */
[----:B------:R-:W-:-:S07]  /*2b820*/  IMAD.MOV.U32 R11, RZ, RZ, 0x1f ;  /* 0x0000001fff0b7424 */ /* 0x000fce00078e00ff */
[----:B0123--:R-:W-:Y:S05]  /*2b830*/  WARPSYNC.COLLECTIVE R15, `(.L_x_893) ;  /* 0x000000000f087348 */ /* 0x00ffea0003c00000 */
[----:B------:R4:W0:Y:S02]  /*2b840*/  SHFL.IDX P6, R14, R13, R12, R11 ;  /* 0x0000000c0d0e7389 */ /* 0x00082400000c000b */
[----:B01234-:R-:W-:Y:S01]  /*2b850*/  ENDCOLLECTIVE ;  /* 0x000000000000791b */ /* 0x01ffe20003800000 */
.L_x_893:
[----:B------:R-:W-:Y:S05]  /*2b860*/  BSYNC B0 ;  /* 0x0000000000007941 */ /* 0x000fea0003800000 */
.L_x_892:
[----:B------:R-:W-:Y:S01]  /*2b870*/  IMAD.MOV.U32 R7, RZ, RZ, R14 ;  /* 0x000000ffff077224 */ /* 0x000fe200078e000e */
[----:B------:R-:W-:Y:S06]  /*2b880*/  BRA `(.L_x_894) ;  /* 0xffffffd000647947 */ /* 0x000fec000383ffff */
.L_x_800:
[----:B0-----:R0:W1:Y:S02]  /*2b890*/  SYNCS.PHASECHK.TRANS64.TRYWAIT P0, [R0+URZ+0x36820], R3 ;  /* 0x03682003000075a7 */ /* 0x001064000800017f */
[----:B-1----:R-:W-:Y:S05]  /*2b8a0*/  @!P0 NANOSLEEP.SYNCS 0x989680 ;  /* 0x009896800000895d */ /* 0x002fea0003900000 */
[----:B------:R-:W1:Y:S02]  /*2b8b0*/  @!P0 SYNCS.PHASECHK.TRANS64 P0, [R0+URZ+0x36820], R3 ;  /* 0x03682003000085a7 */ /* 0x000e64000800007f */
[----:B-1----:R-:W-:Y:S05]  /*2b8c0*/  @!P0 BRA `(.L_x_800) ;  /* 0xfffffffc00f08947 */ /* 0x002fea000383ffff */
[----:B------:R-:W-:Y:S05]  /*2b8d0*/  BRA `(.L_x_895) ;  /* 0xffffffd400fc7947 */ /* 0x000fea000383ffff */
.L_x_801:
[----:B------:R-:W1:Y:S01]  /*2b8e0*/  S2R R2, SR_TID.X ;  /* 0x0000000000027919 */ /* 0x000e620000002100 */
[----:B------:R-:W-:Y:S01]  /*2b8f0*/  BSSY B0, `(.L_x_896) ;  /* 0x000000a000007945 */ /* 0x000fe20003800000 */
[----:B------:R-:W-:Y:S01]  /*2b900*/  IMAD.MOV.U32 R12, RZ, RZ, RZ ;  /* 0x000000ffff0c7224 */ /* 0x000fe200078e00ff */
[----:B------:R-:W-:Y:S01]  /*2b910*/  MOV R11, 0x1f ;  /* 0x0000001f000b7802 */ /* 0x000fe20000000f00 */
[----:B------:R-:W-:Y:S01]  /*2b920*/  IMAD.MOV.U32 R15, RZ, RZ, -0x1 ;  /* 0xffffffffff0f7424 */ /* 0x000fe200078e00ff */
[----:B-1----:R-:W-:-:S04]  /*2b930*/  SHF.R.U32.HI R2, RZ, 0x5, R2 ;  /* 0x00000005ff027819 */ /* 0x002fc80000011602 */
[----:B------:R-:W-:-:S05]  /*2b940*/  LOP3.LUT R2, R2, 0x3, RZ, 0xc0, !PT ;  /* 0x0000000302027812 */ /* 0x000fca00078ec0ff */
[----:B------:R-:W-:-:S07]  /*2b950*/  IMAD.MOV.U32 R13, RZ, RZ, R2 ;  /* 0x000000ffff0d7224 */ /* 0x000fce00078e0002 */
[----:B0-----:R-:W-:Y:S05]  /*2b960*/  WARPSYNC.COLLECTIVE R15, `(.L_x_897) ;  /* 0x000000000f087348 */ /* 0x001fea0003c00000 */
[----:B------:R1:W2:Y:S02]  /*2b970*/  SHFL.IDX P6, R14, R13, R12, R11 ;  /* 0x0000000c0d0e7389 */ /* 0x0002a400000c000b */
[----:B012---:R-:W-:Y:S01]  /*2b980*/  ENDCOLLECTIVE ;  /* 0x000000000000791b */ /* 0x007fe20003800000 */
.L_x_897:
[----:B------:R-:W-:Y:S05]  /*2b990*/  BSYNC B0 ;  /* 0x0000000000007941 */ /* 0x000fea0003800000 */
.L_x_896:
[----:B------:R-:W-:Y:S05]  /*2b9a0*/  BRA `(.L_x_898) ;  /* 0xffffffd400e47947 */ /* 0x000fea000383ffff */
.L_x_802:
[----:B------:R-:W-:Y:S01]  /*2b9b0*/  BSSY B0, `(.L_x_899) ;  /* 0x0000006000007945 */ /* 0x000fe20003800000 */
[----:B------:R-:W-:-:S07]  /*2b9c0*/  IMAD.MOV.U32 R15, RZ, RZ, -0x1 ;  /* 0xffffffffff0f7424 */ /* 0x000fce00078e00ff */
[----:B01----:R-:W-:Y:S05]  /*2b9d0*/  WARPSYNC.COLLECTIVE R15, `(.L_x_900) ;  /* 0x000000000f0c7348 */ /* 0x003fea0003c00000 */
[----:B------:R-:W-:Y:S02]  /*2b9e0*/  ELECT P6, UR62, PT ;  /* 0x00000000003e782f */ /* 0x000fe400038c0000 */
[----:B------:R-:W-:Y:S01]  /*2b9f0*/  MOV R14, UR62 ;  /* 0x0000003e000e7c02 */ /* 0x000fe20008000f00 */
[----:B01----:R-:W-:Y:S10]  /*2ba00*/  ENDCOLLECTIVE ;  /* 0x000000000000791b */ /* 0x003ff40003800000 */
.L_x_900:
[----:B------:R-:W-:Y:S05]  /*2ba10*/  BSYNC B0 ;  /* 0x0000000000007941 */ /* 0x000fea0003800000 */
.L_x_899:
[----:B------:R-:W-:Y:S05]  /*2ba20*/  BRA `(.L_x_901) ;  /* 0xffffffd400d87947 */ /* 0x000fea000383ffff */
.L_x_804:
[----:B0-----:R0:W1:Y:S02]  /*2ba30*/  SYNCS.PHASECHK.TRANS64.TRYWAIT P0, [R6+URZ], R5 ;  /* 0x00000005060075a7 */ /* 0x001064000800017f */
[----:B-1----:R-:W-:Y:S05]  /*2ba40*/  @!P0 NANOSLEEP.SYNCS 0x989680 ;  /* 0x009896800000895d */ /* 0x002fea0003900000 */
[----:B------:R-:W1:Y:S02]  /*2ba50*/  @!P0 SYNCS.PHASECHK.TRANS64 P0, [R6+URZ], R5 ;  /* 0x00000005060085a7 */ /* 0x000e64000800007f */
[----:B-1----:R-:W-:Y:S05]  /*2ba60*/  @!P0 BRA `(.L_x_804) ;  /* 0xfffffffc00f08947 */ /* 0x002fea000383ffff */
[----:B------:R-:W-:Y:S05]  /*2ba70*/  BRA `(.L_x_902) ;  /* 0xffffffd800187947 */ /* 0x000fea000383ffff */
.L_x_805:
[----:B-1----:R1:W2:Y:S02]  /*2ba80*/  SYNCS.PHASECHK.TRANS64.TRYWAIT P0, [R7+URZ], R2 ;  /* 0x00000002070075a7 */ /* 0x0022a4000800017f */
[----:B--2---:R-:W-:Y:S05]  /*2ba90*/  @!P0 NANOSLEEP.SYNCS 0x989680 ;  /* 0x009896800000895d */ /* 0x004fea0003900000 */
[----:B------:R-:W2:Y:S02]  /*2baa0*/  @!P0 SYNCS.PHASECHK.TRANS64 P0, [R7+URZ], R2 ;  /* 0x00000002070085a7 */ /* 0x000ea4000800007f */
[----:B--2---:R-:W-:Y:S05]  /*2bab0*/  @!P0 BRA `(.L_x_805) ;  /* 0xfffffffc00f08947 */ /* 0x004fea000383ffff */
[----:B------:R-:W-:Y:S05]  /*2bac0*/  BRA `(.L_x_903) ;  /* 0xffffffd8000c7947 */ /* 0x000fea000383ffff */
.L_x_807:
[----:B--2---:R2:W3:Y:S02]  /*2bad0*/  SYNCS.PHASECHK.TRANS64.TRYWAIT P0, [R4+URZ], R5 ;  /* 0x00000005040075a7 */ /* 0x0044e4000800017f */
[----:B---3--:R-:W-:Y:S05]  /*2bae0*/  @!P0 NANOSLEEP.SYNCS 0x989680 ;  /* 0x009896800000895d */ /* 0x008fea0003900000 */
[----:B------:R-:W3:Y:S02]  /*2baf0*/  @!P0 SYNCS.PHASECHK.TRANS64 P0, [R4+URZ], R5 ;  /* 0x00000005040085a7 */ /* 0x000ee4000800007f */
[----:B---3--:R-:W-:Y:S05]  /*2bb00*/  @!P0 BRA `(.L_x_807) ;  /* 0xfffffffc00f08947 */ /* 0x008fea000383ffff */
[----:B------:R-:W-:Y:S05]  /*2bb10*/  BRA `(.L_x_904) ;  /* 0xffffffd800107947 */ /* 0x000fea000383ffff */
.L_x_905:
        /* <DEDUP_REMOVED lines=14> */
.L_x_3025:


//--------------------- .text._ZN7cutlass13device_kernelIN5flash11enable_sm90INS1_16FlashAttnFwdSm90INS1_25CollectiveMainloopFwdSm90ILi2EN4cute5tupleIJNS5_1CILi1EEES8_S8_EEENS6_IJNS7_ILi128EEENS7_ILi96EEENS7_ILi192EEEEEELi192ENS_6half_tEfNS_4arch4Sm90ELb0ELb1ELb1ELb0ELb0ELb0ELb0ELb1ELb1ELb1ELb1ELb0EEENS1_21CollectiveEpilogueFwdINS6_IJSA_SC_SB_EEES9_SE_SG_Li256ELb0ELb1ELb1ELb0EEENS1_19SingleTileSchedulerILb0ELb1ELb1ELi128EEEEEEEEEvNT_6ParamsE --------------------------
	.section	.text._ZN7cutlass13device_kernelIN5flash11enable_sm90INS1_16FlashAttnFwdSm90INS1_25CollectiveMainloopFwdSm90ILi2EN4cute5tupleIJNS5_1CILi1EEES8_S8_EEENS6_IJNS7_ILi128EEENS7_ILi96EEENS7_ILi192EEEEEELi192ENS_6half_tEfNS_4arch4Sm90ELb0ELb1ELb1ELb0ELb0ELb0ELb0ELb1ELb1ELb1ELb1ELb0EEENS1_21CollectiveEpilogueFwdINS6_IJSA_SC_SB_EEES9_SE_SG_Li256ELb0ELb1ELb1ELb0EEENS1_19SingleTileSchedulerILb0ELb1ELb1ELi128EEEEEEEEEvNT_6ParamsE,"ax",@progbits
	.align	128
.text._ZN7cutlass13device_kernelIN5flash11enable_sm90INS1_16FlashAttnFwdSm90INS1_25CollectiveMainloopFwdSm90ILi2EN4cute5tupleIJNS5_1CILi1EEES8_S8_EEENS6_IJNS7_ILi128EEENS7_ILi96EEENS7_ILi192EEEEEELi192ENS_6half_tEfNS_4arch4Sm90ELb0ELb1ELb1ELb0ELb0ELb0ELb0ELb1ELb1ELb1ELb1ELb0EEENS1_21CollectiveEpilogueFwdINS6_IJSA_SC_SB_EEES9_SE_SG_Li256ELb0ELb1ELb1ELb0EEENS1_19SingleTileSchedulerILb0ELb1ELb1ELi128EEEEEEEEEvNT_6ParamsE:
        .type           _ZN7cutlass13device_kernelIN5flash11enable_sm90INS1_16FlashAttnFwdSm90INS1_25CollectiveMainloopFwdSm90ILi2EN4cute5tupleIJNS5_1CILi1EEES8_S8_EEENS6_IJNS7_ILi128EEENS7_ILi96EEENS7_ILi192EEEEEELi192ENS_6half_tEfNS_4arch4Sm90ELb0ELb1ELb1ELb0ELb0ELb0ELb0ELb1ELb1ELb1ELb1ELb0EEENS1_21CollectiveEpilogueFwdINS6_IJSA_SC_SB_EEES9_SE_SG_Li256ELb0ELb1ELb1ELb0EEENS1_19SingleTileSchedulerILb0ELb1ELb1ELi128EEEEEEEEEvNT_6ParamsE,@function
        .size           _ZN7cutlass13device_kernelIN5flash11enable_sm90INS1_16FlashAttnFwdSm90INS1_25CollectiveMainloopFwdSm90ILi2EN4cute5tupleIJNS5_1CILi1EEES8_S8_EEENS6_IJNS7_ILi128EEENS7_ILi96EEENS7_ILi192EEEEEELi192ENS_6half_tEfNS_4arch4Sm90ELb0ELb1ELb1ELb0ELb0ELb0ELb0ELb1ELb1ELb1ELb1ELb0EEENS1_21CollectiveEpilogueFwdINS6_IJSA_SC_SB_EEES9_SE_SG_Li256ELb0ELb1ELb1ELb0EEENS1_19SingleTileSchedulerILb0ELb1ELb1ELi128EEEEEEEEEvNT_6ParamsE,(.L_x_3026 - _ZN7cutlass13device_kernelIN5flash11enable_sm90INS1_16FlashAttnFwdSm90INS1_25CollectiveMainloopFwdSm90ILi2EN4cute5tupleIJNS5_1CILi1EEES8_S8_EEENS6_IJNS7_ILi128EEENS7_ILi96EEENS7_ILi192EEEEEELi192ENS_6half_tEfNS_4arch4Sm90ELb0ELb1ELb1ELb0ELb0ELb0ELb0ELb1ELb1ELb1ELb1ELb0EEENS1_21CollectiveEpilogueFwdINS6_IJSA_SC_SB_EEES9_SE_SG_Li256ELb0ELb1ELb1ELb0EEENS1_19SingleTileSchedulerILb0ELb1ELb1ELi128EEEEEEEEEvNT_6ParamsE)
        .other          _ZN7cutlass13device_kernelIN5flash11enable_sm90INS1_16FlashAttnFwdSm90INS1_25CollectiveMainloopFwdSm90ILi2EN4cute5tupleIJNS5_1CILi1EEES8_S8_EEENS6_IJNS7_ILi128EEENS7_ILi96EEENS7_ILi192EEEEEELi192ENS_6half_tEfNS_4arch4Sm90ELb0ELb1ELb1ELb0ELb0ELb0ELb0ELb1ELb1ELb1ELb1ELb0EEENS1_21CollectiveEpilogueFwdINS6_IJSA_SC_SB_EEES9_SE_SG_Li256ELb0ELb1ELb1ELb0EEENS1_19SingleTileSchedulerILb0ELb1ELb1ELi128EEEEEEEEEvNT_6ParamsE,@"STO_CUDA_ENTRY STV_DEFAULT"
_ZN7cutlass13device_kernelIN5flash11enable_sm90INS1_16FlashAttnFwdSm90INS1_25CollectiveMainloopFwdSm90ILi2EN4cute5tupleIJNS5_1CILi1EEES8_S8_EEENS6_IJNS7_ILi128EEENS7_ILi96EEENS7_ILi192EEEEEELi192ENS_6half_tEfNS_4arch4Sm90ELb0ELb1ELb1ELb0ELb0ELb0ELb0ELb1ELb1ELb1ELb1ELb0EEENS1_21CollectiveEpilogueFwdINS6_IJSA_SC_SB_EEES9_SE_SG_Li256ELb0ELb1ELb1ELb0EEENS1_19SingleTileSchedulerILb0ELb1ELb1ELi128EEEEEEEEEvNT_6ParamsE:
        /* <DEDUP_REMOVED lines=18> */
.L_x_907:
[----:B------:R-:W-:Y:S05]  /*0120*/  BSYNC B0 ;  /* 0x0000000000007941 */ /* 0x000fea0003800000 */
.L_x_906:
        /* <DEDUP_REMOVED lines=41> */
.L_x_908:
        /* <DEDUP_REMOVED lines=22> */
.L_x_909:
        /* <DEDUP_REMOVED lines=18> */
.L_x_910:
        /* <DEDUP_REMOVED lines=22> */
.L_x_911:
        /* <DEDUP_REMOVED lines=22> */
.L_x_912:
        /* <DEDUP_REMOVED lines=9> */
.L_x_915:
        /* <DEDUP_REMOVED lines=19> */
[----:B0-----:R-:W0:Y:S01]  /*0ac0*/  LDC.64 R2, c[0x0][0x418] ;  /* 0x00010600ff027b82 */ /* 0x001e220000000a00 */
[----:B------:R-:W-:Y:S01]  /*0ad0*/  ULDC UR4, c[0x0][0x448] ;  /* 0x0001120000047ab9 */ /* 0x000fe20000000800 */
[----:B------:R-:W1:Y:S01]  /*0ae0*/  S2R R0, SR_TID.X ;  /* 0x0000000000007919 */ /* 0x000e620000002100 */
[----:B------:R-:W-:-:S03]  /*0af0*/  UISETP.NE.AND UP0, UPT, UR4, 0x1, UPT ;  /* 0x000000010400788c */ /* 0x000fc6000bf05270 */
[----:B------:R-:W-:Y:S02]  /*0b00*/  ULDC.64 UR4, c[0x0][0x9e0] ;  /* 0x0002780000047ab9 */ /* 0x000fe40000000a00 */
[----:B------:R-:W2:Y:S01]  /*0b10*/  LDC R22, c[0x0][0x288] ;  /* 0x0000a200ff167b82 */ /* 0x000ea20000000800 */
[----:B------:R-:W-:-:S05]  /*0b20*/  UISETP.GE.AND UP1, UPT, UR5, 0x1, UPT ;  /* 0x000000010500788c */ /* 0x000fca000bf26270 */
[----:B------:R-:W-:Y:S01]  /*0b30*/  @UP0 ULDC UR9, c[0x0][0x44c] ;  /* 0x0001130000090ab9 */ /* 0x000fe20000000800 */
[----:B------:R-:W-:Y:S01]  /*0b40*/  @UP0 ULDC UR11, c[0x0][0x450] ;  /* 0x00011400000b0ab9 */ /* 0x000fe20000000800 */
[----:B------:R-:W3:Y:S01]  /*0b50*/  LDC R16, c[0x0][0x424] ;  /* 0x00010900ff107b82 */ /* 0x000ee20000000800 */
[----:B------:R-:W-:-:S07]  /*0b60*/  PLOP3.LUT P1, PT, PT, PT, UP1, 0x80, 0x0 ;  /* 0x000000000000781c */ /* 0x000fce0003f2f018 */
[----:B------:R-:W4:Y:S01]  /*0b70*/  LDC R5, c[0x0][0x2f0] ;  /* 0x0000bc00ff057b82 */ /* 0x000f220000000800 */
[----:B0-----:R-:W-:-:S04]  /*0b80*/  ISETP.NE.U32.AND P0, PT, R2, RZ, PT ;  /* 0x000000ff0200720c */ /* 0x001fc80003f05070 */
[----:B------:R-:W-:-:S03]  /*0b90*/  ISETP.NE.AND.EX P0, PT, R3, RZ, PT, P0 ;  /* 0x000000ff0300720c */ /* 0x000fc60003f05300 */
[----:B------:R-:W0:Y:S01]  /*0ba0*/  S2UR UR38, SR_CTAID.X ;  /* 0x00000000002679c3 */ /* 0x000e220000002500 */
[----:B--2---:R-:W-:Y:S01]  /*0bb0*/  IADD3 R3, -R22, 0x1, RZ ;  /* 0x0000000116037810 */ /* 0x004fe20007ffe1ff */
[----:B-1----:R-:W-:Y:S01]  /*0bc0*/  VIADD R120, R0, 0xffffff80 ;  /* 0xffffff8000787836 */ /* 0x002fe20000000000 */
[----:B---3--:R-:W-:-:S05]  /*0bd0*/  SEL R16, R16, 0x1, P0 ;  /* 0x0000000110107807 */ /* 0x008fca0000000000 */
[CC--:B----4-:R-:W-:Y:S02]  /*0be0*/  IMAD R3, R16.reuse, R5.reuse, R3 ;  /* 0x0000000510037224 */ /* 0x0d0fe400078e0203 */
[----:B------:R-:W-:-:S03]  /*0bf0*/  IMAD R18, R16, R5, RZ ;  /* 0x0000000510127224 */ /* 0x000fc600078e02ff */
[----:B------:R-:W-:Y:S01]  /*0c00*/  R2UR UR10, R3 ;  /* 0x00000000030a72ca */ /* 0x000fe200000e0000 */
[----:B0-----:R-:W-:-:S04]  /*0c10*/  USHF.L.U32 UR38, UR38, 0x7, URZ ;  /* 0x0000000726267899 */ /* 0x001fc8000800063f */
[----:B------:R-:W-:Y:S02]  /*0c20*/  @UP0 UIADD3 UR8, UR38, 0x7f, URZ ;  /* 0x0000007f26080890 */ /* 0x000fe4000fffe03f */
[----:B------:R-:W-:Y:S02]  /*0c30*/  UIADD3 UR7, UR38, 0x7f, URZ ;  /* 0x0000007f26077890 */ /* 0x000fe4000fffe03f */
[----:B------:R-:W-:-:S04]  /*0c40*/  UIMAD.WIDE.U32 UR8, UR8, UR9, URZ ;  /* 0x00000009080872a5 */ /* 0x000fc8000f8e003f */
[----:B------:R-:W-:-:S04]  /*0c50*/  @UP0 USHF.R.U32.HI UR7, URZ, UR11, UR9 ;  /* 0x0000000b3f070299 */ /* 0x000fc80008011609 */
[----:B------:R-:W-:-:S04]  /*0c60*/  UIADD3 UR7, UR10, UR7, URZ ;  /* 0x000000070a077290 */ /* 0x000fc8000fffe03f */
[----:B------:R-:W-:-:S06]  /*0c70*/  UIADD3 UR4, UR7, UR4, URZ ;  /* 0x0000000407047290 */ /* 0x000fcc000fffe03f */
[----:B------:R-:W-:Y:S01]  /*0c80*/  IMAD.U32 R0, RZ, RZ, UR4 ;  /* 0x00000004ff007e24 */ /* 0x000fe2000f8e00ff */
[----:B------:R-:W-:Y:S06]  /*0c90*/  @!P1 BRA `(.L_x_917) ;  /* 0x0000000000409947 */ /* 0x000fec0003800000 */
[----:B------:R-:W-:Y:S01]  /*0ca0*/  ISETP.LT.AND P0, PT, RZ, UR7, PT ;  /* 0x00000007ff007c0c */ /* 0x000fe2000bf01270 */
[----:B------:R-:W-:-:S12]  /*0cb0*/  UIADD3 UR4, UR7, -0x1, URZ ;  /* 0xffffffff07047890 */ /* 0x000fd8000fffe03f */
[----:B------:R-:W-:Y:S05]  /*0cc0*/  @P0 BRA `(.L_x_918) ;  /* 0x00000000001c0947 */ /* 0x000fea0003800000 */
[----:B------:R-:W-:Y:S02]  /*0cd0*/  UISETP.NE.AND UP1, UPT, UR5, 0x1, UPT ;  /* 0x000000010500788c */ /* 0x000fe4000bf25270 */
[----:B------:R-:W-:-:S09]  /*0ce0*/  UIADD3 UR4, -UR7, URZ, URZ ;  /* 0x0000003f07047290 */ /* 0x000fd2000fffe13f */
[----:B------:R-:W-:Y:S02]  /*0cf0*/  @UP1 ULDC.64 UR10, c[0x0][0x9e8] ;  /* 0x00027a00000a1ab9 */ /* 0x000fe40000000a00 */
[----:B------:R-:W-:-:S04]  /*0d00*/  UIMAD.WIDE.U32 UR8, UR4, UR10, URZ ;  /* 0x0000000a040872a5 */ /* 0x000fc8000f8e003f */
[----:B------:R-:W-:-:S04]  /*0d10*/  @UP1 USHF.R.U32.HI UR4, URZ, UR11, UR9 ;  /* 0x0000000b3f041299 */ /* 0x000fc80008011609 */
[----:B------:R-:W-:Y:S01]  /*0d20*/  ULOP3.LUT UR4, URZ, UR4, URZ, 0x33, !UPT ;  /* 0x000000043f047292 */ /* 0x000fe2000f8e333f */
[----:B------:R-:W-:Y:S11]  /*0d30*/  BRA `(.L_x_919) ;  /* 0x0000000000107947 */ /* 0x000ff60003800000 */
.L_x_918:
[----:B------:R-:W-:-:S11]  /*0d40*/  UISETP.NE.AND UP1, UPT, UR5, 0x1, UPT ;  /* 0x000000010500788c */ /* 0x000fd6000bf25270 */
[----:B------:R-:W-:Y:S02]  /*0d50*/  @UP1 ULDC.64 UR10, c[0x0][0x9e8] ;  /* 0x00027a00000a1ab9 */ /* 0x000fe40000000a00 */
[----:B------:R-:W-:-:S04]  /*0d60*/  UIMAD.WIDE.U32 UR8, UR4, UR10, URZ ;  /* 0x0000000a040872a5 */ /* 0x000fc8000f8e003f */
[----:B------:R-:W-:-:S12]  /*0d70*/  @UP1 USHF.R.U32.HI UR4, URZ, UR11, UR9 ;  /* 0x0000000b3f041299 */ /* 0x000fd80008011609 */
.L_x_919:
[----:B------:R-:W-:-:S06]  /*0d80*/  UIMAD UR4, UR4, UR5, UR5 ;  /* 0x00000005040472a4 */ /* 0x000fcc000f8e0205 */
[----:B------:R-:W-:-:S07]  /*0d90*/  VIMNMX R0, R0, UR4, PT ;  /* 0x0000000400007c48 */ /* 0x000fce000bfe0100 */
.L_x_917:
[-C--:B------:R-:W-:Y:S01]  /*0da0*/  IMAD R22, R16, R5.reuse, -R22 ;  /* 0x0000000510167224 */ /* 0x080fe200078e0a16 */
[----:B------:R-:W-:Y:S01]  /*0db0*/  @UP0 ULDC UR8, c[0x0][0x44c] ;  /* 0x0001130000080ab9 */ /* 0x000fe20000000800 */
[----:B------:R-:W-:Y:S01]  /*0dc0*/  VIADD R2, R0, 0x5f ;  /* 0x0000005f00027836 */ /* 0x000fe20000000000 */
[----:B------:R-:W-:Y:S01]  /*0dd0*/  UIMAD.WIDE.U32 UR8, UR38, UR8, URZ ;  /* 0x00000008260872a5 */ /* 0x000fe2000f8e003f */
[----:B------:R-:W-:Y:S01]  /*0de0*/  IMAD R0, R16, R5, 0x5f ;  /* 0x0000005f10007424 */ /* 0x000fe200078e0205 */
[----:B------:R-:W-:Y:S01]  /*0df0*/  R2UR UR7, R22 ;  /* 0x00000000160772ca */ /* 0x000fe200000e0000 */
[----:B------:R-:W-:Y:S01]  /*0e00*/  @UP0 ULDC UR10, c[0x0][0x450] ;  /* 0x00011400000a0ab9 */ /* 0x000fe20000000800 */
[----:B------:R-:W-:Y:S01]  /*0e10*/  IMAD.HI R2, R2, 0x2aaaaaab, RZ ;  /* 0x2aaaaaab02027827 */ /* 0x000fe200078e02ff */
[----:B------:R-:W-:Y:S01]  /*0e20*/  UMOV UR4, UR38 ;  /* 0x0000002600047c82 */ /* 0x000fe20008000000 */
[----:B------:R-:W-:Y:S02]  /*0e30*/  @UP0 USHF.R.U32.HI UR4, URZ, UR10, UR9 ;  /* 0x0000000a3f040299 */ /* 0x000fe40008011609 */
[----:B------:R-:W-:Y:S01]  /*0e40*/  IMAD.HI R0, R0, 0x2aaaaaab, RZ ;  /* 0x2aaaaaab00007827 */ /* 0x000fe200078e02ff */
[----:B------:R-:W-:-:S04]  /*0e50*/  SHF.R.U32.HI R5, RZ, 0x1f, R2 ;  /* 0x0000001fff057819 */ /* 0x000fc80000011602 */
[----:B------:R-:W-:Y:S02]  /*0e60*/  SHF.R.U32.HI R3, RZ, 0x1f, R0 ;  /* 0x0000001fff037819 */ /* 0x000fe40000011600 */
[----:B------:R-:W-:Y:S01]  /*0e70*/  UIADD3 UR4, UR7, UR4, URZ ;  /* 0x0000000407047290 */ /* 0x000fe2000fffe03f */
[----:B------:R-:W-:Y:S02]  /*0e80*/  LEA.HI.SX32 R2, R2, R5, 0x1c ;  /* 0x0000000502027211 */ /* 0x000fe400078fe2ff */
[----:B------:R-:W-:Y:S01]  /*0e90*/  ULDC UR7, c[0x0][0x9dc] ;  /* 0x0002770000077ab9 */ /* 0x000fe20000000800 */
[----:B------:R-:W-:Y:S01]  /*0ea0*/  LEA.HI.SX32 R3, R0, R3, 0x1c ;  /* 0x0000000300037211 */ /* 0x000fe200078fe2ff */
[----:B------:R-:W-:-:S03]  /*0eb0*/  UIADD3 UR7, UR4, -UR7, URZ ;  /* 0x8000000704077290 */ /* 0x000fc6000fffe03f */
[----:B------:R-:W-:Y:S01]  /*0ec0*/  VIMNMX R23, R3, R2, PT ;  /* 0x0000000203177248 */ /* 0x000fe20003fe0100 */
[----:B------:R-:W-:Y:S08]  /*0ed0*/  @!P1 BRA `(.L_x_920) ;  /* 0x0000000000449947 */ /* 0x000ff00003800000 */
[----:B------:R-:W-:-:S06]  /*0ee0*/  UISETP.GT.AND UP0, UPT, UR4, -0x1, UPT ;  /* 0xffffffff0400788c */ /* 0x000fcc000bf04270 */
[----:B------:R-:W-:-:S13]  /*0ef0*/  PLOP3.LUT P0, PT, PT, PT, UP0, 0x80, 0x0 ;  /* 0x000000000000781c */ /* 0x000fda0003f0f008 */
[----:B------:R-:W-:Y:S05]  /*0f00*/  @P0 BRA `(.L_x_921) ;  /* 0x00000000001c0947 */ /* 0x000fea0003800000 */
[----:B------:R-:W-:Y:S02]  /*0f10*/  UISETP.NE.AND UP0, UPT, UR5, 0x1, UPT ;  /* 0x000000010500788c */ /* 0x000fe4000bf05270 */
[----:B------:R-:W-:-:S09]  /*0f20*/  ULOP3.LUT UR4, URZ, UR4, URZ, 0x33, !UPT ;  /* 0x000000043f047292 */ /* 0x000fd2000f8e333f */
[----:B------:R-:W-:Y:S02]  /*0f30*/  @UP0 ULDC.64 UR10, c[0x0][0x9e8] ;  /* 0x00027a00000a0ab9 */ /* 0x000fe40000000a00 */
[----:B------:R-:W-:-:S04]  /*0f40*/  UIMAD.WIDE.U32 UR8, UR4, UR10, URZ ;  /* 0x0000000a040872a5 */ /* 0x000fc8000f8e003f */
[----:B------:R-:W-:-:S04]  /*0f50*/  @UP0 USHF.R.U32.HI UR4, URZ, UR11, UR9 ;  /* 0x0000000b3f040299 */ /* 0x000fc80008011609 */
[----:B------:R-:W-:Y:S01]  /*0f60*/  ULOP3.LUT UR4, URZ, UR4, URZ, 0x33, !UPT ;  /* 0x000000043f047292 */ /* 0x000fe2000f8e333f */
[----:B------:R-:W-:Y:S11]  /*0f70*/  BRA `(.L_x_922) ;  /* 0x0000000000107947 */ /* 0x000ff60003800000 */
.L_x_921:
[----:B------:R-:W-:-:S11]  /*0f80*/  UISETP.NE.AND UP0, UPT, UR5, 0x1, UPT ;  /* 0x000000010500788c */ /* 0x000fd6000bf05270 */
[----:B------:R-:W-:Y:S02]  /*0f90*/  @UP0 ULDC.64 UR10, c[0x0][0x9e8] ;  /* 0x00027a00000a0ab9 */ /* 0x000fe40000000a00 */
[----:B------:R-:W-:-:S04]  /*0fa0*/  UIMAD.WIDE.U32 UR8, UR4, UR10, URZ ;  /* 0x0000000a040872a5 */ /* 0x000fc8000f8e003f */
[----:B------:R-:W-:-:S12]  /*0fb0*/  @UP0 USHF.R.U32.HI UR4, URZ, UR11, UR9 ;  /* 0x0000000b3f040299 */ /* 0x000fd80008011609 */
.L_x_922:
[----:B------:R-:W-:-:S04]  /*0fc0*/  UIMAD UR4, UR4, UR5, URZ ;  /* 0x00000005040472a4 */ /* 0x000fc8000f8e023f */
[----:B------:R-:W-:-:S04]  /*0fd0*/  UISETP.LT.AND UP0, UPT, UR7, UR4, UPT ;  /* 0x000000040700728c */ /* 0x000fc8000bf01270 */
[----:B------:R-:W-:-:S12]  /*0fe0*/  USEL UR7, UR7, UR4, !UP0 ;  /* 0x0000000407077287 */ /* 0x000fd8000c000000 */
.L_x_920:
[----:B------:R-:W-:Y:S02]  /*0ff0*/  UIMAD.WIDE UR4, UR7, 0x2aaaaaab, URZ ;  /* 0x2aaaaaab070478a5 */ /* 0x000fe4000f8e023f */
[----:B------:R-:W-:Y:S02]  /*1000*/  USHF.R.U32.HI UR11, URZ, 0x10, UR6 ;  /* 0x000000103f0b7899 */ /* 0x000fe40008011606 */
[----:B------:R-:W-:Y:S02]  /*1010*/  USHF.R.U32.HI UR4, URZ, 0x1f, UR5 ;  /* 0x0000001f3f047899 */ /* 0x000fe40008011605 */
[----:B------:R-:W-:Y:S02]  /*1020*/  ULOP3.LUT UR7, UR6, 0xffff, URZ, 0xc0, !UPT ;  /* 0x0000ffff06077892 */ /* 0x000fe4000f8ec03f */
[----:B------:R-:W-:-:S04]  /*1030*/  ULEA.HI.SX32 UR4, UR5, UR4, 0x1c ;  /* 0x0000000405047291 */ /* 0x000fc8000f8fe23f */
[----:B------:R-:W-:-:S04]  /*1040*/  UISETP.LT.AND UP0, UPT, URZ, UR4, UPT ;  /* 0x000000043f00728c */ /* 0x000fc8000bf01270 */
[----:B------:R-:W-:Y:S02]  /*1050*/  USEL UR10, URZ, UR4, !UP0 ;  /* 0x000000043f0a7287 */ /* 0x000fe4000c000000 */
[----:B------:R-:W-:Y:S01]  /*1060*/  UISETP.NE.AND UP0, UPT, UR11, URZ, UPT ;  /* 0x0000003f0b00728c */ /* 0x000fe2000bf05270 */
[----:B------:R-:W-:-:S03]  /*1070*/  UMOV UR4, URZ ;  /* 0x0000003f00047c82 */ /* 0x000fc60008000000 */
[----:B------:R-:W-:-:S07]  /*1080*/  ISETP.GT.AND P0, PT, R23, UR10, PT ;  /* 0x0000000a17007c0c */ /* 0x000fce000bf04270 */
[----:B------:R-:W-:-:S06]  /*1090*/  @!UP0 ULDC UR11, c[0x0][0x9f0] ;  /* 0x00027c00000b8ab9 */ /* 0x000fcc0000000800 */
[----:B------:R-:W-:Y:S05]  /*10a0*/  @!P0 BRA `(.L_x_923) ;  /* 0x00000000008c8947 */ /* 0x000fea0003800000 */
[----:B------:R-:W-:Y:S01]  /*10b0*/  IMAD.U32 R4, RZ, RZ, UR11 ;  /* 0x0000000bff047e24 */ /* 0x000fe2000f8e00ff */
[----:B------:R-:W-:-:S04]  /*10c0*/  UMOV UR4, URZ ;  /* 0x0000003f00047c82 */ /* 0x000fc80008000000 */
[----:B------:R-:W-:-:S04]  /*10d0*/  IABS R0, R4 ;  /* 0x0000000400007213 */ /* 0x000fc80000000000 */
[----:B------:R-:W-:Y:S02]  /*10e0*/  R2UR UR12, R0 ;  /* 0x00000000000c72ca */ /* 0x000fe400000e0000 */
[----:B------:R-:W-:Y:S02]  /*10f0*/  IADD3 R0, R4, -0x1, R23 ;  /* 0xffffffff04007810 */ /* 0x000fe40007ffe017 */
[----:B------:R-:W-:Y:S02]  /*1100*/  IABS R4, R4 ;  /* 0x0000000400047213 */ /* 0x000fe40000000000 */
[----:B------:R-:W-:-:S03]  /*1110*/  R2UR UR6, R0 ;  /* 0x00000000000672ca */ /* 0x000fc600000e0000 */
[----:B------:R-:W-:-:S04]  /*1120*/  IMAD.MOV R4, RZ, RZ, -R4 ;  /* 0x000000ffff047224 */ /* 0x000fc800078e0a04 */
[----:B------:R-:W0:Y:S06]  /*1130*/  I2F.RP R2, UR12 ;  /* 0x0000000c00027d06 */ /* 0x000e2c0008209400 */
[----:B------:R-:W-:-:S06]  /*1140*/  UIADD3 UR6, -UR10, UR6, URZ ;  /* 0x000000060a067290 */ /* 0x000fcc000fffe13f */
[----:B------:R-:W-:Y:S01]  /*1150*/  IMAD.U32 R0, RZ, RZ, UR6 ;  /* 0x00000006ff007e24 */ /* 0x000fe2000f8e00ff */
[----:B------:R-:W-:Y:S01]  /*1160*/  ULOP3.LUT UR6, UR6, UR11, URZ, 0x3c, !UPT ;  /* 0x0000000b06067292 */ /* 0x000fe2000f8e3c3f */
[----:B0-----:R-:W0:Y:S03]  /*1170*/  MUFU.RCP R2, R2 ;  /* 0x0000000200027308 */ /* 0x001e260000001000 */
[----:B------:R-:W-:-:S04]  /*1180*/  IABS R0, R0 ;  /* 0x0000000000007213 */ /* 0x000fc80000000000 */
[----:B------:R-:W-:Y:S01]  /*1190*/  R2UR UR9, R0 ;  /* 0x00000000000972ca */ /* 0x000fe200000e0000 */
[----:B------:R-:W-:Y:S02]  /*11a0*/  IMAD.MOV.U32 R0, RZ, RZ, R4 ;  /* 0x000000ffff007224 */ /* 0x000fe400078e0004 */
[----:B0-----:R-:W-:-:S06]  /*11b0*/  VIADD R3, R2, 0xffffffe ;  /* 0x0ffffffe02037836 */ /* 0x001fcc0000000000 */
        /* <DEDUP_REMOVED lines=18> */
.L_x_923:
[----:B------:R-:W-:Y:S02]  /*12e0*/  UIMAD UR5, UR7, UR4, UR10 ;  /* 0x00000004070572a4 */ /* 0x000fe4000f8e020a */
[----:B------:R-:W-:Y:S01]  /*12f0*/  IMAD.U32 R2, RZ, RZ, UR4 ;  /* 0x00000004ff027e24 */ /* 0x000fe2000f8e00ff */
[----:B------:R-:W-:Y:S01]  /*1300*/  PLOP3.LUT P0, PT, PT, PT, PT, 0x80, 0x0 ;  /* 0x000000000000781c */ /* 0x000fe20003f0f070 */
[----:B------:R-:W-:Y:S01]  /*1310*/  IMAD.MOV.U32 R0, RZ, RZ, RZ ;  /* 0x000000ffff007224 */ /* 0x000fe200078e00ff */
[----:B------:R-:W-:Y:S02]  /*1320*/  CS2R R118, SRZ ;  /* 0x0000000000767805 */ /* 0x000fe4000001ff00 */
[----:B------:R-:W-:Y:S02]  /*1330*/  CS2R R116, SRZ ;  /* 0x0000000000747805 */ /* 0x000fe4000001ff00 */
[----:B------:R-:W-:Y:S01]  /*1340*/  VIADDMNMX R23, R2, UR5, R23, PT ;  /* 0x0000000502177c46 */ /* 0x000fe2000b800117 */
[----:B------:R-:W-:Y:S01]  /*1350*/  IMAD.U32 R17, RZ, RZ, UR5 ;  /* 0x00000005ff117e24 */ /* 0x000fe2000f8e00ff */
[----:B------:R-:W-:Y:S01]  /*1360*/  CS2R R114, SRZ ;  /* 0x0000000000727805 */ /* 0x000fe2000001ff00 */
[----:B------:R-:W-:Y:S01]  /*1370*/  IMAD.MOV.U32 R2, RZ, RZ, RZ ;  /* 0x000000ffff027224 */ /* 0x000fe200078e00ff */
[----:B------:R-:W-:-:S02]  /*1380*/  ISETP.GT.AND P1, PT, R23, UR5, PT ;  /* 0x0000000517007c0c */ /* 0x000fc4000bf24270 */
        /* <DEDUP_REMOVED lines=50> */
[----:B------:R-:W-:-:S05]  /*16b0*/  SHF.R.S32.HI R74, RZ, 0x7, R72 ;  /* 0x00000007ff4a7819 */ /* 0x000fca0000011448 */
[----:B------:R-:W1:Y:S01]  /*16c0*/  SHFL.IDX PT, R0, R74, RZ, 0x1f ;  /* 0x00001fff4a007589 */ /* 0x000e6200000e0000 */
[----:B0-----:R-:W-:-:S04]  /*16d0*/  ULEA UR58, UR6, UR58, 0x18 ;  /* 0x0000003a063a7291 */ /* 0x001fc8000f8ec03f */
[----:B------:R-:W-:-:S04]  /*16e0*/  UIADD3 UR6, UR58, 0x12400, URZ ;  /* 0x000124003a067890 */ /* 0x000fc8000fffe03f */
        /* <DEDUP_REMOVED lines=26> */
.L_x_925:
[----:B------:R-:W-:-:S04]  /*1890*/  SHF.L.U32 R0, RZ, 0x1f, RZ ;  /* 0x0000001fff007819 */ /* 0x000fc800000006ff */
[----:B------:R-:W0:Y:S02]  /*18a0*/  SYNCS.PHASECHK.TRANS64.TRYWAIT P0, [UR58+0x30800], R0 ;  /* 0x03080000ff0075a7 */ /* 0x000e24000800017a */
[----:B0-----:R-:W-:Y:S05]  /*18b0*/  @!P0 BRA `(.L_x_926) ;  /* 0x0000013c00888947 */ /* 0x001fea0003800000 */
.L_x_1093:
[----:B------:R-:W2:Y:S02]  /*18c0*/  LDL R2, [R1+0x8] ;  /* 0x0000080001027983 */ /* 0x000ea40000100800 */
[----:B--2---:R-:W-:-:S13]  /*18d0*/  R2UR UR4, R2 ;  /* 0x00000000020472ca */ /* 0x004fda00000e0000 */
[----:B------:R-:W-:-:S06]  /*18e0*/  ULOP3.LUT UR4, UR4, 0x1, URZ, 0xfc, !UPT ;  /* 0x0000000104047892 */ /* 0x000fcc000f8efc3f */
[----:B------:R-:W-:-:S05]  /*18f0*/  IMAD.U32 R2, RZ, RZ, UR4 ;  /* 0x00000004ff027e24 */ /* 0x000fca000f8e00ff */
[----:B------:R-:W-:-:S13]  /*1900*/  ISETP.NE.AND P0, PT, R2, 0x3, PT ;  /* 0x000000030200780c */ /* 0x000fda0003f05270 */
[----:B------:R-:W-:Y:S05]  /*1910*/  @!P0 BRA `(.L_x_927) ;  /* 0x0000000000048947 */ /* 0x000fea0003800000 */
[----:B------:R-:W-:Y:S01]  /*1920*/  BPT.TRAP 0x1 ;  /* 0x000000040000795c */ /* 0x000fe20000300000 */
.L_x_927:
[----:B------:R1:W2:Y:S01]  /*1930*/  SYNCS.PHASECHK.TRANS64.TRYWAIT P2, [UR58+0x30830], R0 ;  /* 0x03083000ff0075a7 */ /* 0x0002a2000804017a */
[----:B------:R-:W-:Y:S05]  /*1940*/  @!P0 BRA `(.L_x_928) ;  /* 0x0000000000048947 */ /* 0x000fea0003800000 */
[----:B------:R-:W-:Y:S01]  /*1950*/  BPT.TRAP 0x1 ;  /* 0x000000040000795c */ /* 0x000fe20000300000 */
.L_x_928:
[----:B------:R-:W3:Y:S01]  /*1960*/  S2R R2, SR_TID.X ;  /* 0x0000000000027919 */ /* 0x000ee20000002100 */
[----:B------:R-:W-:-:S05]  /*1970*/  IMAD.U32 R6, RZ, RZ, UR36 ;  /* 0x00000024ff067e24 */ /* 0x000fca000f8e00ff */
[----:B------:R-:W-:Y:S02]  /*1980*/  LOP3.LUT R6, R6, 0x10000, RZ, 0xfc, !PT ;  /* 0x0001000006067812 */ /* 0x000fe400078efcff */
[----:B---3--:R-:W-:-:S04]  /*1990*/  LOP3.LUT R2, R2, 0x7f, RZ, 0xc0, !PT ;  /* 0x0000007f02027812 */ /* 0x008fc800078ec0ff */
[----:B------:R-:W-:Y:S01]  /*19a0*/  ISETP.NE.AND P1, PT, R2, RZ, PT ;  /* 0x000000ff0200720c */ /* 0x000fe20003f25270 */
[----:B--2---:R-:W-:-:S12]  /*19b0*/  @P2 BRA `(.L_x_929) ;  /* 0x0000000000082947 */ /* 0x004fd80003800000 */
[----:B------:R-:W2:Y:S02]  /*19c0*/  SYNCS.PHASECHK.TRANS64.TRYWAIT P2, [UR58+0x30830], R0 ;  /* 0x03083000ff0075a7 */ /* 0x000ea4000804017a */
[----:B--2---:R-:W-:Y:S05]  /*19d0*/  @!P2 BRA `(.L_x_930) ;  /* 0x0000013c0058a947 */ /* 0x004fea0003800000 */
.L_x_929:
[----:B------:R-:W-:Y:S05]  /*19e0*/  WARPSYNC.ALL ;  /* 0x0000000000007948 */ /* 0x000fea0003800000 */
[----:B------:R-:W-:Y:S01]  /*19f0*/  IMAD.MOV.U32 R7, RZ, RZ, 0x40000040 ;  /* 0x40000040ff077424 */ /* 0x000fe200078e00ff */
[----:B------:R-:W-:Y:S01]  /*1a00*/  UIADD3 UR4, UR58, 0x1e400, URZ ;  /* 0x0001e4003a047890 */ /* 0x000fe2000fffe03f */
[----:B------:R-:W-:Y:S01]  /*1a10*/  R2UR UR8, R6 ;  /* 0x00000000060872ca */ /* 0x000fe200000e0000 */
[----:B------:R-:W-:Y:S02]  /*1a20*/  WARPGROUP.ARRIVE ;  /* 0x00000000000079c5 */ /* 0x000fe40000000000 */
[----:B------:R-:W-:Y:S01]  /*1a30*/  R2UR UR9, R7 ;  /* 0x00000000070972ca */ /* 0x000fe200000e0000 */
[----:B------:R-:W-:Y:S01]  /*1a40*/  USHF.R.U32.HI UR4, URZ, 0x4, UR4 ;  /* 0x000000043f047899 */ /* 0x000fe20008011604 */
[----:B------:R-:W-:Y:S01]  /*1a50*/  LOP3.LUT R9, R72, 0xffffff80, RZ, 0xc0, !PT ;  /* 0xffffff8048097812 */ /* 0x000fe200078ec0ff */
[----:B------:R-:W-:Y:S01]  /*1a60*/  UMOV UR11, 0x40000040 ;  /* 0x40000040000b7882 */ /* 0x000fe20000000000 */
[----:B------:R-:W-:Y:S01]  /*1a70*/  UMOV UR7, 0x40000040 ;  /* 0x4000004000077882 */ /* 0x000fe20000000000 */
[----:B------:R-:W-:Y:S01]  /*1a80*/  ULOP3.LUT UR4, UR4, 0x3fff, URZ, 0xc0, !UPT ;  /* 0x00003fff04047892 */ /* 0x000fe2000f8ec03f */
[----:B------:R-:W-:Y:S01]  /*1a90*/  LEA.HI R73, R73, R120, RZ, 0x2 ;  /* 0x0000007849497211 */ /* 0x000fe200078f10ff */
[----:B------:R-:W-:Y:S01]  /*1aa0*/  UMOV UR13, 0x40000040 ;  /* 0x40000040000d7882 */ /* 0x000fe20000000000 */
[----:B------:R-:W-:Y:S01]  /*1ab0*/  UMOV UR15, 0x40000040 ;  /* 0x40000040000f7882 */ /* 0x000fe20000000000 */
[----:B------:R-:W-:Y:S01]  /*1ac0*/  ULOP3.LUT UR60, UR4, 0x10000, URZ, 0xfc, !UPT ;  /* 0x00010000043c7892 */ /* 0x000fe2000f8efc3f */
[----:B------:R-:W-:Y:S01]  /*1ad0*/  IMAD.IADD R10, R120, 0x1, -R9 ;  /* 0x00000001780a7824 */ /* 0x000fe200078e0a09 */
[----:B------:R-:W-:Y:S01]  /*1ae0*/  UMOV UR17, 0x40000040 ;  /* 0x4000004000117882 */ /* 0x000fe20000000000 */
[----:B------:R-:W-:Y:S01]  /*1af0*/  UMOV UR19, 0x40000040 ;  /* 0x4000004000137882 */ /* 0x000fe20000000000 */
[----:B------:R-:W-:Y:S01]  /*1b00*/  UIADD3 UR6, UR60, 0x2, URZ ;  /* 0x000000023c067890 */ /* 0x000fe2000fffe03f */
[----:B------:R-:W-:Y:S01]  /*1b10*/  LOP3.LUT R73, R73, 0xfffffffc, RZ, 0xc0, !PT ;  /* 0xfffffffc49497812 */ /* 0x000fe200078ec0ff */
[----:B------:R-:W-:Y:S01]  /*1b20*/  UIADD3 UR14, UR60, 0x4, URZ ;  /* 0x000000043c0e7890 */ /* 0x000fe2000fffe03f */
[----:B------:R-:W-:Y:S01]  /*1b30*/  SHF.R.S32.HI R9, RZ, 0x1f, R10 ;  /* 0x0000001fff097819 */ /* 0x000fe2000001140a */
[----:B------:R-:W-:Y:S01]  /*1b40*/  UMOV UR10, UR60 ;  /* 0x0000003c000a7c82 */ /* 0x000fe20008000000 */
[----:B------:R-:W-:Y:S01]  /*1b50*/  UIADD3 UR18, UR60, 0x6, URZ ;  /* 0x000000063c127890 */ /* 0x000fe2000fffe03f */
[----:B------:R-:W-:Y:S01]  /*1b60*/  HGMMA.64x96x16.F32 R24, gdesc[UR8], RZ, !UPT, gsb0 ;  /* 0x01600000081879f0 */ /* 0x000fe2000c0008ff */
[----:B------:R-:W-:Y:S01]  /*1b70*/  R2UR UR10, R6 ;  /* 0x00000000060a72ca */ /* 0x000fe200000e0000 */
[----:B------:R-:W-:Y:S01]  /*1b80*/  UMOV UR9, 0x40000040 ;  /* 0x4000004000097882 */ /* 0x000fe20000000000 */
[----:B------:R-:W-:Y:S01]  /*1b90*/  UIADD3 UR22, UR60, 0x300, URZ ;  /* 0x000003003c167890 */ /* 0x000fe2000fffe03f */
[CC--:B------:R-:W-:Y:S01]  /*1ba0*/  LEA.HI R11, R9.reuse, R10.reuse, RZ, 0x2 ;  /* 0x0000000a090b7211 */ /* 0x0c0fe200078f10ff */
[----:B------:R-:W-:Y:S01]  /*1bb0*/  UMOV UR5, UR9 ;  /* 0x0000000900057c82 */ /* 0x000fe20008000000 */
[----:B------:R-:W-:Y:S01]  /*1bc0*/  UMOV UR21, 0x40000040 ;  /* 0x4000004000157882 */ /* 0x000fe20000000000 */
[----:B------:R-:W-:Y:S01]  /*1bd0*/  UMOV UR23, 0x40000040 ;  /* 0x4000004000177882 */ /* 0x000fe20000000000 */
[----:B------:R-:W-:Y:S01]  /*1be0*/  UIADD3 UR26, UR60, 0x302, URZ ;  /* 0x000003023c1a7890 */ /* 0x000fe2000fffe03f */
[----:B------:R-:W-:Y:S01]  /*1bf0*/  LEA.HI R13, R9, R10, RZ, 0x5 ;  /* 0x0000000a090d7211 */ /* 0x000fe200078f28ff */
[----:B------:R-:W-:Y:S01]  /*1c00*/  UMOV UR25, 0x40000040 ;  /* 0x4000004000197882 */ /* 0x000fe20000000000 */
[----:B------:R-:W-:Y:S01]  /*1c10*/  UMOV UR27, 0x40000040 ;  /* 0x40000040001b7882 */ /* 0x000fe20000000000 */
[----:B------:R-:W-:Y:S01]  /*1c20*/  UIADD3 UR30, UR60, 0x304, URZ ;  /* 0x000003043c1e7890 */ /* 0x000fe2000fffe03f */
[--C-:B------:R-:W-:Y:S01]  /*1c30*/  SHF.R.S32.HI R9, RZ, 0x2, R11.reuse ;  /* 0x00000002ff097819 */ /* 0x100fe2000001140b */
[----:B------:R-:W-:Y:S01]  /*1c40*/  UIADD3 UR8, UR10, 0x2, URZ ;  /* 0x000000020a087890 */ /* 0x000fe2000fffe03f */
[----:B------:R-:W-:Y:S01]  /*1c50*/  SHF.R.S32.HI R20, RZ, 0x1f, R11 ;  /* 0x0000001fff147819 */ /* 0x000fe2000001140b */
[----:B------:R-:W-:Y:S01]  /*1c60*/  UIADD3 UR12, UR10, 0x4, URZ ;  /* 0x000000040a0c7890 */ /* 0x000fe2000fffe03f */
[----:B------:R-:W-:Y:S01]  /*1c70*/  IMAD.IADD R73, R120, 0x1, -R73 ;  /* 0x0000000178497824 */ /* 0x000fe200078e0a49 */
[----:B------:R-:W-:Y:S01]  /*1c80*/  UIADD3 UR16, UR10, 0x6, URZ ;  /* 0x000000060a107890 */ /* 0x000fe2000fffe03f */
[----:B------:R-:W-:Y:S01]  /*1c90*/  SHF.R.S32.HI R13, RZ, 0x5, R13 ;  /* 0x00000005ff0d7819 */ /* 0x000fe2000001140d */
[----:B------:R-:W-:Y:S01]  /*1ca0*/  UIADD3 UR20, UR10, 0x400, URZ ;  /* 0x000004000a147890 */ /* 0x000fe2000fffe03f */
[----:B------:R-:W-:Y:S01]  /*1cb0*/  LEA.HI R20, R20, R9, RZ, 0x3 ;  /* 0x0000000914147211 */ /* 0x000fe200078f18ff */
[----:B------:R-:W-:Y:S01]  /*1cc0*/  UMOV UR4, UR8 ;  /* 0x0000000800047c82 */ /* 0x000fe20008000000 */
[----:B------:R-:W-:Y:S01]  /*1cd0*/  UIADD3 UR24, UR10, 0x402, URZ ;  /* 0x000004020a187890 */ /* 0x000fe2000fffe03f */
[----:B------:R-:W-:Y:S01]  /*1ce0*/  LEA.HI R15, R74, R74, RZ, 0x1 ;  /* 0x0000004a4a0f7211 */ /* 0x000fe200078f08ff */
[----:B------:R-:W-:Y:S01]  /*1cf0*/  UIADD3 UR28, UR10, 0x404, URZ ;  /* 0x000004040a1c7890 */ /* 0x000fe2000fffe03f */
[----:B------:R-:W-:Y:S01]  /*1d00*/  LEA R13, R13, UR38, 0x4 ;  /* 0x000000260d0d7c11 */ /* 0x000fe2000f8e20ff */
[----:B------:R-:W-:Y:S01]  /*1d10*/  UMOV UR29, 0x40000040 ;  /* 0x40000040001d7882 */ /* 0x000fe20000000000 */
[----:B------:R-:W-:Y:S01]  /*1d20*/  UMOV UR31, 0x40000040 ;  /* 0x40000040001f7882 */ /* 0x000fe20000000000 */
[----:B------:R-:W-:Y:S01]  /*1d30*/  UIADD3 UR32, UR10, 0x406, URZ ;  /* 0x000004060a207890 */ /* 0x000fe2000fffe03f */
[----:B------:R-:W-:Y:S01]  /*1d40*/  LOP3.LUT R20, R20, 0xfffffff8, RZ, 0xc0, !PT ;  /* 0xfffffff814147812 */ /* 0x000fe200078ec0ff */
[----:B------:R-:W-:Y:S01]  /*1d50*/  UIADD3 UR34, UR60, 0x306, URZ ;  /* 0x000003063c227890 */ /* 0x000fe2000fffe03f */
[----:B------:R-:W-:Y:S01]  /*1d60*/  LOP3.LUT R15, R15, 0x3fffffe, RZ, 0xc0, !PT ;  /* 0x03fffffe0f0f7812 */ /* 0x000fe200078ec0ff */
[----:B------:R-:W-:Y:S01]  /*1d70*/  UMOV UR33, 0x40000040 ;  /* 0x4000004000217882 */ /* 0x000fe20000000000 */
[----:B------:R-:W-:Y:S01]  /*1d80*/  UMOV UR35, 0x40000040 ;  /* 0x4000004000237882 */ /* 0x000fe20000000000 */
[----:B------:R-:W-:Y:S01]  /*1d90*/  UIADD3 UR36, UR10, 0x800, URZ ;  /* 0x000008000a247890 */ /* 0x000fe2000fffe03f */
[----:B------:R-:W-:Y:S01]  /*1da0*/  LEA.HI R21, R73, R73, RZ, 0x1 ;  /* 0x0000004949157211 */ /* 0x000fe200078f08ff */
[----:B------:R-:W-:Y:S01]  /*1db0*/  UMOV UR37, 0x40000040 ;  /* 0x4000004000257882 */ /* 0x000fe20000000000 */
[----:B------:R-:W-:Y:S01]  /*1dc0*/  UIADD3 UR40, UR10, 0x802, URZ ;  /* 0x000008020a287890 */ /* 0x000fe2000fffe03f */
[----:B------:R-:W-:Y:S01]  /*1dd0*/  IMAD.IADD R15, R74, 0x1, -R15 ;  /* 0x000000014a0f7824 */ /* 0x000fe200078e0a0f */
[----:B------:R-:W-:Y:S01]  /*1de0*/  UMOV UR41, 0x40000040 ;  /* 0x4000004000297882 */ /* 0x000fe20000000000 */
[----:B------:R-:W-:Y:S01]  /*1df0*/  UIADD3 UR44, UR10, 0x804, URZ ;  /* 0x000008040a2c7890 */ /* 0x000fe2000fffe03f */
[----:B------:R-:W-:Y:S01]  /*1e00*/  UMOV UR45, 0x40000040 ;  /* 0x40000040002d7882 */ /* 0x000fe20000000000 */
[----:B------:R-:W-:Y:S01]  /*1e10*/  UIADD3 UR48, UR10, 0x806, URZ ;  /* 0x000008060a307890 */ /* 0x000fe2000fffe03f */
[----:B------:R-:W-:-:S02]  /*1e20*/  UMOV UR49, 0x40000040 ;  /* 0x4000004000317882 */ /* 0x000fc40000000000 */
[----:B------:R-:W-:Y:S01]  /*1e30*/  ULDC UR10, c[0x0][0x288] ;  /* 0x0000a200000a7ab9 */ /* 0x000fe20000000800 */
[----:B------:R-:W-:Y:S02]  /*1e40*/  WARPGROUP.DEPBAR.LE gsb0, 0x0 ;  /* 0x00008000000079c5 */ /* 0x000fe40000010000 */
[----:B------:R-:W-:-:S06]  /*1e50*/  WARPGROUP.ARRIVE ;  /* 0x00000000000079c5 */ /* 0x000fcc0000000000 */
[----:B------:R-:W-:Y:S01]  /*1e60*/  HGMMA.64x96x16.F32 R24, gdesc[UR4], R24, gsb0 ;  /* 0x01600000041879f0 */ /* 0x000fe20008000818 */
[----:B------:R-:W-:Y:S01]  /*1e70*/  UIADD3 UR6, UR60, 0x600, URZ ;  /* 0x000006003c067890 */ /* 0x000fe2000fffe03f */
[----:B------:R-:W-:Y:S01]  /*1e80*/  UMOV UR4, UR36 ;  /* 0x0000002400047c82 */ /* 0x000fe20008000000 */
[----:B------:R-:W-:Y:S01]  /*1e90*/  UMOV UR5, UR37 ;  /* 0x0000002500057c82 */ /* 0x000fe20008000000 */
[----:B------:R-:W-:Y:S01]  /*1ea0*/  UMOV UR7, 0x40000040 ;  /* 0x4000004000077882 */ /* 0x000fe20000000000 */
[----:B------:R-:W-:Y:S02]  /*1eb0*/  WARPGROUP.DEPBAR.LE gsb0, 0x0 ;  /* 0x00008000000079c5 */ /* 0x000fe40000010000 */
[----:B------:R-:W-:-:S06]  /*1ec0*/  WARPGROUP.ARRIVE ;  /* 0x00000000000079c5 */ /* 0x000fcc0000000000 */
[----:B------:R-:W-:Y:S03]  /*1ed0*/  HGMMA.64x96x16.F32 R24, gdesc[UR12], R24, gsb0 ;  /* 0x016000000c1879f0 */ /* 0x000fe60008000818 */
        /* <DEDUP_REMOVED lines=39> */
[----:B------:R-:W-:Y:S01]  /*2150*/  ULDC UR5, c[0x0][0x448] ;  /* 0x0001120000057ab9 */ /* 0x000fe20000000800 */
[----:B------:R-:W-:Y:S01]  /*2160*/  ULDC UR4, c[0x0][0x9d8] ;  /* 0x0002760000047ab9 */ /* 0x000fe20000000800 */
[----:B------:R-:W-:Y:S01]  /*2170*/  UISETP.NE.AND UP0, UPT, UR5, 0x1, UPT ;  /* 0x000000010500788c */ /* 0x000fe2000bf05270 */
[----:B------:R-:W-:Y:S02]  /*2180*/  ULDC UR6, c[0x0][0x9dc] ;  /* 0x0002770000067ab9 */ /* 0x000fe40000000800 */
[----:B------:R-:W-:-:S03]  /*2190*/  ULOP3.LUT UR39, URZ, UR6, URZ, 0x33, !UPT ;  /* 0x000000063f277292 */ /* 0x000fc6000f8e333f */
[----:B------:R-:W-:Y:S02]  /*21a0*/  PLOP3.LUT P2, PT, PT, PT, UP0, 0x80, 0x0 ;  /* 0x000000000000781c */ /* 0x000fe40003f4f008 */
[----:B------:R-:W-:-:S03]  /*21b0*/  PLOP3.LUT P3, PT, PT, PT, UP0, 0x80, 0x0 ;  /* 0x000000000000781c */ /* 0x000fc60003f6f008 */
[----:B------:R-:W-:Y:S01]  /*21c0*/  @UP0 ULDC UR5, c[0x0][0x44c] ;  /* 0x0001130000050ab9 */ /* 0x000fe20000000800 */
[----:B------:R-:W-:Y:S02]  /*21d0*/  WARPGROUP.DEPBAR.LE gsb0, 0x0 ;  /* 0x00008000000079c5 */ /* 0x000fe40000010000 */
[----:B------:R-:W-:Y:S01]  /*21e0*/  FMUL.FTZ R4, R24, UR4 ;  /* 0x0000000418047c20 */ /* 0x000fe20008410000 */
[----:B------:R-:W-:Y:S01]  /*21f0*/  IADD3 R24, R13, R9, -R20 ;  /* 0x000000090d187210 */ /* 0x000fe20007ffe814 */
[----:B------:R-:W-:Y:S01]  /*2200*/  FMUL.FTZ R2, R63, UR4 ;  /* 0x000000043f027c20 */ /* 0x000fe20008410000 */
[----:B------:R-:W-:Y:S01]  /*2210*/  LOP3.LUT R20, R21, 0x1ffffffe, RZ, 0xc0, !PT ;  /* 0x1ffffffe15147812 */ /* 0x000fe200078ec0ff */
[----:B------:R-:W-:Y:S02]  /*2220*/  IMAD.U32 R21, RZ, RZ, UR58 ;  /* 0x0000003aff157e24 */ /* 0x000fe4000f8e00ff */
[----:B------:R-:W-:Y:S01]  /*2230*/  FMUL.FTZ R25, R25, UR4 ;  /* 0x0000000419197c20 */ /* 0x000fe20008410000 */
[----:B------:R-:W-:-:S02]  /*2240*/  IMAD R24, R15, 0x40, R24 ;  /* 0x000000400f187824 */ /* 0x000fc400078e0218 */
[----:B01----:R-:W-:Y:S01]  /*2250*/  FMUL.FTZ R0, R26, UR4 ;  /* 0x000000041a007c20 */ /* 0x003fe20008410000 */
[----:B------:R-:W-:Y:S02]  /*2260*/  IMAD.IADD R9, R73, 0x1, -R20 ;  /* 0x0000000149097824 */ /* 0x000fe400078e0a14 */
[----:B------:R-:W-:Y:S01]  /*2270*/  FMUL.FTZ R3, R27, UR4 ;  /* 0x000000041b037c20 */ /* 0x000fe20008410000 */
[----:B------:R-:W-:Y:S01]  /*2280*/  FMUL.FTZ R28, R28, UR4 ;  /* 0x000000041c1c7c20 */ /* 0x000fe20008410000 */
[----:B------:R-:W-:Y:S01]  /*2290*/  FMUL.FTZ R29, R29, UR4 ;  /* 0x000000041d1d7c20 */ /* 0x000fe20008410000 */
[----:B------:R-:W-:Y:S02]  /*22a0*/  IMAD R9, R9, 0x8, R24 ;  /* 0x0000000809097824 */ /* 0x000fe400078e0218 */
[----:B------:R-:W-:Y:S01]  /*22b0*/  FMUL.FTZ R5, R30, UR4 ;  /* 0x000000041e057c20 */ /* 0x000fe20008410000 */
[----:B------:R-:W-:Y:S01]  /*22c0*/  FMUL.FTZ R8, R31, UR4 ;  /* 0x000000041f087c20 */ /* 0x000fe20008410000 */
[----:B------:R-:W-:Y:S01]  /*22d0*/  FMUL.FTZ R32, R32, UR4 ;  /* 0x0000000420207c20 */ /* 0x000fe20008410000 */
[----:B------:R-:W-:Y:S01]  /*22e0*/  @P2 IMAD.HI.U32 R15, R9, UR5, RZ ;  /* 0x00000005090f2c27 */ /* 0x000fe2000f8e00ff */
[----:B------:R-:W-:-:S03]  /*22f0*/  @UP0 ULDC UR5, c[0x0][0x450] ;  /* 0x0001140000050ab9 */ /* 0x000fc60000000800 */
[----:B------:R-:W-:Y:S01]  /*2300*/  FMUL.FTZ R33, R33, UR4 ;  /* 0x0000000421217c20 */ /* 0x000fe20008410000 */
[----:B------:R-:W-:Y:S01]  /*2310*/  FMUL.FTZ R12, R34, UR4 ;  /* 0x00000004220c7c20 */ /* 0x000fe20008410000 */
[----:B------:R-:W-:Y:S01]  /*2320*/  IMAD.MOV.U32 R20, RZ, RZ, R9 ;  /* 0x000000ffff147224 */ /* 0x000fe200078e0009 */
[----:B------:R-:W-:Y:S01]  /*2330*/  @P3 SHF.R.U32.HI R20, RZ, UR5, R15 ;  /* 0x00000005ff143c19 */ /* 0x000fe2000801160f */
[----:B------:R-:W-:Y:S01]  /*2340*/  FMUL.FTZ R14, R35, UR4 ;  /* 0x00000004230e7c20 */ /* 0x000fe20008410000 */
        /* <DEDUP_REMOVED lines=32> */
[----:B------:R-:W-:Y:S01]  /*2550*/  LOP3.LUT R15, R11, 0x7ffffffc, RZ, 0xc0, !PT ;  /* 0x7ffffffc0b0f7812 */ /* 0x000fe200078ec0ff */
[----:B------:R-:W-:Y:S01]  /*2560*/  FMUL.FTZ R69, R69, UR4 ;  /* 0x0000000445457c20 */ /* 0x000fe20008410000 */
[----:B------:R-:W0:Y:S01]  /*2570*/  SHFL.IDX PT, R63, R20, RZ, 0x1c1f ;  /* 0x001c1fff143f7589 */ /* 0x000e2200000e0000 */
[----:B------:R-:W-:Y:S01]  /*2580*/  FMUL.FTZ R70, R70, UR4 ;  /* 0x0000000446467c20 */ /* 0x000fe20008410000 */
[----:B------:R-:W-:Y:S01]  /*2590*/  FMUL.FTZ R71, R71, UR4 ;  /* 0x0000000447477c20 */ /* 0x000fe20008410000 */
[----:B------:R-:W-:Y:S01]  /*25a0*/  @!P1 VIADD R11, R21, 0x30840 ;  /* 0x00030840150b9836 */ /* 0x000fe20000000000 */
[----:B------:R-:W-:Y:S01]  /*25b0*/  ULDC.64 UR4, c[0x0][0x9e0] ;  /* 0x0002780000047ab9 */ /* 0x000fe20000000a00 */
[----:B------:R-:W-:Y:S01]  /*25c0*/  IMAD.MOV.U32 R24, RZ, RZ, -0x60 ;  /* 0xffffffa0ff187424 */ /* 0x000fe200078e00ff */
[----:B------:R-:W-:Y:S01]  /*25d0*/  UISETP.GE.AND UP1, UPT, UR5, 0x1, UPT ;  /* 0x000000010500788c */ /* 0x000fe2000bf26270 */
[----:B------:R-:W-:Y:S01]  /*25e0*/  IMAD.IADD R10, R10, 0x1, -R15 ;  /* 0x000000010a0a7824 */ /* 0x000fe200078e0a0f */
[----:B------:R-:W-:Y:S01]  /*25f0*/  @!P1 PRMT R11, RZ, 0x654, R11 ;  /* 0x00000654ff0b9816 */ /* 0x000fe2000000000b */
[----:B------:R-:W-:Y:S01]  /*2600*/  IMAD R21, R23, R24, 0x61 ;  /* 0x0000006117157424 */ /* 0x000fe200078e0218 */
[----:B------:R1:W2:Y:S02]  /*2610*/  MUFU.TANH R75, R25 ;  /* 0x00000019004b7308 */ /* 0x0002a40000002400 */
[----:B------:R-:W-:Y:S01]  /*2620*/  PLOP3.LUT P2, PT, PT, PT, UP1, 0x40, 0x0 ;  /* 0x000000000000781c */ /* 0x000fe20003f4e818 */
[----:B------:R3:W-:Y:S05]  /*2630*/  @!P1 SYNCS.ARRIVE.TRANS64.RED.A1T0 RZ, [R11+URZ], RZ ;  /* 0x000000ff0bff99a7 */ /* 0x0007ea000810043f */
[----:B------:R-:W4:Y:S01]  /*2640*/  MUFU.TANH R4, R4 ;  /* 0x0000000400047308 */ /* 0x000f220000002400 */
[----:B-1----:R-:W-:-:S02]  /*2650*/  IMAD R25, R10, -0x2, R21 ;  /* 0xfffffffe0a197824 */ /* 0x002fc400078e0215 */
[----:B---3--:R-:W-:-:S03]  /*2660*/  IMAD R11, R23, -0x60, R18 ;  /* 0xffffffa0170b7824 */ /* 0x008fc600078e0212 */
[----:B------:R-:W-:Y:S01]  /*2670*/  IADD3 R24, R25, -UR10, R18 ;  /* 0x8000000a19187c10 */ /* 0x000fe2000fffe012 */
[----:B------:R-:W-:Y:S01]  /*2680*/  VIADD R15, R11, 0x60 ;  /* 0x000000600b0f7836 */ /* 0x000fe20000000000 */
[----:B------:R-:W1:Y:S01]  /*2690*/  MUFU.TANH R0, R0 ;  /* 0x0000000000007308 */ /* 0x000e620000002400 */
[----:B------:R-:W-:Y:S02]  /*26a0*/  IMAD.U32 R11, RZ, RZ, UR39 ;  /* 0x00000027ff0b7e24 */ /* 0x000fe4000f8e00ff */
[----:B------:R-:W-:Y:S02]  /*26b0*/  IMAD R26, R10, -0x2, R15 ;  /* 0xfffffffe0a1a7824 */ /* 0x000fe400078e020f */
[C---:B------:R-:W-:Y:S02]  /*26c0*/  VIADD R27, R24.reuse, UR4 ;  /* 0x00000004181b7c36 */ /* 0x040fe40008000000 */
[----:B------:R-:W-:Y:S01]  /*26d0*/  VIADD R31, R24, UR39 ;  /* 0x00000027181f7c36 */ /* 0x000fe20008000000 */
[----:B------:R-:W3:Y:S01]  /*26e0*/  MUFU.TANH R3, R3 ;  /* 0x0000000300037308 */ /* 0x000ee20000002400 */
[----:B------:R-:W-:Y:S01]  /*26f0*/  VIADD R25, R25, 0xffffffff ;  /* 0xffffffff19197836 */ /* 0x000fe20000000000 */
[----:B0-----:R-:W-:-:S06]  /*2700*/  VIADDMNMX R15, R63, R27, R26, PT ;  /* 0x0000001b3f0f7246 */ /* 0x001fcc000380011a */
[----:B------:R-:W0:Y:S08]  /*2710*/  MUFU.TANH R28, R28 ;  /* 0x0000001c001c7308 */ /* 0x000e300000002400 */
        /* <DEDUP_REMOVED lines=42> */
[----:B------:R5:W0:Y:S02]  /*29c0*/  MUFU.TANH R35, R39 ;  /* 0x0000002700237308 */ /* 0x000a240000002400 */
[----:B-----5:R-:W-:-:S02]  /*29d0*/  VIADD R39, R21, 0xffffffff ;  /* 0xffffffff15277836 */ /* 0x020fc40000000000 */
[----:B------:R-:W-:Y:S01]  /*29e0*/  IMAD.IADD R21, R31, 0x1, R63 ;  /* 0x000000011f157824 */ /* 0x000fe200078e023f */
[----:B-1234-:R-:W-:Y:S06]  /*29f0*/  @P2 BRA `(.L_x_931) ;  /* 0x0000000000542947 */ /* 0x01efec0003800000 */
[----:B------:R-:W-:Y:S01]  /*2a00*/  IADD3 R24, R18, -UR10, R63 ;  /* 0x8000000a12187c10 */ /* 0x000fe2000fffe03f */
[----:B------:R-:W-:Y:S03]  /*2a10*/  BSSY B0, `(.L_x_932) ;  /* 0x0000010000007945 */ /* 0x000fe60003800000 */
[----:B------:R-:W-:-:S13]  /*2a20*/  ISETP.GT.AND P2, PT, R24, -0x1, PT ;  /* 0xffffffff1800780c */ /* 0x000fda0003f44270 */
[----:B------:R-:W-:Y:S05]  /*2a30*/  @P2 BRA `(.L_x_933) ;  /* 0x0000000000202947 */ /* 0x000fea0003800000 */
[----:B------:R-:W-:Y:S01]  /*2a40*/  UISETP.NE.AND UP2, UPT, UR5, 0x1, UPT ;  /* 0x000000010500788c */ /* 0x000fe2000bf45270 */
[----:B------:R-:W-:-:S05]  /*2a50*/  LOP3.LUT R24, RZ, R24, RZ, 0x33, !PT ;  /* 0x00000018ff187212 */ /* 0x000fca00078e33ff */
[----:B------:R-:W-:-:S05]  /*2a60*/  PLOP3.LUT P2, PT, PT, PT, UP2, 0x80, 0x0 ;  /* 0x000000000000781c */ /* 0x000fca0003f4f028 */
[----:B------:R-:W-:-:S08]  /*2a70*/  @UP2 ULDC.64 UR6, c[0x0][0x9e8] ;  /* 0x00027a0000062ab9 */ /* 0x000fd00000000a00 */
[----:B------:R-:W-:-:S05]  /*2a80*/  @P2 IMAD.HI.U32 R63, R24, UR6, RZ ;  /* 0x00000006183f2c27 */ /* 0x000fca000f8e00ff */
[----:B------:R-:W-:-:S04]  /*2a90*/  @P2 SHF.R.U32.HI R24, RZ, UR7, R63 ;  /* 0x00000007ff182c19 */ /* 0x000fc8000801163f */
[----:B------:R-:W-:Y:S01]  /*2aa0*/  LOP3.LUT R24, RZ, R24, RZ, 0x33, !PT ;  /* 0x00000018ff187212 */ /* 0x000fe200078e33ff */
[----:B------:R-:W-:Y:S06]  /*2ab0*/  BRA `(.L_x_934) ;  /* 0x0000000000147947 */ /* 0x000fec0003800000 */
.L_x_933:
[----:B------:R-:W-:-:S06]  /*2ac0*/  UISETP.NE.AND UP2, UPT, UR5, 0x1, UPT ;  /* 0x000000010500788c */ /* 0x000fcc000bf45270 */
[----:B------:R-:W-:-:S05]  /*2ad0*/  PLOP3.LUT P2, PT, PT, PT, UP2, 0x80, 0x0 ;  /* 0x000000000000781c */ /* 0x000fca0003f4f028 */
[----:B------:R-:W-:-:S08]  /*2ae0*/  @UP2 ULDC.64 UR6, c[0x0][0x9e8] ;  /* 0x00027a0000062ab9 */ /* 0x000fd00000000a00 */
[----:B------:R-:W-:-:S05]  /*2af0*/  @P2 IMAD.HI.U32 R63, R24, UR6, RZ ;  /* 0x00000006183f2c27 */ /* 0x000fca000f8e00ff */
[----:B------:R-:W-:-:S07]  /*2b00*/  @P2 SHF.R.U32.HI R24, RZ, UR7, R63 ;  /* 0x00000007ff182c19 */ /* 0x000fce000801163f */
.L_x_934:
[----:B------:R-:W-:Y:S05]  /*2b10*/  BSYNC B0 ;  /* 0x0000000000007941 */ /* 0x000fea0003800000 */
.L_x_932:
[----:B------:R-:W-:-:S05]  /*2b20*/  IMAD R24, R24, UR5, R25 ;  /* 0x0000000518187c24 */ /* 0x000fca000f8e0219 */
[----:B------:R-:W-:Y:S02]  /*2b30*/  VIMNMX R21, R21, R24, !PT ;  /* 0x0000001815157248 */ /* 0x000fe40007fe0100 */
[----:B------:R-:W-:-:S07]  /*2b40*/  VIADDMNMX R15, R24, UR5, R15, PT ;  /* 0x00000005180f7c46 */ /* 0x000fce000b80010f */
.L_x_931:
[C---:B------:R-:W-:Y:S02]  /*2b50*/  ISETP.GE.AND P2, PT, R39.reuse, 0x2, PT ;  /* 0x000000022700780c */ /* 0x040fe40003f46270 */
[----:B------:R-:W-:Y:S02]  /*2b60*/  ISETP.GE.AND P6, PT, R39, 0xa, PT ;  /* 0x0000000a2700780c */ /* 0x000fe40003fc6270 */
[----:B------:R-:W-:Y:S02]  /*2b70*/  ISETP.GT.AND P4, PT, R21, 0x1, !P2 ;  /* 0x000000011500780c */ /* 0x000fe40005784270 */
[----:B------:R-:W-:Y:S02]  /*2b80*/  ISETP.GE.AND P3, PT, R39, 0x9, PT ;  /* 0x000000092700780c */ /* 0x000fe40003f66270 */
[----:B------:R-:W-:Y:S02]  /*2b90*/  ISETP.LT.OR P4, PT, R15, 0x2, P4 ;  /* 0x000000020f00780c */ /* 0x000fe40002781670 */
[----:B------:R-:W-:-:S02]  /*2ba0*/  P2R R63, PR, RZ, 0x40 ;  /* 0x00000040ff3f7803 */ /* 0x000fc40000000000 */
[----:B------:R-:W-:Y:S02]  /*2bb0*/  FSEL R66, R75, -INF , !P4 ;  /* 0xff8000004b427808 */ /* 0x000fe40006000000 */
[C---:B------:R-:W-:Y:S02]  /*2bc0*/  ISETP.GT.AND P4, PT, R21.reuse, 0x9, !P6 ;  /* 0x000000091500780c */ /* 0x040fe40007784270 */
[----:B------:R-:W-:Y:S02]  /*2bd0*/  ISETP.GT.AND P5, PT, R21, 0x8, !P3 ;  /* 0x000000081500780c */ /* 0x000fe40005fa4270 */
[----:B------:R-:W-:Y:S02]  /*2be0*/  ISETP.LT.OR P4, PT, R15, 0xa, P4 ;  /* 0x0000000a0f00780c */ /* 0x000fe40002781670 */
[----:B------:R-:W-:Y:S02]  /*2bf0*/  ISETP.GE.AND P6, PT, R39, 0x11, PT ;  /* 0x000000112700780c */ /* 0x000fe40003fc6270 */
[----:B0-----:R-:W-:-:S02]  /*2c00*/  FSEL R72, R29, -INF , !P4 ;  /* 0xff8000001d487808 */ /* 0x001fc40006000000 */
[----:B------:R-:W-:Y:S02]  /*2c10*/  ISETP.LT.OR P5, PT, R15, 0x9, P5 ;  /* 0x000000090f00780c */ /* 0x000fe40002fa1670 */
[----:B------:R-:W-:Y:S02]  /*2c20*/  ISETP.GT.AND P4, PT, R21, 0x10, !P6 ;  /* 0x000000101500780c */ /* 0x000fe40007784270 */
[----:B------:R-:W-:Y:S02]  /*2c30*/  FSEL R28, R28, -INF , !P5 ;  /* 0xff8000001c1c7808 */ /* 0x000fe40006800000 */
[----:B------:R-:W-:Y:S02]  /*2c40*/  ISETP.LT.OR P4, PT, R15, 0x11, P4 ;  /* 0x000000110f00780c */ /* 0x000fe40002781670 */
[----:B------:R-:W-:Y:S02]  /*2c50*/  ISETP.GE.AND P5, PT, R39, 0x12, PT ;  /* 0x000000122700780c */ /* 0x000fe40003fa6270 */
[----:B------:R-:W-:-:S02]  /*2c60*/  FSEL R32, R32, -INF , !P4 ;  /* 0xff80000020207808 */ /* 0x000fc40006000000 */
[----:B------:R-:W-:Y:S02]  /*2c70*/  ISETP.GT.AND P4, PT, R21, 0x11, !P5 ;  /* 0x000000111500780c */ /* 0x000fe40006f84270 */
[----:B------:R-:W-:Y:S02]  /*2c80*/  P2R R67, PR, RZ, 0x20 ;  /* 0x00000020ff437803 */ /* 0x000fe40000000000 */
[----:B------:R-:W-:Y:S02]  /*2c90*/  ISETP.LT.OR P4, PT, R15, 0x12, P4 ;  /* 0x000000120f00780c */ /* 0x000fe40002781670 */
[----:B------:R-:W-:Y:S02]  /*2ca0*/  ISETP.GE.AND P5, PT, R39, 0x19, PT ;  /* 0x000000192700780c */ /* 0x000fe40003fa6270 */
[----:B------:R-:W-:Y:S02]  /*2cb0*/  FSEL R74, R33, -INF , !P4 ;  /* 0xff800000214a7808 */ /* 0x000fe40006000000 */
[----:B------:R-:W-:-:S02]  /*2cc0*/  ISETP.GT.AND P4, PT, R21, 0x18, !P5 ;  /* 0x000000181500780c */ /* 0x000fc40006f84270 */
[----:B------:R-:W-:Y:S02]  /*2cd0*/  P2R R33, PR, RZ, 0x20 ;  /* 0x00000020ff217803 */ /* 0x000fe40000000000 */
[----:B------:R-:W-:Y:S02]  /*2ce0*/  ISETP.LT.OR P4, PT, R15, 0x19, P4 ;  /* 0x000000190f00780c */ /* 0x000fe40002781670 */
[----:B------:R-:W-:Y:S02]  /*2cf0*/  ISETP.GE.AND P5, PT, R39, 0x1a, PT ;  /* 0x0000001a2700780c */ /* 0x000fe40003fa6270 */
[----:B------:R-:W-:Y:S02]  /*2d00*/  FSEL R36, R36, -INF , !P4 ;  /* 0xff80000024247808 */ /* 0x000fe40006000000 */
[----:B------:R-:W-:Y:S02]  /*2d10*/  ISETP.GT.AND P4, PT, R21, 0x19, !P5 ;  /* 0x000000191500780c */ /* 0x000fe40006f84270 */
[----:B------:R-:W-:-:S02]  /*2d20*/  P2R R71, PR, RZ, 0x20 ;  /* 0x00000020ff477803 */ /* 0x000fc40000000000 */
[----:B------:R-:W-:Y:S02]  /*2d30*/  ISETP.LT.OR P4, PT, R15, 0x1a, P4 ;  /* 0x0000001a0f00780c */ /* 0x000fe40002781670 */
[----:B------:R-:W-:Y:S02]  /*2d40*/  ISETP.GE.AND P5, PT, R39, 0x21, PT ;  /* 0x000000212700780c */ /* 0x000fe40003fa6270 */
[----:B------:R-:W-:Y:S02]  /*2d50*/  FSEL R76, R37, -INF , !P4 ;  /* 0xff800000254c7808 */ /* 0x000fe40006000000 */
[----:B------:R-:W-:Y:S02]  /*2d60*/  ISETP.GT.AND P4, PT, R21, 0x20, !P5 ;  /* 0x000000201500780c */ /* 0x000fe40006f84270 */
[----:B------:R-:W-:Y:S02]  /*2d70*/  P2R R73, PR, RZ, 0x20 ;  /* 0x00000020ff497803 */ /* 0x000fe40000000000 */
[----:B------:R-:W-:-:S02]  /*2d80*/  ISETP.LT.OR P4, PT, R15, 0x21, P4 ;  /* 0x000000210f00780c */ /* 0x000fc40002781670 */
[----:B------:R-:W-:Y:S02]  /*2d90*/  ISETP.GE.AND P5, PT, R39, 0x22, PT ;  /* 0x000000222700780c */ /* 0x000fe40003fa6270 */
[----:B------:R-:W-:Y:S02]  /*2da0*/  FSEL R40, R40, -INF , !P4 ;  /* 0xff80000028287808 */ /* 0x000fe40006000000 */
[----:B------:R-:W-:Y:S02]  /*2db0*/  ISETP.GT.AND P4, PT, R21, 0x21, !P5 ;  /* 0x000000211500780c */ /* 0x000fe40006f84270 */
[----:B------:R-:W-:Y:S02]  /*2dc0*/  P2R R75, PR, RZ, 0x20 ;  /* 0x00000020ff4b7803 */ /* 0x000fe40000000000 */
[----:B------:R-:W-:Y:S02]  /*2dd0*/  ISETP.LT.OR P4, PT, R15, 0x22, P4 ;  /* 0x000000220f00780c */ /* 0x000fe40002781670 */
[----:B------:R-:W-:-:S02]  /*2de0*/  ISETP.GE.AND P5, PT, R39, 0x29, PT ;  /* 0x000000292700780c */ /* 0x000fc40003fa6270 */
[----:B------:R-:W-:Y:S02]  /*2df0*/  FSEL R78, R41, -INF , !P4 ;  /* 0xff800000294e7808 */ /* 0x000fe40006000000 */
[----:B------:R-:W-:Y:S02]  /*2e00*/  ISETP.GT.AND P4, PT, R21, 0x28, !P5 ;  /* 0x000000281500780c */ /* 0x000fe40006f84270 */
[----:B------:R-:W-:Y:S02]  /*2e10*/  P2R R41, PR, RZ, 0x20 ;  /* 0x00000020ff297803 */ /* 0x000fe40000000000 */
        /* <DEDUP_REMOVED lines=51> */
[----:B------:R-:W-:Y:S02]  /*3150*/  P2R R29, PR, RZ, 0x40 ;  /* 0x00000040ff1d7803 */ /* 0x000fe40000000000 */
[----:B------:R-:W-:Y:S02]  /*3160*/  FSEL R64, R64, -INF , !P4 ;  /* 0xff80000040407808 */ /* 0x000fe40006000000 */
[----:B------:R-:W-:-:S04]  /*3170*/  ISETP.GE.AND P4, PT, R39, 0x52, PT ;  /* 0x000000522700780c */ /* 0x000fc80003f86270 */
[----:B------:R-:W-:-:S04]  /*3180*/  ISETP.GT.AND P5, PT, R21, 0x51, !P4 ;  /* 0x000000511500780c */ /* 0x000fc800067a4270 */
[----:B------:R-:W-:-:S04]  /*3190*/  ISETP.LT.OR P5, PT, R15, 0x52, P5 ;  /* 0x000000520f00780c */ /* 0x000fc80002fa1670 */
[----:B------:R-:W-:Y:S02]  /*31a0*/  FSEL R90, R65, -INF , !P5 ;  /* 0xff800000415a7808 */ /* 0x000fe40006800000 */
[----:B------:R-:W-:-:S04]  /*31b0*/  ISETP.GE.AND P5, PT, R39, 0x59, PT ;  /* 0x000000592700780c */ /* 0x000fc80003fa6270 */
[----:B------:R-:W-:-:S04]  /*31c0*/  ISETP.GT.AND P6, PT, R21, 0x58, !P5 ;  /* 0x000000581500780c */ /* 0x000fc80006fc4270 */
[----:B------:R-:W-:-:S04]  /*31d0*/  ISETP.LT.OR P6, PT, R15, 0x59, P6 ;  /* 0x000000590f00780c */ /* 0x000fc800037c1670 */
[----:B------:R-:W-:Y:S02]  /*31e0*/  FSEL R68, R68, -INF , !P6 ;  /* 0xff80000044447808 */ /* 0x000fe40007000000 */
[----:B------:R-:W-:-:S04]  /*31f0*/  ISETP.GE.AND P6, PT, R39, 0x1, PT ;  /* 0x000000012700780c */ /* 0x000fc80003fc6270 */
[----:B------:R-:W-:Y:S02]  /*3200*/  P2R R37, PR, RZ, 0x40 ;  /* 0x00000040ff257803 */ /* 0x000fe40000000000 */
[----:B------:R-:W-:-:S04]  /*3210*/  ISETP.GT.AND P6, PT, R21, RZ, !P6 ;  /* 0x000000ff1500720c */ /* 0x000fc800077c4270 */
[----:B------:R-:W-:-:S04]  /*3220*/  ISETP.LT.OR P6, PT, R15, 0x1, P6 ;  /* 0x000000010f00780c */ /* 0x000fc800037c1670 */
[----:B------:R-:W-:Y:S02]  /*3230*/  FSEL R24, R4, -INF , !P6 ;  /* 0xff80000004187808 */ /* 0x000fe40007000000 */
[----:B------:R-:W-:Y:S01]  /*3240*/  ISETP.GE.AND P6, PT, R39, 0x5a, PT ;  /* 0x0000005a2700780c */ /* 0x000fe20003fc6270 */
[----:B------:R-:W0:Y:S03]  /*3250*/  SHFL.IDX PT, R4, R20, 0x1, 0x1c1f ;  /* 0x003c1f0014047f89 */ /* 0x000e2600000e0000 */
[----:B------:R-:W-:Y:S02]  /*3260*/  P2R R65, PR, RZ, 0x40 ;  /* 0x00000040ff417803 */ /* 0x000fe40000000000 */
[----:B------:R-:W-:-:S04]  /*3270*/  ISETP.GT.AND P6, PT, R21, 0x59, !P6 ;  /* 0x000000591500780c */ /* 0x000fc800077c4270 */
[----:B------:R-:W-:-:S04]  /*3280*/  ISETP.LT.OR P6, PT, R15, 0x5a, P6 ;  /* 0x0000005a0f00780c */ /* 0x000fc800037c1670 */
[----:B------:R-:W-:Y:S02]  /*3290*/  FSEL R92, R69, -INF , !P6 ;  /* 0xff800000455c7808 */ /* 0x000fe40007000000 */
[----:B------:R-:W-:Y:S02]  /*32a0*/  PLOP3.LUT P6, PT, PT, PT, UP1, 0x40, 0x0 ;  /* 0x000000000000781c */ /* 0x000fe40003fce818 */
[----:B0-----:R-:W-:Y:S01]  /*32b0*/  VIADDMNMX R15, R4, R27, R26, PT ;  /* 0x0000001b040f7246 */ /* 0x001fe2000380011a */
[----:B------:R-:W-:-:S10]  /*32c0*/  IMAD.IADD R21, R31, 0x1, R4 ;  /* 0x000000011f157824 */ /* 0x000fd400078e0204 */
[----:B------:R-:W-:Y:S05]  /*32d0*/  @P6 BRA `(.L_x_935) ;  /* 0x00000000005c6947 */ /* 0x000fea0003800000 */
        /* <DEDUP_REMOVED lines=8> */
[----:B------:R-:W-:Y:S01]  /*3360*/  @P6 IMAD.HI.U32 R20, R4, UR6, RZ ;  /* 0x0000000604146c27 */ /* 0x000fe2000f8e00ff */
[----:B------:R-:W-:-:S13]  /*3370*/  PLOP3.LUT P6, PT, PT, PT, UP2, 0x80, 0x0 ;  /* 0x000000000000781c */ /* 0x000fda0003fcf028 */
[----:B------:R-:W-:-:S04]  /*3380*/  @P6 SHF.R.U32.HI R4, RZ, UR7, R20 ;  /* 0x00000007ff046c19 */ /* 0x000fc80008011614 */
[----:B------:R-:W-:Y:S01]  /*3390*/  LOP3.LUT R4, RZ, R4, RZ, 0x33, !PT ;  /* 0x00000004ff047212 */ /* 0x000fe200078e33ff */
[----:B------:R-:W-:Y:S06]  /*33a0*/  BRA `(.L_x_938) ;  /* 0x0000000000187947 */ /* 0x000fec0003800000 */
.L_x_937:
[----:B------:R-:W-:-:S06]  /*33b0*/  UISETP.NE.AND UP2, UPT, UR5, 0x1, UPT ;  /* 0x000000010500788c */ /* 0x000fcc000bf45270 */
[----:B------:R-:W-:-:S05]  /*33c0*/  PLOP3.LUT P6, PT, PT, PT, UP2, 0x80, 0x0 ;  /* 0x000000000000781c */ /* 0x000fca0003fcf028 */
[----:B------:R-:W-:-:S08]  /*33d0*/  @UP2 ULDC.64 UR6, c[0x0][0x9e8] ;  /* 0x00027a0000062ab9 */ /* 0x000fd00000000a00 */
[----:B------:R-:W-:Y:S01]  /*33e0*/  @P6 IMAD.HI.U32 R20, R4, UR6, RZ ;  /* 0x0000000604146c27 */ /* 0x000fe2000f8e00ff */
[----:B------:R-:W-:-:S13]  /*33f0*/  PLOP3.LUT P6, PT, PT, PT, UP2, 0x80, 0x0 ;  /* 0x000000000000781c */ /* 0x000fda0003fcf028 */
[----:B------:R-:W-:-:S07]  /*3400*/  @P6 SHF.R.U32.HI R4, RZ, UR7, R20 ;  /* 0x00000007ff046c19 */ /* 0x000fce0008011614 */
.L_x_938:
[----:B------:R-:W-:Y:S05]  /*3410*/  BSYNC B0 ;  /* 0x0000000000007941 */ /* 0x000fea0003800000 */
.L_x_936:
[----:B------:R-:W-:-:S05]  /*3420*/  IMAD R4, R4, UR5, R25 ;  /* 0x0000000504047c24 */ /* 0x000fca000f8e0219 */
[----:B------:R-:W-:Y:S02]  /*3430*/  VIMNMX R21, R21, R4, !PT ;  /* 0x0000000415157248 */ /* 0x000fe40007fe0100 */
[----:B------:R-:W-:-:S07]  /*3440*/  VIADDMNMX R15, R4, UR5, R15, PT ;  /* 0x00000005040f7c46 */ /* 0x000fce000b80010f */
.L_x_935:
[C---:B------:R-:W-:Y:S01]  /*3450*/  ISETP.GT.AND P2, PT, R21.reuse, 0x1, !P2 ;  /* 0x000000011500780c */ /* 0x040fe20005744270 */
[----:B------:R-:W-:Y:S01]  /*3460*/  ULDC UR6, c[0x0][0x988] ;  /* 0x0002620000067ab9 */ /* 0x000fe20000000800 */
[----:B------:R-:W-:Y:S01]  /*3470*/  ISETP.GT.AND P3, PT, R21, 0x8, !P3 ;  /* 0x000000081500780c */ /* 0x000fe20005f64270 */
[----:B------:R-:W-:Y:S01]  /*3480*/  @UP0 ULDC UR14, c[0x0][0x450] ;  /* 0x00011400000e0ab9 */ /* 0x000fe20000000800 */
[C---:B------:R-:W-:Y:S02]  /*3490*/  ISETP.LT.OR P2, PT, R15.reuse, 0x2, P2 ;  /* 0x000000020f00780c */ /* 0x040fe40001741670 */
[----:B------:R-:W-:Y:S02]  /*34a0*/  ISETP.LT.OR P3, PT, R15, 0x9, P3 ;  /* 0x000000090f00780c */ /* 0x000fe40001f61670 */
[----:B------:R-:W-:Y:S02]  /*34b0*/  FSEL R20, R3, -INF , !P2 ;  /* 0xff80000003147808 */ /* 0x000fe40005000000 */
[----:B------:R-:W-:-:S02]  /*34c0*/  ISETP.NE.AND P2, PT, R63, RZ, PT ;  /* 0x000000ff3f00720c */ /* 0x000fc40003f45270 */
[----:B------:R-:W-:Y:S02]  /*34d0*/  FSEL R25, R5, -INF , !P3 ;  /* 0xff80000005197808 */ /* 0x000fe40005800000 */
[----:B------:R-:W-:Y:S02]  /*34e0*/  ISETP.GT.AND P2, PT, R21, 0x9, !P2 ;  /* 0x000000091500780c */ /* 0x000fe40005744270 */
[----:B------:R-:W-:Y:S02]  /*34f0*/  ISETP.NE.AND P3, PT, R33, RZ, PT ;  /* 0x000000ff2100720c */ /* 0x000fe40003f65270 */
[----:B------:R-:W-:Y:S02]  /*3500*/  ISETP.LT.OR P2, PT, R15, 0xa, P2 ;  /* 0x0000000a0f00780c */ /* 0x000fe40001741670 */
[----:B------:R-:W-:Y:S02]  /*3510*/  ISETP.NE.AND P6, PT, R71, RZ, PT ;  /* 0x000000ff4700720c */ /* 0x000fe40003fc5270 */
[----:B------:R-:W-:-:S02]  /*3520*/  FSEL R27, R8, -INF , !P2 ;  /* 0xff800000081b7808 */ /* 0x000fc40005000000 */
[----:B------:R-:W-:Y:S02]  /*3530*/  ISETP.NE.AND P2, PT, R29, RZ, PT ;  /* 0x000000ff1d00720c */ /* 0x000fe40003f45270 */
[C---:B------:R-:W-:Y:S02]  /*3540*/  ISETP.GT.AND P4, PT, R21.reuse, 0x51, !P4 ;  /* 0x000000511500780c */ /* 0x040fe40006784270 */
[C---:B------:R-:W-:Y:S02]  /*3550*/  ISETP.GT.AND P2, PT, R21.reuse, 0x10, !P2 ;  /* 0x000000101500780c */ /* 0x040fe40005744270 */
[----:B------:R-:W-:Y:S02]  /*3560*/  ISETP.GT.AND P5, PT, R21, 0x58, !P5 ;  /* 0x000000581500780c */ /* 0x000fe40006fa4270 */
[C---:B------:R-:W-:Y:S02]  /*3570*/  ISETP.LT.OR P2, PT, R15.reuse, 0x11, P2 ;  /* 0x000000110f00780c */ /* 0x040fe40001741670 */
[----:B------:R-:W-:-:S02]  /*3580*/  ISETP.LT.OR P4, PT, R15, 0x52, P4 ;  /* 0x000000520f00780c */ /* 0x000fc40002781670 */
[----:B------:R-:W-:Y:S01]  /*3590*/  FSEL R29, R12, -INF , !P2 ;  /* 0xff8000000c1d7808 */ /* 0x000fe20005000000 */
[----:B------:R-:W-:Y:S01]  /*35a0*/  IMAD.U32 R12, RZ, RZ, UR6 ;  /* 0x00000006ff0c7e24 */ /* 0x000fe2000f8e00ff */
[----:B------:R-:W-:Y:S01]  /*35b0*/  ISETP.NE.AND P2, PT, R67, RZ, PT ;  /* 0x000000ff4300720c */ /* 0x000fe20003f45270 */
[----:B------:R-:W-:Y:S01]  /*35c0*/  @UP0 ULDC UR6, c[0x0][0x44c] ;  /* 0x0001130000060ab9 */ /* 0x000fe20000000800 */
[----:B------:R-:W-:Y:S01]  /*35d0*/  ISETP.LT.OR P5, PT, R15, 0x59, P5 ;  /* 0x000000590f00780c */ /* 0x000fe20002fa1670 */
[----:B------:R-:W-:Y:S01]  /*35e0*/  UIMAD.WIDE.U32 UR6, UR38, UR6, URZ ;  /* 0x00000006260672a5 */ /* 0x000fe2000f8e003f */
[----:B------:R-:W-:Y:S02]  /*35f0*/  ISETP.GT.AND P2, PT, R21, 0x11, !P2 ;  /* 0x000000111500780c */ /* 0x000fe40005744270 */
[----:B------:R-:W-:Y:S01]  /*3600*/  R2UR UR11, R22 ;  /* 0x00000000160b72ca */ /* 0x000fe200000e0000 */
[----:B------:R-:W-:Y:S01]  /*3610*/  @UP0 USHF.R.U32.HI UR38, URZ, UR14, UR7 ;  /* 0x0000000e3f260299 */ /* 0x000fe20008011607 */
[----:B------:R-:W-:-:S04]  /*3620*/  ISETP.LT.OR P2, PT, R15, 0x12, P2 ;  /* 0x000000120f00780c */ /* 0x000fc80001741670 */
[----:B------:R-:W-:Y:S02]  /*3630*/  FSEL R31, R14, -INF , !P2 ;  /* 0xff8000000e1f7808 */ /* 0x000fe40005000000 */
[----:B------:R-:W-:Y:S02]  /*3640*/  ISETP.GT.AND P2, PT, R21, 0x18, !P3 ;  /* 0x000000181500780c */ /* 0x000fe40005f44270 */
[----:B------:R-:W-:Y:S02]  /*3650*/  ISETP.NE.AND P3, PT, R83, RZ, PT ;  /* 0x000000ff5300720c */ /* 0x000fe40003f65270 */
[----:B------:R-:W-:Y:S01]  /*3660*/  ISETP.LT.OR P2, PT, R15, 0x19, P2 ;  /* 0x000000190f00780c */ /* 0x000fe20001741670 */
[----:B------:R-:W-:-:S03]  /*3670*/  UIADD3 UR38, UR11, UR38, URZ ;  /* 0x000000260b267290 */ /* 0x000fc6000fffe03f */
[----:B------:R-:W-:Y:S01]  /*3680*/  FSEL R33, R38, -INF , !P2 ;  /* 0xff80000026217808 */ /* 0x000fe20005000000 */
[----:B------:R-:W-:Y:S01]  /*3690*/  UIADD3 UR4, UR38, UR4, URZ ;  /* 0x0000000426047290 */ /* 0x000fe2000fffe03f */
[----:B------:R-:W-:Y:S02]  /*36a0*/  ISETP.GT.AND P2, PT, R21, 0x19, !P6 ;  /* 0x000000191500780c */ /* 0x000fe40007744270 */
[----:B------:R-:W-:Y:S02]  /*36b0*/  ISETP.NE.AND P6, PT, R37, RZ, PT ;  /* 0x000000ff2500720c */ /* 0x000fe40003fc5270 */
[----:B------:R-:W-:-:S04]  /*36c0*/  ISETP.LT.OR P2, PT, R15, 0x1a, P2 ;  /* 0x0000001a0f00780c */ /* 0x000fc80001741670 */
[----:B------:R-:W-:Y:S02]  /*36d0*/  FSEL R35, R35, -INF , !P2 ;  /* 0xff80000023237808 */ /* 0x000fe40005000000 */
[----:B------:R-:W-:-:S04]  /*36e0*/  ISETP.NE.AND P2, PT, R73, RZ, PT ;  /* 0x000000ff4900720c */ /* 0x000fc80003f45270 */
[----:B------:R-:W-:-:S04]  /*36f0*/  ISETP.GT.AND P2, PT, R21, 0x20, !P2 ;  /* 0x000000201500780c */ /* 0x000fc80005744270 */
        /* <DEDUP_REMOVED lines=34> */
[----:B------:R-:W-:Y:S02]  /*3920*/  ISETP.GT.AND P2, PT, R21, 0x41, !P3 ;  /* 0x000000411500780c */ /* 0x000fe40005f44270 */
[----:B------:R-:W-:Y:S02]  /*3930*/  ISETP.NE.AND P3, PT, R61, RZ, PT ;  /* 0x000000ff3d00720c */ /* 0x000fe40003f65270 */
[----:B------:R-:W-:Y:S02]  /*3940*/  ISETP.LT.OR P2, PT, R15, 0x42, P2 ;  /* 0x000000420f00780c */ /* 0x000fe40001741670 */
[----:B------:R-:W-:Y:S02]  /*3950*/  ISETP.GT.AND P3, PT, R21, 0x50, !P3 ;  /* 0x000000501500780c */ /* 0x000fe40005f64270 */
[----:B------:R-:W-:-:S02]  /*3960*/  FSEL R55, R59, -INF , !P2 ;  /* 0xff8000003b377808 */ /* 0x000fc40005000000 */
[----:B------:R-:W-:Y:S02]  /*3970*/  ISETP.GT.AND P2, PT, R21, RZ, !P6 ;  /* 0x000000ff1500720c */ /* 0x000fe40007744270 */
[----:B------:R-:W-:Y:S02]  /*3980*/  ISETP.NE.AND P6, PT, R57, RZ, PT ;  /* 0x000000ff3900720c */ /* 0x000fe40003fc5270 */
[C---:B------:R-:W-:Y:S02]  /*3990*/  ISETP.LT.OR P2, PT, R15.reuse, 0x1, P2 ;  /* 0x000000010f00780c */ /* 0x040fe40001741670 */
[----:B------:R-:W-:Y:S02]  /*39a0*/  ISETP.LT.OR P3, PT, R15, 0x51, P3 ;  /* 0x000000510f00780c */ /* 0x000fe40001f61670 */
[----:B------:R-:W-:Y:S02]  /*39b0*/  FSEL R5, R0, -INF , !P2 ;  /* 0xff80000000057808 */ /* 0x000fe40005000000 */
[----:B------:R-:W-:-:S02]  /*39c0*/  FMNMX.FTZ R0, R24, R66, !PT ;  /* 0x0000004218007209 */ /* 0x000fc40007810000 */
[----:B------:R-:W-:Y:S02]  /*39d0*/  FSEL R13, R13, -INF , !P3 ;  /* 0xff8000000d0d7808 */ /* 0x000fe40005800000 */
[----:B------:R-:W-:Y:S02]  /*39e0*/  FMNMX.FTZ R0, R28, R0, !PT ;  /* 0x000000001c007209 */ /* 0x000fe40007810000 */
[----:B------:R-:W-:Y:S02]  /*39f0*/  FSEL R59, R30, -INF , !P4 ;  /* 0xff8000001e3b7808 */ /* 0x000fe40006000000 */
[----:B------:R-:W-:-:S04]  /*3a00*/  FMNMX.FTZ R0, R72, R0, !PT ;  /* 0x0000000048007209 */ /* 0x000fc80007810000 */
        /* <DEDUP_REMOVED lines=19> */
[----:B------:R-:W-:-:S05]  /*3b40*/  FMNMX.FTZ R0, R92, R0, !PT ;  /* 0x000000005c007209 */ /* 0x000fca0007810000 */
[----:B------:R-:W0:Y:S02]  /*3b50*/  SHFL.BFLY PT, R3, R0, 0x2, 0x1f ;  /* 0x0c401f0000037f89 */ /* 0x000e2400000e0000 */
[----:B0-----:R-:W-:Y:S02]  /*3b60*/  FMNMX.FTZ R3, R0, R3, !PT ;  /* 0x0000000300037209 */ /* 0x001fe40007810000 */
[----:B------:R-:W-:-:S03]  /*3b70*/  FMNMX.FTZ R0, R5, R20, !PT ;  /* 0x0000001405007209 */ /* 0x000fc60007810000 */
[----:B------:R-:W0:Y:S01]  /*3b80*/  SHFL.BFLY PT, R4, R3, 0x1, 0x1f ;  /* 0x0c201f0003047f89 */ /* 0x000e2200000e0000 */
[----:B------:R-:W-:-:S04]  /*3b90*/  FMNMX.FTZ R0, R25, R0, !PT ;  /* 0x0000000019007209 */ /* 0x000fc80007810000 */
[----:B------:R-:W-:-:S04]  /*3ba0*/  FMNMX.FTZ R0, R27, R0, !PT ;  /* 0x000000001b007209 */ /* 0x000fc80007810000 */
[----:B------:R-:W-:-:S04]  /*3bb0*/  FMNMX.FTZ R0, R29, R0, !PT ;  /* 0x000000001d007209 */ /* 0x000fc80007810000 */
[----:B------:R-:W-:-:S04]  /*3bc0*/  FMNMX.FTZ R0, R31, R0, !PT ;  /* 0x000000001f007209 */ /* 0x000fc80007810000 */
[----:B------:R-:W-:-:S04]  /*3bd0*/  FMNMX.FTZ R0, R33, R0, !PT ;  /* 0x0000000021007209 */ /* 0x000fc80007810000 */
[----:B------:R-:W-:Y:S02]  /*3be0*/  FMNMX.FTZ R0, R35, R0, !PT ;  /* 0x0000000023007209 */ /* 0x000fe40007810000 */
[----:B0-----:R-:W-:Y:S02]  /*3bf0*/  FMNMX.FTZ R4, R3, R4, !PT ;  /* 0x0000000403047209 */ /* 0x001fe40007810000 */
[----:B------:R-:W-:Y:S02]  /*3c00*/  FMNMX.FTZ R0, R37, R0, !PT ;  /* 0x0000000025007209 */ /* 0x000fe40007810000 */
[C---:B------:R-:W-:Y:S01]  /*3c10*/  FSETP.NEU.FTZ.AND P2, PT, R4.reuse, -INF , PT ;  /* 0xff8000000400780b */ /* 0x040fe20003f5d000 */
[----:B------:R-:W-:Y:S01]  /*3c20*/  FMUL.FTZ R8, R4, R12 ;  /* 0x0000000c04087220 */ /* 0x000fe20000410000 */
[----:B------:R-:W-:-:S04]  /*3c30*/  FMNMX.FTZ R0, R39, R0, !PT ;  /* 0x0000000027007209 */ /* 0x000fc80007810000 */
[----:B------:R-:W-:Y:S02]  /*3c40*/  FMNMX.FTZ R0, R41, R0, !PT ;  /* 0x0000000029007209 */ /* 0x000fe40007810000 */
[----:B------:R-:W-:Y:S02]  /*3c50*/  FSEL R63, R8, RZ, P2 ;  /* 0x000000ff083f7208 */ /* 0x000fe40001000000 */
[----:B------:R-:W-:Y:S02]  /*3c60*/  FMNMX.FTZ R0, R43, R0, !PT ;  /* 0x000000002b007209 */ /* 0x000fe40007810000 */
[----:B------:R-:W-:Y:S01]  /*3c70*/  ISETP.GT.AND P2, PT, R21, 0x48, !P6 ;  /* 0x000000481500780c */ /* 0x000fe20007744270 */
[--C-:B------:R-:W-:Y:S01]  /*3c80*/  FFMA.FTZ R3, R24, R12, -R63.reuse ;  /* 0x0000000c18037223 */ /* 0x100fe2000001083f */
[----:B------:R-:W-:Y:S01]  /*3c90*/  FMNMX.FTZ R0, R45, R0, !PT ;  /* 0x000000002d007209 */ /* 0x000fe20007810000 */
[--C-:B------:R-:W-:Y:S01]  /*3ca0*/  FFMA.FTZ R8, R66, R12, -R63.reuse ;  /* 0x0000000c42087223 */ /* 0x100fe2000001083f */
[----:B------:R-:W-:Y:S01]  /*3cb0*/  ISETP.LT.OR P2, PT, R15, 0x49, P2 ;  /* 0x000000490f00780c */ /* 0x000fe20001741670 */
[----:B------:R0:W-:Y:S01]  /*3cc0*/  MUFU.EX2 R188, R3 ;  /* 0x0000000300bc7308 */ /* 0x0001e20000000800 */
[----:B------:R-:W-:Y:S01]  /*3cd0*/  FMNMX.FTZ R0, R47, R0, !PT ;  /* 0x000000002f007209 */ /* 0x000fe20007810000 */
[-CC-:B------:R-:W-:Y:S01]  /*3ce0*/  FFMA.FTZ R14, R28, R12.reuse, -R63.reuse ;  /* 0x0000000c1c0e7223 */ /* 0x180fe2000001083f */
[----:B------:R-:W-:Y:S01]  /*3cf0*/  FSEL R57, R62, -INF , !P2 ;  /* 0xff8000003e397808 */ /* 0x000fe20005000000 */
[--C-:B------:R-:W-:Y:S01]  /*3d00*/  FFMA.FTZ R24, R72, R12, -R63.reuse ;  /* 0x0000000c48187223 */ /* 0x100fe2000001083f */
[----:B------:R-:W-:Y:S01]  /*3d10*/  FMNMX.FTZ R0, R49, R0, !PT ;  /* 0x0000000031007209 */ /* 0x000fe20007810000 */
[--C-:B------:R-:W-:Y:S01]  /*3d20*/  FFMA.FTZ R26, R36, R12, -R63.reuse ;  /* 0x0000000c241a7223 */ /* 0x100fe2000001083f */
[----:B------:R-:W-:Y:S01]  /*3d30*/  ISETP.NE.AND P2, PT, R85, RZ, PT ;  /* 0x000000ff5500720c */ /* 0x000fe20003f45270 */
[----:B------:R-:W-:Y:S01]  /*3d40*/  MUFU.EX2 R14, R14 ;  /* 0x0000000e000e7308 */ /* 0x000fe20000000800 */
[----:B------:R-:W-:Y:S01]  /*3d50*/  FMNMX.FTZ R0, R51, R0, !PT ;  /* 0x0000000033007209 */ /* 0x000fe20007810000 */
[-CC-:B0-----:R-:W-:Y:S01]  /*3d60*/  FFMA.FTZ R3, R32, R12.reuse, -R63.reuse ;  /* 0x0000000c20037223 */ /* 0x181fe2000001083f */
[----:B------:R-:W-:Y:S01]  /*3d70*/  ISETP.GT.AND P2, PT, R21, 0x49, !P2 ;  /* 0x000000491500780c */ /* 0x000fe20005744270 */
[--C-:B------:R-:W-:Y:S01]  /*3d80*/  FFMA.FTZ R36, R90, R12, -R63.reuse ;  /* 0x0000000c5a247223 */ /* 0x100fe2000001083f */
[----:B------:R-:W-:Y:S01]  /*3d90*/  FMNMX.FTZ R0, R53, R0, !PT ;  /* 0x0000000035007209 */ /* 0x000fe20007810000 */
[-CC-:B------:R-:W-:Y:S01]  /*3da0*/  FFMA.FTZ R28, R48, R12.reuse, -R63.reuse ;  /* 0x0000000c301c7223 */ /* 0x180fe2000001083f */
[----:B------:R-:W-:Y:S01]  /*3db0*/  ISETP.NE.AND P6, PT, R65, RZ, PT ;  /* 0x000000ff4100720c */ /* 0x000fe20003fc5270 */
[----:B------:R0:W-:Y:S01]  /*3dc0*/  MUFU.EX2 R184, R3 ;  /* 0x0000000300b87308 */ /* 0x0001e20000000800 */
[----:B------:R-:W-:Y:S01]  /*3dd0*/  ISETP.LT.OR P2, PT, R15, 0x4a, P2 ;  /* 0x0000004a0f00780c */ /* 0x000fe20001741670 */
[--C-:B------:R-:W-:Y:S01]  /*3de0*/  FFMA.FTZ R30, R52, R12, -R63.reuse ;  /* 0x0000000c341e7223 */ /* 0x100fe2000001083f */
[----:B------:R-:W-:Y:S01]  /*3df0*/  FMNMX.FTZ R0, R55, R0, !PT ;  /* 0x0000000037007209 */ /* 0x000fe20007810000 */
[----:B------:R-:W-:Y:S01]  /*3e00*/  FFMA.FTZ R32, R84, R12, -R63 ;  /* 0x0000000c54207223 */ /* 0x000fe2000001083f */
[----:B------:R-:W-:-:S02]  /*3e10*/  ISETP.GT.AND P6, PT, R21, 0x59, !P6 ;  /* 0x000000591500780c */ /* 0x000fc400077c4270 */
[----:B------:R-:W-:Y:S01]  /*3e20*/  FSEL R21, R2, -INF , !P2 ;  /* 0xff80000002157808 */ /* 0x000fe20005000000 */
[--C-:B------:R-:W-:Y:S01]  /*3e30*/  FFMA.FTZ R2, R40, R12, -R63.reuse ;  /* 0x0000000c28027223 */ /* 0x100fe2000001083f */
[----:B------:R-:W-:Y:S01]  /*3e40*/  FMNMX.FTZ R0, R57, R0, !PT ;  /* 0x0000000039007209 */ /* 0x000fe20007810000 */
[----:B0-----:R-:W-:Y:S01]  /*3e50*/  FFMA.FTZ R3, R76, R12, -R63 ;  /* 0x0000000c4c037223 */ /* 0x001fe2000001083f */
[----:B------:R-:W-:Y:S01]  /*3e60*/  ISETP.LT.OR P6, PT, R15, 0x5a, P6 ;  /* 0x0000005a0f00780c */ /* 0x000fe200037c1670 */
[----:B------:R0:W-:Y:S01]  /*3e70*/  MUFU.EX2 R180, R2 ;  /* 0x0000000200b47308 */ /* 0x0001e20000000800 */
[----:B------:R-:W-:Y:S02]  /*3e80*/  FMNMX.FTZ R0, R21, R0, !PT ;  /* 0x0000000015007209 */ /* 0x000fe40007810000 */
[----:B------:R-:W-:Y:S02]  /*3e90*/  FSEL R15, R70, -INF , !P5 ;  /* 0xff800000460f7808 */ /* 0x000fe40006800000 */
[----:B------:R-:W-:-:S02]  /*3ea0*/  FMNMX.FTZ R0, R13, R0, !PT ;  /* 0x000000000d007209 */ /* 0x000fc40007810000 */
[----:B------:R-:W-:Y:S01]  /*3eb0*/  FSEL R61, R34, -INF , !P6 ;  /* 0xff800000223d7808 */ /* 0x000fe20007000000 */
[----:B------:R1:W-:Y:S01]  /*3ec0*/  MUFU.EX2 R71, R3 ;  /* 0x0000000300477308 */ /* 0x0003e20000000800 */
[----:B------:R-:W-:Y:S01]  /*3ed0*/  FMNMX.FTZ R0, R59, R0, !PT ;  /* 0x000000003b007209 */ /* 0x000fe20007810000 */
[-CC-:B0-----:R-:W-:Y:S01]  /*3ee0*/  FFMA.FTZ R2, R44, R12.reuse, -R63.reuse ;  /* 0x0000000c2c027223 */ /* 0x181fe2000001083f */
[----:B------:R-:W-:Y:S02]  /*3ef0*/  FFMA.FTZ R34, R56, R12, -R63 ;  /* 0x0000000c38227223 */ /* 0x000fe4000001083f */
[----:B------:R-:W-:-:S03]  /*3f00*/  FMNMX.FTZ R0, R15, R0, !PT ;  /* 0x000000000f007209 */ /* 0x000fc60007810000 */
[----:B------:R-:W-:Y:S01]  /*3f10*/  MUFU.EX2 R182, R2 ;  /* 0x0000000200b67308 */ /* 0x000fe20000000800 */
[----:B------:R-:W-:-:S05]  /*3f20*/  FMNMX.FTZ R0, R61, R0, !PT ;  /* 0x000000003d007209 */ /* 0x000fca0007810000 */
[----:B-1----:R-:W0:Y:S02]  /*3f30*/  SHFL.BFLY PT, R3, R0, 0x2, 0x1f ;  /* 0x0c401f0000037f89 */ /* 0x002e2400000e0000 */
[----:B------:R1:W-:Y:S08]  /*3f40*/  MUFU.EX2 R65, R8 ;  /* 0x0000000800417308 */ /* 0x0003f00000000800 */
[----:B------:R2:W3:Y:S01]  /*3f50*/  MUFU.EX2 R67, R24 ;  /* 0x0000001800437308 */ /* 0x0004e20000000800 */
[----:B-1----:R-:W-:-:S07]  /*3f60*/  FFMA.FTZ R8, R74, R12, -R63 ;  /* 0x0000000c4a087223 */ /* 0x002fce000001083f */
[----:B------:R1:W4:Y:S01]  /*3f70*/  MUFU.EX2 R69, R8 ;  /* 0x0000000800457308 */ /* 0x0003220000000800 */
[-CC-:B--2---:R-:W-:Y:S01]  /*3f80*/  FFMA.FTZ R24, R80, R12.reuse, -R63.reuse ;  /* 0x0000000c50187223 */ /* 0x184fe2000001083f */
[----:B0-----:R-:W-:Y:S01]  /*3f90*/  FMNMX.FTZ R2, R0, R3, !PT ;  /* 0x0000000300027209 */ /* 0x001fe20007810000 */
[----:B------:R-:W-:-:S05]  /*3fa0*/  FFMA.FTZ R0, R86, R12, -R63 ;  /* 0x0000000c56007223 */ /* 0x000fca000001083f */
[----:B------:R0:W-:Y:S01]  /*3fb0*/  MUFU.EX2 R75, R24 ;  /* 0x00000018004b7308 */ /* 0x0001e20000000800 */
[--C-:B-1----:R-:W-:Y:S01]  /*3fc0*/  FFMA.FTZ R8, R78, R12, -R63.reuse ;  /* 0x0000000c4e087223 */ /* 0x102fe2000001083f */
[----:B---3--:R-:W-:Y:S01]  /*3fd0*/  F2FP.F16.F32.PACK_AB R190, R67, R14 ;  /* 0x0000000e43be723e */ /* 0x008fe200000000ff */
[----:B------:R-:W1:Y:S05]  /*3fe0*/  SHFL.BFLY PT, R3, R2, 0x1, 0x1f ;  /* 0x0c201f0002037f89 */ /* 0x000e6a00000e0000 */
[----:B------:R2:W-:Y:S01]  /*3ff0*/  MUFU.EX2 R81, R0 ;  /* 0x0000000000517308 */ /* 0x0005e20000000800 */
[----:B0-----:R-:W-:-:S07]  /*4000*/  FFMA.FTZ R24, R88, R12, -R63 ;  /* 0x0000000c58187223 */ /* 0x001fce000001083f */
[----:B------:R-:W-:Y:S08]  /*4010*/  MUFU.EX2 R83, R24 ;  /* 0x0000001800537308 */ /* 0x000ff00000000800 */
[----:B------:R-:W0:Y:S01]  /*4020*/  MUFU.EX2 R26, R26 ;  /* 0x0000001a001a7308 */ /* 0x000e220000000800 */
[----:B-1----:R-:W-:Y:S01]  /*4030*/  FMNMX.FTZ R3, R2, R3, !PT ;  /* 0x0000000302037209 */ /* 0x002fe20007810000 */
[----:B------:R-:W-:-:S03]  /*4040*/  FFMA.FTZ R2, R68, R12, -R63 ;  /* 0x0000000c44027223 */ /* 0x000fc6000001083f */
[C---:B------:R-:W-:Y:S01]  /*4050*/  FSETP.NEU.FTZ.AND P2, PT, R3.reuse, -INF , PT ;  /* 0xff8000000300780b */ /* 0x040fe20003f5d000 */
[----:B--2---:R-:W-:Y:S02]  /*4060*/  FMUL.FTZ R0, R3, R12 ;  /* 0x0000000c03007220 */ /* 0x004fe40000410000 */
[----:B------:R1:W-:Y:S03]  /*4070*/  MUFU.EX2 R73, R8 ;  /* 0x0000000800497308 */ /* 0x0003e60000000800 */
[----:B------:R-:W-:Y:S02]  /*4080*/  FSEL R0, R0, RZ, P2 ;  /* 0x000000ff00007208 */ /* 0x000fe40001000000 */
[----:B------:R-:W-:-:S03]  /*4090*/  PLOP3.LUT P2, PT, PT, PT, UP1, 0x40, 0x0 ;  /* 0x000000000000781c */ /* 0x000fc60003f4e818 */
        /* <DEDUP_REMOVED lines=8> */
[----:B------:R2:W-:Y:S01]  /*4120*/  MUFU.EX2 R24, R27 ;  /* 0x0000001b00187308 */ /* 0x0005e20000000800 */
[-C--:B-1----:R-:W-:Y:S01]  /*4130*/  FFMA.FTZ R8, R82, R12.reuse, -R63 ;  /* 0x0000000c52087223 */ /* 0x082fe2000001083f */
[-CC-:B------:R-:W-:Y:S01]  /*4140*/  FFMA.FTZ R35, R35, R12.reuse, -R0.reuse ;  /* 0x0000000c23237223 */ /* 0x180fe20000010800 */
[-CC-:B------:R-:W-:Y:S01]  /*4150*/  FFMA.FTZ R37, R37, R12.reuse, -R0.reuse ;  /* 0x0000000c25257223 */ /* 0x180fe20000010800 */
[-CC-:B------:R-:W-:Y:S01]  /*4160*/  FFMA.FTZ R39, R39, R12.reuse, -R0.reuse ;  /* 0x0000000c27277223 */ /* 0x180fe20000010800 */
[-CC-:B------:R-:W-:Y:S01]  /*4170*/  FFMA.FTZ R41, R41, R12.reuse, -R0.reuse ;  /* 0x0000000c29297223 */ /* 0x180fe20000010800 */
[-CC-:B------:R-:W-:Y:S01]  /*4180*/  FFMA.FTZ R43, R43, R12.reuse, -R0.reuse ;  /* 0x0000000c2b2b7223 */ /* 0x180fe20000010800 */
[-CC-:B------:R-:W-:Y:S01]  /*4190*/  FFMA.FTZ R45, R45, R12.reuse, -R0.reuse ;  /* 0x0000000c2d2d7223 */ /* 0x180fe20000010800 */
[----:B------:R-:W-:Y:S01]  /*41a0*/  MUFU.EX2 R5, R5 ;  /* 0x0000000500057308 */ /* 0x000fe20000000800 */
[----:B--2---:R-:W-:Y:S01]  /*41b0*/  FADD.FTZ R27, R188, R65 ;  /* 0x00000041bc1b7221 */ /* 0x004fe20000010000 */
[-CC-:B------:R-:W-:Y:S01]  /*41c0*/  FFMA.FTZ R47, R47, R12.reuse, -R0.reuse ;  /* 0x0000000c2f2f7223 */ /* 0x180fe20000010800 */
[-CC-:B------:R-:W-:Y:S01]  /*41d0*/  FFMA.FTZ R49, R49, R12.reuse, -R0.reuse ;  /* 0x0000000c31317223 */ /* 0x180fe20000010800 */
[-CC-:B------:R-:W-:Y:S01]  /*41e0*/  FFMA.FTZ R51, R51, R12.reuse, -R0.reuse ;  /* 0x0000000c33337223 */ /* 0x180fe20000010800 */
[----:B------:R-:W-:Y:S01]  /*41f0*/  FADD.FTZ R44, R14, R27 ;  /* 0x0000001b0e2c7221 */ /* 0x000fe20000010000 */
[-CC-:B------:R-:W-:Y:S01]  /*4200*/  FFMA.FTZ R53, R53, R12.reuse, -R0.reuse ;  /* 0x0000000c35357223 */ /* 0x180fe20000010800 */
[-C--:B------:R-:W-:Y:S01]  /*4210*/  FFMA.FTZ R55, R55, R12.reuse, -R0 ;  /* 0x0000000c37377223 */ /* 0x080fe20000010800 */
[----:B------:R-:W1:Y:S01]  /*4220*/  MUFU.EX2 R20, R20 ;  /* 0x0000001400147308 */ /* 0x000e620000000800 */
[----:B------:R-:W-:Y:S01]  /*4230*/  FADD.FTZ R27, R67, R44 ;  /* 0x0000002c431b7221 */ /* 0x000fe20000010000 */
[-CC-:B------:R-:W-:Y:S01]  /*4240*/  FFMA.FTZ R57, R57, R12.reuse, -R0.reuse ;  /* 0x0000000c39397223 */ /* 0x180fe20000010800 */
[-CC-:B------:R-:W-:Y:S01]  /*4250*/  FFMA.FTZ R21, R21, R12.reuse, -R0.reuse ;  /* 0x0000000c15157223 */ /* 0x180fe20000010800 */
[-CC-:B------:R-:W-:Y:S01]  /*4260*/  FFMA.FTZ R13, R13, R12.reuse, -R0.reuse ;  /* 0x0000000c0d0d7223 */ /* 0x180fe20000010800 */
[----:B------:R-:W-:Y:S01]  /*4270*/  FADD.FTZ R44, R184, R27 ;  /* 0x0000001bb82c7221 */ /* 0x000fe20000010000 */
[-CC-:B------:R-:W-:Y:S01]  /*4280*/  FFMA.FTZ R59, R59, R12.reuse, -R0.reuse ;  /* 0x0000000c3b3b7223 */ /* 0x180fe20000010800 */
[-C--:B------:R-:W-:Y:S01]  /*4290*/  FFMA.FTZ R15, R15, R12.reuse, -R0 ;  /* 0x0000000c0f0f7223 */ /* 0x080fe20000010800 */
[----:B------:R-:W2:Y:S01]  /*42a0*/  MUFU.EX2 R25, R25 ;  /* 0x0000001900197308 */ /* 0x000ea20000000800 */
[----:B----4-:R-:W-:Y:S01]  /*42b0*/  FADD.FTZ R27, R69, R44 ;  /* 0x0000002c451b7221 */ /* 0x010fe20000010000 */
[----:B------:R-:W-:Y:S01]  /*42c0*/  FFMA.FTZ R61, R61, R12, -R0 ;  /* 0x0000000c3d3d7223 */ /* 0x000fe20000010800 */
[----:B0-----:R-:W-:-:S02]  /*42d0*/  F2FP.F16.F32.PACK_AB R186, R71, R26 ;  /* 0x0000001a47ba723e */ /* 0x001fc400000000ff */
[----:B------:R-:W-:Y:S01]  /*42e0*/  FADD.FTZ R46, R26, R27 ;  /* 0x0000001b1a2e7221 */ /* 0x000fe20000010000 */
[----:B------:R-:W-:Y:S02]  /*42f0*/  F2FP.F16.F32.PACK_AB R188, R65, R188 ;  /* 0x000000bc41bc723e */ /* 0x000fe400000000ff */
[----:B------:R-:W0:Y:S01]  /*4300*/  MUFU.EX2 R29, R29 ;  /* 0x0000001d001d7308 */ /* 0x000e220000000800 */
[----:B------:R-:W-:Y:S01]  /*4310*/  FADD.FTZ R27, R71, R46 ;  /* 0x0000002e471b7221 */ /* 0x000fe20000010000 */
[----:B-1----:R-:W-:Y:S01]  /*4320*/  FADD.FTZ R46, R5, R20 ;  /* 0x00000014052e7221 */ /* 0x002fe20000010000 */
[----:B------:R-:W-:Y:S02]  /*4330*/  F2FP.F16.F32.PACK_AB R189, R20, R5 ;  /* 0x0000000514bd723e */ /* 0x000fe400000000ff */
[----:B------:R-:W-:Y:S01]  /*4340*/  FADD.FTZ R48, R180, R27 ;  /* 0x0000001bb4307221 */ /* 0x000fe20000010000 */
[----:B------:R-:W-:Y:S02]  /*4350*/  F2FP.F16.F32.PACK_AB R184, R69, R184 ;  /* 0x000000b845b8723e */ /* 0x000fe400000000ff */
[----:B------:R1:W3:Y:S01]  /*4360*/  MUFU.EX2 R36, R31 ;  /* 0x0000001f00247308 */ /* 0x0002e20000000800 */
[----:B--2---:R-:W-:Y:S01]  /*4370*/  FADD.FTZ R27, R25, R46 ;  /* 0x0000002e191b7221 */ /* 0x004fe20000010000 */
[----:B------:R-:W-:-:S02]  /*4380*/  F2FP.F16.F32.PACK_AB R180, R73, R180 ;  /* 0x000000b449b4723e */ /* 0x000fc400000000ff */
[C---:B------:R-:W-:Y:S01]  /*4390*/  F2FP.F16.F32.PACK_AB R191, R24.reuse, R25 ;  /* 0x0000001918bf723e */ /* 0x040fe200000000ff */
[----:B------:R-:W-:-:S03]  /*43a0*/  FADD.FTZ R46, R24, R27 ;  /* 0x0000001b182e7221 */ /* 0x000fc60000010000 */
[----:B------:R-:W2:Y:S01]  /*43b0*/  MUFU.EX2 R28, R28 ;  /* 0x0000001c001c7308 */ /* 0x000ea20000000800 */
[----:B-1----:R-:W-:Y:S01]  /*43c0*/  FADD.FTZ R31, R73, R48 ;  /* 0x00000030491f7221 */ /* 0x002fe20000010000 */
[----:B0-----:R-:W-:-:S03]  /*43d0*/  FADD.FTZ R27, R29, R46 ;  /* 0x0000002e1d1b7221 */ /* 0x001fc60000010000 */
[----:B------:R-:W-:Y:S01]  /*43e0*/  FADD.FTZ R48, R182, R31 ;  /* 0x0000001fb6307221 */ /* 0x000fe20000010000 */
[C---:B------:R-:W-:Y:S02]  /*43f0*/  F2FP.F16.F32.PACK_AB R182, R75.reuse, R182 ;  /* 0x000000b64bb6723e */ /* 0x040fe400000000ff */
[----:B------:R-:W0:Y:S01]  /*4400*/  MUFU.EX2 R33, R33 ;  /* 0x0000002100217308 */ /* 0x000e220000000800 */
[----:B------:R-:W-:Y:S01]  /*4410*/  FADD.FTZ R31, R75, R48 ;  /* 0x000000304b1f7221 */ /* 0x000fe20000010000 */
[C---:B---3--:R-:W-:Y:S01]  /*4420*/  FADD.FTZ R46, R36.reuse, R27 ;  /* 0x0000001b242e7221 */ /* 0x048fe20000010000 */
[----:B------:R-:W-:-:S05]  /*4430*/  F2FP.F16.F32.PACK_AB R185, R36, R29 ;  /* 0x0000001d24b9723e */ /* 0x000fca00000000ff */
[----:B------:R1:W3:Y:S01]  /*4440*/  MUFU.EX2 R77, R8 ;  /* 0x00000008004d7308 */ /* 0x0002e20000000800 */
[----:B--2---:R-:W-:-:S07]  /*4450*/  FADD.FTZ R48, R28, R31 ;  /* 0x0000001f1c307221 */ /* 0x004fce0000010000 */
[----:B------:R-:W2:Y:S01]  /*4460*/  MUFU.EX2 R38, R35 ;  /* 0x0000002300267308 */ /* 0x000ea20000000800 */
[----:B-1----:R-:W-:Y:S01]  /*4470*/  FFMA.FTZ R8, R60, R12, -R63 ;  /* 0x0000000c3c087223 */ /* 0x002fe2000001083f */
[----:B0-----:R-:W-:-:S06]  /*4480*/  FADD.FTZ R27, R33, R46 ;  /* 0x0000002e211b7221 */ /* 0x001fcc0000010000 */
[----:B------:R-:W0:Y:S01]  /*4490*/  MUFU.EX2 R30, R30 ;  /* 0x0000001e001e7308 */ /* 0x000e220000000800 */
[C---:B---3--:R-:W-:Y:S01]  /*44a0*/  FADD.FTZ R31, R77.reuse, R48 ;  /* 0x000000304d1f7221 */ /* 0x048fe20000010000 */
[----:B------:R-:W-:-:S06]  /*44b0*/  F2FP.F16.F32.PACK_AB R176, R77, R28 ;  /* 0x0000001c4db0723e */ /* 0x000fcc00000000ff */
[----:B------:R-:W1:Y:S01]  /*44c0*/  MUFU.EX2 R37, R37 ;  /* 0x0000002500257308 */ /* 0x000e620000000800 */
[C---:B--2---:R-:W-:Y:S01]  /*44d0*/  FADD.FTZ R48, R38.reuse, R27 ;  /* 0x0000001b26307221 */ /* 0x044fe20000010000 */
[----:B------:R-:W-:-:S06]  /*44e0*/  F2FP.F16.F32.PACK_AB R187, R38, R33 ;  /* 0x0000002126bb723e */ /* 0x000fcc00000000ff */
[----:B------:R2:W3:Y:S01]  /*44f0*/  MUFU.EX2 R79, R32 ;  /* 0x00000020004f7308 */ /* 0x0004e20000000800 */
[----:B0-----:R-:W-:-:S07]  /*4500*/  FADD.FTZ R50, R30, R31 ;  /* 0x0000001f1e327221 */ /* 0x001fce0000010000 */
[----:B------:R-:W0:Y:S01]  /*4510*/  MUFU.EX2 R40, R39 ;  /* 0x0000002700287308 */ /* 0x000e220000000800 */
[-CC-:B--2---:R-:W-:Y:S01]  /*4520*/  FFMA.FTZ R32, R64, R12.reuse, -R63.reuse ;  /* 0x0000000c40207223 */ /* 0x184fe2000001083f */
[----:B-1----:R-:W-:Y:S01]  /*4530*/  FADD.FTZ R27, R37, R48 ;  /* 0x00000030251b7221 */ /* 0x002fe20000010000 */
[----:B------:R-:W-:-:S05]  /*4540*/  FFMA.FTZ R63, R92, R12, -R63 ;  /* 0x0000000c5c3f7223 */ /* 0x000fca000001083f */
[----:B------:R-:W1:Y:S01]  /*4550*/  MUFU.EX2 R34, R34 ;  /* 0x0000002200227308 */ /* 0x000e620000000800 */
[C---:B---3--:R-:W-:Y:S01]  /*4560*/  FADD.FTZ R31, R79.reuse, R50 ;  /* 0x000000324f1f7221 */ /* 0x048fe20000010000 */
[----:B------:R-:W-:-:S06]  /*4570*/  F2FP.F16.F32.PACK_AB R178, R79, R30 ;  /* 0x0000001e4fb2723e */ /* 0x000fcc00000000ff */
[----:B------:R-:W2:Y:S01]  /*4580*/  MUFU.EX2 R41, R41 ;  /* 0x0000002900297308 */ /* 0x000ea20000000800 */
[C---:B0-----:R-:W-:Y:S01]  /*4590*/  FADD.FTZ R0, R40.reuse, R27 ;  /* 0x0000001b28007221 */ /* 0x041fe20000010000 */
[----:B------:R-:W-:-:S06]  /*45a0*/  F2FP.F16.F32.PACK_AB R181, R40, R37 ;  /* 0x0000002528b5723e */ /* 0x000fcc00000000ff */
[----:B------:R-:W0:Y:S01]  /*45b0*/  MUFU.EX2 R42, R43 ;  /* 0x0000002b002a7308 */ /* 0x000e220000000800 */
[----:B-1----:R-:W-:Y:S01]  /*45c0*/  FADD.FTZ R48, R34, R31 ;  /* 0x0000001f22307221 */ /* 0x002fe20000010000 */
[----:B------:R-:W-:-:S03]  /*45d0*/  F2FP.F16.F32.PACK_AB R172, R81, R34 ;  /* 0x0000002251ac723e */ /* 0x000fc600000000ff */
[----:B------:R-:W-:-:S03]  /*45e0*/  FADD.FTZ R31, R81, R48 ;  /* 0x00000030511f7221 */ /* 0x000fc60000010000 */
[----:B------:R-:W1:Y:S01]  /*45f0*/  MUFU.EX2 R8, R8 ;  /* 0x0000000800087308 */ /* 0x000e620000000800 */
[----:B--2---:R-:W-:-:S07]  /*4600*/  FADD.FTZ R27, R41, R0 ;  /* 0x00000000291b7221 */ /* 0x004fce0000010000 */
        /* <DEDUP_REMOVED lines=9> */
[----:B------:R-:W-:Y:S01]  /*46a0*/  MUFU.EX2 R49, R49 ;  /* 0x0000003100317308 */ /* 0x000fe20000000800 */
[C---:B0-----:R-:W-:Y:S01]  /*46b0*/  FADD.FTZ R14, R44.reuse, R27 ;  /* 0x0000001b2c0e7221 */ /* 0x041fe20000010000 */
[----:B------:R-:W-:-:S06]  /*46c0*/  F2FP.F16.F32.PACK_AB R177, R44, R45 ;  /* 0x0000002d2cb1723e */ /* 0x000fcc00000000ff */
[----:B------:R-:W0:Y:S01]  /*46d0*/  MUFU.EX2 R22, R51 ;  /* 0x0000003300167308 */ /* 0x000e220000000800 */
[----:B-1----:R-:W-:Y:S01]  /*46e0*/  FADD.FTZ R26, R32, R31 ;  /* 0x0000001f201a7221 */ /* 0x002fe20000010000 */
[----:B------:R-:W-:-:S03]  /*46f0*/  F2FP.F16.F32.PACK_AB R168, R85, R32 ;  /* 0x0000002055a8723e */ /* 0x000fc600000000ff */
[----:B------:R-:W-:-:S03]  /*4700*/  FADD.FTZ R27, R85, R26 ;  /* 0x0000001a551b7221 */ /* 0x000fc60000010000 */
[----:B------:R-:W-:Y:S08]  /*4710*/  MUFU.EX2 R53, R53 ;  /* 0x0000003500357308 */ /* 0x000ff00000000800 */
[----:B------:R-:W1:Y:S01]  /*4720*/  MUFU.EX2 R2, R2 ;  /* 0x0000000200027308 */ /* 0x000e620000000800 */
[----:B0-----:R-:W-:-:S07]  /*4730*/  F2FP.F16.F32.PACK_AB R179, R22, R49 ;  /* 0x0000003116b3723e */ /* 0x001fce00000000ff */
[----:B------:R-:W0:Y:S08]  /*4740*/  MUFU.EX2 R63, R63 ;  /* 0x0000003f003f7308 */ /* 0x000e300000000800 */
[----:B------:R-:W2:Y:S01]  /*4750*/  MUFU.EX2 R46, R55 ;  /* 0x00000037002e7308 */ /* 0x000ea20000000800 */
[----:B-1----:R-:W-:-:S07]  /*4760*/  FADD.FTZ R8, R2, R27 ;  /* 0x0000001b02087221 */ /* 0x002fce0000010000 */
[----:B------:R-:W-:Y:S01]  /*4770*/  MUFU.EX2 R57, R57 ;  /* 0x0000003900397308 */ /* 0x000fe20000000800 */
[C---:B0-----:R-:W-:Y:S01]  /*4780*/  F2FP.F16.F32.PACK_AB R170, R63.reuse, R2 ;  /* 0x000000023faa723e */ /* 0x041fe200000000ff */
[----:B------:R-:W-:-:S06]  /*4790*/  FADD.FTZ R8, R63, R8 ;  /* 0x000000083f087221 */ /* 0x000fcc0000010000 */
[----:B------:R0:W1:Y:S01]  /*47a0*/  MUFU.EX2 R0, R21 ;  /* 0x0000001500007308 */ /* 0x0000620000000800 */
[----:B--2---:R-:W-:-:S07]  /*47b0*/  F2FP.F16.F32.PACK_AB R173, R46, R53 ;  /* 0x000000352ead723e */ /* 0x004fce00000000ff */
[----:B------:R-:W2:Y:S01]  /*47c0*/  MUFU.EX2 R13, R13 ;  /* 0x0000000d000d7308 */ /* 0x000ea20000000800 */
[----:B0-----:R-:W-:-:S04]  /*47d0*/  FADD.FTZ R21, R49, R14 ;  /* 0x0000000e31157221 */ /* 0x001fc80000010000 */
[----:B------:R-:W-:-:S03]  /*47e0*/  FADD.FTZ R26, R22, R21 ;  /* 0x00000015161a7221 */ /* 0x000fc60000010000 */
[----:B------:R-:W0:Y:S01]  /*47f0*/  MUFU.EX2 R14, R59 ;  /* 0x0000003b000e7308 */ /* 0x000e220000000800 */
[----:B------:R-:W-:Y:S01]  /*4800*/  FADD.FTZ R21, R53, R26 ;  /* 0x0000001a35157221 */ /* 0x000fe20000010000 */
[----:B-1----:R-:W-:-:S03]  /*4810*/  F2FP.F16.F32.PACK_AB R175, R0, R57 ;  /* 0x0000003900af723e */ /* 0x002fc600000000ff */
[----:B------:R-:W-:-:S03]  /*4820*/  FADD.FTZ R2, R46, R21 ;  /* 0x000000152e027221 */ /* 0x000fc60000010000 */
[----:B------:R-:W1:Y:S01]  /*4830*/  MUFU.EX2 R15, R15 ;  /* 0x0000000f000f7308 */ /* 0x000e620000000800 */
[----:B------:R-:W-:-:S04]  /*4840*/  FADD.FTZ R5, R57, R2 ;  /* 0x0000000239057221 */ /* 0x000fc80000010000 */
[----:B------:R-:W-:-:S03]  /*4850*/  FADD.FTZ R20, R0, R5 ;  /* 0x0000000500147221 */ /* 0x000fc60000010000 */
[----:B------:R-:W3:Y:S01]  /*4860*/  MUFU.EX2 R2, R61 ;  /* 0x0000003d00027308 */ /* 0x000ee20000000800 */
[----:B--2---:R-:W-:Y:S01]  /*4870*/  FADD.FTZ R5, R13, R20 ;  /* 0x000000140d057221 */ /* 0x004fe20000010000 */
[C---:B0-----:R-:W-:Y:S01]  /*4880*/  F2FP.F16.F32.PACK_AB R169, R14.reuse, R13 ;  /* 0x0000000d0ea9723e */ /* 0x041fe200000000ff */
[----:B------:R-:W-:Y:S02]  /*4890*/  VIADD R13, R23, 0xfffffffe ;  /* 0xfffffffe170d7836 */ /* 0x000fe40000000000 */
[----:B------:R-:W-:-:S04]  /*48a0*/  FADD.FTZ R20, R14, R5 ;  /* 0x000000050e147221 */ /* 0x000fc80000010000 */
[----:B-1----:R-:W-:-:S04]  /*48b0*/  FADD.FTZ R5, R15, R20 ;  /* 0x000000140f057221 */ /* 0x002fc80000010000 */
[C---:B---3--:R-:W-:Y:S01]  /*48c0*/  FADD.FTZ R5, R2.reuse, R5 ;  /* 0x0000000502057221 */ /* 0x048fe20000010000 */
[----:B------:R-:W-:Y:S01]  /*48d0*/  F2FP.F16.F32.PACK_AB R171, R2, R15 ;  /* 0x0000000f02ab723e */ /* 0x000fe200000000ff */
[----:B------:R-:W-:Y:S06]  /*48e0*/  @P2 BRA `(.L_x_939) ;  /* 0x0000000000442947 */ /* 0x000fec0003800000 */
        /* <DEDUP_REMOVED lines=10> */
.L_x_940:
[----:B------:R-:W-:-:S11]  /*4990*/  UISETP.NE.AND UP2, UPT, UR5, 0x1, UPT ;  /* 0x000000010500788c */ /* 0x000fd6000bf45270 */
[----:B------:R-:W-:Y:S02]  /*49a0*/  @UP2 ULDC.64 UR14, c[0x0][0x9e8] ;  /* 0x00027a00000e2ab9 */ /* 0x000fe40000000a00 */
[----:B------:R-:W-:-:S04]  /*49b0*/  UIMAD.WIDE.U32 UR6, UR11, UR14, URZ ;  /* 0x0000000e0b0672a5 */ /* 0x000fc8000f8e003f */
[----:B------:R-:W-:-:S12]  /*49c0*/  @UP2 USHF.R.U32.HI UR11, URZ, UR15, UR7 ;  /* 0x0000000f3f0b2299 */ /* 0x000fd80008011607 */
.L_x_941:
[----:B------:R-:W-:-:S04]  /*49d0*/  UIMAD UR5, UR11, UR5, UR5 ;  /* 0x000000050b0572a4 */ /* 0x000fc8000f8e0205 */
[----:B------:R-:W-:-:S04]  /*49e0*/  UISETP.LT.AND UP2, UPT, UR4, UR5, UPT ;  /* 0x000000050400728c */ /* 0x000fc8000bf41270 */
[----:B------:R-:W-:-:S12]  /*49f0*/  USEL UR4, UR4, UR5, UP2 ;  /* 0x0000000504047287 */ /* 0x000fd80009000000 */
.L_x_939:
[----:B------:R-:W-:Y:S01]  /*4a00*/  R2UR UR6, R17 ;  /* 0x00000000110672ca */ /* 0x000fe200000e0000 */
[----:B------:R-:W-:Y:S01]  /*4a10*/  UIMAD.WIDE UR4, UR4, 0x2aaaaaab, URZ ;  /* 0x2aaaaaab040478a5 */ /* 0x000fe2000f8e023f */
[----:B------:R-:W-:Y:S01]  /*4a20*/  IMAD.MOV.U32 R2, RZ, RZ, 0x3f800000 ;  /* 0x3f800000ff027424 */ /* 0x000fe200078e00ff */
[----:B------:R-:W-:Y:S01]  /*4a30*/  UMOV UR7, URZ ;  /* 0x0000003f00077c82 */ /* 0x000fe20008000000 */
[----:B------:R-:W-:Y:S01]  /*4a40*/  IMAD.MOV.U32 R0, RZ, RZ, 0x3f800000 ;  /* 0x3f800000ff007424 */ /* 0x000fe200078e00ff */
[----:B------:R-:W-:Y:S01]  /*4a50*/  USHF.R.U32.HI UR4, URZ, 0x1f, UR5 ;  /* 0x0000001f3f047899 */ /* 0x000fe20008011605 */
[----:B------:R-:W-:Y:S02]  /*4a60*/  CS2R R118, SRZ ;  /* 0x0000000000767805 */ /* 0x000fe4000001ff00 */
[----:B------:R-:W-:Y:S02]  /*4a70*/  CS2R R116, SRZ ;  /* 0x0000000000747805 */ /* 0x000fe4000001ff00 */
[----:B------:R-:W-:Y:S01]  /*4a80*/  CS2R R114, SRZ ;  /* 0x0000000000727805 */ /* 0x000fe2000001ff00 */
[----:B------:R-:W-:Y:S01]  /*4a90*/  ULEA.HI.SX32 UR4, UR5, UR4, 0x1c ;  /* 0x0000000405047291 */ /* 0x000fe2000f8fe23f */
[----:B------:R-:W-:-:S02]  /*4aa0*/  CS2R R112, SRZ ;  /* 0x0000000000707805 */ /* 0x000fc4000001ff00 */
[----:B------:R-:W-:Y:S02]  /*4ab0*/  CS2R R110, SRZ ;  /* 0x00000000006e7805 */ /* 0x000fe4000001ff00 */
[----:B------:R-:W-:Y:S01]  /*4ac0*/  CS2R R108, SRZ ;  /* 0x00000000006c7805 */ /* 0x000fe2000001ff00 */
[----:B------:R-:W-:Y:S01]  /*4ad0*/  UISETP.LT.AND UP2, UPT, UR6, UR4, UPT ;  /* 0x000000040600728c */ /* 0x000fe2000bf41270 */
[----:B------:R-:W-:Y:S02]  /*4ae0*/  CS2R R106, SRZ ;  /* 0x00000000006a7805 */ /* 0x000fe4000001ff00 */
[----:B------:R-:W-:Y:S02]  /*4af0*/  CS2R R104, SRZ ;  /* 0x0000000000687805 */ /* 0x000fe4000001ff00 */
[----:B------:R-:W-:Y:S01]  /*4b00*/  CS2R R102, SRZ ;  /* 0x0000000000667805 */ /* 0x000fe2000001ff00 */
[----:B------:R-:W-:Y:S01]  /*4b10*/  USEL UR57, UR6, UR4, !UP2 ;  /* 0x0000000406397287 */ /* 0x000fe2000d000000 */
[----:B------:R-:W-:-:S02]  /*4b20*/  CS2R R100, SRZ ;  /* 0x0000000000647805 */ /* 0x000fc4000001ff00 */
[----:B------:R-:W-:Y:S01]  /*4b30*/  CS2R R98, SRZ ;  /* 0x0000000000627805 */ /* 0x000fe2000001ff00 */
[----:B------:R-:W-:Y:S01]  /*4b40*/  UMOV UR4, URZ ;  /* 0x0000003f00047c82 */ /* 0x000fe20008000000 */
[----:B------:R-:W-:Y:S02]  /*4b50*/  CS2R R96, SRZ ;  /* 0x0000000000607805 */ /* 0x000fe4000001ff00 */
[----:B------:R-:W-:Y:S02]  /*4b60*/  CS2R R94, SRZ ;  /* 0x00000000005e7805 */ /* 0x000fe4000001ff00 */
[----:B------:R-:W-:Y:S02]  /*4b70*/  ISETP.GE.AND P2, PT, R13, UR57, PT ;  /* 0x000000390d007c0c */ /* 0x000fe4000bf46270 */
        /* <DEDUP_REMOVED lines=36> */
[----:B------:R-:W-:Y:S01]  /*4dc0*/  IMAD.MOV.U32 R2, RZ, RZ, 0x3f800000 ;  /* 0x3f800000ff027424 */ /* 0x000fe200078e00ff */
[----:B------:R-:W-:Y:S01]  /*4dd0*/  UMOV UR6, URZ ;  /* 0x0000003f00067c82 */ /* 0x000fe20008000000 */
[----:B------:R-:W-:Y:S01]  /*4de0*/  IMAD.MOV.U32 R119, RZ, RZ, RZ ;  /* 0x000000ffff777224 */ /* 0x000fe200078e00ff */
[----:B------:R-:W-:Y:S01]  /*4df0*/  UMOV UR5, URZ ;  /* 0x0000003f00057c82 */ /* 0x000fe20008000000 */
[----:B------:R-:W-:Y:S01]  /*4e00*/  ULDC UR56, c[0x0][0x9e4] ;  /* 0x0002790000387ab9 */ /* 0x000fe20000000800 */
[----:B------:R-:W-:-:S05]  /*4e10*/  ULDC UR59, c[0x0][0x9d8] ;  /* 0x00027600003b7ab9 */ /* 0x000fca0000000800 */
.L_x_959:
[----:B------:R-:W-:-:S04]  /*4e20*/  UIADD3 UR4, UR5, 0x1, URZ ;  /* 0x0000000105047890 */ /* 0x000fc8000fffe03f */
[----:B------:R-:W-:-:S04]  /*4e30*/  UISETP.NE.AND UP2, UPT, UR4, 0x2, UPT ;  /* 0x000000020400788c */ /* 0x000fc8000bf45270 */
[----:B------:R-:W-:Y:S02]  /*4e40*/  USEL UR7, URZ, 0x1, UP2 ;  /* 0x000000013f077887 */ /* 0x000fe40009000000 */
[----:B------:R-:W-:Y:S02]  /*4e50*/  USEL UR4, UR4, URZ, UP2 ;  /* 0x0000003f04047287 */ /* 0x000fe40009000000 */
[----:B------:R-:W-:Y:S01]  /*4e60*/  ULOP3.LUT UR7, UR6, UR7, URZ, 0x3c, !UPT ;  /* 0x0000000706077292 */ /* 0x000fe2000f8e3c3f */
[----:B------:R-:W-:Y:S11]  /*4e70*/  @!P0 BRA `(.L_x_943) ;  /* 0x0000000000048947 */ /* 0x000ff60003800000 */
[----:B------:R-:W-:Y:S01]  /*4e80*/  BPT.TRAP 0x1 ;  /* 0x000000040000795c */ /* 0x000fe20000300000 */
.L_x_943:
[----:B------:R-:W-:Y:S01]  /*4e90*/  ULEA UR61, UR4, UR58, 0x3 ;  /* 0x0000003a043d7291 */ /* 0x000fe2000f8e183f */
[----:B------:R-:W-:-:S05]  /*4ea0*/  IMAD.U32 R12, RZ, RZ, UR7 ;  /* 0x00000007ff0c7e24 */ /* 0x000fca000f8e00ff */
[----:B------:R-:W-:-:S04]  /*4eb0*/  SHF.L.U32 R12, R12, 0x1f, RZ ;  /* 0x0000001f0c0c7819 */ /* 0x000fc800000006ff */
[----:B------:R0:W1:Y:S01]  /*4ec0*/  SYNCS.PHASECHK.TRANS64.TRYWAIT P2, [UR61+0x30830], R12 ;  /* 0x0308300cff0075a7 */ /* 0x000062000804017d */
[----:B------:R-:W-:Y:S05]  /*4ed0*/  @!P0 BRA `(.L_x_944) ;  /* 0x0000000000048947 */ /* 0x000fea0003800000 */
[----:B------:R-:W-:Y:S01]  /*4ee0*/  BPT.TRAP 0x1 ;  /* 0x000000040000795c */ /* 0x000fe20000300000 */
.L_x_944:
[----:B-1----:R-:W-:Y:S05]  /*4ef0*/  @P2 BRA `(.L_x_945) ;  /* 0x0000000000082947 */ /* 0x002fea0003800000 */
[----:B------:R-:W1:Y:S02]  /*4f00*/  SYNCS.PHASECHK.TRANS64.TRYWAIT P2, [UR61+0x30830], R12 ;  /* 0x0308300cff0075a7 */ /* 0x000e64000804017d */
[----:B-1----:R-:W-:Y:S05]  /*4f10*/  @!P2 BRA `(.L_x_946) ;  /* 0x000001080020a947 */ /* 0x002fea0003800000 */
.L_x_945:
[----:B------:R-:W-:Y:S01]  /*4f20*/  R2UR UR52, R6 ;  /* 0x00000000063472ca */ /* 0x000fe200000e0000 */
[----:B------:R-:W-:Y:S01]  /*4f30*/  UIMAD UR50, UR4, 0x900, UR60 ;  /* 0x00000900043278a4 */ /* 0x000fe2000f8e023c */
[----:B------:R-:W-:Y:S01]  /*4f40*/  R2UR UR53, R7 ;  /* 0x00000000073572ca */ /* 0x000fe200000e0000 */
[----:B------:R-:W-:Y:S01]  /*4f50*/  WARPGROUP.ARRIVE ;  /* 0x00000000000079c5 */ /* 0x000fe20000000000 */
[----:B------:R-:W-:Y:S01]  /*4f60*/  UMOV UR55, 0x40000040 ;  /* 0x4000004000377882 */ /* 0x000fe20000000000 */
[----:B------:R-:W-:Y:S01]  /*4f70*/  UIADD3 UR10, UR50, 0x2, URZ ;  /* 0x00000002320a7890 */ /* 0x000fe2000fffe03f */
[-C--:B------:R-:W-:Y:S01]  /*4f80*/  FMUL.FTZ R24, R24, R0.reuse ;  /* 0x0000000018187220 */ /* 0x080fe20000410000 */
[----:B------:R-:W-:Y:S01]  /*4f90*/  UMOV UR11, 0x40000040 ;  /* 0x40000040000b7882 */ /* 0x000fe20000000000 */
[----:B------:R-:W-:Y:S01]  /*4fa0*/  UMOV UR54, UR50 ;  /* 0x0000003200367c82 */ /* 0x000fe20008000000 */
[----:B------:R-:W-:Y:S01]  /*4fb0*/  UIADD3 UR14, UR50, 0x4, URZ ;  /* 0x00000004320e7890 */ /* 0x000fe2000fffe03f */
[-C--:B------:R-:W-:Y:S01]  /*4fc0*/  FMUL.FTZ R25, R25, R0.reuse ;  /* 0x0000000019197220 */ /* 0x080fe20000410000 */
[----:B------:R-:W-:Y:S01]  /*4fd0*/  UMOV UR15, 0x40000040 ;  /* 0x40000040000f7882 */ /* 0x000fe20000000000 */
[----:B------:R-:W-:Y:S01]  /*4fe0*/  UIADD3 UR18, UR50, 0x6, URZ ;  /* 0x0000000632127890 */ /* 0x000fe2000fffe03f */
[-C--:B------:R-:W-:Y:S01]  /*4ff0*/  FMUL.FTZ R28, R28, R0.reuse ;  /* 0x000000001c1c7220 */ /* 0x080fe20000410000 */
[----:B------:R-:W-:Y:S01]  /*5000*/  UMOV UR19, 0x40000040 ;  /* 0x4000004000137882 */ /* 0x000fe20000000000 */
[----:B------:R-:W-:Y:S01]  /*5010*/  HGMMA.64x96x16.F32 R120, gdesc[UR52], RZ, !UPT, gsb0 ;  /* 0x01600000347879f0 */ /* 0x000fe2000c0008ff */
        /* <DEDUP_REMOVED lines=108> */
[----:B------:R-:W-:Y:S01]  /*56e0*/  HGMMA.64x96x16.F32 R120, gdesc[UR8], R120, gsb0 ;  /* 0x01600000087879f0 */ /* 0x000fe20008000878 */
[-C--:B------:R-:W-:Y:S01]  /*56f0*/  FMUL.FTZ R115, R115, R2.reuse ;  /* 0x0000000273737220 */ /* 0x080fe20000410000 */
[-C--:B------:R-:W-:Y:S01]  /*5700*/  FMUL.FTZ R118, R118, R2.reuse ;  /* 0x0000000276767220 */ /* 0x080fe20000410000 */
[----:B------:R-:W-:Y:S01]  /*5710*/  FMUL.FTZ R119, R119, R2 ;  /* 0x0000000277777220 */ /* 0x000fe20000410000 */
[----:B------:R-:W-:-:S02]  /*5720*/  WARPGROUP.DEPBAR.LE gsb0, 0x0 ;  /* 0x00008000000079c5 */ /* 0x000fc40000010000 */
        /* <DEDUP_REMOVED lines=30> */
[----:B------:R-:W-:Y:S05]  /*5910*/  @!P0 BRA `(.L_x_947) ;  /* 0x0000000000048947 */ /* 0x000fea0003800000 */
[----:B------:R-:W-:Y:S01]  /*5920*/  BPT.TRAP 0x1 ;  /* 0x000000040000795c */ /* 0x000fe20000300000 */
.L_x_947:
[----:B------:R-:W-:Y:S01]  /*5930*/  ULEA UR14, UR5, UR58, 0x3 ;  /* 0x0000003a050e7291 */ /* 0x000fe2000f8e183f */
[----:B------:R-:W-:-:S05]  /*5940*/  IMAD.U32 R0, RZ, RZ, UR6 ;  /* 0x00000006ff007e24 */ /* 0x000fca000f8e00ff */
[----:B------:R-:W-:-:S04]  /*5950*/  SHF.L.U32 R0, R0, 0x1f, RZ ;  /* 0x0000001f00007819 */ /* 0x000fc800000006ff */
[----:B------:R2:W3:Y:S01]  /*5960*/  SYNCS.PHASECHK.TRANS64.TRYWAIT P2, [UR14+0x30850], R0 ;  /* 0x03085000ff0075a7 */ /* 0x0004e2000804014e */
[----:B------:R-:W-:Y:S05]  /*5970*/  @!P0 BRA `(.L_x_948) ;  /* 0x0000000000048947 */ /* 0x000fea0003800000 */
[----:B------:R-:W-:Y:S01]  /*5980*/  BPT.TRAP 0x1 ;  /* 0x000000040000795c */ /* 0x000fe20000300000 */
.L_x_948:
[----:B---3--:R-:W-:Y:S05]  /*5990*/  @P2 BRA `(.L_x_949) ;  /* 0x0000000000082947 */ /* 0x008fea0003800000 */
[----:B------:R-:W3:Y:S02]  /*59a0*/  SYNCS.PHASECHK.TRANS64.TRYWAIT P2, [UR14+0x30850], R0 ;  /* 0x03085000ff0075a7 */ /* 0x000ee4000804014e */
[----:B---3--:R-:W-:Y:S05]  /*59b0*/  @!P2 BRA `(.L_x_950) ;  /* 0x000000fc0090a947 */ /* 0x008fea0003800000 */
.L_x_949:
[----:B------:R-:W-:Y:S01]  /*59c0*/  UIADD3 UR6, UR58, 0x400, URZ ;  /* 0x000004003a067890 */ /* 0x000fe2000fffe03f */
[----:B------:R-:W-:Y:S01]  /*59d0*/  WARPGROUP.ARRIVE ;  /* 0x00000000000079c5 */ /* 0x000fe20000000000 */
[----:B------:R-:W-:Y:S01]  /*59e0*/  UMOV UR11, 0x40000040 ;  /* 0x40000040000b7882 */ /* 0x000fe20000000000 */
[----:B------:R-:W-:Y:S01]  /*59f0*/  PLOP3.LUT P2, PT, PT, PT, UP0, 0x80, 0x0 ;  /* 0x000000000000781c */ /* 0x000fe20003f4f008 */
[----:B------:R-:W-:Y:S01]  /*5a00*/  USHF.R.U32.HI UR6, URZ, 0x4, UR6 ;  /* 0x000000043f067899 */ /* 0x000fe20008011606 */
[----:B------:R-:W-:Y:S01]  /*5a10*/  PLOP3.LUT P3, PT, PT, PT, UP0, 0x80, 0x0 ;  /* 0x000000000000781c */ /* 0x000fe20003f6f008 */
[----:B------:R-:W-:Y:S01]  /*5a20*/  FMUL.FTZ R2, R123, UR59 ;  /* 0x0000003b7b027c20 */ /* 0x000fe20008410000 */
[----:B------:R-:W-:Y:S01]  /*5a30*/  FMUL.FTZ R123, R142, UR59 ;  /* 0x0000003b8e7b7c20 */ /* 0x000fe20008410000 */
[----:B------:R-:W-:Y:S01]  /*5a40*/  ULOP3.LUT UR6, UR6, 0x3fff, URZ, 0xc0, !UPT ;  /* 0x00003fff06067892 */ /* 0x000fe2000f8ec03f */
[----:B01----:R-:W-:Y:S01]  /*5a50*/  FMUL.FTZ R12, R120, UR59 ;  /* 0x0000003b780c7c20 */ /* 0x003fe20008410000 */
[----:B------:R-:W-:Y:S01]  /*5a60*/  FMUL.FTZ R120, R121, UR59 ;  /* 0x0000003b79787c20 */ /* 0x000fe20008410000 */
[----:B------:R-:W-:Y:S01]  /*5a70*/  FMUL.FTZ R121, R138, UR59 ;  /* 0x0000003b8a797c20 */ /* 0x000fe20008410000 */
[----:B------:R-:W-:Y:S01]  /*5a80*/  ULOP3.LUT UR6, UR6, 0x3000000, URZ, 0xfc, !UPT ;  /* 0x0300000006067892 */ /* 0x000fe2000f8efc3f */
[----:B------:R-:W-:Y:S01]  /*5a90*/  FMUL.FTZ R138, R154, UR59 ;  /* 0x0000003b9a8a7c20 */ /* 0x000fe20008410000 */
[----:B------:R-:W-:-:S02]  /*5aa0*/  IMAD.MOV.U32 R154, RZ, RZ, R9 ;  /* 0x000000ffff9a7224 */ /* 0x000fc400078e0009 */
[----:B------:R-:W-:Y:S01]  /*5ab0*/  FMUL.FTZ R15, R127, UR59 ;  /* 0x0000003b7f0f7c20 */ /* 0x000fe20008410000 */
[----:B------:R-:W-:Y:S01]  /*5ac0*/  UIMAD UR5, UR5, 0x900, UR6 ;  /* 0x00000900050578a4 */ /* 0x000fe2000f8e0206 */
[----:B------:R-:W-:Y:S01]  /*5ad0*/  FMUL.FTZ R20, R130, UR59 ;  /* 0x0000003b82147c20 */ /* 0x000fe20008410000 */
[----:B--2---:R-:W-:Y:S01]  /*5ae0*/  FMUL.FTZ R0, R122, UR59 ;  /* 0x0000003b7a007c20 */ /* 0x004fe20008410000 */
[----:B------:R-:W-:Y:S01]  /*5af0*/  FMUL.FTZ R21, R131, UR59 ;  /* 0x0000003b83157c20 */ /* 0x000fe20008410000 */
[----:B------:R-:W-:Y:S01]  /*5b00*/  FMUL.FTZ R130, R132, UR59 ;  /* 0x0000003b84827c20 */ /* 0x000fe20008410000 */
[----:B------:R-:W-:Y:S01]  /*5b10*/  FMUL.FTZ R127, R147, UR59 ;  /* 0x0000003b937f7c20 */ /* 0x000fe20008410000 */
[----:B------:R-:W-:Y:S01]  /*5b20*/  FMUL.FTZ R131, R133, UR59 ;  /* 0x0000003b85837c20 */ /* 0x000fe20008410000 */
[----:B------:R-:W-:Y:S01]  /*5b30*/  UMOV UR10, UR5 ;  /* 0x00000005000a7c82 */ /* 0x000fe20008000000 */
[----:B------:R-:W-:Y:S01]  /*5b40*/  FMUL.FTZ R22, R134, UR59 ;  /* 0x0000003b86167c20 */ /* 0x000fe20008410000 */
[----:B------:R-:W-:Y:S01]  /*5b50*/  HGMMA.64x192x16.F32 R24, R188, gdesc[UR8].tnspB, R24, gsb0 ;  /* 0x42e00008bc187df0 */ /* 0x000fe20008000818 */
[----:B------:R-:W-:Y:S01]  /*5b60*/  UIADD3 UR10, UR5, 0x80, URZ ;  /* 0x00000080050a7890 */ /* 0x000fe2000fffe03f */
[----:B------:R-:W-:Y:S01]  /*5b70*/  FMUL.FTZ R23, R135, UR59 ;  /* 0x0000003b87177c20 */ /* 0x000fe20008410000 */
[----:B------:R-:W-:Y:S01]  /*5b80*/  UMOV UR11, 0x40000040 ;  /* 0x40000040000b7882 */ /* 0x000fe20000000000 */
        /* <DEDUP_REMOVED lines=22> */
[----:B------:R-:W-:Y:S01]  /*5cf0*/  R2UR UR15, R11 ;  /* 0x000000000b0f72ca */ /* 0x000fe200000e0000 */
[----:B------:R-:W-:Y:S01]  /*5d00*/  FMUL.FTZ R161, R161, UR59 ;  /* 0x0000003ba1a17c20 */ /* 0x000fe20008410000 */
[----:B------:R-:W-:Y:S01]  /*5d10*/  FMUL.FTZ R165, R165, UR59 ;  /* 0x0000003ba5a57c20 */ /* 0x000fe20008410000 */
[----:B------:R-:W-:Y:S01]  /*5d20*/  ULDC UR19, c[0x0][0x2f0] ;  /* 0x0000bc0000137ab9 */ /* 0x000fe20000000800 */
[----:B------:R-:W0:Y:S01]  /*5d30*/  MUFU.TANH R12, R12 ;  /* 0x0000000c000c7308 */ /* 0x000e220000002400 */
[----:B------:R-:W-:Y:S01]  /*5d40*/  ULDC UR18, c[0x0][0x288] ;  /* 0x0000a20000127ab9 */ /* 0x000fe20000000800 */
[----:B------:R-:W-:-:S06]  /*5d50*/  FMUL.FTZ R166, R166, UR59 ;  /* 0x0000003ba6a67c20 */ /* 0x000fcc0008410000 */
[----:B------:R-:W1:Y:S08]  /*5d60*/  MUFU.TANH R120, R120 ;  /* 0x0000007800787308 */ /* 0x000e700000002400 */
[----:B------:R-:W2:Y:S08]  /*5d70*/  MUFU.TANH R0, R0 ;  /* 0x0000000000007308 */ /* 0x000eb00000002400 */
[----:B------:R-:W3:Y:S08]  /*5d80*/  MUFU.TANH R2, R2 ;  /* 0x0000000200027308 */ /* 0x000ef00000002400 */
[----:B------:R-:W4:Y:S08]  /*5d90*/  MUFU.TANH R125, R125 ;  /* 0x0000007d007d7308 */ /* 0x000f300000002400 */
        /* <DEDUP_REMOVED lines=16> */
[----:B------:R-:W0:Y:S01]  /*5ea0*/  MUFU.TANH R123, R123 ;  /* 0x0000007b007b7308 */ /* 0x000e220000002400 */
[----:B------:R-:W-:-:S02]  /*5eb0*/  WARPGROUP.DEPBAR.LE gsb0, 0x0 ;  /* 0x00008000000079c5 */ /* 0x000fc40000010000 */
[----:B------:R-:W-:-:S05]  /*5ec0*/  WARPGROUP.ARRIVE ;  /* 0x00000000000079c5 */ /* 0x000fca0000000000 */
[----:B------:R-:W0:Y:S01]  /*5ed0*/  MUFU.TANH R126, R126 ;  /* 0x0000007e007e7308 */ /* 0x000e220000002400 */
[----:B------:R-:W-:Y:S01]  /*5ee0*/  HGMMA.64x192x16.F32 R24, R184, gdesc[UR8].tnspB, R24, gsb0 ;  /* 0x42e00008b8187df0 */ /* 0x000fe20008000818 */
[----:B------:R-:W-:Y:S01]  /*5ef0*/  UIADD3 UR10, UR5, 0x100, URZ ;  /* 0x00000100050a7890 */ /* 0x000fe2000fffe03f */
[----:B------:R-:W-:-:S05]  /*5f00*/  UMOV UR11, 0x40000040 ;  /* 0x40000040000b7882 */ /* 0x000fca0000000000 */
        /* <DEDUP_REMOVED lines=26> */
[----:B------:R-:W-:Y:S01]  /*60b0*/  WARPGROUP.ARRIVE ;  /* 0x00000000000079c5 */ /* 0x000fe20000000000 */
[----:B------:R-:W-:-:S04]  /*60c0*/  IMAD R176, R13, -0x60, RZ ;  /* 0xffffffa00db07824 */ /* 0x000fc800078e02ff */
[----:B------:R-:W-:-:S10]  /*60d0*/  VIADD R147, R176, 0x1 ;  /* 0x00000001b0937836 */ /* 0x000fd40000000000 */
[----:B------:R-:W-:Y:S01]  /*60e0*/  HGMMA.64x192x16.F32 R24, R172, gdesc[UR8].tnspB, R24, gsb0 ;  /* 0x42e00008ac187df0 */ /* 0x000fe20008000818 */
[----:B------:R-:W-:Y:S01]  /*60f0*/  UIADD3 UR10, UR5, 0x280, URZ ;  /* 0x00000280050a7890 */ /* 0x000fe2000fffe03f */
[----:B------:R-:W-:Y:S02]  /*6100*/  UMOV UR11, 0x40000040 ;  /* 0x40000040000b7882 */ /* 0x000fe40000000000 */
[----:B------:R-:W-:Y:S01]  /*6110*/  @UP0 ULDC UR5, c[0x0][0x44c] ;  /* 0x0001130000050ab9 */ /* 0x000fe20000000800 */
[----:B------:R-:W-:Y:S02]  /*6120*/  IMAD R147, R10, -0x2, R147 ;  /* 0xfffffffe0a937824 */ /* 0x000fe400078e0293 */
[----:B------:R-:W-:Y:S01]  /*6130*/  @P2 IMAD.HI.U32 R142, R9, UR5, RZ ;  /* 0x00000005098e2c27 */ /* 0x000fe2000f8e00ff */
[----:B------:R-:W-:Y:S01]  /*6140*/  @UP0 ULDC UR5, c[0x0][0x450] ;  /* 0x0001140000050ab9 */ /* 0x000fe20000000800 */
[----:B------:R-:W-:Y:S02]  /*6150*/  PLOP3.LUT P2, PT, PT, PT, UP1, 0x40, 0x0 ;  /* 0x000000000000781c */ /* 0x000fe40003f4e818 */
[----:B------:R-:W-:Y:S01]  /*6160*/  IMAD R146, R16, UR19, R147 ;  /* 0x0000001310927c24 */ /* 0x000fe2000f8e0293 */
[----:B------:R-:W-:Y:S01]  /*6170*/  @P3 SHF.R.U32.HI R154, RZ, UR5, R142 ;  /* 0x00000005ff9a3c19 */ /* 0x000fe2000801168e */
[----:B------:R-:W-:-:S04]  /*6180*/  IMAD.U32 R142, RZ, RZ, UR61 ;  /* 0x0000003dff8e7e24 */ /* 0x000fc8000f8e00ff */
[----:B------:R-:W-:Y:S01]  /*6190*/  @!P1 VIADD R142, R142, 0x30840 ;  /* 0x000308408e8e9836 */ /* 0x000fe20000000000 */
[----:B------:R-:W-:Y:S02]  /*61a0*/  WARPGROUP.DEPBAR.LE gsb0, 0x0 ;  /* 0x00008000000079c5 */ /* 0x000fe40000010000 */
[----:B------:R-:W-:Y:S01]  /*61b0*/  WARPGROUP.ARRIVE ;  /* 0x00000000000079c5 */ /* 0x000fe20000000000 */
[----:B------:R-:W-:Y:S01]  /*61c0*/  FMUL.FTZ R175, R145, UR59 ;  /* 0x0000003b91af7c20 */ /* 0x000fe20008410000 */
[----:B------:R-:W-:Y:S01]  /*61d0*/  @!P1 PRMT R145, RZ, 0x654, R142 ;  /* 0x00000654ff919816 */ /* 0x000fe2000000008e */
[----:B------:R-:W-:Y:S01]  /*61e0*/  FMUL.FTZ R172, R124, UR59 ;  /* 0x0000003b7cac7c20 */ /* 0x000fe20008410000 */
[----:B------:R-:W-:Y:S01]  /*61f0*/  FMUL.FTZ R124, R143, UR59 ;  /* 0x0000003b8f7c7c20 */ /* 0x000fe20008410000 */
[----:B------:R-:W-:Y:S01]  /*6200*/  FMUL.FTZ R174, R144, UR59 ;  /* 0x0000003b90ae7c20 */ /* 0x000fe20008410000 */
[----:B------:R-:W-:Y:S01]  /*6210*/  HGMMA.64x192x16.F32 R24, R168, gdesc[UR8].tnspB, R24, gsb0 ;  /* 0x42e00008a8187df0 */ /* 0x000fe20008000818 */
[----:B------:R-:W-:Y:S01]  /*6220*/  FMUL.FTZ R143, R158, UR59 ;  /* 0x0000003b9e8f7c20 */ /* 0x000fe20008410000 */
[----:B------:R-:W-:Y:S01]  /*6230*/  FMUL.FTZ R144, R159, UR59 ;  /* 0x0000003b9f907c20 */ /* 0x000fe20008410000 */
[----:B------:R-:W0:Y:S01]  /*6240*/  MUFU.TANH R172, R172 ;  /* 0x000000ac00ac7308 */ /* 0x000e220000002400 */
[----:B------:R-:W-:Y:S01]  /*6250*/  UMOV UR10, UR18 ;  /* 0x00000012000a7c82 */ /* 0x000fe20008000000 */
[----:B------:R-:W-:Y:S01]  /*6260*/  ULDC UR18, c[0x0][0x9e0] ;  /* 0x0002780000127ab9 */ /* 0x000fe20000000800 */
[----:B------:R-:W-:-:S04]  /*6270*/  VIADD R146, R146, -UR10 ;  /* 0x8000000a92927c36 */ /* 0x000fc80008000000 */
[C---:B------:R-:W-:Y:S01]  /*6280*/  VIADD R177, R146.reuse, UR18 ;  /* 0x0000001292b17c36 */ /* 0x040fe20008000000 */
[----:B------:R-:W0:Y:S01]  /*6290*/  MUFU.TANH R124, R124 ;  /* 0x0000007c007c7308 */ /* 0x000e220000002400 */
[----:B------:R-:W-:-:S07]  /*62a0*/  VIADD R178, R146, UR15 ;  /* 0x0000000f92b27c36 */ /* 0x000fce0008000000 */
[----:B------:R-:W0:Y:S08]  /*62b0*/  MUFU.TANH R174, R174 ;  /* 0x000000ae00ae7308 */ /* 0x000e300000002400 */
[----:B------:R-:W0:Y:S08]  /*62c0*/  MUFU.TANH R175, R175 ;  /* 0x000000af00af7308 */ /* 0x000e300000002400 */
[----:B------:R-:W0:Y:S08]  /*62d0*/  MUFU.TANH R143, R143 ;  /* 0x0000008f008f7308 */ /* 0x000e300000002400 */
[----:B------:R-:W0:Y:S08]  /*62e0*/  MUFU.TANH R144, R144 ;  /* 0x0000009000907308 */ /* 0x000e300000002400 */
[----:B------:R5:W0:Y:S02]  /*62f0*/  MUFU.TANH R142, R166 ;  /* 0x000000a6008e7308 */ /* 0x000a240000002400 */
[----:B-----5:R-:W-:Y:S01]  /*6300*/  VIADD R166, R147, 0xffffffff ;  /* 0xffffffff93a67836 */ /* 0x020fe20000000000 */
[----:B------:R-:W-:-:S02]  /*6310*/  WARPGROUP.DEPBAR.LE gsb0, 0x0 ;  /* 0x00008000000079c5 */ /* 0x000fc40000010000 */
[----:B------:R-:W-:Y:S01]  /*6320*/  FMUL.FTZ R168, R149, UR59 ;  /* 0x0000003b95a87c20 */ /* 0x000fe20008410000 */
[----:B------:R5:W-:Y:S01]  /*6330*/  @!P1 SYNCS.ARRIVE.TRANS64.RED.A1T0 RZ, [R145+URZ], RZ ;  /* 0x000000ff91ff99a7 */ /* 0x000be2000810043f */
[----:B------:R-:W1:Y:S01]  /*6340*/  SHFL.IDX PT, R149, R154, RZ, 0x1c1f ;  /* 0x001c1fff9a957589 */ /* 0x000e6200000e0000 */
[----:B------:R0:W0:Y:S01]  /*6350*/  MUFU.TANH R170, R161 ;  /* 0x000000a100aa7308 */ /* 0x0000220000002400 */
[----:B-----5:R-:W-:-:S07]  /*6360*/  FMUL.FTZ R145, R167, UR59 ;  /* 0x0000003ba7917c20 */ /* 0x020fce0008410000 */
[----:B------:R-:W0:Y:S08]  /*6370*/  MUFU.TANH R168, R168 ;  /* 0x000000a800a87308 */ /* 0x000e300000002400 */
[----:B------:R-:W0:Y:S01]  /*6380*/  MUFU.TANH R145, R145 ;  /* 0x0000009100917308 */ /* 0x000e220000002400 */
[--C-:B-1----:R-:W-:Y:S02]  /*6390*/  IMAD.IADD R156, R177, 0x1, R149.reuse ;  /* 0x00000001b19c7824 */ /* 0x102fe400078e0295 */
[----:B------:R-:W-:Y:S01]  /*63a0*/  IMAD.IADD R158, R178, 0x1, R149 ;  /* 0x00000001b29e7824 */ /* 0x000fe200078e0295 */
[----:B--234-:R-:W-:Y:S06]  /*63b0*/  @P2 BRA `(.L_x_951) ;  /* 0x00000000005c2947 */ /* 0x01cfec0003800000 */
[----:B------:R-:W-:Y:S01]  /*63c0*/  ULDC UR5, c[0x0][0x2f0] ;  /* 0x0000bc0000057ab9 */ /* 0x000fe20000000800 */
[----:B------:R-:W-:Y:S01]  /*63d0*/  BSSY B0, `(.L_x_952) ;  /* 0x0000012000007945 */ /* 0x000fe20003800000 */
[----:B------:R-:W-:-:S04]  /*63e0*/  IMAD R146, R16, UR5, R149 ;  /* 0x0000000510927c24 */ /* 0x000fc8000f8e0295 */
[----:B------:R-:W-:-:S05]  /*63f0*/  VIADD R149, R146, -UR10 ;  /* 0x8000000a92957c36 */ /* 0x000fca0008000000 */
[----:B------:R-:W-:-:S13]  /*6400*/  ISETP.GT.AND P2, PT, R149, -0x1, PT ;  /* 0xffffffff9500780c */ /* 0x000fda0003f44270 */
[----:B------:R-:W-:Y:S05]  /*6410*/  @P2 BRA `(.L_x_953) ;  /* 0x0000000000202947 */ /* 0x000fea0003800000 */
[----:B------:R-:W-:Y:S01]  /*6420*/  IMAD.U32 R153, RZ, RZ, UR56 ;  /* 0x00000038ff997e24 */ /* 0x000fe2000f8e00ff */
[----:B------:R-:W-:-:S04]  /*6430*/  LOP3.LUT R149, RZ, R149, RZ, 0x33, !PT ;  /* 0x00000095ff957212 */ /* 0x000fc800078e33ff */
[----:B------:R-:W-:-:S13]  /*6440*/  ISETP.NE.AND P2, PT, R153, 0x1, PT ;  /* 0x000000019900780c */ /* 0x000fda0003f45270 */
[----:B------:R-:W1:Y:S02]  /*6450*/  @P2 LDC.64 R146, c[0x0][0x9e8] ;  /* 0x00027a00ff922b82 */ /* 0x000e640000000a00 */
[----:B-1----:R-:W-:-:S05]  /*6460*/  @P2 IMAD.HI.U32 R146, R149, R146, RZ ;  /* 0x0000009295922227 */ /* 0x002fca00078e00ff */
[----:B------:R-:W-:-:S04]  /*6470*/  @P2 SHF.R.U32.HI R149, RZ, R147, R146 ;  /* 0x00000093ff952219 */ /* 0x000fc80000011692 */
[----:B------:R-:W-:Y:S01]  /*6480*/  LOP3.LUT R149, RZ, R149, RZ, 0x33, !PT ;  /* 0x00000095ff957212 */ /* 0x000fe200078e33ff */
[----:B------:R-:W-:Y:S06]  /*6490*/  BRA `(.L_x_954) ;  /* 0x0000000000147947 */ /* 0x000fec0003800000 */
.L_x_953:
[----:B------:R-:W-:-:S05]  /*64a0*/  IMAD.U32 R153, RZ, RZ, UR56 ;  /* 0x00000038ff997e24 */ /* 0x000fca000f8e00ff */
[----:B------:R-:W-:-:S13]  /*64b0*/  ISETP.NE.AND P2, PT, R153, 0x1, PT ;  /* 0x000000019900780c */ /* 0x000fda0003f45270 */
[----:B------:R-:W1:Y:S02]  /*64c0*/  @P2 LDC.64 R146, c[0x0][0x9e8] ;  /* 0x00027a00ff922b82 */ /* 0x000e640000000a00 */
[----:B-1----:R-:W-:-:S05]  /*64d0*/  @P2 IMAD.HI.U32 R146, R149, R146, RZ ;  /* 0x0000009295922227 */ /* 0x002fca00078e00ff */
[----:B------:R-:W-:-:S07]  /*64e0*/  @P2 SHF.R.U32.HI R149, RZ, R147, R146 ;  /* 0x00000093ff952219 */ /* 0x000fce0000011692 */
.L_x_954:
[----:B------:R-:W-:Y:S05]  /*64f0*/  BSYNC B0 ;  /* 0x0000000000007941 */ /* 0x000fea0003800000 */
.L_x_952:
[----:B------:R-:W-:-:S05]  /*6500*/  IMAD R149, R149, R153, R166 ;  /* 0x0000009995957224 */ /* 0x000fca00078e02a6 */
[----:B------:R-:W-:Y:S02]  /*6510*/  VIADDMNMX R156, R149, R153, R156, PT ;  /* 0x00000099959c7246 */ /* 0x000fe4000380019c */
[----:B------:R-:W-:-:S07]  /*6520*/  VIMNMX R158, R158, R149, !PT ;  /* 0x000000959e9e7248 */ /* 0x000fce0007fe0100 */
.L_x_951:
        /* <DEDUP_REMOVED lines=11> */
[----:B------:R-:W-:-:S02]  /*65e0*/  FSEL R199, R125, -INF , !P4 ;  /* 0xff8000007dc77808 */ /* 0x000fc40006000000 */
[----:B------:R-:W-:Y:S02]  /*65f0*/  ISETP.LT.OR P5, PT, R156, 0x9, P5 ;  /* 0x000000099c00780c */ /* 0x000fe40002fa1670 */
[----:B------:R-:W-:Y:S02]  /*6600*/  ISETP.GT.AND P4, PT, R158, 0x10, !P6 ;  /* 0x000000109e00780c */ /* 0x000fe40007784270 */
[----:B0-----:R-:W-:Y:S02]  /*6610*/  FSEL R201, R172, -INF , !P5 ;  /* 0xff800000acc97808 */ /* 0x001fe40006800000 */
        /* <DEDUP_REMOVED lines=48> */
[----:B------:R-:W-:Y:S01]  /*6920*/  ISETP.GT.AND P4, PT, R158, 0x38, !P5 ;  /* 0x000000389e00780c */ /* 0x000fe20006f84270 */
[----:B------:R-:W0:Y:S01]  /*6930*/  SHFL.IDX PT, R175, R154, 0x1, 0x1c1f ;  /* 0x003c1f009aaf7f89 */ /* 0x000e2200000e0000 */
        /* <DEDUP_REMOVED lines=11> */
[----:B------:R-:W-:Y:S01]  /*69f0*/  ISETP.LT.OR P4, PT, R156, 0x41, P4 ;  /* 0x000000419c00780c */ /* 0x000fe20002781670 */
[--C-:B0-----:R-:W-:Y:S01]  /*6a00*/  IMAD.IADD R120, R177, 0x1, R175.reuse ;  /* 0x00000001b1787824 */ /* 0x101fe200078e02af */
[----:B------:R-:W-:Y:S01]  /*6a10*/  ISETP.GE.AND P5, PT, R176, 0x42, PT ;  /* 0x00000042b000780c */ /* 0x000fe20003fa6270 */
[----:B------:R-:W-:Y:S01]  /*6a20*/  IMAD.IADD R128, R178, 0x1, R175 ;  /* 0x00000001b2807824 */ /* 0x000fe200078e02af */
        /* <DEDUP_REMOVED lines=34> */
[----:B------:R-:W-:-:S04]  /*6c50*/  ISETP.GE.AND P6, PT, R176, 0x5a, PT ;  /* 0x0000005ab000780c */ /* 0x000fc80003fc6270 */
[----:B------:R-:W-:Y:S02]  /*6c60*/  P2R R134, PR, RZ, 0x40 ;  /* 0x00000040ff867803 */ /* 0x000fe40000000000 */
[----:B------:R-:W-:-:S04]  /*6c70*/  ISETP.GT.AND P6, PT, R158, 0x59, !P6 ;  /* 0x000000599e00780c */ /* 0x000fc800077c4270 */
[----:B------:R-:W-:-:S04]  /*6c80*/  ISETP.LT.OR P6, PT, R156, 0x5a, P6 ;  /* 0x0000005a9c00780c */ /* 0x000fc800037c1670 */
[----:B------:R-:W-:Y:S02]  /*6c90*/  FSEL R131, R162, -INF , !P6 ;  /* 0xff800000a2837808 */ /* 0x000fe40007000000 */
[----:B------:R-:W-:-:S13]  /*6ca0*/  PLOP3.LUT P6, PT, PT, PT, UP1, 0x40, 0x0 ;  /* 0x000000000000781c */ /* 0x000fda0003fce818 */
[----:B------:R-:W-:Y:S05]  /*6cb0*/  @P6 BRA `(.L_x_955) ;  /* 0x00000000005c6947 */ /* 0x000fea0003800000 */
        /* <DEDUP_REMOVED lines=9> */
[----:B------:R-:W0:Y:S02]  /*6d50*/  @P6 LDC.64 R174, c[0x0][0x9e8] ;  /* 0x00027a00ffae6b82 */ /* 0x000e240000000a00 */
[----:B0-----:R-:W-:-:S05]  /*6d60*/  @P6 IMAD.HI.U32 R174, R177, R174, RZ ;  /* 0x000000aeb1ae6227 */ /* 0x001fca00078e00ff */
[----:B------:R-:W-:-:S04]  /*6d70*/  @P6 SHF.R.U32.HI R177, RZ, R175, R174 ;  /* 0x000000afffb16219 */ /* 0x000fc800000116ae */
[----:B------:R-:W-:Y:S01]  /*6d80*/  LOP3.LUT R177, RZ, R177, RZ, 0x33, !PT ;  /* 0x000000b1ffb17212 */ /* 0x000fe200078e33ff */
[----:B------:R-:W-:Y:S06]  /*6d90*/  BRA `(.L_x_958) ;  /* 0x0000000000147947 */ /* 0x000fec0003800000 */
.L_x_957:
[----:B------:R-:W-:-:S05]  /*6da0*/  IMAD.U32 R12, RZ, RZ, UR56 ;  /* 0x00000038ff0c7e24 */ /* 0x000fca000f8e00ff */
[----:B------:R-:W-:-:S13]  /*6db0*/  ISETP.NE.AND P6, PT, R12, 0x1, PT ;  /* 0x000000010c00780c */ /* 0x000fda0003fc5270 */
[----:B------:R-:W0:Y:S02]  /*6dc0*/  @P6 LDC.64 R174, c[0x0][0x9e8] ;  /* 0x00027a00ffae6b82 */ /* 0x000e240000000a00 */
[----:B0-----:R-:W-:-:S05]  /*6dd0*/  @P6 IMAD.HI.U32 R174, R177, R174, RZ ;  /* 0x000000aeb1ae6227 */ /* 0x001fca00078e00ff */
[----:B------:R-:W-:-:S07]  /*6de0*/  @P6 SHF.R.U32.HI R177, RZ, R175, R174 ;  /* 0x000000afffb16219 */ /* 0x000fce00000116ae */
.L_x_958:
[----:B------:R-:W-:Y:S05]  /*6df0*/  BSYNC B0 ;  /* 0x0000000000007941 */ /* 0x000fea0003800000 */
.L_x_956:
[----:B------:R-:W-:-:S05]  /*6e00*/  IMAD R177, R177, R12, R166 ;  /* 0x0000000cb1b17224 */ /* 0x000fca00078e02a6 */
[----:B------:R-:W-:Y:S02]  /*6e10*/  VIADDMNMX R120, R177, R12, R120, PT ;  /* 0x0000000cb1787246 */ /* 0x000fe40003800178 */
[----:B------:R-:W-:-:S07]  /*6e20*/  VIMNMX R128, R128, R177, !PT ;  /* 0x000000b180807248 */ /* 0x000fce0007fe0100 */
.L_x_955:
[C---:B------:R-:W-:Y:S01]  /*6e30*/  ISETP.GT.AND P2, PT, R128.reuse, 0x1, !P2 ;  /* 0x000000018000780c */ /* 0x040fe20005744270 */
[----:B------:R-:W0:Y:S01]  /*6e40*/  LDC R12, c[0x0][0x988] ;  /* 0x00026200ff0c7b82 */ /* 0x000e220000000800 */
[----:B------:R-:W-:Y:S01]  /*6e50*/  ISETP.GT.AND P3, PT, R128, 0x8, !P3 ;  /* 0x000000088000780c */ /* 0x000fe20005f64270 */
[----:B------:R-:W-:Y:S01]  /*6e60*/  UMOV UR6, UR7 ;  /* 0x0000000700067c82 */ /* 0x000fe20008000000 */
[C---:B------:R-:W-:Y:S01]  /*6e70*/  ISETP.LT.OR P2, PT, R120.reuse, 0x2, P2 ;  /* 0x000000027800780c */ /* 0x040fe20001741670 */
[----:B------:R-:W-:Y:S01]  /*6e80*/  UMOV UR5, UR4 ;  /* 0x0000000400057c82 */ /* 0x000fe20008000000 */
        /* <DEDUP_REMOVED lines=10> */
[----:B------:R-:W-:Y:S02]  /*6f30*/  FMNMX.FTZ R2, R205, R4, !PT ;  /* 0x00000004cd027209 */ /* 0x000fe40007810000 */
[----:B------:R-:W-:Y:S02]  /*6f40*/  ISETP.GT.AND P2, PT, R128, 0x10, !P2 ;  /* 0x000000108000780c */ /* 0x000fe40005744270 */
[----:B------:R-:W-:Y:S02]  /*6f50*/  FMNMX.FTZ R2, R203, R2, !PT ;  /* 0x00000002cb027209 */ /* 0x000fe40007810000 */
[----:B------:R-:W-:Y:S02]  /*6f60*/  ISETP.LT.OR P2, PT, R120, 0x11, P2 ;  /* 0x000000117800780c */ /* 0x000fe40001741670 */
[----:B------:R-:W-:-:S02]  /*6f70*/  FMNMX.FTZ R2, R201, R2, !PT ;  /* 0x00000002c9027209 */ /* 0x000fc40007810000 */
[----:B------:R-:W-:Y:S02]  /*6f80*/  FSEL R179, R20, -INF , !P2 ;  /* 0xff80000014b37808 */ /* 0x000fe40005000000 */
[----:B------:R-:W-:Y:S02]  /*6f90*/  ISETP.NE.AND P2, PT, R180, RZ, PT ;  /* 0x000000ffb400720c */ /* 0x000fe40003f45270 */
[----:B------:R-:W-:Y:S02]  /*6fa0*/  FMNMX.FTZ R2, R199, R2, !PT ;  /* 0x00000002c7027209 */ /* 0x000fe40007810000 */
[----:B------:R-:W-:Y:S02]  /*6fb0*/  ISETP.GT.AND P2, PT, R128, 0x11, !P2 ;  /* 0x000000118000780c */ /* 0x000fe40005744270 */
[----:B------:R-:W-:Y:S02]  /*6fc0*/  FMNMX.FTZ R2, R195, R2, !PT ;  /* 0x00000002c3027209 */ /* 0x000fe40007810000 */
[----:B------:R-:W-:-:S02]  /*6fd0*/  ISETP.LT.OR P2, PT, R120, 0x12, P2 ;  /* 0x000000127800780c */ /* 0x000fc40001741670 */
[----:B------:R-:W-:Y:S02]  /*6fe0*/  FMNMX.FTZ R2, R169, R2, !PT ;  /* 0x00000002a9027209 */ /* 0x000fe40007810000 */
[----:B------:R-:W-:Y:S02]  /*6ff0*/  FSEL R189, R21, -INF , !P2 ;  /* 0xff80000015bd7808 */ /* 0x000fe40005000000 */
[----:B------:R-:W-:Y:S02]  /*7000*/  ISETP.NE.AND P2, PT, R181, RZ, PT ;  /* 0x000000ffb500720c */ /* 0x000fe40003f45270 */
[----:B------:R-:W-:Y:S02]  /*7010*/  FMNMX.FTZ R2, R173, R2, !PT ;  /* 0x00000002ad027209 */ /* 0x000fe40007810000 */
[----:B------:R-:W-:Y:S02]  /*7020*/  ISETP.GT.AND P2, PT, R128, 0x18, !P2 ;  /* 0x000000188000780c */ /* 0x000fe40005744270 */
[----:B------:R-:W-:-:S02]  /*7030*/  FMNMX.FTZ R2, R167, R2, !PT ;  /* 0x00000002a7027209 */ /* 0x000fc40007810000 */
[----:B------:R-:W-:Y:S02]  /*7040*/  ISETP.LT.OR P2, PT, R120, 0x19, P2 ;  /* 0x000000197800780c */ /* 0x000fe40001741670 */
[----:B------:R-:W-:Y:S02]  /*7050*/  FMNMX.FTZ R2, R171, R2, !PT ;  /* 0x00000002ab027209 */ /* 0x000fe40007810000 */
[----:B------:R-:W-:Y:S02]  /*7060*/  FSEL R177, R22, -INF , !P2 ;  /* 0xff80000016b17808 */ /* 0x000fe40005000000 */
[----:B------:R-:W-:Y:S02]  /*7070*/  ISETP.GT.AND P2, PT, R128, 0x19, !P3 ;  /* 0x000000198000780c */ /* 0x000fe40005f44270 */
[----:B------:R-:W-:Y:S02]  /*7080*/  ISETP.NE.AND P3, PT, R185, RZ, PT ;  /* 0x000000ffb900720c */ /* 0x000fe40003f65270 */
[----:B------:R-:W-:-:S02]  /*7090*/  ISETP.LT.OR P2, PT, R120, 0x1a, P2 ;  /* 0x0000001a7800780c */ /* 0x000fc40001741670 */
[----:B------:R-:W-:Y:S02]  /*70a0*/  FMNMX.FTZ R2, R165, R2, !PT ;  /* 0x00000002a5027209 */ /* 0x000fe40007810000 */
[----:B------:R-:W-:Y:S02]  /*70b0*/  FSEL R187, R23, -INF , !P2 ;  /* 0xff80000017bb7808 */ /* 0x000fe40005000000 */
        /* <DEDUP_REMOVED lines=19> */
[----:B------:R-:W-:Y:S02]  /*71f0*/  ISETP.NE.AND P2, PT, R186, RZ, PT ;  /* 0x000000ffba00720c */ /* 0x000fe40003f45270 */
[----:B------:R-:W-:Y:S02]  /*7200*/  FMNMX.FTZ R2, R141, R2, !PT ;  /* 0x000000028d027209 */ /* 0x000fe40007810000 */
[----:B------:R-:W-:-:S02]  /*7210*/  ISETP.GT.AND P2, PT, R128, 0x29, !P2 ;  /* 0x000000298000780c */ /* 0x000fc40005744270 */
[----:B------:R-:W-:Y:S02]  /*7220*/  FMNMX.FTZ R2, R155, R2, !PT ;  /* 0x000000029b027209 */ /* 0x000fe40007810000 */
[----:B------:R-:W-:Y:S02]  /*7230*/  ISETP.LT.OR P2, PT, R120, 0x2a, P2 ;  /* 0x0000002a7800780c */ /* 0x000fe40001741670 */
[----:B------:R-:W-:Y:S02]  /*7240*/  FMNMX.FTZ R2, R135, R2, !PT ;  /* 0x0000000287027209 */ /* 0x000fe40007810000 */
[----:B------:R-:W-:Y:S02]  /*7250*/  FSEL R183, R124, -INF , !P2 ;  /* 0xff8000007cb77808 */ /* 0x000fe40005000000 */
[----:B------:R-:W-:Y:S02]  /*7260*/  ISETP.NE.AND P2, PT, R188, RZ, PT ;  /* 0x000000ffbc00720c */ /* 0x000fe40003f45270 */
[----:B------:R-:W-:-:S02]  /*7270*/  FMNMX.FTZ R2, R129, R2, !PT ;  /* 0x0000000281027209 */ /* 0x000fc40007810000 */
[----:B------:R-:W-:Y:S02]  /*7280*/  ISETP.GT.AND P2, PT, R128, 0x30, !P2 ;  /* 0x000000308000780c */ /* 0x000fe40005744270 */
[----:B------:R-:W-:Y:S02]  /*7290*/  FMNMX.FTZ R2, R125, R2, !PT ;  /* 0x000000027d027209 */ /* 0x000fe40007810000 */
[----:B------:R-:W-:Y:S02]  /*72a0*/  ISETP.LT.OR P2, PT, R120, 0x31, P2 ;  /* 0x000000317800780c */ /* 0x000fe40001741670 */
[----:B------:R-:W-:Y:S02]  /*72b0*/  FMNMX.FTZ R14, R131, R2, !PT ;  /* 0x00000002830e7209 */ /* 0x000fe40007810000 */
[----:B------:R-:W-:Y:S02]  /*72c0*/  FSEL R23, R126, -INF , !P2 ;  /* 0xff8000007e177808 */ /* 0x000fe40005000000 */
[----:B------:R-:W-:Y:S01]  /*72d0*/  ISETP.NE.AND P2, PT, R190, RZ, PT ;  /* 0x000000ffbe00720c */ /* 0x000fe20003f45270 */
[----:B------:R-:W1:Y:S01]  /*72e0*/  SHFL.BFLY PT, R15, R14, 0x2, 0x1f ;  /* 0x0c401f000e0f7f89 */ /* 0x000e6200000e0000 */
[----:B------:R-:W-:-:S02]  /*72f0*/  ISETP.NE.AND P6, PT, R152, RZ, PT ;  /* 0x000000ff9800720c */ /* 0x000fc40003fc5270 */
[C---:B------:R-:W-:Y:S02]  /*7300*/  ISETP.GT.AND P2, PT, R128.reuse, 0x31, !P2 ;  /* 0x000000318000780c */ /* 0x040fe40005744270 */
[----:B------:R-:W-:Y:S02]  /*7310*/  ISETP.GT.AND P4, PT, R128, 0x51, !P4 ;  /* 0x000000518000780c */ /* 0x000fe40006784270 */
[----:B------:R-:W-:Y:S02]  /*7320*/  ISETP.LT.OR P2, PT, R120, 0x32, P2 ;  /* 0x000000327800780c */ /* 0x000fe40001741670 */
[----:B------:R-:W-:Y:S02]  /*7330*/  ISETP.GT.AND P5, PT, R128, 0x58, !P5 ;  /* 0x000000588000780c */ /* 0x000fe40006fa4270 */
[----:B------:R-:W-:Y:S02]  /*7340*/  FSEL R127, R127, -INF , !P2 ;  /* 0xff8000007f7f7808 */ /* 0x000fe40005000000 */
[----:B------:R-:W-:-:S02]  /*7350*/  ISETP.NE.AND P2, PT, R192, RZ, PT ;  /* 0x000000ffc000720c */ /* 0x000fc40003f45270 */
[----:B------:R-:W-:Y:S02]  /*7360*/  ISETP.LT.OR P4, PT, R120, 0x52, P4 ;  /* 0x000000527800780c */ /* 0x000fe40002781670 */
[----:B------:R-:W-:Y:S02]  /*7370*/  ISETP.GT.AND P2, PT, R128, 0x38, !P2 ;  /* 0x000000388000780c */ /* 0x000fe40005744270 */
[C---:B------:R-:W-:Y:S02]  /*7380*/  ISETP.LT.OR P5, PT, R120.reuse, 0x59, P5 ;  /* 0x000000597800780c */ /* 0x040fe40002fa1670 */
[----:B------:R-:W-:Y:S02]  /*7390*/  ISETP.LT.OR P2, PT, R120, 0x39, P2 ;  /* 0x000000397800780c */ /* 0x000fe40001741670 */
[----:B-1----:R-:W-:Y:S02]  /*73a0*/  FMNMX.FTZ R20, R14, R15, !PT ;  /* 0x0000000f0e147209 */ /* 0x002fe40007810000 */
[----:B------:R-:W-:-:S02]  /*73b0*/  FSEL R21, R132, -INF , !P2 ;  /* 0xff80000084157808 */ /* 0x000fc40005000000 */
[----:B------:R-:W-:Y:S01]  /*73c0*/  ISETP.NE.AND P2, PT, R148, RZ, PT ;  /* 0x000000ff9400720c */ /* 0x000fe20003f45270 */
[----:B------:R-:W1:Y:S03]  /*73d0*/  SHFL.BFLY PT, R15, R20, 0x1, 0x1f ;  /* 0x0c201f00140f7f89 */ /* 0x000e6600000e0000 */
[----:B------:R-:W-:-:S04]  /*73e0*/  ISETP.GT.AND P2, PT, R128, 0x39, !P2 ;  /* 0x000000398000780c */ /* 0x000fc80005744270 */
[----:B------:R-:W-:-:S04]  /*73f0*/  ISETP.LT.OR P2, PT, R120, 0x3a, P2 ;  /* 0x0000003a7800780c */ /* 0x000fc80001741670 */
[----:B------:R-:W-:Y:S02]  /*7400*/  FSEL R133, R133, -INF , !P2 ;  /* 0xff80000085857808 */ /* 0x000fe40005000000 */
[----:B------:R-:W-:-:S04]  /*7410*/  ISETP.NE.AND P2, PT, R168, RZ, PT ;  /* 0x000000ffa800720c */ /* 0x000fc80003f45270 */
[----:B------:R-:W-:-:S04]  /*7420*/  ISETP.GT.AND P2, PT, R128, 0x40, !P2 ;  /* 0x000000408000780c */ /* 0x000fc80005744270 */
[----:B------:R-:W-:Y:S02]  /*7430*/  ISETP.LT.OR P2, PT, R120, 0x41, P2 ;  /* 0x000000417800780c */ /* 0x000fe40001741670 */
[----:B-1----:R-:W-:Y:S02]  /*7440*/  FMNMX.FTZ R15, R20, R15, !PT ;  /* 0x0000000f140f7209 */ /* 0x002fe40007810000 */
        /* <DEDUP_REMOVED lines=10> */
[----:B------:R-:W-:Y:S02]  /*74f0*/  ISETP.GT.AND P2, PT, R128, 0x49, !P6 ;  /* 0x000000498000780c */ /* 0x000fe40007744270 */
[----:B------:R-:W-:Y:S02]  /*7500*/  ISETP.NE.AND P6, PT, R140, RZ, PT ;  /* 0x000000ff8c00720c */ /* 0x000fe40003fc5270 */
[C---:B------:R-:W-:Y:S02]  /*7510*/  ISETP.LT.OR P2, PT, R120.reuse, 0x4a, P2 ;  /* 0x0000004a7800780c */ /* 0x040fe40001741670 */
[----:B------:R-:W-:Y:S02]  /*7520*/  ISETP.LT.OR P3, PT, R120, 0x51, P3 ;  /* 0x000000517800780c */ /* 0x000fe40001f61670 */
[----:B------:R-:W-:Y:S02]  /*7530*/  FSEL R197, R144, -INF , !P2 ;  /* 0xff80000090c57808 */ /* 0x000fe40005000000 */
[----:B------:R-:W-:-:S02]  /*7540*/  ISETP.GT.AND P2, PT, R128, RZ, !P6 ;  /* 0x000000ff8000720c */ /* 0x000fc40007744270 */
[----:B------:R-:W-:Y:S02]  /*7550*/  ISETP.NE.AND P6, PT, R134, RZ, PT ;  /* 0x000000ff8600720c */ /* 0x000fe40003fc5270 */
[----:B------:R-:W-:Y:S02]  /*7560*/  ISETP.LT.OR P2, PT, R120, 0x1, P2 ;  /* 0x000000017800780c */ /* 0x000fe40001741670 */
[----:B------:R-:W-:Y:S02]  /*7570*/  ISETP.GT.AND P6, PT, R128, 0x59, !P6 ;  /* 0x000000598000780c */ /* 0x000fe400077c4270 */
[----:B------:R-:W-:Y:S01]  /*7580*/  FSEL R2, R0, -INF , !P2 ;  /* 0xff80000000027808 */ /* 0x000fe20005000000 */
[C---:B0-----:R-:W-:Y:S01]  /*7590*/  FMUL.FTZ R0, R15.reuse, R12 ;  /* 0x0000000c0f007220 */ /* 0x041fe20000410000 */
[----:B------:R-:W-:Y:S02]  /*75a0*/  FSETP.NEU.FTZ.AND P2, PT, R15, -INF , PT ;  /* 0xff8000000f00780b */ /* 0x000fe40003f5d000 */
[----:B------:R-:W-:-:S02]  /*75b0*/  FMNMX.FTZ R14, R2, R3, !PT ;  /* 0x00000003020e7209 */ /* 0x000fc40007810000 */
[----:B------:R-:W-:Y:S02]  /*75c0*/  FSEL R0, R0, RZ, P2 ;  /* 0x000000ff00007208 */ /* 0x000fe40001000000 */
[----:B------:R-:W-:Y:S02]  /*75d0*/  FMNMX.FTZ R14, R193, R14, !PT ;  /* 0x0000000ec10e7209 */ /* 0x000fe40007810000 */
[----:B------:R-:W-:Y:S01]  /*75e0*/  ISETP.LT.OR P6, PT, R120, 0x5a, P6 ;  /* 0x0000005a7800780c */ /* 0x000fe200037c1670 */
[--C-:B------:R-:W-:Y:S01]  /*75f0*/  FFMA.FTZ R180, R171, R12, -R0.reuse ;  /* 0x0000000cabb47223 */ /* 0x100fe20000010800 */
[----:B------:R-:W-:Y:S01]  /*7600*/  FMNMX.FTZ R14, R175, R14, !PT ;  /* 0x0000000eaf0e7209 */ /* 0x000fe20007810000 */
[-CC-:B------:R-:W-:Y:S01]  /*7610*/  FFMA.FTZ R20, R165, R12.reuse, -R0.reuse ;  /* 0x0000000ca5147223 */ /* 0x180fe20000010800 */
[----:B------:R-:W-:Y:S01]  /*7620*/  FSEL R171, R136, -INF , !P3 ;  /* 0xff80000088ab7808 */ /* 0x000fe20005800000 */
        /* <DEDUP_REMOVED lines=15> */
[----:B------:R-:W-:Y:S01]  /*7720*/  FSEL R135, R15, RZ, P2 ;  /* 0x000000ff0f877208 */ /* 0x000fe20001000000 */
[--C-:B------:R-:W-:Y:S01]  /*7730*/  FFMA.FTZ R174, R141, R12, -R0.reuse ;  /* 0x0000000c8dae7223 */ /* 0x100fe20000010800 */
[----:B------:R-:W-:Y:S01]  /*7740*/  FMNMX.FTZ R14, R187, R14, !PT ;  /* 0x0000000ebb0e7209 */ /* 0x000fe20007810000 */
[-CC-:B------:R-:W-:Y:S01]  /*7750*/  FFMA.FTZ R205, R205, R12.reuse, -R0.reuse ;  /* 0x0000000ccdcd7223 */ /* 0x180fe20000010800 */
[----:B------:R-:W-:Y:S01]  /*7760*/  FFMA.FTZ R188, R203, R12, -R0 ;  /* 0x0000000ccbbc7223 */ /* 0x000fe20000010800 */
[----:B------:R-:W-:Y:S01]  /*7770*/  FADD.FTZ R135, -R135, R4 ;  /* 0x0000000487877221 */ /* 0x000fe20000010100 */
[----:B------:R-:W-:Y:S01]  /*7780*/  FMNMX.FTZ R14, R121, R14, !PT ;  /* 0x0000000e790e7209 */ /* 0x000fe20007810000 */
[-CC-:B------:R-:W-:Y:S01]  /*7790*/  FFMA.FTZ R190, R201, R12.reuse, -R0.reuse ;  /* 0x0000000cc9be7223 */ /* 0x180fe20000010800 */
[-CC-:B------:R-:W-:Y:S01]  /*77a0*/  FFMA.FTZ R199, R199, R12.reuse, -R0.reuse ;  /* 0x0000000cc7c77223 */ /* 0x180fe20000010800 */
[--C-:B------:R-:W-:Y:S01]  /*77b0*/  FFMA.FTZ R184, R195, R12, -R0.reuse ;  /* 0x0000000cc3b87223 */ /* 0x100fe20000010800 */
        /* <DEDUP_REMOVED lines=10> */
[-C--:B------:R-:W-:Y:S01]  /*7860*/  FFMA.FTZ R131, R131, R12.reuse, -R0 ;  /* 0x0000000c83837223 */ /* 0x080fe20000010800 */
[----:B------:R-:W-:Y:S01]  /*7870*/  FMUL.FTZ R0, R135, R12 ;  /* 0x0000000c87007220 */ /* 0x000fe20000410000 */
[----:B------:R-:W-:Y:S01]  /*7880*/  FMNMX.FTZ R14, R23, R14, !PT ;  /* 0x0000000e170e7209 */ /* 0x000fe20007810000 */
[----:B------:R-:W-:Y:S03]  /*7890*/  MUFU.EX2 R205, R205 ;  /* 0x000000cd00cd7308 */ /* 0x000fe60000000800 */
[----:B------:R-:W-:-:S04]  /*78a0*/  FMNMX.FTZ R14, R127, R14, !PT ;  /* 0x0000000e7f0e7209 */ /* 0x000fc80007810000 */
[----:B------:R-:W-:Y:S01]  /*78b0*/  FMNMX.FTZ R14, R21, R14, !PT ;  /* 0x0000000e150e7209 */ /* 0x000fe20007810000 */
[----:B------:R-:W0:Y:S03]  /*78c0*/  MUFU.EX2 R0, R0 ;  /* 0x0000000000007308 */ /* 0x000e260000000800 */
[----:B------:R-:W-:-:S04]  /*78d0*/  FMNMX.FTZ R14, R133, R14, !PT ;  /* 0x0000000e850e7209 */ /* 0x000fc80007810000 */
[----:B------:R-:W-:Y:S01]  /*78e0*/  FMNMX.FTZ R14, R181, R14, !PT ;  /* 0x0000000eb50e7209 */ /* 0x000fe20007810000 */
[----:B------:R-:W1:Y:S03]  /*78f0*/  MUFU.EX2 R188, R188 ;  /* 0x000000bc00bc7308 */ /* 0x000e660000000800 */
[----:B------:R-:W-:-:S04]  /*7900*/  FMNMX.FTZ R14, R139, R14, !PT ;  /* 0x0000000e8b0e7209 */ /* 0x000fc80007810000 */
[----:B------:R-:W-:Y:S01]  /*7910*/  FMNMX.FTZ R14, R143, R14, !PT ;  /* 0x0000000e8f0e7209 */ /* 0x000fe20007810000 */
[----:B------:R-:W2:Y:S03]  /*7920*/  MUFU.EX2 R190, R190 ;  /* 0x000000be00be7308 */ /* 0x000ea60000000800 */
[----:B------:R-:W-:-:S04]  /*7930*/  FMNMX.FTZ R14, R197, R14, !PT ;  /* 0x0000000ec50e7209 */ /* 0x000fc80007810000 */
[----:B------:R-:W-:Y:S01]  /*7940*/  FMNMX.FTZ R14, R171, R14, !PT ;  /* 0x0000000eab0e7209 */ /* 0x000fe20007810000 */
[----:B------:R-:W3:Y:S03]  /*7950*/  MUFU.EX2 R199, R199 ;  /* 0x000000c700c77308 */ /* 0x000ee60000000800 */
[----:B------:R-:W-:-:S04]  /*7960*/  FMNMX.FTZ R14, R165, R14, !PT ;  /* 0x0000000ea50e7209 */ /* 0x000fc80007810000 */
[----:B------:R-:W-:Y:S01]  /*7970*/  FMNMX.FTZ R14, R173, R14, !PT ;  /* 0x0000000ead0e7209 */ /* 0x000fe20007810000 */
[----:B------:R-:W4:Y:S03]  /*7980*/  MUFU.EX2 R184, R184 ;  /* 0x000000b800b87308 */ /* 0x000f260000000800 */
[----:B------:R-:W-:-:S05]  /*7990*/  FMNMX.FTZ R14, R163, R14, !PT ;  /* 0x0000000ea30e7209 */ /* 0x000fca0007810000 */
[----:B------:R-:W5:Y:S01]  /*79a0*/  SHFL.BFLY PT, R157, R14, 0x2, 0x1f ;  /* 0x0c401f000e9d7f89 */ /* 0x000f6200000e0000 */
[----:B------:R-:W4:Y:S08]  /*79b0*/  MUFU.EX2 R169, R169 ;  /* 0x000000a900a97308 */ /* 0x000f300000000800 */
[----:B------:R-:W4:Y:S08]  /*79c0*/  MUFU.EX2 R186, R186 ;  /* 0x000000ba00ba7308 */ /* 0x000f300000000800 */
[----:B------:R2:W-:Y:S01]  /*79d0*/  MUFU.EX2 R137, R20 ;  /* 0x0000001400897308 */ /* 0x0005e20000000800 */
[----:B-----5:R-:W-:-:S07]  /*79e0*/  FMNMX.FTZ R157, R14, R157, !PT ;  /* 0x0000009d0e9d7209 */ /* 0x020fce0007810000 */
[----:B------:R-:W-:Y:S01]  /*79f0*/  MUFU.EX2 R167, R167 ;  /* 0x000000a700a77308 */ /* 0x000fe20000000800 */
[----:B------:R-:W5:Y:S07]  /*7a00*/  SHFL.BFLY PT, R14, R157, 0x1, 0x1f ;  /* 0x0c201f009d0e7f89 */ /* 0x000f6e00000e0000 */
[----:B------:R-:W-:Y:S08]  /*7a10*/  MUFU.EX2 R180, R180 ;  /* 0x000000b400b47308 */ /* 0x000ff00000000800 */
[----:B------:R-:W-:Y:S08]  /*7a20*/  MUFU.EX2 R182, R182 ;  /* 0x000000b600b67308 */ /* 0x000ff00000000800 */
[----:B------:R-:W-:Y:S01]  /*7a30*/  MUFU.EX2 R145, R145 ;  /* 0x0000009100917308 */ /* 0x000fe20000000800 */
[----:B-----5:R-:W-:-:S04]  /*7a40*/  FMNMX.FTZ R125, R157, R14, !PT ;  /* 0x0000000e9d7d7209 */ /* 0x020fc80007810000 */
[C---:B------:R-:W-:Y:S01]  /*7a50*/  FSETP.NEU.FTZ.AND P2, PT, R125.reuse, -INF , PT ;  /* 0xff8000007d00780b */ /* 0x040fe20003f5d000 */
[----:B------:R-:W-:Y:S02]  /*7a60*/  FMUL.FTZ R124, R125, R12 ;  /* 0x0000000c7d7c7220 */ /* 0x000fe40000410000 */
[----:B------:R-:W-:Y:S03]  /*7a70*/  MUFU.EX2 R176, R176 ;  /* 0x000000b000b07308 */ /* 0x000fe60000000800 */
[----:B------:R-:W-:-:S05]  /*7a80*/  FSEL R124, R124, RZ, P2 ;  /* 0x000000ff7c7c7208 */ /* 0x000fca0001000000 */
[----:B------:R-:W-:Y:S01]  /*7a90*/  MUFU.EX2 R149, R149 ;  /* 0x0000009500957308 */ /* 0x000fe20000000800 */
[-CC-:B------:R-:W-:Y:S01]  /*7aa0*/  FFMA.FTZ R135, R2, R12.reuse, -R124.reuse ;  /* 0x0000000c02877223 */ /* 0x180fe2000001087c */
[----:B------:R-:W-:Y:S01]  /*7ab0*/  FSEL R2, R125, RZ, P2 ;  /* 0x000000ff7d027208 */ /* 0x000fe20001000000 */
[-CC-:B------:R-:W-:Y:S01]  /*7ac0*/  FFMA.FTZ R4, R193, R12.reuse, -R124.reuse ;  /* 0x0000000cc1047223 */ /* 0x180fe2000001087c */
[--C-:B------:R-:W-:Y:S01]  /*7ad0*/  FFMA.FTZ R122, R123, R12, -R124.reuse ;  /* 0x0000000c7b7a7223 */ /* 0x100fe2000001087c */
[----:B0-----:R-:W-:Y:S01]  /*7ae0*/  FFMA.FTZ R123, R0, R8, R205 ;  /* 0x00000008007b7223 */ /* 0x001fe200000100cd */
[-CC-:B------:R-:W-:Y:S01]  /*7af0*/  FFMA.FTZ R14, R175, R12.reuse, -R124.reuse ;  /* 0x0000000caf0e7223 */ /* 0x180fe2000001087c */
[----:B------:R-:W-:Y:S01]  /*7b00*/  FADD.FTZ R3, -R2, R3 ;  /* 0x0000000302037221 */ /* 0x000fe20000010100 */
[----:B------:R-:W-:Y:S01]  /*7b10*/  MUFU.EX2 R135, R135 ;  /* 0x0000008700877308 */ /* 0x000fe20000000800 */
[----:B-1----:R-:W-:Y:S01]  /*7b20*/  FADD.FTZ R123, R188, R123 ;  /* 0x0000007bbc7b7221 */ /* 0x002fe20000010000 */
[-CC-:B------:R-:W-:Y:S01]  /*7b30*/  FFMA.FTZ R191, R191, R12.reuse, -R124.reuse ;  /* 0x0000000cbfbf7223 */ /* 0x180fe2000001087c */
[-C--:B------:R-:W-:Y:S01]  /*7b40*/  FMUL.FTZ R3, R3, R12.reuse ;  /* 0x0000000c03037220 */ /* 0x080fe20000410000 */
[-CC-:B--2---:R-:W-:Y:S01]  /*7b50*/  FFMA.FTZ R20, R179, R12.reuse, -R124.reuse ;  /* 0x0000000cb3147223 */ /* 0x184fe2000001087c */
[----:B------:R-:W-:Y:S01]  /*7b60*/  FADD.FTZ R8, R190, R123 ;  /* 0x0000007bbe087221 */ /* 0x000fe20000010000 */
[-CC-:B------:R-:W-:Y:S01]  /*7b70*/  FFMA.FTZ R22, R177, R12.reuse, -R124.reuse ;  /* 0x0000000cb1167223 */ /* 0x180fe2000001087c */
[-C--:B------:R-:W-:Y:S01]  /*7b80*/  FFMA.FTZ R177, R23, R12.reuse, -R124 ;  /* 0x0000000c17b17223 */ /* 0x080fe2000001087c */
[----:B------:R0:W1:Y:S01]  /*7b90*/  MUFU.EX2 R2, R3 ;  /* 0x0000000300027308 */ /* 0x0000620000000800 */
[----:B---3--:R-:W-:Y:S01]  /*7ba0*/  FADD.FTZ R23, R199, R8 ;  /* 0x00000008c7177221 */ /* 0x008fe20000010000 */
[-CC-:B------:R-:W-:Y:S01]  /*7bb0*/  FFMA.FTZ R151, R189, R12.reuse, -R124.reuse ;  /* 0x0000000cbd977223 */ /* 0x180fe2000001087c */
[-CC-:B------:R-:W-:Y:S01]  /*7bc0*/  FFMA.FTZ R187, R187, R12.reuse, -R124.reuse ;  /* 0x0000000cbbbb7223 */ /* 0x180fe2000001087c */
[-CC-:B------:R-:W-:Y:S01]  /*7bd0*/  FFMA.FTZ R120, R121, R12.reuse, -R124.reuse ;  /* 0x0000000c79787223 */ /* 0x180fe2000001087c */
[----:B----4-:R-:W-:Y:S01]  /*7be0*/  FADD.FTZ R8, R184, R23 ;  /* 0x00000017b8087221 */ /* 0x010fe20000010000 */
[-CC-:B------:R-:W-:Y:S01]  /*7bf0*/  FFMA.FTZ R121, R185, R12.reuse, -R124.reuse ;  /* 0x0000000cb9797223 */ /* 0x180fe2000001087c */
[-C--:B------:R-:W-:Y:S01]  /*7c00*/  FFMA.FTZ R183, R183, R12.reuse, -R124 ;  /* 0x0000000cb7b77223 */ /* 0x080fe2000001087c */
[----:B------:R-:W2:Y:S01]  /*7c10*/  MUFU.EX2 R4, R4 ;  /* 0x0000000400047308 */ /* 0x000ea20000000800 */
[----:B0-----:R-:W-:Y:S01]  /*7c20*/  FADD.FTZ R3, R169, R8 ;  /* 0x00000008a9037221 */ /* 0x001fe20000010000 */
[-CC-:B------:R-:W-:Y:S01]  /*7c30*/  FFMA.FTZ R126, R127, R12.reuse, -R124.reuse ;  /* 0x0000000c7f7e7223 */ /* 0x180fe2000001087c */
[-CC-:B------:R-:W-:Y:S01]  /*7c40*/  FFMA.FTZ R179, R21, R12.reuse, -R124.reuse ;  /* 0x0000000c15b37223 */ /* 0x180fe2000001087c */
[-CC-:B------:R-:W-:Y:S01]  /*7c50*/  FFMA.FTZ R133, R133, R12.reuse, -R124.reuse ;  /* 0x0000000c85857223 */ /* 0x180fe2000001087c */
[----:B------:R-:W-:Y:S01]  /*7c60*/  FADD.FTZ R128, R186, R3 ;  /* 0x00000003ba807221 */ /* 0x000fe20000010000 */
[-CC-:B------:R-:W-:Y:S01]  /*7c70*/  FFMA.FTZ R181, R181, R12.reuse, -R124.reuse ;  /* 0x0000000cb5b57223 */ /* 0x180fe2000001087c */
[-CC-:B------:R-:W-:Y:S01]  /*7c80*/  FFMA.FTZ R139, R139, R12.reuse, -R124.reuse ;  /* 0x0000000c8b8b7223 */ /* 0x180fe2000001087c */
[----:B------:R-:W0:Y:S01]  /*7c90*/  MUFU.EX2 R14, R14 ;  /* 0x0000000e000e7308 */ /* 0x000e220000000800 */
[----:B-1----:R-:W-:Y:S01]  /*7ca0*/  FFMA.FTZ R5, R2, R5, R135 ;  /* 0x0000000502057223 */ /* 0x002fe20000010087 */
[-CC-:B------:R-:W-:Y:S01]  /*7cb0*/  FFMA.FTZ R143, R143, R12.reuse, -R124.reuse ;  /* 0x0000000c8f8f7223 */ /* 0x180fe2000001087c */
[-CC-:B------:R-:W-:Y:S01]  /*7cc0*/  FFMA.FTZ R197, R197, R12.reuse, -R124.reuse ;  /* 0x0000000cc5c57223 */ /* 0x180fe2000001087c */
[-CC-:B------:R-:W-:Y:S01]  /*7cd0*/  FFMA.FTZ R171, R171, R12.reuse, -R124.reuse ;  /* 0x0000000cabab7223 */ /* 0x180fe2000001087c */
[-CC-:B------:R-:W-:Y:S01]  /*7ce0*/  FFMA.FTZ R165, R165, R12.reuse, -R124.reuse ;  /* 0x0000000ca5a57223 */ /* 0x180fe2000001087c */
[-CC-:B------:R-:W-:Y:S01]  /*7cf0*/  FFMA.FTZ R173, R173, R12.reuse, -R124.reuse ;  /* 0x0000000cadad7223 */ /* 0x180fe2000001087c */
[----:B------:R-:W-:Y:S01]  /*7d00*/  FFMA.FTZ R124, R163, R12, -R124 ;  /* 0x0000000ca37c7223 */ /* 0x000fe2000001087c */
[----:B------:R-:W1:Y:S01]  /*7d10*/  MUFU.EX2 R191, R191 ;  /* 0x000000bf00bf7308 */ /* 0x000e620000000800 */
[C---:B--2---:R-:W-:Y:S01]  /*7d20*/  FADD.FTZ R5, R4.reuse, R5 ;  /* 0x0000000504057221 */ /* 0x044fe20000010000 */
[----:B------:R-:W-:Y:S01]  /*7d30*/  IMAD.U32 R21, RZ, RZ, UR14 ;  /* 0x0000000eff157e24 */ /* 0x000fe2000f8e00ff */
[C---:B------:R-:W-:Y:S01]  /*7d40*/  ISETP.GT.AND P2, PT, R13.reuse, UR57, PT ;  /* 0x000000390d007c0c */ /* 0x040fe2000bf44270 */
[----:B------:R-:W-:Y:S01]  /*7d50*/  VIADD R13, R13, 0xffffffff ;  /* 0xffffffff0d0d7836 */ /* 0x000fe20000000000 */
[----:B------:R-:W-:Y:S01]  /*7d60*/  F2FP.F16.F32.PACK_AB R184, R169, R184 ;  /* 0x000000b8a9b8723e */ /* 0x000fe200000000ff */
[----:B------:R-:W-:Y:S01]  /*7d70*/  @!P1 VIADD R21, R21, 0x30860 ;  /* 0x0003086015159836 */ /* 0x000fe20000000000 */
[----:B------:R-:W-:Y:S01]  /*7d80*/  F2FP.F16.F32.PACK_AB R189, R4, R135 ;  /* 0x0000008704bd723e */ /* 0x000fe200000000ff */
[----:B------:R-:W2:Y:S01]  /*7d90*/  MUFU.EX2 R20, R20 ;  /* 0x0000001400147308 */ /* 0x000ea20000000800 */
[----:B0-----:R-:W-:Y:S01]  /*7da0*/  FADD.FTZ R8, R14, R5 ;  /* 0x000000050e087221 */ /* 0x001fe20000010000 */
[----:B------:R-:W-:Y:S01]  /*7db0*/  FADD.FTZ R5, R167, R128 ;  /* 0x00000080a7057221 */ /* 0x000fe20000010000 */
[----:B------:R-:W-:Y:S01]  /*7dc0*/  @!P1 PRMT R21, RZ, 0x654, R21 ;  /* 0x00000654ff159816 */ /* 0x000fe20000000015 */
[----:B------:R-:W-:Y:S01]  /*7dd0*/  IMAD.MOV.U32 R4, RZ, RZ, R15 ;  /* 0x000000ffff047224 */ /* 0x000fe200078e000f */
[----:B------:R-:W-:Y:S01]  /*7de0*/  F2FP.F16.F32.PACK_AB R188, R188, R205 ;  /* 0x000000cdbcbc723e */ /* 0x000fe200000000ff */
[----:B------:R-:W-:Y:S01]  /*7df0*/  FADD.FTZ R128, R180, R5 ;  /* 0x00000005b4807221 */ /* 0x000fe20000010000 */
[----:B------:R0:W-:Y:S01]  /*7e00*/  @!P1 SYNCS.ARRIVE.TRANS64.RED.A1T0 RZ, [R21+URZ], RZ ;  /* 0x000000ff15ff99a7 */ /* 0x0001e2000810043f */
[----:B------:R-:W3:Y:S01]  /*7e10*/  MUFU.EX2 R151, R151 ;  /* 0x0000009700977308 */ /* 0x000ee20000000800 */
[----:B-1----:R-:W-:Y:S01]  /*7e20*/  FADD.FTZ R3, R191, R8 ;  /* 0x00000008bf037221 */ /* 0x002fe20000010000 */
[----:B------:R-:W-:Y:S01]  /*7e30*/  FADD.FTZ R5, R137, R128 ;  /* 0x0000008089057221 */ /* 0x000fe20000010000 */
[----:B------:R-:W-:-:S02]  /*7e40*/  F2FP.F16.F32.PACK_AB R190, R199, R190 ;  /* 0x000000bec7be723e */ /* 0x000fc400000000ff */
[----:B------:R-:W-:Y:S01]  /*7e50*/  F2FP.F16.F32.PACK_AB R186, R167, R186 ;  /* 0x000000baa7ba723e */ /* 0x000fe200000000ff */
[----:B------:R-:W-:Y:S01]  /*7e60*/  FADD.FTZ R128, R182, R5 ;  /* 0x00000005b6807221 */ /* 0x000fe20000010000 */
[----:B------:R-:W-:Y:S01]  /*7e70*/  F2FP.F16.F32.PACK_AB R180, R137, R180 ;  /* 0x000000b489b4723e */ /* 0x000fe200000000ff */
[----:B------:R-:W1:Y:S01]  /*7e80*/  MUFU.EX2 R22, R22 ;  /* 0x0000001600167308 */ /* 0x000e620000000800 */
[----:B--2---:R-:W-:Y:S01]  /*7e90*/  FADD.FTZ R8, R20, R3 ;  /* 0x0000000314087221 */ /* 0x004fe20000010000 */
[C---:B------:R-:W-:Y:S01]  /*7ea0*/  FADD.FTZ R5, R145.reuse, R128 ;  /* 0x0000008091057221 */ /* 0x040fe20000010000 */
[----:B------:R-:W-:Y:S02]  /*7eb0*/  F2FP.F16.F32.PACK_AB R182, R145, R182 ;  /* 0x000000b691b6723e */ /* 0x000fe400000000ff */
[----:B------:R-:W-:Y:S01]  /*7ec0*/  F2FP.F16.F32.PACK_AB R191, R191, R14 ;  /* 0x0000000ebfbf723e */ /* 0x000fe200000000ff */
[----:B------:R-:W-:Y:S01]  /*7ed0*/  FADD.FTZ R128, R176, R5 ;  /* 0x00000005b0807221 */ /* 0x000fe20000010000 */
[----:B------:R-:W-:Y:S01]  /*7ee0*/  F2FP.F16.F32.PACK_AB R176, R149, R176 ;  /* 0x000000b095b0723e */ /* 0x000fe200000000ff */
[----:B------:R-:W2:Y:S01]  /*7ef0*/  MUFU.EX2 R187, R187 ;  /* 0x000000bb00bb7308 */ /* 0x000ea20000000800 */
[----:B---3--:R-:W-:Y:S01]  /*7f00*/  FADD.FTZ R3, R151, R8 ;  /* 0x0000000897037221 */ /* 0x008fe20000010000 */
[----:B------:R-:W-:Y:S01]  /*7f10*/  FADD.FTZ R5, R149, R128 ;  /* 0x0000008095057221 */ /* 0x000fe20000010000 */
[----:B------:R-:W-:-:S05]  /*7f20*/  F2FP.F16.F32.PACK_AB R185, R151, R20 ;  /* 0x0000001497b9723e */ /* 0x000fca00000000ff */
[----:B------:R-:W3:Y:S01]  /*7f30*/  MUFU.EX2 R120, R120 ;  /* 0x0000007800787308 */ /* 0x000ee20000000800 */
[----:B-1----:R-:W-:-:S07]  /*7f40*/  FADD.FTZ R8, R22, R3 ;  /* 0x0000000316087221 */ /* 0x002fce0000010000 */
[----:B------:R-:W1:Y:S01]  /*7f50*/  MUFU.EX2 R121, R121 ;  /* 0x0000007900797308 */ /* 0x000e620000000800 */
[C---:B--2---:R-:W-:Y:S01]  /*7f60*/  FADD.FTZ R3, R187.reuse, R8 ;  /* 0x00000008bb037221 */ /* 0x044fe20000010000 */
[----:B------:R-:W-:-:S06]  /*7f70*/  F2FP.F16.F32.PACK_AB R187, R187, R22 ;  /* 0x00000016bbbb723e */ /* 0x000fcc00000000ff */
[----:B------:R-:W2:Y:S01]  /*7f80*/  MUFU.EX2 R178, R178 ;  /* 0x000000b200b27308 */ /* 0x000ea20000000800 */
[----:B---3--:R-:W-:-:S07]  /*7f90*/  FADD.FTZ R8, R120, R3 ;  /* 0x0000000378087221 */ /* 0x008fce0000010000 */
[----:B------:R-:W3:Y:S01]  /*7fa0*/  MUFU.EX2 R122, R122 ;  /* 0x0000007a007a7308 */ /* 0x000ee20000000800 */
[----:B-1----:R-:W-:-:S07]  /*7fb0*/  FADD.FTZ R3, R121, R8 ;  /* 0x0000000879037221 */ /* 0x002fce0000010000 */
[----:B------:R-:W1:Y:S01]  /*7fc0*/  MUFU.EX2 R153, R153 ;  /* 0x0000009900997308 */ /* 0x000e620000000800 */
[----:B--2---:R-:W-:-:S07]  /*7fd0*/  FADD.FTZ R128, R178, R5 ;  /* 0x00000005b2807221 */ /* 0x004fce0000010000 */
[----:B------:R-:W2:Y:S01]  /*7fe0*/  MUFU.EX2 R183, R183 ;  /* 0x000000b700b77308 */ /* 0x000ea20000000800 */
[----:B---3--:R-:W-:-:S07]  /*7ff0*/  FADD.FTZ R8, R122, R3 ;  /* 0x000000037a087221 */ /* 0x008fce0000010000 */
[----:B------:R-:W3:Y:S01]  /*8000*/  MUFU.EX2 R172, R172 ;  /* 0x000000ac00ac7308 */ /* 0x000ee20000000800 */
[C---:B-1----:R-:W-:Y:S01]  /*8010*/  FADD.FTZ R3, R153.reuse, R128 ;  /* 0x0000008099037221 */ /* 0x042fe20000010000 */
[----:B------:R-:W-:-:S06]  /*8020*/  F2FP.F16.F32.PACK_AB R178, R153, R178 ;  /* 0x000000b299b2723e */ /* 0x000fcc00000000ff */
        /* <DEDUP_REMOVED lines=8> */
[C---:B--2---:R-:W-:Y:S01]  /*80b0*/  FADD.FTZ R5, R147.reuse, R128 ;  /* 0x0000008093057221 */ /* 0x044fe20000010000 */
[----:B------:R-:W-:-:S06]  /*80c0*/  F2FP.F16.F32.PACK_AB R172, R147, R172 ;  /* 0x000000ac93ac723e */ /* 0x000fcc00000000ff */
[----:B------:R-:W2:Y:S01]  /*80d0*/  MUFU.EX2 R179, R179 ;  /* 0x000000b300b37308 */ /* 0x000ea20000000800 */
[C---:B---3--:R-:W-:Y:S01]  /*80e0*/  FADD.FTZ R8, R126.reuse, R3 ;  /* 0x000000037e087221 */ /* 0x048fe20000010000 */
[----:B------:R-:W-:-:S06]  /*80f0*/  F2FP.F16.F32.PACK_AB R177, R126, R177 ;  /* 0x000000b17eb1723e */ /* 0x000fcc00000000ff */
[----:B------:R-:W3:Y:S01]  /*8100*/  MUFU.EX2 R141, R141 ;  /* 0x0000008d008d7308 */ /* 0x000ee20000000800 */
[----:B-1----:R-:W-:-:S07]  /*8110*/  FADD.FTZ R128, R174, R5 ;  /* 0x00000005ae807221 */ /* 0x002fce0000010000 */
[----:B------:R-:W1:Y:S01]  /*8120*/  MUFU.EX2 R133, R133 ;  /* 0x0000008500857308 */ /* 0x000e620000000800 */
[----:B--2---:R-:W-:-:S07]  /*8130*/  FADD.FTZ R8, R179, R8 ;  /* 0x00000008b3087221 */ /* 0x004fce0000010000 */
[----:B------:R-:W2:Y:S01]  /*8140*/  MUFU.EX2 R168, R168 ;  /* 0x000000a800a87308 */ /* 0x000ea20000000800 */
[C---:B---3--:R-:W-:Y:S01]  /*8150*/  FADD.FTZ R3, R141.reuse, R128 ;  /* 0x000000808d037221 */ /* 0x048fe20000010000 */
[----:B------:R-:W-:-:S06]  /*8160*/  F2FP.F16.F32.PACK_AB R174, R141, R174 ;  /* 0x000000ae8dae723e */ /* 0x000fcc00000000ff */
[----:B------:R3:W4:Y:S01]  /*8170*/  MUFU.EX2 R23, R181 ;  /* 0x000000b500177308 */ /* 0x0007220000000800 */
[C---:B-1----:R-:W-:Y:S01]  /*8180*/  FADD.FTZ R8, R133.reuse, R8 ;  /* 0x0000000885087221 */ /* 0x042fe20000010000 */
[----:B------:R-:W-:-:S06]  /*8190*/  F2FP.F16.F32.PACK_AB R179, R133, R179 ;  /* 0x000000b385b3723e */ /* 0x000fcc00000000ff */
[----:B------:R-:W1:Y:S01]  /*81a0*/  MUFU.EX2 R129, R129 ;  /* 0x0000008100817308 */ /* 0x000e620000000800 */
[----:B--2---:R-:W-:Y:S01]  /*81b0*/  FADD.FTZ R128, R168, R3 ;  /* 0x00000003a8807221 */ /* 0x004fe20000010000 */
[----:B---3--:R-:W-:-:S06]  /*81c0*/  F2FP.F16.F32.PACK_AB R181, R121, R120 ;  /* 0x0000007879b5723e */ /* 0x008fcc00000000ff */
[----:B------:R-:W2:Y:S01]  /*81d0*/  MUFU.EX2 R139, R139 ;  /* 0x0000008b008b7308 */ /* 0x000ea20000000800 */
[----:B----4-:R-:W-:-:S07]  /*81e0*/  FADD.FTZ R8, R23, R8 ;  /* 0x0000000817087221 */ /* 0x010fce0000010000 */
[----:B------:R-:W3:Y:S01]  /*81f0*/  MUFU.EX2 R170, R170 ;  /* 0x000000aa00aa7308 */ /* 0x000ee20000000800 */
[C---:B-1----:R-:W-:Y:S01]  /*8200*/  FADD.FTZ R3, R129.reuse, R128 ;  /* 0x0000008081037221 */ /* 0x042fe20000010000 */
[----:B------:R-:W-:-:S06]  /*8210*/  F2FP.F16.F32.PACK_AB R168, R129, R168 ;  /* 0x000000a881a8723e */ /* 0x000fcc00000000ff */
[----:B------:R-:W1:Y:S01]  /*8220*/  MUFU.EX2 R143, R143 ;  /* 0x0000008f008f7308 */ /* 0x000e620000000800 */
[----:B--2---:R-:W-:-:S07]  /*8230*/  FADD.FTZ R8, R139, R8 ;  /* 0x000000088b087221 */ /* 0x004fce0000010000 */
[----:B------:R-:W2:Y:S01]  /*8240*/  MUFU.EX2 R130, R197 ;  /* 0x000000c500827308 */ /* 0x000ea20000000800 */
[----:B---3--:R-:W-:-:S07]  /*8250*/  FADD.FTZ R128, R170, R3 ;  /* 0x00000003aa807221 */ /* 0x008fce0000010000 */
[----:B------:R-:W3:Y:S01]  /*8260*/  MUFU.EX2 R132, R171 ;  /* 0x000000ab00847308 */ /* 0x000ee20000000800 */
[----:B-1----:R-:W-:-:S07]  /*8270*/  FADD.FTZ R3, R143, R8 ;  /* 0x000000088f037221 */ /* 0x002fce0000010000 */
[----:B------:R-:W1:Y:S01]  /*8280*/  MUFU.EX2 R165, R165 ;  /* 0x000000a500a57308 */ /* 0x000e620000000800 */
[C---:B--2---:R-:W-:Y:S01]  /*8290*/  FADD.FTZ R3, R130.reuse, R3 ;  /* 0x0000000382037221 */ /* 0x044fe20000010000 */
[----:B------:R-:W-:-:S06]  /*82a0*/  F2FP.F16.F32.PACK_AB R175, R130, R143 ;  /* 0x0000008f82af723e */ /* 0x000fcc00000000ff */
[----:B------:R2:W4:Y:S01]  /*82b0*/  MUFU.EX2 R134, R173 ;  /* 0x000000ad00867308 */ /* 0x0005220000000800 */
[----:B---3--:R-:W-:-:S07]  /*82c0*/  FADD.FTZ R3, R132, R3 ;  /* 0x0000000384037221 */ /* 0x008fce0000010000 */
[----:B------:R-:W3:Y:S01]  /*82d0*/  MUFU.EX2 R124, R124 ;  /* 0x0000007c007c7308 */ /* 0x000ee20000000800 */
[----:B-1----:R-:W-:Y:S01]  /*82e0*/  FADD.FTZ R3, R165, R3 ;  /* 0x00000003a5037221 */ /* 0x002fe20000010000 */
[----:B--2---:R-:W-:Y:S02]  /*82f0*/  F2FP.F16.F32.PACK_AB R173, R139, R23 ;  /* 0x000000178bad723e */ /* 0x004fe400000000ff */
[----:B------:R-:W-:-:S04]  /*8300*/  F2FP.F16.F32.PACK_AB R169, R165, R132 ;  /* 0x00000084a5a9723e */ /* 0x000fc800000000ff */
[----:B------:R-:W1:Y:S01]  /*8310*/  MUFU.EX2 R131, R131 ;  /* 0x0000008300837308 */ /* 0x000e620000000800 */
[----:B----4-:R-:W-:-:S04]  /*8320*/  FADD.FTZ R3, R134, R3 ;  /* 0x0000000386037221 */ /* 0x010fc80000010000 */
[C---:B---3--:R-:W-:Y:S01]  /*8330*/  FADD.FTZ R5, R124.reuse, R3 ;  /* 0x000000037c057221 */ /* 0x048fe20000010000 */
[----:B------:R-:W-:Y:S01]  /*8340*/  F2FP.F16.F32.PACK_AB R171, R124, R134 ;  /* 0x000000867cab723e */ /* 0x000fe200000000ff */
[----:B------:R-:W-:Y:S02]  /*8350*/  IMAD.MOV.U32 R3, RZ, RZ, R125 ;  /* 0x000000ffff037224 */ /* 0x000fe400078e007d */
[C---:B-1----:R-:W-:Y:S01]  /*8360*/  FADD.FTZ R8, R131.reuse, R128 ;  /* 0x0000008083087221 */ /* 0x042fe20000010000 */
[----:B------:R-:W-:Y:S01]  /*8370*/  F2FP.F16.F32.PACK_AB R170, R131, R170 ;  /* 0x000000aa83aa723e */ /* 0x000fe200000000ff */
[----:B0-----:R-:W-:Y:S06]  /*8380*/  @P2 BRA `(.L_x_959) ;  /* 0xffffffc800a42947 */ /* 0x001fec000383ffff */
[----:B------:R-:W-:Y:S02]  /*8390*/  IMAD.MOV.U32 R3, RZ, RZ, R125 ;  /* 0x000000ffff037224 */ /* 0x000fe400078e007d */
[----:B------:R-:W-:-:S07]  /*83a0*/  IMAD.MOV.U32 R4, RZ, RZ, R15 ;  /* 0x000000ffff047224 */ /* 0x000fce00078e000f */
.L_x_942:
[----:B------:R-:W0:Y:S01]  /*83b0*/  LDC R15, c[0x0][0x2f0] ;  /* 0x0000bc00ff0f7b82 */ /* 0x000e220000000800 */
[----:B------:R-:W-:Y:S01]  /*83c0*/  UIADD3 UR10, -UR10, 0x1, URZ ;  /* 0x000000010a0a7890 */ /* 0x000fe2000fffe13f */
[----:B------:R-:W-:Y:S01]  /*83d0*/  ULDC UR6, c[0x0][0x448] ;  /* 0x0001120000067ab9 */ /* 0x000fe20000000800 */
[----:B------:R-:W-:Y:S01]  /*83e0*/  ULDC UR14, c[0x0][0x9e4] ;  /* 0x00027900000e7ab9 */ /* 0x000fe20000000800 */
[----:B------:R-:W-:Y:S02]  /*83f0*/  UISETP.NE.AND UP0, UPT, UR6, 0x1, UPT ;  /* 0x000000010600788c */ /* 0x000fe4000bf05270 */
[----:B------:R-:W-:Y:S02]  /*8400*/  UISETP.GE.AND UP1, UPT, UR14, 0x1, UPT ;  /* 0x000000010e00788c */ /* 0x000fe4000bf26270 */
[----:B------:R-:W1:Y:S04]  /*8410*/  S2UR UR5, SR_CTAID.X ;  /* 0x00000000000579c3 */ /* 0x000e680000002500 */
[----:B------:R-:W-:-:S03]  /*8420*/  PLOP3.LUT P2, PT, PT, PT, UP1, 0x40, 0x0 ;  /* 0x000000000000781c */ /* 0x000fc60003f4e818 */
[----:B------:R-:W-:Y:S01]  /*8430*/  @UP0 ULDC UR15, c[0x0][0x450] ;  /* 0x00011400000f0ab9 */ /* 0x000fe20000000800 */
[----:B0-----:R-:W-:Y:S01]  /*8440*/  IMAD R15, R16, R15, UR10 ;  /* 0x0000000a100f7e24 */ /* 0x001fe2000f8e020f */
[----:B------:R-:W-:-:S04]  /*8450*/  @UP0 ULDC UR10, c[0x0][0x44c] ;  /* 0x00011300000a0ab9 */ /* 0x000fc80000000800 */
[----:B------:R-:W-:Y:S01]  /*8460*/  R2UR UR6, R15 ;  /* 0x000000000f0672ca */ /* 0x000fe200000e0000 */
[----:B-1----:R-:W-:-:S04]  /*8470*/  ULEA UR5, UR5, 0x7f, 0x7 ;  /* 0x0000007f05057891 */ /* 0x002fc8000f8e383f */
[----:B------:R-:W-:-:S04]  /*8480*/  UIMAD.WIDE.U32 UR10, UR5, UR10, URZ ;  /* 0x0000000a050a72a5 */ /* 0x000fc8000f8e003f */
[----:B------:R-:W-:-:S04]  /*8490*/  @UP0 USHF.R.U32.HI UR5, URZ, UR15, UR11 ;  /* 0x0000000f3f050299 */ /* 0x000fc8000801160b */
[----:B------:R-:W-:-:S03]  /*84a0*/  UIADD3 UR5, UR6, UR5, URZ ;  /* 0x0000000506057290 */ /* 0x000fc6000fffe03f */
[----:B------:R-:W-:Y:S02]  /*84b0*/  ULDC UR6, c[0x0][0x9dc] ;  /* 0x0002770000067ab9 */ /* 0x000fe40000000800 */
[----:B------:R-:W-:Y:S01]  /*84c0*/  UIADD3 UR6, UR5, -UR6, URZ ;  /* 0x8000000605067290 */ /* 0x000fe2000fffe03f */
[----:B------:R-:W-:Y:S11]  /*84d0*/  @P2 BRA `(.L_x_960) ;  /* 0x0000000000442947 */ /* 0x000ff60003800000 */
        /* <DEDUP_REMOVED lines=10> */
.L_x_961:
[----:B------:R-:W-:-:S11]  /*8580*/  UISETP.NE.AND UP2, UPT, UR14, 0x1, UPT ;  /* 0x000000010e00788c */ /* 0x000fd6000bf45270 */
[----:B------:R-:W-:Y:S02]  /*8590*/  @UP2 ULDC.64 UR18, c[0x0][0x9e8] ;  /* 0x00027a0000122ab9 */ /* 0x000fe40000000a00 */
[----:B------:R-:W-:-:S04]  /*85a0*/  UIMAD.WIDE.U32 UR10, UR5, UR18, URZ ;  /* 0x00000012050a72a5 */ /* 0x000fc8000f8e003f */
[----:B------:R-:W-:-:S12]  /*85b0*/  @UP2 USHF.R.U32.HI UR5, URZ, UR19, UR11 ;  /* 0x000000133f052299 */ /* 0x000fd8000801160b */
.L_x_962:
[----:B------:R-:W-:-:S04]  /*85c0*/  UIMAD UR5, UR5, UR14, URZ ;  /* 0x0000000e050572a4 */ /* 0x000fc8000f8e023f */
[----:B------:R-:W-:-:S04]  /*85d0*/  UISETP.LT.AND UP2, UPT, UR6, UR5, UPT ;  /* 0x000000050600728c */ /* 0x000fc8000bf41270 */
[----:B------:R-:W-:-:S12]  /*85e0*/  USEL UR6, UR6, UR5, !UP2 ;  /* 0x0000000506067287 */ /* 0x000fd8000d000000 */
.L_x_960:
[----:B------:R-:W-:Y:S01]  /*85f0*/  UIADD3 UR10, UR6, 0x5f, URZ ;  /* 0x0000005f060a7890 */ /* 0x000fe2000fffe03f */
[----:B------:R-:W-:-:S03]  /*8600*/  R2UR UR14, R17 ;  /* 0x00000000110e72ca */ /* 0x000fc600000e0000 */
[----:B------:R-:W-:-:S04]  /*8610*/  UIMAD.WIDE UR10, UR10, 0x2aaaaaab, URZ ;  /* 0x2aaaaaab0a0a78a5 */ /* 0x000fc8000f8e023f */
[----:B------:R-:W-:-:S04]  /*8620*/  USHF.R.U32.HI UR5, URZ, 0x1f, UR11 ;  /* 0x0000001f3f057899 */ /* 0x000fc8000801160b */
[----:B------:R-:W-:-:S04]  /*8630*/  ULEA.HI.SX32 UR5, UR11, UR5, 0x1c ;  /* 0x000000050b057291 */ /* 0x000fc8000f8fe23f */
[----:B------:R-:W-:-:S04]  /*8640*/  UISETP.LT.AND UP2, UPT, UR14, UR5, UPT ;  /* 0x000000050e00728c */ /* 0x000fc8000bf41270 */
[----:B------:R-:W-:-:S06]  /*8650*/  USEL UR61, UR14, UR5, !UP2 ;  /* 0x000000050e3d7287 */ /* 0x000fcc000d000000 */
[----:B------:R-:W-:-:S13]  /*8660*/  ISETP.GE.AND P2, PT, R13, UR61, PT ;  /* 0x0000003d0d007c0c */ /* 0x000fda000bf46270 */
[----:B------:R-:W-:Y:S05]  /*8670*/  @!P2 BRA `(.L_x_963) ;  /* 0x0000002000eca947 */ /* 0x000fea0003800000 */
[----:B------:R-:W-:Y:S01]  /*8680*/  IMAD.MOV.U32 R14, RZ, RZ, R3 ;  /* 0x000000ffff0e7224 */ /* 0x000fe200078e0003 */
[----:B------:R-:W-:Y:S01]  /*8690*/  UMOV UR59, UR7 ;  /* 0x00000007003b7c82 */ /* 0x000fe20008000000 */
[----:B------:R-:W-:Y:S01]  /*86a0*/  IMAD.MOV.U32 R193, RZ, RZ, R4 ;  /* 0x000000ffffc17224 */ /* 0x000fe200078e0004 */
[----:B------:R-:W-:Y:S01]  /*86b0*/  UMOV UR56, UR4 ;  /* 0x0000000400387c82 */ /* 0x000fe20008000000 */
[----:B------:R-:W-:-:S05]  /*86c0*/  ULDC UR5, c[0x0][0x9d8] ;  /* 0x0002760000057ab9 */ /* 0x000fca0000000800 */
.L_x_972:
[----:B------:R-:W-:-:S04]  /*86d0*/  UIADD3 UR4, UR56, 0x1, URZ ;  /* 0x0000000138047890 */ /* 0x000fc8000fffe03f */
[----:B------:R-:W-:-:S04]  /*86e0*/  UISETP.NE.AND UP2, UPT, UR4, 0x2, UPT ;  /* 0x000000020400788c */ /* 0x000fc8000bf45270 */
[----:B------:R-:W-:Y:S02]  /*86f0*/  USEL UR7, URZ, 0x1, UP2 ;  /* 0x000000013f077887 */ /* 0x000fe40009000000 */
[----:B------:R-:W-:Y:S02]  /*8700*/  USEL UR4, UR4, URZ, UP2 ;  /* 0x0000003f04047287 */ /* 0x000fe40009000000 */
[----:B------:R-:W-:Y:S01]  /*8710*/  ULOP3.LUT UR7, UR59, UR7, URZ, 0x3c, !UPT ;  /* 0x000000073b077292 */ /* 0x000fe2000f8e3c3f */
[----:B------:R-:W-:Y:S11]  /*8720*/  @!P0 BRA `(.L_x_964) ;  /* 0x0000000000048947 */ /* 0x000ff60003800000 */
[----:B------:R-:W-:Y:S01]  /*8730*/  BPT.TRAP 0x1 ;  /* 0x000000040000795c */ /* 0x000fe20000300000 */
.L_x_964:
[----:B------:R-:W-:Y:S01]  /*8740*/  ULEA UR57, UR4, UR58, 0x3 ;  /* 0x0000003a04397291 */ /* 0x000fe2000f8e183f */
[----:B------:R-:W-:-:S05]  /*8750*/  IMAD.U32 R3, RZ, RZ, UR7 ;  /* 0x00000007ff037e24 */ /* 0x000fca000f8e00ff */
[----:B------:R-:W-:-:S04]  /*8760*/  SHF.L.U32 R3, R3, 0x1f, RZ ;  /* 0x0000001f03037819 */ /* 0x000fc800000006ff */
[----:B------:R0:W1:Y:S01]  /*8770*/  SYNCS.PHASECHK.TRANS64.TRYWAIT P2, [UR57+0x30830], R3 ;  /* 0x03083003ff0075a7 */ /* 0x0000620008040179 */
[----:B------:R-:W-:Y:S05]  /*8780*/  @!P0 BRA `(.L_x_965) ;  /* 0x0000000000048947 */ /* 0x000fea0003800000 */
[----:B------:R-:W-:Y:S01]  /*8790*/  BPT.TRAP 0x1 ;  /* 0x000000040000795c */ /* 0x000fe20000300000 */
.L_x_965:
[----:B-1----:R-:W-:Y:S05]  /*87a0*/  @P2 BRA `(.L_x_966) ;  /* 0x0000000000082947 */ /* 0x002fea0003800000 */
[----:B------:R-:W1:Y:S02]  /*87b0*/  SYNCS.PHASECHK.TRANS64.TRYWAIT P2, [UR57+0x30830], R3 ;  /* 0x03083003ff0075a7 */ /* 0x000e640008040179 */
[----:B-1----:R-:W-:Y:S05]  /*87c0*/  @!P2 BRA `(.L_x_967) ;  /* 0x000000d00024a947 */ /* 0x002fea0003800000 */
.L_x_966:
        /* <DEDUP_REMOVED lines=161> */
.L_x_968:
[----:B------:R-:W-:Y:S01]  /*91e0*/  ULEA UR14, UR56, UR58, 0x3 ;  /* 0x0000003a380e7291 */ /* 0x000fe2000f8e183f */
[----:B------:R-:W-:-:S05]  /*91f0*/  IMAD.U32 R0, RZ, RZ, UR59 ;  /* 0x0000003bff007e24 */ /* 0x000fca000f8e00ff */
[----:B------:R-:W-:-:S04]  /*9200*/  SHF.L.U32 R0, R0, 0x1f, RZ ;  /* 0x0000001f00007819 */ /* 0x000fc800000006ff */
[----:B------:R2:W3:Y:S01]  /*9210*/  SYNCS.PHASECHK.TRANS64.TRYWAIT P2, [UR14+0x30850], R0 ;  /* 0x03085000ff0075a7 */ /* 0x0004e2000804014e */
[----:B------:R-:W-:Y:S05]  /*9220*/  @!P0 BRA `(.L_x_969) ;  /* 0x0000000000048947 */ /* 0x000fea0003800000 */
[----:B------:R-:W-:Y:S01]  /*9230*/  BPT.TRAP 0x1 ;  /* 0x000000040000795c */ /* 0x000fe20000300000 */
.L_x_969:
[----:B---3--:R-:W-:Y:S05]  /*9240*/  @P2 BRA `(.L_x_970) ;  /* 0x0000000000082947 */ /* 0x008fea0003800000 */
[----:B------:R-:W3:Y:S02]  /*9250*/  SYNCS.PHASECHK.TRANS64.TRYWAIT P2, [UR14+0x30850], R0 ;  /* 0x03085000ff0075a7 */ /* 0x000ee4000804014e */
[----:B---3--:R-:W-:Y:S05]  /*9260*/  @!P2 BRA `(.L_x_971) ;  /* 0x000000c40094a947 */ /* 0x008fea0003800000 */
.L_x_970:
[----:B------:R-:W-:Y:S01]  /*9270*/  UIADD3 UR6, UR58, 0x400, URZ ;  /* 0x000004003a067890 */ /* 0x000fe2000fffe03f */
[----:B------:R-:W-:Y:S01]  /*9280*/  WARPGROUP.ARRIVE ;  /* 0x00000000000079c5 */ /* 0x000fe20000000000 */
[----:B------:R-:W-:Y:S01]  /*9290*/  UMOV UR11, 0x40000040 ;  /* 0x40000040000b7882 */ /* 0x000fe20000000000 */
[----:B------:R-:W-:Y:S01]  /*92a0*/  FMUL.FTZ R2, R120, UR5 ;  /* 0x0000000578027c20 */ /* 0x000fe20008410000 */
[----:B------:R-:W-:Y:S01]  /*92b0*/  USHF.R.U32.HI UR6, URZ, 0x4, UR6 ;  /* 0x000000043f067899 */ /* 0x000fe20008011606 */
[----:B01----:R-:W-:Y:S01]  /*92c0*/  FMUL.FTZ R3, R121, UR5 ;  /* 0x0000000579037c20 */ /* 0x003fe20008410000 */
[----:B------:R-:W-:Y:S01]  /*92d0*/  FMUL.FTZ R195, R132, UR5 ;  /* 0x0000000584c37c20 */ /* 0x000fe20008410000 */
[----:B------:R-:W-:Y:S01]  /*92e0*/  FMUL.FTZ R197, R133, UR5 ;  /* 0x0000000585c57c20 */ /* 0x000fe20008410000 */
[----:B------:R-:W-:Y:S01]  /*92f0*/  ULOP3.LUT UR6, UR6, 0x3fff, URZ, 0xc0, !UPT ;  /* 0x00003fff06067892 */ /* 0x000fe2000f8ec03f */
[----:B------:R-:W2:Y:S01]  /*9300*/  MUFU.TANH R2, R2 ;  /* 0x0000000200027308 */ /* 0x000ea20000002400 */
[----:B------:R-:W-:Y:S01]  /*9310*/  FMUL.FTZ R199, R136, UR5 ;  /* 0x0000000588c77c20 */ /* 0x000fe20008410000 */
[----:B------:R-:W-:Y:S01]  /*9320*/  FMUL.FTZ R137, R137, UR5 ;  /* 0x0000000589897c20 */ /* 0x000fe20008410000 */
[----:B------:R-:W-:Y:S01]  /*9330*/  ULOP3.LUT UR6, UR6, 0x3000000, URZ, 0xfc, !UPT ;  /* 0x0300000006067892 */ /* 0x000fe2000f8efc3f */
[----:B------:R-:W-:Y:S01]  /*9340*/  FMUL.FTZ R133, R139, UR5 ;  /* 0x000000058b857c20 */ /* 0x000fe20008410000 */
[----:B------:R-:W-:Y:S01]  /*9350*/  FMUL.FTZ R139, R140, UR5 ;  /* 0x000000058c8b7c20 */ /* 0x000fe20008410000 */
[----:B------:R-:W-:Y:S01]  /*9360*/  FMUL.FTZ R141, R141, UR5 ;  /* 0x000000058d8d7c20 */ /* 0x000fe20008410000 */
[----:B------:R-:W-:Y:S01]  /*9370*/  UIMAD UR6, UR56, 0x900, UR6 ;  /* 0x00000900380678a4 */ /* 0x000fe2000f8e0206 */
[----:B------:R-:W0:Y:S01]  /*9380*/  MUFU.TANH R3, R3 ;  /* 0x0000000300037308 */ /* 0x000e220000002400 */
[----:B------:R-:W-:Y:S01]  /*9390*/  FMUL.FTZ R201, R144, UR5 ;  /* 0x0000000590c97c20 */ /* 0x000fe20008410000 */
        /* <DEDUP_REMOVED lines=8> */
[----:B--2---:R-:W-:Y:S01]  /*9420*/  FMNMX.FTZ R0, R2, R193, !PT ;  /* 0x000000c102007209 */ /* 0x004fe20007810000 */
[----:B------:R-:W-:Y:S01]  /*9430*/  UMOV UR11, 0x40000040 ;  /* 0x40000040000b7882 */ /* 0x000fe20000000000 */
[----:B------:R-:W-:Y:S01]  /*9440*/  MUFU.TANH R195, R195 ;  /* 0x000000c300c37308 */ /* 0x000fe20000002400 */
[----:B------:R-:W-:Y:S01]  /*9450*/  FMUL.FTZ R23, R126, UR5 ;  /* 0x000000057e177c20 */ /* 0x000fe20008410000 */
[----:B------:R-:W-:Y:S01]  /*9460*/  FMUL.FTZ R203, R156, UR5 ;  /* 0x000000059ccb7c20 */ /* 0x000fe20008410000 */
[----:B------:R-:W-:Y:S01]  /*9470*/  FMUL.FTZ R121, R127, UR5 ;  /* 0x000000057f797c20 */ /* 0x000fe20008410000 */
[----:B------:R-:W-:Y:S01]  /*9480*/  FMUL.FTZ R157, R157, UR5 ;  /* 0x000000059d9d7c20 */ /* 0x000fe20008410000 */
[----:B0-----:R-:W-:Y:S01]  /*9490*/  FMNMX.FTZ R0, R3, R0, !PT ;  /* 0x0000000003007209 */ /* 0x001fe20007810000 */
        /* <DEDUP_REMOVED lines=17> */
[----:B------:R-:W0:Y:S01]  /*95b0*/  LDC R12, c[0x0][0x988] ;  /* 0x00026200ff0c7b82 */ /* 0x000e220000000800 */
[----:B------:R-:W-:Y:S01]  /*95c0*/  MUFU.TANH R137, R137 ;  /* 0x0000008900897308 */ /* 0x000fe20000002400 */
[----:B------:R-:W-:Y:S01]  /*95d0*/  FMUL.FTZ R167, R167, UR5 ;  /* 0x00000005a7a77c20 */ /* 0x000fe20008410000 */
[C---:B------:R-:W-:Y:S01]  /*95e0*/  ISETP.GT.AND P2, PT, R13.reuse, UR61, PT ;  /* 0x0000003d0d007c0c */ /* 0x040fe2000bf44270 */
[----:B------:R-:W-:Y:S01]  /*95f0*/  UMOV UR59, UR7 ;  /* 0x00000007003b7c82 */ /* 0x000fe20008000000 */
[----:B------:R-:W-:Y:S01]  /*9600*/  UMOV UR56, UR4 ;  /* 0x0000000400387c82 */ /* 0x000fe20008000000 */
[----:B------:R-:W-:-:S03]  /*9610*/  VIADD R13, R13, 0xffffffff ;  /* 0xffffffff0d0d7836 */ /* 0x000fc60000000000 */
[----:B------:R-:W-:Y:S08]  /*9620*/  MUFU.TANH R139, R139 ;  /* 0x0000008b008b7308 */ /* 0x000ff00000002400 */
[----:B------:R-:W-:Y:S08]  /*9630*/  MUFU.TANH R141, R141 ;  /* 0x0000008d008d7308 */ /* 0x000ff00000002400 */
[----:B------:R-:W-:Y:S08]  /*9640*/  MUFU.TANH R201, R201 ;  /* 0x000000c900c97308 */ /* 0x000ff00000002400 */
[----:B------:R-:W-:Y:S08]  /*9650*/  MUFU.TANH R145, R145 ;  /* 0x0000009100917308 */ /* 0x000ff00000002400 */
[----:B------:R-:W-:Y:S08]  /*9660*/  MUFU.TANH R149, R149 ;  /* 0x0000009500957308 */ /* 0x000ff00000002400 */
[----:B------:R-:W1:Y:S08]  /*9670*/  MUFU.TANH R15, R15 ;  /* 0x0000000f000f7308 */ /* 0x000e700000002400 */
[----:B------:R-:W2:Y:S08]  /*9680*/  MUFU.TANH R21, R21 ;  /* 0x0000001500157308 */ /* 0x000eb00000002400 */
[----:B------:R-:W-:Y:S01]  /*9690*/  MUFU.TANH R153, R153 ;  /* 0x0000009900997308 */ /* 0x000fe20000002400 */
[----:B-1----:R-:W-:-:S07]  /*96a0*/  FMNMX.FTZ R22, R15, R14, !PT ;  /* 0x0000000e0f167209 */ /* 0x002fce0007810000 */
[----:B------:R-:W1:Y:S01]  /*96b0*/  MUFU.TANH R23, R23 ;  /* 0x0000001700177308 */ /* 0x000e620000002400 */
[----:B--2---:R-:W-:-:S07]  /*96c0*/  FMNMX.FTZ R22, R21, R22, !PT ;  /* 0x0000001615167209 */ /* 0x004fce0007810000 */
[----:B------:R-:W-:Y:S08]  /*96d0*/  MUFU.TANH R203, R203 ;  /* 0x000000cb00cb7308 */ /* 0x000ff00000002400 */
[----:B------:R-:W2:Y:S01]  /*96e0*/  MUFU.TANH R121, R121 ;  /* 0x0000007900797308 */ /* 0x000ea20000002400 */
[----:B-1----:R-:W-:-:S07]  /*96f0*/  FMNMX.FTZ R22, R23, R22, !PT ;  /* 0x0000001617167209 */ /* 0x002fce0007810000 */
[----:B------:R-:W-:Y:S08]  /*9700*/  MUFU.TANH R157, R157 ;  /* 0x0000009d009d7308 */ /* 0x000ff00000002400 */
[----:B------:R-:W1:Y:S01]  /*9710*/  MUFU.TANH R123, R123 ;  /* 0x0000007b007b7308 */ /* 0x000e620000002400 */
[----:B--2---:R-:W-:-:S07]  /*9720*/  FMNMX.FTZ R22, R121, R22, !PT ;  /* 0x0000001679167209 */ /* 0x004fce0007810000 */
[----:B------:R-:W-:Y:S08]  /*9730*/  MUFU.TANH R205, R205 ;  /* 0x000000cd00cd7308 */ /* 0x000ff00000002400 */
[----:B------:R-:W-:Y:S01]  /*9740*/  MUFU.TANH R161, R161 ;  /* 0x000000a100a17308 */ /* 0x000fe20000002400 */
[----:B-1----:R-:W-:-:S07]  /*9750*/  FMNMX.FTZ R22, R123, R22, !PT ;  /* 0x000000167b167209 */ /* 0x002fce0007810000 */
        /* <DEDUP_REMOVED lines=36> */
[----:B------:R-:W-:-:S07]  /*99a0*/  UMOV UR11, 0x40000040 ;  /* 0x40000040000b7882 */ /* 0x000fce0000000000 */
[----:B------:R-:W2:Y:S08]  /*99b0*/  MUFU.TANH R187, R187 ;  /* 0x000000bb00bb7308 */ /* 0x000eb00000002400 */
[----:B------:R-:W3:Y:S01]  /*99c0*/  MUFU.TANH R125, R125 ;  /* 0x0000007d007d7308 */ /* 0x000ee20000002400 */
[----:B-1----:R-:W-:-:S07]  /*99d0*/  FMNMX.FTZ R0, R185, R0, !PT ;  /* 0x00000000b9007209 */ /* 0x002fce0007810000 */
[----:B------:R-:W1:Y:S01]  /*99e0*/  MUFU.TANH R131, R131 ;  /* 0x0000008300837308 */ /* 0x000e620000002400 */
        /* <DEDUP_REMOVED lines=9> */
[----:B-1----:R-:W-:Y:S02]  /*9a80*/  FMNMX.FTZ R22, R131, R22, !PT ;  /* 0x0000001683167209 */ /* 0x002fe40007810000 */
        /* <DEDUP_REMOVED lines=17> */
[----:B------:R-:W-:-:S04]  /*9ba0*/  FMUL.FTZ R183, R152, UR5 ;  /* 0x0000000598b77c20 */ /* 0x000fc80008410000 */
[----:B------:R-:W-:Y:S01]  /*9bb0*/  HGMMA.64x192x16.F32 R24, R176, gdesc[UR8].tnspB, R24, gsb0 ;  /* 0x42e00008b0187df0 */ /* 0x000fe20008000818 */
[----:B------:R-:W-:Y:S01]  /*9bc0*/  UIADD3 UR10, UR6, 0x200, URZ ;  /* 0x00000200060a7890 */ /* 0x000fe2000fffe03f */
[----:B------:R-:W1:Y:S01]  /*9bd0*/  MUFU.TANH R181, R181 ;  /* 0x000000b500b57308 */ /* 0x000e620000002400 */
[----:B------:R-:W-:Y:S01]  /*9be0*/  UMOV UR11, 0x40000040 ;  /* 0x40000040000b7882 */ /* 0x000fe20000000000 */
[----:B------:R-:W-:-:S06]  /*9bf0*/  UIADD3 UR6, UR6, 0x280, URZ ;  /* 0x0000028006067890 */ /* 0x000fcc000fffe03f */
[----:B------:R-:W2:Y:S01]  /*9c00*/  MUFU.TANH R183, R183 ;  /* 0x000000b700b77308 */ /* 0x000ea20000002400 */
[----:B-1----:R-:W-:-:S04]  /*9c10*/  FMNMX.FTZ R0, R181, R0, !PT ;  /* 0x00000000b5007209 */ /* 0x002fc80007810000 */
[----:B------:R-:W-:-:S04]  /*9c20*/  FMNMX.FTZ R0, R149, R0, !PT ;  /* 0x0000000095007209 */ /* 0x000fc80007810000 */
[----:B--2---:R-:W-:-:S04]  /*9c30*/  FMNMX.FTZ R0, R183, R0, !PT ;  /* 0x00000000b7007209 */ /* 0x004fc80007810000 */
[----:B------:R-:W-:-:S04]  /*9c40*/  FMNMX.FTZ R0, R153, R0, !PT ;  /* 0x0000000099007209 */ /* 0x000fc80007810000 */
[----:B------:R-:W-:-:S04]  /*9c50*/  FMNMX.FTZ R0, R203, R0, !PT ;  /* 0x00000000cb007209 */ /* 0x000fc80007810000 */
[----:B------:R-:W-:-:S04]  /*9c60*/  FMNMX.FTZ R0, R157, R0, !PT ;  /* 0x000000009d007209 */ /* 0x000fc80007810000 */
[----:B------:R-:W-:-:S04]  /*9c70*/  FMNMX.FTZ R0, R205, R0, !PT ;  /* 0x00000000cd007209 */ /* 0x000fc80007810000 */
[----:B------:R-:W-:-:S04]  /*9c80*/  FMNMX.FTZ R0, R161, R0, !PT ;  /* 0x00000000a1007209 */ /* 0x000fc80007810000 */
[----:B------:R-:W-:-:S04]  /*9c90*/  FMNMX.FTZ R0, R209, R0, !PT ;  /* 0x00000000d1007209 */ /* 0x000fc80007810000 */
[----:B------:R-:W-:-:S05]  /*9ca0*/  FMNMX.FTZ R0, R165, R0, !PT ;  /* 0x00000000a5007209 */ /* 0x000fca0007810000 */
[----:B------:R-:W1:Y:S02]  /*9cb0*/  SHFL.BFLY PT, R215, R0, 0x2, 0x1f ;  /* 0x0c401f0000d77f89 */ /* 0x000e6400000e0000 */
[----:B-1----:R-:W-:Y:S01]  /*9cc0*/  FMNMX.FTZ R0, R0, R215, !PT ;  /* 0x000000d700007209 */ /* 0x002fe20007810000 */
[----:B------:R-:W-:-:S04]  /*9cd0*/  FMUL.FTZ R215, R166, UR5 ;  /* 0x00000005a6d77c20 */ /* 0x000fc80008410000 */
[----:B------:R-:W1:Y:S02]  /*9ce0*/  SHFL.BFLY PT, R217, R0, 0x1, 0x1f ;  /* 0x0c201f0000d97f89 */ /* 0x000e6400000e0000 */
[----:B------:R-:W-:Y:S01]  /*9cf0*/  MUFU.TANH R215, R215 ;  /* 0x000000d700d77308 */ /* 0x000fe20000002400 */
[----:B-1----:R-:W-:-:S05]  /*9d00*/  FMNMX.FTZ R4, R0, R217, !PT ;  /* 0x000000d900047209 */ /* 0x002fca0007810000 */
[C---:B0-----:R-:W-:Y:S01]  /*9d10*/  FMUL.FTZ R20, R4.reuse, R12 ;  /* 0x0000000c04147220 */ /* 0x041fe20000410000 */
[----:B------:R-:W-:-:S03]  /*9d20*/  FADD.FTZ R193, -R4, R193 ;  /* 0x000000c104c17221 */ /* 0x000fc60000010100 */
[-CC-:B------:R-:W-:Y:S01]  /*9d30*/  FFMA.FTZ R188, R3, R12.reuse, -R20.reuse ;  /* 0x0000000c03bc7223 */ /* 0x180fe20000010814 */
[-C--:B------:R-:W-:Y:S01]  /*9d40*/  FMUL.FTZ R0, R193, R12.reuse ;  /* 0x0000000cc1007220 */ /* 0x080fe20000410000 */
[-CC-:B------:R-:W-:Y:S01]  /*9d50*/  FFMA.FTZ R193, R2, R12.reuse, -R20.reuse ;  /* 0x0000000c02c17223 */ /* 0x180fe20000010814 */
        /* <DEDUP_REMOVED lines=16> */
[----:B------:R-:W-:Y:S01]  /*9e60*/  FFMA.FTZ R161, R165, R12, -R20 ;  /* 0x0000000ca5a17223 */ /* 0x000fe20000010814 */
        /* <DEDUP_REMOVED lines=10> */
[----:B------:R-:W-:Y:S01]  /*9f10*/  FMUL.FTZ R177, R158, UR5 ;  /* 0x000000059eb17c20 */ /* 0x000fe20008410000 */
[----:B------:R-:W-:Y:S01]  /*9f20*/  FMUL.FTZ R179, R162, UR5 ;  /* 0x00000005a2b37c20 */ /* 0x000fe20008410000 */
[-CC-:B------:R-:W-:Y:S01]  /*9f30*/  FFMA.FTZ R176, R201, R12.reuse, -R20.reuse ;  /* 0x0000000cc9b07223 */ /* 0x180fe20000010814 */
[----:B------:R-:W-:Y:S01]  /*9f40*/  FFMA.FTZ R178, R181, R12, -R20 ;  /* 0x0000000cb5b27223 */ /* 0x000fe20000010814 */
[----:B------:R-:W-:Y:S01]  /*9f50*/  MUFU.EX2 R195, R195 ;  /* 0x000000c300c37308 */ /* 0x000fe20000000800 */
[----:B------:R-:W-:Y:S01]  /*9f60*/  HGMMA.64x192x16.F32 R24, R172, gdesc[UR8].tnspB, R24, gsb0 ;  /* 0x42e00008ac187df0 */ /* 0x000fe20008000818 */
[----:B------:R-:W-:Y:S01]  /*9f70*/  UMOV UR10, UR6 ;  /* 0x00000006000a7c82 */ /* 0x000fe20008000000 */
[----:B------:R-:W-:-:S05]  /*9f80*/  UMOV UR11, 0x40000040 ;  /* 0x40000040000b7882 */ /* 0x000fca0000000000 */
[----:B------:R-:W0:Y:S08]  /*9f90*/  MUFU.TANH R177, R177 ;  /* 0x000000b100b17308 */ /* 0x000e300000002400 */
[----:B------:R-:W1:Y:S08]  /*9fa0*/  MUFU.TANH R179, R179 ;  /* 0x000000b300b37308 */ /* 0x000e700000002400 */
[----:B------:R-:W-:Y:S01]  /*9fb0*/  MUFU.EX2 R180, R180 ;  /* 0x000000b400b47308 */ /* 0x000fe20000000800 */
[----:B0-----:R-:W-:-:S04]  /*9fc0*/  FMNMX.FTZ R22, R177, R22, !PT ;  /* 0x00000016b1167209 */ /* 0x001fc80007810000 */
[----:B------:R-:W-:-:S03]  /*9fd0*/  FMNMX.FTZ R22, R159, R22, !PT ;  /* 0x000000169f167209 */ /* 0x000fc60007810000 */
[----:B------:R-:W-:Y:S01]  /*9fe0*/  MUFU.EX2 R137, R137 ;  /* 0x0000008900897308 */ /* 0x000fe20000000800 */
[----:B-1----:R-:W-:-:S04]  /*9ff0*/  FMNMX.FTZ R22, R179, R22, !PT ;  /* 0x00000016b3167209 */ /* 0x002fc80007810000 */
[----:B------:R-:W-:-:S03]  /*a000*/  FMNMX.FTZ R22, R163, R22, !PT ;  /* 0x00000016a3167209 */ /* 0x000fc60007810000 */
[----:B------:R-:W-:Y:S01]  /*a010*/  MUFU.EX2 R182, R182 ;  /* 0x000000b600b67308 */ /* 0x000fe20000000800 */
[----:B------:R-:W-:-:S04]  /*a020*/  FMNMX.FTZ R22, R215, R22, !PT ;  /* 0x00000016d7167209 */ /* 0x000fc80007810000 */
[----:B------:R-:W-:-:S03]  /*a030*/  FMNMX.FTZ R22, R167, R22, !PT ;  /* 0x00000016a7167209 */ /* 0x000fc60007810000 */
[----:B------:R-:W-:Y:S02]  /*a040*/  MUFU.EX2 R139, R139 ;  /* 0x0000008b008b7308 */ /* 0x000fe40000000800 */
[----:B------:R-:W0:Y:S06]  /*a050*/  SHFL.BFLY PT, R3, R22, 0x2, 0x1f ;  /* 0x0c401f0016037f89 */ /* 0x000e2c00000e0000 */
[----:B------:R-:W-:Y:S08]  /*a060*/  MUFU.EX2 R176, R176 ;  /* 0x000000b000b07308 */ /* 0x000ff00000000800 */
[----:B------:R-:W-:Y:S08]  /*a070*/  MUFU.EX2 R141, R141 ;  /* 0x0000008d008d7308 */ /* 0x000ff00000000800 */
[----:B------:R-:W-:Y:S01]  /*a080*/  MUFU.EX2 R178, R178 ;  /* 0x000000b200b27308 */ /* 0x000fe20000000800 */
[----:B0-----:R-:W-:Y:S01]  /*a090*/  FMNMX.FTZ R2, R22, R3, !PT ;  /* 0x0000000316027209 */ /* 0x001fe20007810000 */
[----:B------:R-:W-:-:S04]  /*a0a0*/  FFMA.FTZ R22, R205, R12, -R20 ;  /* 0x0000000ccd167223 */ /* 0x000fc80000010814 */
[----:B------:R-:W0:Y:S02]  /*a0b0*/  SHFL.BFLY PT, R3, R2, 0x1, 0x1f ;  /* 0x0c201f0002037f89 */ /* 0x000e2400000e0000 */
[----:B------:R-:W-:Y:S08]  /*a0c0*/  MUFU.EX2 R145, R145 ;  /* 0x0000009100917308 */ /* 0x000ff00000000800 */
[----:B------:R-:W-:Y:S08]  /*a0d0*/  MUFU.EX2 R149, R149 ;  /* 0x0000009500957308 */ /* 0x000ff00000000800 */
[----:B------:R-:W-:Y:S01]  /*a0e0*/  MUFU.EX2 R153, R153 ;  /* 0x0000009900997308 */ /* 0x000fe20000000800 */
[----:B0-----:R-:W-:-:S07]  /*a0f0*/  FMNMX.FTZ R3, R2, R3, !PT ;  /* 0x0000000302037209 */ /* 0x001fce0007810000 */
[----:B------:R-:W-:Y:S01]  /*a100*/  MUFU.EX2 R22, R22 ;  /* 0x0000001600167308 */ /* 0x000fe20000000800 */
[----:B------:R-:W-:Y:S01]  /*a110*/  FADD.FTZ R165, -R3, R14 ;  /* 0x0000000e03a57221 */ /* 0x000fe20000010100 */
[----:B------:R-:W-:-:S03]  /*a120*/  IMAD.U32 R14, RZ, RZ, UR57 ;  /* 0x00000039ff0e7e24 */ /* 0x000fc6000f8e00ff */
[----:B------:R-:W-:Y:S01]  /*a130*/  FMUL.FTZ R165, R165, R12 ;  /* 0x0000000ca5a57220 */ /* 0x000fe20000410000 */
[----:B------:R-:W-:Y:S02]  /*a140*/  @!P1 VIADD R14, R14, 0x30840 ;  /* 0x000308400e0e9836 */ /* 0x000fe40000000000 */
[----:B------:R-:W-:Y:S03]  /*a150*/  MUFU.EX2 R157, R157 ;  /* 0x0000009d009d7308 */ /* 0x000fe60000000800 */
[----:B------:R-:W-:-:S05]  /*a160*/  @!P1 PRMT R14, RZ, 0x654, R14 ;  /* 0x00000654ff0e9816 */ /* 0x000fca000000000e */
[----:B------:R-:W-:Y:S08]  /*a170*/  MUFU.EX2 R2, R165 ;  /* 0x000000a500027308 */ /* 0x000ff00000000800 */
[----:B------:R-:W-:Y:S08]  /*a180*/  MUFU.EX2 R120, R120 ;  /* 0x0000007800787308 */ /* 0x000ff00000000800 */
[----:B------:R-:W-:Y:S01]  /*a190*/  MUFU.EX2 R161, R161 ;  /* 0x000000a100a17308 */ /* 0x000fe20000000800 */
[----:B------:R-:W-:-:S02]  /*a1a0*/  WARPGROUP.DEPBAR.LE gsb0, 0x0 ;  /* 0x00008000000079c5 */ /* 0x000fc40000010000 */
[----:B------:R-:W-:Y:S01]  /*a1b0*/  WARPGROUP.ARRIVE ;  /* 0x00000000000079c5 */ /* 0x000fe20000000000 */
[-CC-:B------:R-:W-:Y:S01]  /*a1c0*/  FFMA.FTZ R172, R183, R12.reuse, -R20.reuse ;  /* 0x0000000cb7ac7223 */ /* 0x180fe20000010814 */
[-C--:B------:R-:W-:Y:S01]  /*a1d0*/  FFMA.FTZ R174, R203, R12.reuse, -R20 ;  /* 0x0000000ccbae7223 */ /* 0x080fe20000010814 */
[----:B------:R-:W-:-:S03]  /*a1e0*/  FMUL.FTZ R20, R3, R12 ;  /* 0x0000000c03147220 */ /* 0x000fc60000410000 */
[----:B------:R-:W-:Y:S01]  /*a1f0*/  HGMMA.64x192x16.F32 R24, R168, gdesc[UR8].tnspB, R24, gsb0 ;  /* 0x42e00008a8187df0 */ /* 0x000fe20008000818 */
[-CC-:B------:R-:W-:Y:S01]  /*a200*/  FFMA.FTZ R189, R15, R12.reuse, -R20.reuse ;  /* 0x0000000c0fbd7223 */ /* 0x180fe20000010814 */
[-CC-:B------:R-:W-:Y:S01]  /*a210*/  FFMA.FTZ R21, R21, R12.reuse, -R20.reuse ;  /* 0x0000000c15157223 */ /* 0x180fe20000010814 */
[-CC-:B------:R-:W-:Y:S01]  /*a220*/  FFMA.FTZ R23, R23, R12.reuse, -R20.reuse ;  /* 0x0000000c17177223 */ /* 0x180fe20000010814 */
[-CC-:B------:R-:W-:Y:S01]  /*a230*/  FFMA.FTZ R121, R121, R12.reuse, -R20.reuse ;  /* 0x0000000c79797223 */ /* 0x180fe20000010814 */
[----:B------:R-:W-:Y:S01]  /*a240*/  IMAD.U32 R15, RZ, RZ, UR14 ;  /* 0x0000000eff0f7e24 */ /* 0x000fe2000f8e00ff */
        /* <DEDUP_REMOVED lines=22> */
[----:B------:R-:W-:-:S02]  /*a3b0*/  FFMA.FTZ R20, R167, R12, -R20 ;  /* 0x0000000ca7147223 */ /* 0x000fc40000010814 */
[----:B------:R-:W2:Y:S01]  /*a3c0*/  MUFU.EX2 R121, R121 ;  /* 0x0000007900797308 */ /* 0x000ea20000000800 */
[----:B0-----:R-:W-:Y:S01]  /*a3d0*/  FFMA.FTZ R5, R2, R5, R189 ;  /* 0x0000000502057223 */ /* 0x001fe200000100bd */
[----:B------:R-:W-:-:S03]  /*a3e0*/  F2FP.F16.F32.PACK_AB R189, R122, R189 ;  /* 0x000000bd7abd723e */ /* 0x000fc600000000ff */
[----:B------:R-:W-:-:S03]  /*a3f0*/  FADD.FTZ R5, R122, R5 ;  /* 0x000000057a057221 */ /* 0x000fc60000010000 */
[----:B------:R-:W0:Y:S01]  /*a400*/  MUFU.EX2 R126, R123 ;  /* 0x0000007b007e7308 */ /* 0x000e220000000800 */
[----:B-1----:R-:W-:-:S07]  /*a410*/  FADD.FTZ R5, R124, R5 ;  /* 0x000000057c057221 */ /* 0x002fce0000010000 */
[----:B------:R-:W1:Y:S01]  /*a420*/  MUFU.EX2 R125, R125 ;  /* 0x0000007d007d7308 */ /* 0x000e620000000800 */
[C---:B--2---:R-:W-:Y:S01]  /*a430*/  FADD.FTZ R5, R121.reuse, R5 ;  /* 0x0000000579057221 */ /* 0x044fe20000010000 */
[----:B------:R-:W-:-:S06]  /*a440*/  F2FP.F16.F32.PACK_AB R191, R121, R124 ;  /* 0x0000007c79bf723e */ /* 0x000fcc00000000ff */
[----:B------:R-:W2:Y:S01]  /*a450*/  MUFU.EX2 R128, R127 ;  /* 0x0000007f00807308 */ /* 0x000ea20000000800 */
[----:B0-----:R-:W-:-:S07]  /*a460*/  FADD.FTZ R5, R126, R5 ;  /* 0x000000057e057221 */ /* 0x001fce0000010000 */
[----:B------:R-:W-:Y:S01]  /*a470*/  MUFU.EX2 R129, R129 ;  /* 0x0000008100817308 */ /* 0x000fe20000000800 */
[----:B-1----:R-:W-:-:S07]  /*a480*/  FADD.FTZ R5, R125, R5 ;  /* 0x000000057d057221 */ /* 0x002fce0000010000 */
[----:B------:R-:W-:Y:S01]  /*a490*/  MUFU.EX2 R181, R181 ;  /* 0x000000b500b57308 */ /* 0x000fe20000000800 */
[----:B--2---:R-:W-:-:S07]  /*a4a0*/  FADD.FTZ R5, R128, R5 ;  /* 0x0000000580057221 */ /* 0x004fce0000010000 */
[----:B------:R-:W-:Y:S08]  /*a4b0*/  MUFU.EX2 R133, R133 ;  /* 0x0000008500857308 */ /* 0x000ff00000000800 */
[----:B------:R-:W-:Y:S08]  /*a4c0*/  MUFU.EX2 R135, R135 ;  /* 0x0000008700877308 */ /* 0x000ff00000000800 */
[----:B------:R-:W0:Y:S08]  /*a4d0*/  MUFU.EX2 R143, R143 ;  /* 0x0000008f008f7308 */ /* 0x000e300000000800 */
[----:B------:R-:W-:Y:S08]  /*a4e0*/  MUFU.EX2 R207, R207 ;  /* 0x000000cf00cf7308 */ /* 0x000ff00000000800 */
[----:B------:R-:W1:Y:S01]  /*a4f0*/  MUFU.EX2 R147, R147 ;  /* 0x0000009300937308 */ /* 0x000e620000000800 */
[----:B0-----:R-:W-:-:S07]  /*a500*/  F2FP.F16.F32.PACK_AB R183, R143, R135 ;  /* 0x000000878fb7723e */ /* 0x001fce00000000ff */
[----:B------:R-:W-:Y:S08]  /*a510*/  MUFU.EX2 R211, R211 ;  /* 0x000000d300d37308 */ /* 0x000ff00000000800 */
[----:B------:R-:W0:Y:S08]  /*a520*/  MUFU.EX2 R151, R151 ;  /* 0x0000009700977308 */ /* 0x000e300000000800 */
[----:B------:R-:W2:Y:S08]  /*a530*/  MUFU.EX2 R172, R172 ;  /* 0x000000ac00ac7308 */ /* 0x000eb00000000800 */
[----:B------:R-:W3:Y:S08]  /*a540*/  MUFU.EX2 R173, R213 ;  /* 0x000000d500ad7308 */ /* 0x000ef00000000800 */
[----:B------:R-:W4:Y:S08]  /*a550*/  MUFU.EX2 R155, R155 ;  /* 0x0000009b009b7308 */ /* 0x000f300000000800 */
[----:B------:R-:W5:Y:S08]  /*a560*/  MUFU.EX2 R174, R174 ;  /* 0x000000ae00ae7308 */ /* 0x000f700000000800 */
[----:B------:R1:W5:Y:S08]  /*a570*/  MUFU.EX2 R175, R177 ;  /* 0x000000b100af7308 */ /* 0x0003700000000800 */
[----:B------:R-:W5:Y:S01]  /*a580*/  MUFU.EX2 R159, R159 ;  /* 0x0000009f009f7308 */ /* 0x000f620000000800 */
[----:B-1----:R-:W-:-:S07]  /*a590*/  F2FP.F16.F32.PACK_AB R177, R147, R207 ;  /* 0x000000cf93b1723e */ /* 0x002fce00000000ff */
[----:B------:R-:W-:Y:S08]  /*a5a0*/  MUFU.EX2 R163, R163 ;  /* 0x000000a300a37308 */ /* 0x000ff00000000800 */
[----:B------:R-:W-:Y:S01]  /*a5b0*/  MUFU.EX2 R20, R20 ;  /* 0x0000001400147308 */ /* 0x000fe20000000800 */
[----:B------:R-:W-:Y:S02]  /*a5c0*/  WARPGROUP.DEPBAR.LE gsb0, 0x0 ;  /* 0x00008000000079c5 */ /* 0x000fe40000010000 */
[----:B------:R1:W-:Y:S05]  /*a5d0*/  @!P1 SYNCS.ARRIVE.TRANS64.RED.A1T0 RZ, [R14+URZ], RZ ;  /* 0x000000ff0eff99a7 */ /* 0x0003ea000810043f */
[----:B------:R0:W5:Y:S01]  /*a5e0*/  MUFU.EX2 R169, R179 ;  /* 0x000000b300a97308 */ /* 0x0001620000000800 */
[----:B------:R-:W-:-:S02]  /*a5f0*/  F2FP.F16.F32.PACK_AB R168, R157, R22 ;  /* 0x000000169da8723e */ /* 0x000fc400000000ff */
[----:B------:R-:W-:Y:S01]  /*a600*/  F2FP.F16.F32.PACK_AB R170, R161, R120 ;  /* 0x00000078a1aa723e */ /* 0x000fe200000000ff */
[----:B-1----:R-:W-:Y:S02]  /*a610*/  @!P1 VIADD R14, R15, 0x30860 ;  /* 0x000308600f0e9836 */ /* 0x002fe40000000000 */
[----:B------:R-:W-:Y:S02]  /*a620*/  FFMA.FTZ R15, R0, R8, R193 ;  /* 0x00000008000f7223 */ /* 0x000fe400000100c1 */
[----:B------:R-:W1:Y:S01]  /*a630*/  MUFU.EX2 R171, R215 ;  /* 0x000000d700ab7308 */ /* 0x000e620000000800 */
[----:B0-----:R-:W-:Y:S01]  /*a640*/  F2FP.F16.F32.PACK_AB R179, R151, R211 ;  /* 0x000000d397b3723e */ /* 0x001fe200000000ff */
[C---:B------:R-:W-:Y:S01]  /*a650*/  FADD.FTZ R15, R188.reuse, R15 ;  /* 0x0000000fbc0f7221 */ /* 0x040fe20000010000 */
[----:B------:R-:W-:Y:S02]  /*a660*/  @!P1 PRMT R14, RZ, 0x654, R14 ;  /* 0x00000654ff0e9816 */ /* 0x000fe4000000000e */
[----:B------:R-:W-:Y:S01]  /*a670*/  F2FP.F16.F32.PACK_AB R188, R188, R193 ;  /* 0x000000c1bcbc723e */ /* 0x000fe200000000ff */
[----:B------:R-:W-:Y:S01]  /*a680*/  FADD.FTZ R8, R190, R15 ;  /* 0x0000000fbe087221 */ /* 0x000fe20000010000 */
[----:B------:R0:W-:Y:S01]  /*a690*/  @!P1 SYNCS.ARRIVE.TRANS64.RED.A1T0 RZ, [R14+URZ], RZ ;  /* 0x000000ff0eff99a7 */ /* 0x0001e2000810043f */
[----:B------:R-:W-:Y:S01]  /*a6a0*/  F2FP.F16.F32.PACK_AB R190, R185, R190 ;  /* 0x000000beb9be723e */ /* 0x000fe200000000ff */
[----:B------:R-:W-:-:S02]  /*a6b0*/  IMAD.MOV.U32 R193, RZ, RZ, R4 ;  /* 0x000000ffffc17224 */ /* 0x000fc400078e0004 */
[----:B------:R-:W-:Y:S01]  /*a6c0*/  FADD.FTZ R15, R185, R8 ;  /* 0x00000008b90f7221 */ /* 0x000fe20000010000 */
[----:B------:R-:W-:-:S03]  /*a6d0*/  F2FP.F16.F32.PACK_AB R185, R125, R126 ;  /* 0x0000007e7db9723e */ /* 0x000fc600000000ff */
[----:B------:R-:W-:Y:S01]  /*a6e0*/  FADD.FTZ R8, R184, R15 ;  /* 0x0000000fb8087221 */ /* 0x000fe20000010000 */
[----:B------:R-:W-:-:S03]  /*a6f0*/  F2FP.F16.F32.PACK_AB R184, R187, R184 ;  /* 0x000000b8bbb8723e */ /* 0x000fc600000000ff */
[----:B------:R-:W-:Y:S01]  /*a700*/  FADD.FTZ R15, R187, R8 ;  /* 0x00000008bb0f7221 */ /* 0x000fe20000010000 */
[----:B------:R-:W-:-:S03]  /*a710*/  F2FP.F16.F32.PACK_AB R187, R129, R128 ;  /* 0x0000008081bb723e */ /* 0x000fc600000000ff */
[----:B------:R-:W-:Y:S01]  /*a720*/  FADD.FTZ R8, R186, R15 ;  /* 0x0000000fba087221 */ /* 0x000fe20000010000 */
[----:B------:R-:W-:-:S03]  /*a730*/  F2FP.F16.F32.PACK_AB R186, R195, R186 ;  /* 0x000000bac3ba723e */ /* 0x000fc600000000ff */
[----:B------:R-:W-:Y:S01]  /*a740*/  FADD.FTZ R15, R195, R8 ;  /* 0x00000008c30f7221 */ /* 0x000fe20000010000 */
[----:B------:R-:W-:-:S03]  /*a750*/  FADD.FTZ R8, R129, R5 ;  /* 0x0000000581087221 */ /* 0x000fc60000010000 */
[----:B0-----:R-:W-:Y:S01]  /*a760*/  FADD.FTZ R14, R180, R15 ;  /* 0x0000000fb40e7221 */ /* 0x001fe20000010000 */
[----:B------:R-:W-:Y:S01]  /*a770*/  FADD.FTZ R8, R181, R8 ;  /* 0x00000008b5087221 */ /* 0x000fe20000010000 */
[C---:B------:R-:W-:Y:S02]  /*a780*/  F2FP.F16.F32.PACK_AB R180, R137.reuse, R180 ;  /* 0x000000b489b4723e */ /* 0x040fe400000000ff */
[----:B------:R-:W-:Y:S01]  /*a790*/  FADD.FTZ R5, R137, R14 ;  /* 0x0000000e89057221 */ /* 0x000fe20000010000 */
[C---:B------:R-:W-:Y:S01]  /*a7a0*/  FADD.FTZ R8, R133.reuse, R8 ;  /* 0x0000000885087221 */ /* 0x040fe20000010000 */
[----:B------:R-:W-:Y:S02]  /*a7b0*/  F2FP.F16.F32.PACK_AB R181, R133, R181 ;  /* 0x000000b585b5723e */ /* 0x000fe400000000ff */
[----:B------:R-:W-:Y:S01]  /*a7c0*/  FADD.FTZ R14, R182, R5 ;  /* 0x00000005b60e7221 */ /* 0x000fe20000010000 */
[----:B------:R-:W-:Y:S01]  /*a7d0*/  FADD.FTZ R8, R135, R8 ;  /* 0x0000000887087221 */ /* 0x000fe20000010000 */
[----:B------:R-:W-:-:S02]  /*a7e0*/  F2FP.F16.F32.PACK_AB R182, R139, R182 ;  /* 0x000000b68bb6723e */ /* 0x000fc400000000ff */
[----:B------:R-:W-:Y:S01]  /*a7f0*/  FADD.FTZ R5, R139, R14 ;  /* 0x0000000e8b057221 */ /* 0x000fe20000010000 */
[----:B------:R-:W-:-:S03]  /*a800*/  FADD.FTZ R8, R143, R8 ;  /* 0x000000088f087221 */ /* 0x000fc60000010000 */
[----:B------:R-:W-:Y:S01]  /*a810*/  FADD.FTZ R14, R176, R5 ;  /* 0x00000005b00e7221 */ /* 0x000fe20000010000 */
[----:B------:R-:W-:Y:S01]  /*a820*/  FADD.FTZ R8, R207, R8 ;  /* 0x00000008cf087221 */ /* 0x000fe20000010000 */
[C---:B------:R-:W-:Y:S02]  /*a830*/  F2FP.F16.F32.PACK_AB R176, R141.reuse, R176 ;  /* 0x000000b08db0723e */ /* 0x040fe400000000ff */
[----:B------:R-:W-:Y:S01]  /*a840*/  FADD.FTZ R5, R141, R14 ;  /* 0x0000000e8d057221 */ /* 0x000fe20000010000 */
[----:B------:R-:W-:-:S03]  /*a850*/  FADD.FTZ R8, R147, R8 ;  /* 0x0000000893087221 */ /* 0x000fc60000010000 */
[----:B------:R-:W-:Y:S01]  /*a860*/  FADD.FTZ R14, R178, R5 ;  /* 0x00000005b20e7221 */ /* 0x000fe20000010000 */
[----:B------:R-:W-:Y:S01]  /*a870*/  FADD.FTZ R8, R211, R8 ;  /* 0x00000008d3087221 */ /* 0x000fe20000010000 */
[C---:B------:R-:W-:Y:S02]  /*a880*/  F2FP.F16.F32.PACK_AB R178, R145.reuse, R178 ;  /* 0x000000b291b2723e */ /* 0x040fe400000000ff */
[----:B------:R-:W-:Y:S01]  /*a890*/  FADD.FTZ R5, R145, R14 ;  /* 0x0000000e91057221 */ /* 0x000fe20000010000 */
[----:B------:R-:W-:-:S03]  /*a8a0*/  FADD.FTZ R8, R151, R8 ;  /* 0x0000000897087221 */ /* 0x000fc60000010000 */
[----:B--2---:R-:W-:Y:S01]  /*a8b0*/  FADD.FTZ R14, R172, R5 ;  /* 0x00000005ac0e7221 */ /* 0x004fe20000010000 */
[----:B---3--:R-:W-:Y:S01]  /*a8c0*/  FADD.FTZ R8, R173, R8 ;  /* 0x00000008ad087221 */ /* 0x008fe20000010000 */
[C---:B------:R-:W-:Y:S02]  /*a8d0*/  F2FP.F16.F32.PACK_AB R172, R149.reuse, R172 ;  /* 0x000000ac95ac723e */ /* 0x040fe400000000ff */
[----:B------:R-:W-:Y:S01]  /*a8e0*/  FADD.FTZ R5, R149, R14 ;  /* 0x0000000e95057221 */ /* 0x000fe20000010000 */
[C---:B----4-:R-:W-:Y:S01]  /*a8f0*/  FADD.FTZ R8, R155.reuse, R8 ;  /* 0x000000089b087221 */ /* 0x050fe20000010000 */
[----:B------:R-:W-:Y:S02]  /*a900*/  F2FP.F16.F32.PACK_AB R173, R155, R173 ;  /* 0x000000ad9bad723e */ /* 0x000fe400000000ff */
[----:B-----5:R-:W-:Y:S01]  /*a910*/  FADD.FTZ R14, R174, R5 ;  /* 0x00000005ae0e7221 */ /* 0x020fe20000010000 */
[----:B------:R-:W-:Y:S01]  /*a920*/  FADD.FTZ R8, R175, R8 ;  /* 0x00000008af087221 */ /* 0x000fe20000010000 */
[----:B------:R-:W-:-:S02]  /*a930*/  F2FP.F16.F32.PACK_AB R174, R153, R174 ;  /* 0x000000ae99ae723e */ /* 0x000fc400000000ff */
[----:B------:R-:W-:Y:S01]  /*a940*/  FADD.FTZ R5, R153, R14 ;  /* 0x0000000e99057221 */ /* 0x000fe20000010000 */
[C---:B------:R-:W-:Y:S01]  /*a950*/  FADD.FTZ R8, R159.reuse, R8 ;  /* 0x000000089f087221 */ /* 0x040fe20000010000 */
[----:B------:R-:W-:Y:S02]  /*a960*/  F2FP.F16.F32.PACK_AB R175, R159, R175 ;  /* 0x000000af9faf723e */ /* 0x000fe400000000ff */
[----:B------:R-:W-:Y:S01]  /*a970*/  FADD.FTZ R14, R22, R5 ;  /* 0x00000005160e7221 */ /* 0x000fe20000010000 */
[----:B------:R-:W-:Y:S01]  /*a980*/  FADD.FTZ R8, R169, R8 ;  /* 0x00000008a9087221 */ /* 0x000fe20000010000 */
[----:B------:R-:W-:Y:S02]  /*a990*/  F2FP.F16.F32.PACK_AB R169, R163, R169 ;  /* 0x000000a9a3a9723e */ /* 0x000fe400000000ff */
[----:B------:R-:W-:Y:S01]  /*a9a0*/  FADD.FTZ R5, R157, R14 ;  /* 0x0000000e9d057221 */ /* 0x000fe20000010000 */
[----:B------:R-:W-:-:S03]  /*a9b0*/  FADD.FTZ R8, R163, R8 ;  /* 0x00000008a3087221 */ /* 0x000fc60000010000 */
[----:B------:R-:W-:Y:S01]  /*a9c0*/  FADD.FTZ R14, R120, R5 ;  /* 0x00000005780e7221 */ /* 0x000fe20000010000 */
[----:B-1----:R-:W-:Y:S01]  /*a9d0*/  FADD.FTZ R5, R171, R8 ;  /* 0x00000008ab057221 */ /* 0x002fe20000010000 */
[C---:B------:R-:W-:Y:S02]  /*a9e0*/  F2FP.F16.F32.PACK_AB R171, R20.reuse, R171 ;  /* 0x000000ab14ab723e */ /* 0x040fe400000000ff */
[----:B------:R-:W-:Y:S01]  /*a9f0*/  FADD.FTZ R8, R161, R14 ;  /* 0x0000000ea1087221 */ /* 0x000fe20000010000 */
[----:B------:R-:W-:Y:S01]  /*aa00*/  FADD.FTZ R5, R20, R5 ;  /* 0x0000000514057221 */ /* 0x000fe20000010000 */
[----:B------:R-:W-:Y:S01]  /*aa10*/  IMAD.MOV.U32 R14, RZ, RZ, R3 ;  /* 0x000000ffff0e7224 */ /* 0x000fe200078e0003 */
[----:B------:R-:W-:Y:S06]  /*aa20*/  @P2 BRA `(.L_x_972) ;  /* 0xffffffdc00282947 */ /* 0x000fec000383ffff */
.L_x_963:
[----:B------:R-:W-:-:S13]  /*aa30*/  R2UR UR5, R17 ;  /* 0x00000000110572ca */ /* 0x000fda00000e0000 */
[----:B------:R-:W-:-:S13]  /*aa40*/  ISETP.GE.AND P2, PT, R13, UR5, PT ;  /* 0x000000050d007c0c */ /* 0x000fda000bf46270 */
[----:B------:R-:W-:Y:S05]  /*aa50*/  @!P2 BRA `(.L_x_973) ;  /* 0x000000340074a947 */ /* 0x000fea0003800000 */
[----:B------:R-:W-:Y:S01]  /*aa60*/  IMAD.MOV.U32 R15, RZ, RZ, R3 ;  /* 0x000000ffff0f7224 */ /* 0x000fe200078e0003 */
[----:B------:R-:W-:Y:S01]  /*aa70*/  UMOV UR59, UR7 ;  /* 0x00000007003b7c82 */ /* 0x000fe20008000000 */
[----:B------:R-:W-:Y:S01]  /*aa80*/  IMAD.MOV.U32 R14, RZ, RZ, R4 ;  /* 0x000000ffff0e7224 */ /* 0x000fe200078e0004 */
[----:B------:R-:W-:Y:S01]  /*aa90*/  UMOV UR56, UR4 ;  /* 0x0000000400387c82 */ /* 0x000fe20008000000 */
[----:B------:R-:W-:Y:S01]  /*aaa0*/  ULDC UR61, c[0x0][0x9e4] ;  /* 0x00027900003d7ab9 */ /* 0x000fe20000000800 */
[----:B------:R-:W-:-:S05]  /*aab0*/  ULDC UR5, c[0x0][0x9d8] ;  /* 0x0002760000057ab9 */ /* 0x000fca0000000800 */
.L_x_990:
[----:B------:R-:W-:-:S04]  /*aac0*/  UIADD3 UR4, UR56, 0x1, URZ ;  /* 0x0000000138047890 */ /* 0x000fc8000fffe03f */
[----:B------:R-:W-:-:S04]  /*aad0*/  UISETP.NE.AND UP2, UPT, UR4, 0x2, UPT ;  /* 0x000000020400788c */ /* 0x000fc8000bf45270 */
[----:B------:R-:W-:Y:S02]  /*aae0*/  USEL UR7, URZ, 0x1, UP2 ;  /* 0x000000013f077887 */ /* 0x000fe40009000000 */
[----:B------:R-:W-:Y:S02]  /*aaf0*/  USEL UR4, UR4, URZ, UP2 ;  /* 0x0000003f04047287 */ /* 0x000fe40009000000 */
[----:B------:R-:W-:Y:S01]  /*ab00*/  ULOP3.LUT UR7, UR59, UR7, URZ, 0x3c, !UPT ;  /* 0x000000073b077292 */ /* 0x000fe2000f8e3c3f */
[----:B------:R-:W-:Y:S11]  /*ab10*/  @!P0 BRA `(.L_x_974) ;  /* 0x0000000000048947 */ /* 0x000ff60003800000 */
[----:B------:R-:W-:Y:S01]  /*ab20*/  BPT.TRAP 0x1 ;  /* 0x000000040000795c */ /* 0x000fe20000300000 */
.L_x_974:
[----:B------:R-:W-:Y:S01]  /*ab30*/  ULEA UR57, UR4, UR58, 0x3 ;  /* 0x0000003a04397291 */ /* 0x000fe2000f8e183f */
[----:B------:R-:W-:-:S05]  /*ab40*/  IMAD.U32 R3, RZ, RZ, UR7 ;  /* 0x00000007ff037e24 */ /* 0x000fca000f8e00ff */
[----:B------:R-:W-:-:S04]  /*ab50*/  SHF.L.U32 R3, R3, 0x1f, RZ ;  /* 0x0000001f03037819 */ /* 0x000fc800000006ff */
[----:B------:R0:W1:Y:S01]  /*ab60*/  SYNCS.PHASECHK.TRANS64.TRYWAIT P2, [UR57+0x30830], R3 ;  /* 0x03083003ff0075a7 */ /* 0x0000620008040179 */
[----:B------:R-:W-:Y:S05]  /*ab70*/  @!P0 BRA `(.L_x_975) ;  /* 0x0000000000048947 */ /* 0x000fea0003800000 */
[----:B------:R-:W-:Y:S01]  /*ab80*/  BPT.TRAP 0x1 ;  /* 0x000000040000795c */ /* 0x000fe20000300000 */
.L_x_975:
[----:B-1----:R-:W-:Y:S05]  /*ab90*/  @P2 BRA `(.L_x_976) ;  /* 0x0000000000082947 */ /* 0x002fea0003800000 */
[----:B------:R-:W1:Y:S02]  /*aba0*/  SYNCS.PHASECHK.TRANS64.TRYWAIT P2, [UR57+0x30830], R3 ;  /* 0x03083003ff0075a7 */ /* 0x000e640008040179 */
[----:B-1----:R-:W-:Y:S05]  /*abb0*/  @!P2 BRA `(.L_x_977) ;  /* 0x000000ac0058a947 */ /* 0x002fea0003800000 */
.L_x_976:
        /* <DEDUP_REMOVED lines=161> */
.L_x_978:
[----:B------:R-:W-:Y:S01]  /*b5d0*/  ULEA UR14, UR56, UR58, 0x3 ;  /* 0x0000003a380e7291 */ /* 0x000fe2000f8e183f */
[----:B------:R-:W-:-:S05]  /*b5e0*/  IMAD.U32 R0, RZ, RZ, UR59 ;  /* 0x0000003bff007e24 */ /* 0x000fca000f8e00ff */
[----:B------:R-:W-:-:S04]  /*b5f0*/  SHF.L.U32 R0, R0, 0x1f, RZ ;  /* 0x0000001f00007819 */ /* 0x000fc800000006ff */
[----:B------:R2:W3:Y:S01]  /*b600*/  SYNCS.PHASECHK.TRANS64.TRYWAIT P2, [UR14+0x30850], R0 ;  /* 0x03085000ff0075a7 */ /* 0x0004e2000804014e */
[----:B------:R-:W-:Y:S05]  /*b610*/  @!P0 BRA `(.L_x_979) ;  /* 0x0000000000048947 */ /* 0x000fea0003800000 */
[----:B------:R-:W-:Y:S01]  /*b620*/  BPT.TRAP 0x1 ;  /* 0x000000040000795c */ /* 0x000fe20000300000 */
.L_x_979:
[----:B---3--:R-:W-:Y:S05]  /*b630*/  @P2 BRA `(.L_x_980) ;  /* 0x0000000000082947 */ /* 0x008fea0003800000 */
[----:B------:R-:W3:Y:S02]  /*b640*/  SYNCS.PHASECHK.TRANS64.TRYWAIT P2, [UR14+0x30850], R0 ;  /* 0x03085000ff0075a7 */ /* 0x000ee4000804014e */
[----:B---3--:R-:W-:Y:S05]  /*b650*/  @!P2 BRA `(.L_x_981) ;  /* 0x000000a000c8a947 */ /* 0x008fea0003800000 */
.L_x_980:
        /* <DEDUP_REMOVED lines=18> */
[----:B------:R-:W-:Y:S01]  /*b780*/  FMUL.FTZ R133, R151, UR5 ;  /* 0x0000000597857c20 */ /* 0x000fe20008410000 */
[----:B------:R-:W-:Y:S01]  /*b790*/  FMUL.FTZ R20, R130, UR5 ;  /* 0x0000000582147c20 */ /* 0x000fe20008410000 */
[----:B------:R-:W-:Y:S01]  /*b7a0*/  FMUL.FTZ R130, R132, UR5 ;  /* 0x0000000584827c20 */ /* 0x000fe20008410000 */
[----:B------:R-:W-:Y:S01]  /*b7b0*/  FMUL.FTZ R22, R134, UR5 ;  /* 0x0000000586167c20 */ /* 0x000fe20008410000 */
[----:B--2---:R-:W-:Y:S01]  /*b7c0*/  FMUL.FTZ R0, R122, UR5 ;  /* 0x000000057a007c20 */ /* 0x004fe20008410000 */
        /* <DEDUP_REMOVED lines=32> */
[----:B------:R-:W-:Y:S01]  /*b9d0*/  FMUL.FTZ R166, R166, UR5 ;  /* 0x00000005a6a67c20 */ /* 0x000fe20008410000 */
[----:B------:R-:W0:Y:S01]  /*b9e0*/  MUFU.TANH R3, R3 ;  /* 0x0000000300037308 */ /* 0x000e220000002400 */
[----:B------:R-:W-:Y:S01]  /*b9f0*/  ULDC UR19, c[0x0][0x288] ;  /* 0x0000a20000137ab9 */ /* 0x000fe20000000800 */
[----:B------:R-:W-:-:S06]  /*ba00*/  ULDC UR18, c[0x0][0x9e0] ;  /* 0x0002780000127ab9 */ /* 0x000fcc0000000800 */
        /* <DEDUP_REMOVED lines=42> */
[----:B------:R0:W0:Y:S01]  /*bcb0*/  MUFU.TANH R162, R165 ;  /* 0x000000a500a27308 */ /* 0x0000220000002400 */
        /* <DEDUP_REMOVED lines=12> */
[----:B------:R-:W-:-:S14]  /*bd80*/  FMUL.FTZ R176, R145, UR5 ;  /* 0x0000000591b07c20 */ /* 0x000fdc0008410000 */
[----:B------:R-:W-:Y:S01]  /*bd90*/  HGMMA.64x192x16.F32 R24, R172, gdesc[UR8].tnspB, R24, gsb0 ;  /* 0x42e00008ac187df0 */ /* 0x000fe20008000818 */
[----:B------:R-:W-:Y:S01]  /*bda0*/  UIADD3 UR10, UR6, 0x280, URZ ;  /* 0x00000280060a7890 */ /* 0x000fe2000fffe03f */
[----:B------:R-:W0:Y:S01]  /*bdb0*/  MUFU.TANH R176, R176 ;  /* 0x000000b000b07308 */ /* 0x000e220000002400 */
[----:B------:R-:W-:Y:S01]  /*bdc0*/  UMOV UR11, 0x40000040 ;  /* 0x40000040000b7882 */ /* 0x000fe20000000000 */
[----:B------:R-:W-:Y:S02]  /*bdd0*/  @UP0 ULDC UR6, c[0x0][0x44c] ;  /* 0x0001130000060ab9 */ /* 0x000fe40000000800 */
[----:B------:R-:W-:Y:S01]  /*bde0*/  @P2 IMAD.HI.U32 R142, R9, UR6, RZ ;  /* 0x00000006098e2c27 */ /* 0x000fe2000f8e00ff */
[----:B------:R-:W-:Y:S01]  /*bdf0*/  @UP0 ULDC UR6, c[0x0][0x450] ;  /* 0x0001140000060ab9 */ /* 0x000fe20000000800 */
[----:B------:R-:W-:-:S03]  /*be00*/  PLOP3.LUT P2, PT, PT, PT, UP1, 0x40, 0x0 ;  /* 0x000000000000781c */ /* 0x000fc60003f4e818 */
[----:B------:R-:W-:Y:S01]  /*be10*/  @P3 SHF.R.U32.HI R154, RZ, UR6, R142 ;  /* 0x00000006ff9a3c19 */ /* 0x000fe2000801168e */
[----:B------:R-:W-:-:S04]  /*be20*/  IMAD.U32 R142, RZ, RZ, UR57 ;  /* 0x00000039ff8e7e24 */ /* 0x000fc8000f8e00ff */
[----:B------:R-:W-:Y:S01]  /*be30*/  @!P1 VIADD R142, R142, 0x30840 ;  /* 0x000308408e8e9836 */ /* 0x000fe20000000000 */
[----:B------:R-:W5:Y:S04]  /*be40*/  SHFL.IDX PT, R151, R154, RZ, 0x1c1f ;  /* 0x001c1fff9a977589 */ /* 0x000f6800000e0000 */
[----:B------:R-:W-:Y:S02]  /*be50*/  @!P1 PRMT R145, RZ, 0x654, R142 ;  /* 0x00000654ff919816 */ /* 0x000fe4000000008e */
[----:B------:R0:W0:Y:S01]  /*be60*/  MUFU.TANH R142, R166 ;  /* 0x000000a6008e7308 */ /* 0x0000220000002400 */
[----:B------:R-:W-:Y:S02]  /*be70*/  WARPGROUP.DEPBAR.LE gsb0, 0x0 ;  /* 0x00008000000079c5 */ /* 0x000fe40000010000 */
[----:B------:R-:W-:Y:S01]  /*be80*/  WARPGROUP.ARRIVE ;  /* 0x00000000000079c5 */ /* 0x000fe20000000000 */
[----:B------:R-:W-:Y:S01]  /*be90*/  FMUL.FTZ R172, R124, UR5 ;  /* 0x000000057cac7c20 */ /* 0x000fe20008410000 */
[----:B------:R-:W-:Y:S01]  /*bea0*/  FMUL.FTZ R124, R143, UR5 ;  /* 0x000000058f7c7c20 */ /* 0x000fe20008410000 */
[----:B------:R-:W-:Y:S01]  /*beb0*/  FMUL.FTZ R174, R144, UR5 ;  /* 0x0000000590ae7c20 */ /* 0x000fe20008410000 */
[----:B------:R-:W-:Y:S01]  /*bec0*/  FMUL.FTZ R143, R158, UR5 ;  /* 0x000000059e8f7c20 */ /* 0x000fe20008410000 */
[----:B------:R-:W-:Y:S01]  /*bed0*/  FMUL.FTZ R144, R159, UR5 ;  /* 0x000000059f907c20 */ /* 0x000fe20008410000 */
[----:B------:R-:W-:Y:S01]  /*bee0*/  HGMMA.64x192x16.F32 R24, R168, gdesc[UR8].tnspB, R24, gsb0 ;  /* 0x42e00008a8187df0 */ /* 0x000fe20008000818 */
[----:B------:R-:W0:Y:S08]  /*bef0*/  MUFU.TANH R172, R172 ;  /* 0x000000ac00ac7308 */ /* 0x000e300000002400 */
[----:B------:R-:W0:Y:S08]  /*bf00*/  MUFU.TANH R124, R124 ;  /* 0x0000007c007c7308 */ /* 0x000e300000002400 */
[----:B------:R-:W0:Y:S08]  /*bf10*/  MUFU.TANH R174, R174 ;  /* 0x000000ae00ae7308 */ /* 0x000e300000002400 */
[----:B------:R-:W0:Y:S08]  /*bf20*/  MUFU.TANH R143, R143 ;  /* 0x0000008f008f7308 */ /* 0x000e300000002400 */
[----:B------:R-:W0:Y:S01]  /*bf30*/  MUFU.TANH R144, R144 ;  /* 0x0000009000907308 */ /* 0x000e220000002400 */
[----:B------:R-:W-:-:S02]  /*bf40*/  WARPGROUP.DEPBAR.LE gsb0, 0x0 ;  /* 0x00008000000079c5 */ /* 0x000fc40000010000 */
[----:B------:R-:W-:Y:S01]  /*bf50*/  IMAD R170, R13, -0x60, RZ ;  /* 0xffffffa00daa7824 */ /* 0x000fe200078e02ff */
[----:B------:R1:W-:Y:S04]  /*bf60*/  @!P1 SYNCS.ARRIVE.TRANS64.RED.A1T0 RZ, [R145+URZ], RZ ;  /* 0x000000ff91ff99a7 */ /* 0x0003e8000810043f */
[----:B------:R0:W0:Y:S01]  /*bf70*/  MUFU.TANH R168, R161 ;  /* 0x000000a100a87308 */ /* 0x0000220000002400 */
[----:B------:R-:W-:-:S04]  /*bf80*/  VIADD R147, R170, 0x1 ;  /* 0x00000001aa937836 */ /* 0x000fc80000000000 */
[----:B------:R-:W-:Y:S02]  /*bf90*/  IMAD R147, R10, -0x2, R147 ;  /* 0xfffffffe0a937824 */ /* 0x000fe400078e0293 */
[----:B-1----:R-:W-:Y:S02]  /*bfa0*/  FMUL.FTZ R145, R167, UR5 ;  /* 0x00000005a7917c20 */ /* 0x002fe40008410000 */
[C---:B------:R-:W-:Y:S01]  /*bfb0*/  VIADD R180, R147.reuse, 0xffffffff ;  /* 0xffffffff93b47836 */ /* 0x040fe20000000000 */
[----:B------:R-:W-:-:S03]  /*bfc0*/  IADD3 R146, R147, -UR19, R18 ;  /* 0x8000001393927c10 */ /* 0x000fc6000fffe012 */
[----:B------:R-:W1:Y:S02]  /*bfd0*/  MUFU.TANH R145, R145 ;  /* 0x0000009100917308 */ /* 0x000e640000002400 */
[C---:B------:R-:W-:Y:S02]  /*bfe0*/  VIADD R177, R146.reuse, UR18 ;  /* 0x0000001292b17c36 */ /* 0x040fe40008000000 */
[----:B------:R-:W-:Y:S02]  /*bff0*/  VIADD R178, R146, UR15 ;  /* 0x0000000f92b27c36 */ /* 0x000fe40008000000 */
[--C-:B-----5:R-:W-:Y:S02]  /*c000*/  IMAD.IADD R156, R177, 0x1, R151.reuse ;  /* 0x00000001b19c7824 */ /* 0x120fe400078e0297 */
[----:B------:R-:W-:Y:S01]  /*c010*/  IMAD.IADD R158, R178, 0x1, R151 ;  /* 0x00000001b29e7824 */ /* 0x000fe200078e0297 */
[----:B0-234-:R-:W-:Y:S06]  /*c020*/  @P2 BRA `(.L_x_982) ;  /* 0x0000000000602947 */ /* 0x01dfec0003800000 */
[----:B------:R-:W-:Y:S01]  /*c030*/  ULDC UR10, c[0x0][0x2f0] ;  /* 0x0000bc00000a7ab9 */ /* 0x000fe20000000800 */
[----:B------:R-:W-:Y:S01]  /*c040*/  ULDC UR6, c[0x0][0x288] ;  /* 0x0000a20000067ab9 */ /* 0x000fe20000000800 */
[----:B------:R-:W-:Y:S01]  /*c050*/  IMAD R146, R16, UR10, R151 ;  /* 0x0000000a10927c24 */ /* 0x000fe2000f8e0297 */
[----:B------:R-:W-:Y:S03]  /*c060*/  BSSY B0, `(.L_x_983) ;  /* 0x0000011000007945 */ /* 0x000fe60003800000 */
        /* <DEDUP_REMOVED lines=11> */
.L_x_984:
[----:B------:R-:W-:-:S05]  /*c120*/  IMAD.U32 R155, RZ, RZ, UR61 ;  /* 0x0000003dff9b7e24 */ /* 0x000fca000f8e00ff */
[----:B------:R-:W-:-:S13]  /*c130*/  ISETP.NE.AND P2, PT, R155, 0x1, PT ;  /* 0x000000019b00780c */ /* 0x000fda0003f45270 */
[----:B------:R-:W0:Y:S02]  /*c140*/  @P2 LDC.64 R146, c[0x0][0x9e8] ;  /* 0x00027a00ff922b82 */ /* 0x000e240000000a00 */
[----:B0-----:R-:W-:-:S05]  /*c150*/  @P2 IMAD.HI.U32 R146, R151, R146, RZ ;  /* 0x0000009297922227 */ /* 0x001fca00078e00ff */
[----:B------:R-:W-:-:S07]  /*c160*/  @P2 SHF.R.U32.HI R151, RZ, R147, R146 ;  /* 0x00000093ff972219 */ /* 0x000fce0000011692 */
.L_x_985:
[----:B------:R-:W-:Y:S05]  /*c170*/  BSYNC B0 ;  /* 0x0000000000007941 */ /* 0x000fea0003800000 */
.L_x_983:
[----:B------:R-:W-:-:S05]  /*c180*/  IMAD R151, R151, R155, R180 ;  /* 0x0000009b97977224 */ /* 0x000fca00078e02b4 */
[----:B------:R-:W-:Y:S02]  /*c190*/  VIADDMNMX R156, R151, R155, R156, PT ;  /* 0x0000009b979c7246 */ /* 0x000fe4000380019c */
[----:B------:R-:W-:-:S07]  /*c1a0*/  VIMNMX R158, R158, R151, !PT ;  /* 0x000000979e9e7248 */ /* 0x000fce0007fe0100 */
.L_x_982:
[C---:B------:R-:W-:Y:S01]  /*c1b0*/  ISETP.GE.AND P2, PT, R170.reuse, 0x2, PT ;  /* 0x00000002aa00780c */ /* 0x040fe20003f46270 */
[----:B------:R-:W0:Y:S01]  /*c1c0*/  SHFL.IDX PT, R179, R154, 0x1, 0x1c1f ;  /* 0x003c1f009ab37f89 */ /* 0x000e2200000e0000 */
        /* <DEDUP_REMOVED lines=11> */
[----:B------:R-:W-:Y:S01]  /*c280*/  ISETP.LT.OR P5, PT, R156, 0x9, P5 ;  /* 0x000000099c00780c */ /* 0x000fe20002fa1670 */
[----:B0-----:R-:W-:Y:S01]  /*c290*/  IMAD.IADD R120, R178, 0x1, R179 ;  /* 0x00000001b2787824 */ /* 0x001fe200078e02b3 */
        /* <DEDUP_REMOVED lines=97> */
[----:B------:R-:W-:Y:S01]  /*c8b0*/  FSEL R207, R3, -INF , !P6 ;  /* 0xff80000003cf7808 */ /* 0x000fe20007000000 */
[----:B------:R-:W-:Y:S01]  /*c8c0*/  IMAD.IADD R3, R177, 0x1, R179 ;  /* 0x00000001b1037824 */ /* 0x000fe200078e02b3 */
        /* <DEDUP_REMOVED lines=22> */
.L_x_988:
[----:B------:R-:W-:-:S05]  /*ca30*/  IMAD.U32 R128, RZ, RZ, UR61 ;  /* 0x0000003dff807e24 */ /* 0x000fca000f8e00ff */
[----:B------:R-:W-:-:S13]  /*ca40*/  ISETP.NE.AND P6, PT, R128, 0x1, PT ;  /* 0x000000018000780c */ /* 0x000fda0003fc5270 */
[----:B------:R-:W0:Y:S02]  /*ca50*/  @P6 LDC.64 R176, c[0x0][0x9e8] ;  /* 0x00027a00ffb06b82 */ /* 0x000e240000000a00 */
[----:B0-----:R-:W-:-:S05]  /*ca60*/  @P6 IMAD.HI.U32 R176, R179, R176, RZ ;  /* 0x000000b0b3b06227 */ /* 0x001fca00078e00ff */
[----:B------:R-:W-:-:S07]  /*ca70*/  @P6 SHF.R.U32.HI R179, RZ, R177, R176 ;  /* 0x000000b1ffb36219 */ /* 0x000fce00000116b0 */
.L_x_989:
[----:B------:R-:W-:Y:S05]  /*ca80*/  BSYNC B0 ;  /* 0x0000000000007941 */ /* 0x000fea0003800000 */
.L_x_987:
[----:B------:R-:W-:-:S05]  /*ca90*/  IMAD R179, R179, R128, R180 ;  /* 0x00000080b3b37224 */ /* 0x000fca00078e02b4 */
[----:B------:R-:W-:Y:S02]  /*caa0*/  VIADDMNMX R3, R179, R128, R3, PT ;  /* 0x00000080b3037246 */ /* 0x000fe40003800103 */
[----:B------:R-:W-:-:S07]  /*cab0*/  VIMNMX R120, R120, R179, !PT ;  /* 0x000000b378787248 */ /* 0x000fce0007fe0100 */
.L_x_986:
[C---:B------:R-:W-:Y:S01]  /*cac0*/  ISETP.GT.AND P2, PT, R120.reuse, 0x1, !P2 ;  /* 0x000000017800780c */ /* 0x040fe20005744270 */
[----:B------:R-:W-:Y:S01]  /*cad0*/  UMOV UR59, UR7 ;  /* 0x00000007003b7c82 */ /* 0x000fe20008000000 */
[----:B------:R-:W-:Y:S01]  /*cae0*/  ISETP.GT.AND P3, PT, R120, 0x8, !P3 ;  /* 0x000000087800780c */ /* 0x000fe20005f64270 */
[----:B------:R-:W-:Y:S01]  /*caf0*/  UMOV UR56, UR4 ;  /* 0x0000000400387c82 */ /* 0x000fe20008000000 */
        /* <DEDUP_REMOVED lines=10> */
[----:B------:R-:W-:Y:S01]  /*cba0*/  ISETP.NE.AND P2, PT, R166, RZ, PT ;  /* 0x000000ffa600720c */ /* 0x000fe20003f45270 */
[----:B------:R-:W0:Y:S01]  /*cbb0*/  LDC R12, c[0x0][0x988] ;  /* 0x00026200ff0c7b82 */ /* 0x000e220000000800 */
        /* <DEDUP_REMOVED lines=59> */
[----:B------:R-:W2:Y:S01]  /*cf70*/  SHFL.BFLY PT, R209, R20, 0x2, 0x1f ;  /* 0x0c401f0014d17f89 */ /* 0x000ea200000e0000 */
[----:B------:R-:W-:-:S02]  /*cf80*/  ISETP.NE.AND P6, PT, R152, RZ, PT ;  /* 0x000000ff9800720c */ /* 0x000fc40003fc5270 */
[C---:B------:R-:W-:Y:S02]  /*cf90*/  ISETP.GT.AND P2, PT, R120.reuse, 0x31, !P2 ;  /* 0x000000317800780c */ /* 0x040fe40005744270 */
[C---:B------:R-:W-:Y:S02]  /*cfa0*/  ISETP.GT.AND P4, PT, R120.reuse, 0x51, !P4 ;  /* 0x000000517800780c */ /* 0x040fe40006784270 */
[----:B------:R-:W-:Y:S02]  /*cfb0*/  ISETP.LT.OR P2, PT, R3, 0x32, P2 ;  /* 0x000000320300780c */ /* 0x000fe40001741670 */
[----:B------:R-:W-:Y:S02]  /*cfc0*/  ISETP.GT.AND P5, PT, R120, 0x58, !P5 ;  /* 0x000000587800780c */ /* 0x000fe40006fa4270 */
[----:B------:R-:W-:Y:S02]  /*cfd0*/  FSEL R127, R127, -INF , !P2 ;  /* 0xff8000007f7f7808 */ /* 0x000fe40005000000 */
[----:B------:R-:W-:-:S02]  /*cfe0*/  ISETP.NE.AND P2, PT, R188, RZ, PT ;  /* 0x000000ffbc00720c */ /* 0x000fc40003f45270 */
[C---:B------:R-:W-:Y:S02]  /*cff0*/  ISETP.LT.OR P4, PT, R3.reuse, 0x52, P4 ;  /* 0x000000520300780c */ /* 0x040fe40002781670 */
[----:B------:R-:W-:Y:S02]  /*d000*/  ISETP.GT.AND P2, PT, R120, 0x38, !P2 ;  /* 0x000000387800780c */ /* 0x000fe40005744270 */
[C---:B------:R-:W-:Y:S02]  /*d010*/  ISETP.LT.OR P5, PT, R3.reuse, 0x59, P5 ;  /* 0x000000590300780c */ /* 0x040fe40002fa1670 */
[----:B------:R-:W-:Y:S02]  /*d020*/  ISETP.LT.OR P2, PT, R3, 0x39, P2 ;  /* 0x000000390300780c */ /* 0x000fe40001741670 */
[----:B------:R-:W-:Y:S02]  /*d030*/  FSEL R137, R137, -INF , !P4 ;  /* 0xff80000089897808 */ /* 0x000fe40006000000 */
[----:B------:R-:W-:-:S02]  /*d040*/  FSEL R21, R132, -INF , !P2 ;  /* 0xff80000084157808 */ /* 0x000fc40005000000 */
[----:B------:R-:W-:Y:S02]  /*d050*/  ISETP.NE.AND P2, PT, R148, RZ, PT ;  /* 0x000000ff9400720c */ /* 0x000fe40003f45270 */
[----:B--2---:R-:W-:Y:S02]  /*d060*/  FMNMX.FTZ R209, R20, R209, !PT ;  /* 0x000000d114d17209 */ /* 0x004fe40007810000 */
[----:B------:R-:W-:Y:S02]  /*d070*/  ISETP.GT.AND P2, PT, R120, 0x39, !P2 ;  /* 0x000000397800780c */ /* 0x000fe40005744270 */
[----:B------:R-:W-:Y:S01]  /*d080*/  R2UR UR6, R17 ;  /* 0x00000000110672ca */ /* 0x000fe200000e0000 */
[----:B------:R-:W2:Y:S01]  /*d090*/  SHFL.BFLY PT, R4, R209, 0x1, 0x1f ;  /* 0x0c201f00d1047f89 */ /* 0x000ea200000e0000 */
[----:B------:R-:W-:-:S04]  /*d0a0*/  ISETP.LT.OR P2, PT, R3, 0x3a, P2 ;  /* 0x0000003a0300780c */ /* 0x000fc80001741670 */
[----:B------:R-:W-:Y:S02]  /*d0b0*/  FSEL R133, R133, -INF , !P2 ;  /* 0xff80000085857808 */ /* 0x000fe40005000000 */
[----:B------:R-:W-:-:S04]  /*d0c0*/  ISETP.NE.AND P2, PT, R190, RZ, PT ;  /* 0x000000ffbe00720c */ /* 0x000fc80003f45270 */
[----:B------:R-:W-:-:S04]  /*d0d0*/  ISETP.GT.AND P2, PT, R120, 0x40, !P2 ;  /* 0x000000407800780c */ /* 0x000fc80005744270 */
[----:B------:R-:W-:-:S04]  /*d0e0*/  ISETP.LT.OR P2, PT, R3, 0x41, P2 ;  /* 0x000000410300780c */ /* 0x000fc80001741670 */
[----:B------:R-:W-:Y:S02]  /*d0f0*/  FSEL R183, R138, -INF , !P2 ;  /* 0xff8000008ab77808 */ /* 0x000fe40005000000 */
[----:B------:R-:W-:Y:S02]  /*d100*/  ISETP.NE.AND P2, PT, R150, RZ, PT ;  /* 0x000000ff9600720c */ /* 0x000fe40003f45270 */
[----:B--2---:R-:W-:Y:S02]  /*d110*/  FMNMX.FTZ R4, R209, R4, !PT ;  /* 0x00000004d1047209 */ /* 0x004fe40007810000 */
        /* <DEDUP_REMOVED lines=35> */
[----:B-1----:R-:W-:Y:S01]  /*d350*/  FSEL R165, R145, -INF , !P6 ;  /* 0xff80000091a57808 */ /* 0x002fe20007000000 */
        /* <DEDUP_REMOVED lines=26> */
[-C--:B------:R-:W-:Y:S01]  /*d500*/  FFMA.FTZ R125, R131, R12.reuse, -R0 ;  /* 0x0000000c837d7223 */ /* 0x080fe20000010800 */
[----:B------:R-:W-:Y:S01]  /*d510*/  FMUL.FTZ R0, R141, R12 ;  /* 0x0000000c8d007220 */ /* 0x000fe20000410000 */
[----:B------:R-:W-:Y:S01]  /*d520*/  MUFU.EX2 R207, R207 ;  /* 0x000000cf00cf7308 */ /* 0x000fe20000000800 */
[----:B------:R-:W-:-:S04]  /*d530*/  FMNMX.FTZ R20, R23, R20, !PT ;  /* 0x0000001417147209 */ /* 0x000fc80007810000 */
[----:B------:R-:W-:-:S03]  /*d540*/  FMNMX.FTZ R20, R127, R20, !PT ;  /* 0x000000147f147209 */ /* 0x000fc60007810000 */
[----:B------:R-:W0:Y:S01]  /*d550*/  MUFU.EX2 R0, R0 ;  /* 0x0000000000007308 */ /* 0x000e220000000800 */
[----:B------:R-:W-:-:S04]  /*d560*/  FMNMX.FTZ R20, R21, R20, !PT ;  /* 0x0000001415147209 */ /* 0x000fc80007810000 */
[----:B------:R-:W-:-:S03]  /*d570*/  FMNMX.FTZ R20, R133, R20, !PT ;  /* 0x0000001485147209 */ /* 0x000fc60007810000 */
[----:B------:R-:W1:Y:S01]  /*d580*/  MUFU.EX2 R188, R188 ;  /* 0x000000bc00bc7308 */ /* 0x000e620000000800 */
[----:B------:R-:W-:-:S04]  /*d590*/  FMNMX.FTZ R20, R183, R20, !PT ;  /* 0x00000014b7147209 */ /* 0x000fc80007810000 */
[----:B------:R-:W-:-:S03]  /*d5a0*/  FMNMX.FTZ R20, R139, R20, !PT ;  /* 0x000000148b147209 */ /* 0x000fc60007810000 */
[----:B------:R-:W2:Y:S01]  /*d5b0*/  MUFU.EX2 R190, R190 ;  /* 0x000000be00be7308 */ /* 0x000ea20000000800 */
[----:B------:R-:W-:-:S04]  /*d5c0*/  FMNMX.FTZ R20, R143, R20, !PT ;  /* 0x000000148f147209 */ /* 0x000fc80007810000 */
[----:B------:R-:W-:-:S03]  /*d5d0*/  FMNMX.FTZ R20, R199, R20, !PT ;  /* 0x00000014c7147209 */ /* 0x000fc60007810000 */
[----:B------:R-:W3:Y:S01]  /*d5e0*/  MUFU.EX2 R201, R201 ;  /* 0x000000c900c97308 */ /* 0x000ee20000000800 */
[----:B------:R-:W-:-:S04]  /*d5f0*/  FMNMX.FTZ R20, R171, R20, !PT ;  /* 0x00000014ab147209 */ /* 0x000fc80007810000 */
[----:B------:R-:W-:-:S03]  /*d600*/  FMNMX.FTZ R20, R137, R20, !PT ;  /* 0x0000001489147209 */ /* 0x000fc60007810000 */
[----:B------:R-:W4:Y:S01]  /*d610*/  MUFU.EX2 R184, R184 ;  /* 0x000000b800b87308 */ /* 0x000f220000000800 */
[----:B------:R-:W-:-:S04]  /*d620*/  FMNMX.FTZ R20, R167, R20, !PT ;  /* 0x00000014a7147209 */ /* 0x000fc80007810000 */
[----:B------:R-:W-:-:S03]  /*d630*/  FMNMX.FTZ R20, R165, R20, !PT ;  /* 0x00000014a5147209 */ /* 0x000fc60007810000 */
[----:B------:R-:W5:Y:S02]  /*d640*/  MUFU.EX2 R169, R169 ;  /* 0x000000a900a97308 */ /* 0x000f640000000800 */
[----:B------:R-:W0:Y:S06]  /*d650*/  SHFL.BFLY PT, R3, R20, 0x2, 0x1f ;  /* 0x0c401f0014037f89 */ /* 0x000e2c00000e0000 */
        /* <DEDUP_REMOVED lines=10> */
[C---:B------:R-:W-:Y:S01]  /*d700*/  FSETP.NEU.FTZ.AND P2, PT, R3.reuse, -INF , PT ;  /* 0xff8000000300780b */ /* 0x040fe20003f5d000 */
[----:B------:R-:W-:-:S06]  /*d710*/  FMUL.FTZ R126, R3, R12 ;  /* 0x0000000c037e7220 */ /* 0x000fcc0000410000 */
[----:B------:R-:W-:Y:S01]  /*d720*/  MUFU.EX2 R151, R151 ;  /* 0x0000009700977308 */ /* 0x000fe20000000800 */
[----:B------:R-:W-:-:S05]  /*d730*/  FSEL R126, R126, RZ, P2 ;  /* 0x000000ff7e7e7208 */ /* 0x000fca0001000000 */
[-CC-:B------:R-:W-:Y:S01]  /*d740*/  FFMA.FTZ R131, R2, R12.reuse, -R126.reuse ;  /* 0x0000000c02837223 */ /* 0x180fe2000001087e */
[----:B------:R-:W-:Y:S01]  /*d750*/  FSEL R2, R3, RZ, P2 ;  /* 0x000000ff03027208 */ /* 0x000fe20001000000 */
[-CC-:B------:R-:W-:Y:S01]  /*d760*/  FFMA.FTZ R22, R181, R12.reuse, -R126.reuse ;  /* 0x0000000cb5167223 */ /* 0x180fe2000001087e */
[-CC-:B------:R-:W-:Y:S01]  /*d770*/  FFMA.FTZ R14, R195, R12.reuse, -R126.reuse ;  /* 0x0000000cc30e7223 */ /* 0x180fe2000001087e */
[-CC-:B------:R-:W-:Y:S01]  /*d780*/  FFMA.FTZ R181, R121, R12.reuse, -R126.reuse ;  /* 0x0000000c79b57223 */ /* 0x180fe2000001087e */
[--C-:B------:R-:W-:Y:S01]  /*d790*/  FFMA.FTZ R121, R123, R12, -R126.reuse ;  /* 0x0000000c7b797223 */ /* 0x100fe2000001087e */
[----:B------:R-:W-:Y:S01]  /*d7a0*/  FADD.FTZ R15, -R2, R15 ;  /* 0x0000000f020f7221 */ /* 0x000fe20000010100 */
[----:B------:R-:W-:Y:S01]  /*d7b0*/  MUFU.EX2 R131, R131 ;  /* 0x0000008300837308 */ /* 0x000fe20000000800 */
[----:B------:R-:W-:Y:S01]  /*d7c0*/  FFMA.FTZ R123, R0, R8, R207 ;  /* 0x00000008007b7223 */ /* 0x000fe200000100cf */
[-CC-:B------:R-:W-:Y:S01]  /*d7d0*/  FFMA.FTZ R20, R177, R12.reuse, -R126.reuse ;  /* 0x0000000cb1147223 */ /* 0x180fe2000001087e */
[-C--:B------:R-:W-:Y:S01]  /*d7e0*/  FMUL.FTZ R15, R15, R12.reuse ;  /* 0x0000000c0f0f7220 */ /* 0x080fe20000410000 */
[-CC-:B------:R-:W-:Y:S01]  /*d7f0*/  FFMA.FTZ R141, R193, R12.reuse, -R126.reuse ;  /* 0x0000000cc18d7223 */ /* 0x180fe2000001087e */
[----:B-1----:R-:W-:Y:S01]  /*d800*/  FADD.FTZ R123, R188, R123 ;  /* 0x0000007bbc7b7221 */ /* 0x002fe20000010000 */
[-CC-:B------:R-:W-:Y:S01]  /*d810*/  FFMA.FTZ R177, R23, R12.reuse, -R126.reuse ;  /* 0x0000000c17b17223 */ /* 0x180fe2000001087e */
[-CC-:B------:R-:W-:Y:S01]  /*d820*/  FFMA.FTZ R153, R191, R12.reuse, -R126.reuse ;  /* 0x0000000cbf997223 */ /* 0x180fe2000001087e */
[----:B------:R5:W0:Y:S01]  /*d830*/  MUFU.EX2 R2, R15 ;  /* 0x0000000f00027308 */ /* 0x000a220000000800 */
[----:B--2---:R-:W-:Y:S01]  /*d840*/  FADD.FTZ R8, R190, R123 ;  /* 0x0000007bbe087221 */ /* 0x004fe20000010000 */
[-CC-:B------:R-:W-:Y:S01]  /*d850*/  FFMA.FTZ R120, R179, R12.reuse, -R126.reuse ;  /* 0x0000000cb3787223 */ /* 0x180fe2000001087e */
[-CC-:B------:R-:W-:Y:S01]  /*d860*/  FFMA.FTZ R157, R189, R12.reuse, -R126.reuse ;  /* 0x0000000cbd9d7223 */ /* 0x180fe2000001087e */
[-C--:B------:R-:W-:Y:S01]  /*d870*/  FFMA.FTZ R122, R187, R12.reuse, -R126 ;  /* 0x0000000cbb7a7223 */ /* 0x080fe2000001087e */
[----:B---3--:R-:W-:Y:S01]  /*d880*/  FADD.FTZ R23, R201, R8 ;  /* 0x00000008c9177221 */ /* 0x008fe20000010000 */
[-CC-:B------:R-:W-:Y:S01]  /*d890*/  FFMA.FTZ R124, R185, R12.reuse, -R126.reuse ;  /* 0x0000000cb97c7223 */ /* 0x180fe2000001087e */
[-CC-:B------:R-:W-:Y:S01]  /*d8a0*/  FFMA.FTZ R128, R127, R12.reuse, -R126.reuse ;  /* 0x0000000c7f807223 */ /* 0x180fe2000001087e */
[----:B------:R-:W1:Y:S01]  /*d8b0*/  MUFU.EX2 R14, R14 ;  /* 0x0000000e000e7308 */ /* 0x000e620000000800 */
[----:B----4-:R-:W-:Y:S01]  /*d8c0*/  FADD.FTZ R8, R184, R23 ;  /* 0x00000017b8087221 */ /* 0x010fe20000010000 */
[-CC-:B------:R-:W-:Y:S01]  /*d8d0*/  FFMA.FTZ R179, R21, R12.reuse, -R126.reuse ;  /* 0x0000000c15b37223 */ /* 0x180fe2000001087e */
[-CC-:B------:R-:W-:Y:S01]  /*d8e0*/  FFMA.FTZ R133, R133, R12.reuse, -R126.reuse ;  /* 0x0000000c85857223 */ /* 0x180fe2000001087e */
[-C--:B------:R-:W-:Y:S01]  /*d8f0*/  FFMA.FTZ R183, R183, R12.reuse, -R126 ;  /* 0x0000000cb7b77223 */ /* 0x080fe2000001087e */
[----:B-----5:R-:W-:Y:S01]  /*d900*/  FADD.FTZ R15, R169, R8 ;  /* 0x00000008a90f7221 */ /* 0x020fe20000010000 */
[-CC-:B------:R-:W-:Y:S01]  /*d910*/  FFMA.FTZ R139, R139, R12.reuse, -R126.reuse ;  /* 0x0000000c8b8b7223 */ /* 0x180fe2000001087e */
[-CC-:B------:R-:W-:Y:S01]  /*d920*/  FFMA.FTZ R143, R143, R12.reuse, -R126.reuse ;  /* 0x0000000c8f8f7223 */ /* 0x180fe2000001087e */
[----:B------:R-:W2:Y:S01]  /*d930*/  MUFU.EX2 R20, R20 ;  /* 0x0000001400147308 */ /* 0x000ea20000000800 */
[----:B0-----:R-:W-:Y:S01]  /*d940*/  FFMA.FTZ R5, R2, R5, R131 ;  /* 0x0000000502057223 */ /* 0x001fe20000010083 */
[----:B------:R-:W-:Y:S01]  /*d950*/  FADD.FTZ R130, R186, R15 ;  /* 0x0000000fba827221 */ /* 0x000fe20000010000 */
[-CC-:B------:R-:W-:Y:S01]  /*d960*/  FFMA.FTZ R199, R199, R12.reuse, -R126.reuse ;  /* 0x0000000cc7c77223 */ /* 0x180fe2000001087e */
[-CC-:B------:R-:W-:Y:S01]  /*d970*/  FFMA.FTZ R171, R171, R12.reuse, -R126.reuse ;  /* 0x0000000cabab7223 */ /* 0x180fe2000001087e */
[-C--:B------:R-:W-:Y:S01]  /*d980*/  FFMA.FTZ R137, R137, R12.reuse, -R126 ;  /* 0x0000000c89897223 */ /* 0x080fe2000001087e */
[----:B------:R-:W-:Y:S01]  /*d990*/  FADD.FTZ R15, R173, R130 ;  /* 0x00000082ad0f7221 */ /* 0x000fe20000010000 */
[-CC-:B------:R-:W-:Y:S01]  /*d9a0*/  FFMA.FTZ R167, R167, R12.reuse, -R126.reuse ;  /* 0x0000000ca7a77223 */ /* 0x180fe2000001087e */
[----:B------:R-:W0:Y:S01]  /*d9b0*/  MUFU.EX2 R141, R141 ;  /* 0x0000008d008d7308 */ /* 0x000e220000000800 */
[----:B-1----:R-:W-:Y:S01]  /*d9c0*/  FADD.FTZ R5, R14, R5 ;  /* 0x000000050e057221 */ /* 0x002fe20000010000 */
[----:B------:R-:W-:Y:S01]  /*d9d0*/  FADD.FTZ R130, R180, R15 ;  /* 0x0000000fb4827221 */ /* 0x000fe20000010000 */
[----:B------:R-:W-:Y:S01]  /*d9e0*/  FFMA.FTZ R126, R165, R12, -R126 ;  /* 0x0000000ca57e7223 */ /* 0x000fe2000001087e */
[----:B------:R-:W-:Y:S01]  /*d9f0*/  IMAD.U32 R21, RZ, RZ, UR14 ;  /* 0x0000000eff157e24 */ /* 0x000fe2000f8e00ff */
[----:B------:R-:W-:Y:S01]  /*da00*/  ISETP.GT.AND P2, PT, R13, UR6, PT ;  /* 0x000000060d007c0c */ /* 0x000fe2000bf44270 */
[----:B------:R-:W-:Y:S01]  /*da10*/  FADD.FTZ R15, R135, R130 ;  /* 0x00000082870f7221 */ /* 0x000fe20000010000 */
[----:B------:R-:W-:Y:S01]  /*da20*/  F2FP.F16.F32.PACK_AB R184, R169, R184 ;  /* 0x000000b8a9b8723e */ /* 0x000fe200000000ff */
[----:B------:R-:W1:Y:S01]  /*da30*/  MUFU.EX2 R22, R22 ;  /* 0x0000001600167308 */ /* 0x000e620000000800 */
[----:B--2---:R-:W-:Y:S01]  /*da40*/  FADD.FTZ R8, R20, R5 ;  /* 0x0000000514087221 */ /* 0x004fe20000010000 */
[----:B------:R-:W-:Y:S01]  /*da50*/  FADD.FTZ R130, R182, R15 ;  /* 0x0000000fb6827221 */ /* 0x000fe20000010000 */
[----:B------:R-:W-:Y:S01]  /*da60*/  @!P1 VIADD R21, R21, 0x30860 ;  /* 0x0003086015159836 */ /* 0x000fe20000000000 */
[----:B------:R-:W-:Y:S01]  /*da70*/  F2FP.F16.F32.PACK_AB R186, R173, R186 ;  /* 0x000000baadba723e */ /* 0x000fe200000000ff */
[----:B------:R-:W-:Y:S01]  /*da80*/  VIADD R13, R13, 0xffffffff ;  /* 0xffffffff0d0d7836 */ /* 0x000fe20000000000 */
[----:B------:R-:W-:Y:S01]  /*da90*/  F2FP.F16.F32.PACK_AB R189, R14, R131 ;  /* 0x000000830ebd723e */ /* 0x000fe200000000ff */
[----:B------:R-:W-:Y:S01]  /*daa0*/  IMAD.MOV.U32 R14, RZ, RZ, R4 ;  /* 0x000000ffff0e7224 */ /* 0x000fe200078e0004 */
[----:B------:R-:W2:Y:S01]  /*dab0*/  MUFU.EX2 R153, R153 ;  /* 0x0000009900997308 */ /* 0x000ea20000000800 */
[----:B0-----:R-:W-:Y:S01]  /*dac0*/  FADD.FTZ R5, R141, R8 ;  /* 0x000000088d057221 */ /* 0x001fe20000010000 */
[----:B------:R-:W-:-:S02]  /*dad0*/  @!P1 PRMT R21, RZ, 0x654, R21 ;  /* 0x00000654ff159816 */ /* 0x000fc40000000015 */
[----:B------:R-:W-:Y:S02]  /*dae0*/  F2FP.F16.F32.PACK_AB R188, R188, R207 ;  /* 0x000000cfbcbc723e */ /* 0x000fe400000000ff */
[----:B------:R0:W-:Y:S01]  /*daf0*/  @!P1 SYNCS.ARRIVE.TRANS64.RED.A1T0 RZ, [R21+URZ], RZ ;  /* 0x000000ff15ff99a7 */ /* 0x0001e2000810043f */
[----:B------:R-:W-:Y:S01]  /*db00*/  F2FP.F16.F32.PACK_AB R190, R201, R190 ;  /* 0x000000bec9be723e */ /* 0x000fe200000000ff */
[----:B------:R-:W3:Y:S01]  /*db10*/  MUFU.EX2 R120, R120 ;  /* 0x0000007800787308 */ /* 0x000ee20000000800 */
[----:B-1----:R-:W-:Y:S01]  /*db20*/  FADD.FTZ R8, R22, R5 ;  /* 0x0000000516087221 */ /* 0x002fe20000010000 */
[----:B------:R-:W-:Y:S02]  /*db30*/  F2FP.F16.F32.PACK_AB R180, R135, R180 ;  /* 0x000000b487b4723e */ /* 0x000fe400000000ff */
[----:B------:R-:W-:Y:S02]  /*db40*/  F2FP.F16.F32.PACK_AB R182, R145, R182 ;  /* 0x000000b691b6723e */ /* 0x000fe400000000ff */
[----:B------:R-:W-:-:S02]  /*db50*/  F2FP.F16.F32.PACK_AB R191, R141, R20 ;  /* 0x000000148dbf723e */ /* 0x000fc400000000ff */
[----:B------:R-:W1:Y:S01]  /*db60*/  MUFU.EX2 R157, R157 ;  /* 0x0000009d009d7308 */ /* 0x000e620000000800 */
[C---:B--2---:R-:W-:Y:S01]  /*db70*/  FADD.FTZ R5, R153.reuse, R8 ;  /* 0x0000000899057221 */ /* 0x044fe20000010000 */
[----:B------:R-:W-:-:S06]  /*db80*/  F2FP.F16.F32.PACK_AB R185, R153, R22 ;  /* 0x0000001699b9723e */ /* 0x000fcc00000000ff */
[----:B------:R-:W2:Y:S01]  /*db90*/  MUFU.EX2 R181, R181 ;  /* 0x000000b500b57308 */ /* 0x000ea20000000800 */
[----:B---3--:R-:W-:Y:S01]  /*dba0*/  FADD.FTZ R8, R120, R5 ;  /* 0x0000000578087221 */ /* 0x008fe20000010000 */
[----:B------:R-:W-:-:S04]  /*dbb0*/  FADD.FTZ R5, R145, R130 ;  /* 0x0000008291057221 */ /* 0x000fc80000010000 */
[----:B------:R-:W-:Y:S01]  /*dbc0*/  FADD.FTZ R130, R176, R5 ;  /* 0x00000005b0827221 */ /* 0x000fe20000010000 */
[----:B------:R-:W-:Y:S01]  /*dbd0*/  F2FP.F16.F32.PACK_AB R176, R151, R176 ;  /* 0x000000b097b0723e */ /* 0x000fe200000000ff */
[----:B------:R-:W3:Y:S01]  /*dbe0*/  MUFU.EX2 R122, R122 ;  /* 0x0000007a007a7308 */ /* 0x000ee20000000800 */
[----:B-1----:R-:W-:Y:S01]  /*dbf0*/  FADD.FTZ R8, R157, R8 ;  /* 0x000000089d087221 */ /* 0x002fe20000010000 */
[----:B------:R-:W-:Y:S01]  /*dc00*/  FADD.FTZ R15, R151, R130 ;  /* 0x00000082970f7221 */ /* 0x000fe20000010000 */
[----:B------:R-:W-:-:S05]  /*dc10*/  F2FP.F16.F32.PACK_AB R187, R157, R120 ;  /* 0x000000789dbb723e */ /* 0x000fca00000000ff */
[----:B------:R-:W1:Y:S01]  /*dc20*/  MUFU.EX2 R178, R178 ;  /* 0x000000b200b27308 */ /* 0x000e620000000800 */
[----:B--2---:R-:W-:-:S07]  /*dc30*/  FADD.FTZ R5, R181, R8 ;  /* 0x00000008b5057221 */ /* 0x004fce0000010000 */
        /* <DEDUP_REMOVED lines=23> */
[----:B---3--:R-:W-:Y:S01]  /*ddb0*/  FADD.FTZ R130, R174, R15 ;  /* 0x0000000fae827221 */ /* 0x008fe20000010000 */
[----:B------:R-:W-:-:S06]  /*ddc0*/  IMAD.MOV.U32 R15, RZ, RZ, R3 ;  /* 0x000000ffff0f7224 */ /* 0x000fcc00078e0003 */
[----:B------:R-:W3:Y:S01]  /*ddd0*/  MUFU.EX2 R133, R133 ;  /* 0x0000008500857308 */ /* 0x000ee20000000800 */
[----:B-1----:R-:W-:-:S07]  /*dde0*/  FADD.FTZ R8, R179, R8 ;  /* 0x00000008b3087221 */ /* 0x002fce0000010000 */
[----:B------:R-:W1:Y:S01]  /*ddf0*/  MUFU.EX2 R168, R168 ;  /* 0x000000a800a87308 */ /* 0x000e620000000800 */
[C---:B--2---:R-:W-:Y:S01]  /*de00*/  FADD.FTZ R5, R147.reuse, R130 ;  /* 0x0000008293057221 */ /* 0x044fe20000010000 */
[----:B------:R-:W-:-:S06]  /*de10*/  F2FP.F16.F32.PACK_AB R174, R147, R174 ;  /* 0x000000ae93ae723e */ /* 0x000fcc00000000ff */
[----:B------:R2:W4:Y:S01]  /*de20*/  MUFU.EX2 R23, R183 ;  /* 0x000000b700177308 */ /* 0x0005220000000800 */
[C---:B---3--:R-:W-:Y:S01]  /*de30*/  FADD.FTZ R8, R133.reuse, R8 ;  /* 0x0000000885087221 */ /* 0x048fe20000010000 */
[----:B------:R-:W-:-:S06]  /*de40*/  F2FP.F16.F32.PACK_AB R179, R133, R179 ;  /* 0x000000b385b3723e */ /* 0x000fcc00000000ff */
[----:B------:R-:W3:Y:S01]  /*de50*/  MUFU.EX2 R129, R129 ;  /* 0x0000008100817308 */ /* 0x000ee20000000800 */
[----:B-1----:R-:W-:Y:S01]  /*de60*/  FADD.FTZ R130, R168, R5 ;  /* 0x00000005a8827221 */ /* 0x002fe20000010000 */
[----:B--2---:R-:W-:-:S06]  /*de70*/  F2FP.F16.F32.PACK_AB R183, R124, R121 ;  /* 0x000000797cb7723e */ /* 0x004fcc00000000ff */
[----:B------:R-:W1:Y:S01]  /*de80*/  MUFU.EX2 R139, R139 ;  /* 0x0000008b008b7308 */ /* 0x000e620000000800 */
[----:B----4-:R-:W-:-:S07]  /*de90*/  FADD.FTZ R8, R23, R8 ;  /* 0x0000000817087221 */ /* 0x010fce0000010000 */
[----:B------:R-:W2:Y:S01]  /*dea0*/  MUFU.EX2 R170, R170 ;  /* 0x000000aa00aa7308 */ /* 0x000ea20000000800 */
[C---:B---3--:R-:W-:Y:S01]  /*deb0*/  FADD.FTZ R5, R129.reuse, R130 ;  /* 0x0000008281057221 */ /* 0x048fe20000010000 */
[----:B------:R-:W-:-:S06]  /*dec0*/  F2FP.F16.F32.PACK_AB R168, R129, R168 ;  /* 0x000000a881a8723e */ /* 0x000fcc00000000ff */
        /* <DEDUP_REMOVED lines=11> */
[----:B--2---:R-:W-:-:S07]  /*df80*/  FADD.FTZ R5, R134, R5 ;  /* 0x0000000586057221 */ /* 0x004fce0000010000 */
[----:B------:R-:W2:Y:S01]  /*df90*/  MUFU.EX2 R125, R125 ;  /* 0x0000007d007d7308 */ /* 0x000ea20000000800 */
[C---:B---3--:R-:W-:Y:S01]  /*dfa0*/  FADD.FTZ R5, R137.reuse, R5 ;  /* 0x0000000589057221 */ /* 0x048fe20000010000 */
[----:B------:R-:W-:-:S06]  /*dfb0*/  F2FP.F16.F32.PACK_AB R169, R137, R134 ;  /* 0x0000008689a9723e */ /* 0x000fcc00000000ff */
[----:B------:R-:W3:Y:S01]  /*dfc0*/  MUFU.EX2 R126, R126 ;  /* 0x0000007e007e7308 */ /* 0x000ee20000000800 */
[----:B-1----:R-:W-:Y:S01]  /*dfd0*/  FADD.FTZ R5, R136, R5 ;  /* 0x0000000588057221 */ /* 0x002fe20000010000 */
[C---:B--2---:R-:W-:Y:S01]  /*dfe0*/  FADD.FTZ R8, R125.reuse, R130 ;  /* 0x000000827d087221 */ /* 0x044fe20000010000 */
[----:B------:R-:W-:Y:S02]  /*dff0*/  F2FP.F16.F32.PACK_AB R170, R125, R170 ;  /* 0x000000aa7daa723e */ /* 0x000fe400000000ff */
[C---:B---3--:R-:W-:Y:S01]  /*e000*/  FADD.FTZ R5, R126.reuse, R5 ;  /* 0x000000057e057221 */ /* 0x048fe20000010000 */
[----:B------:R-:W-:Y:S01]  /*e010*/  F2FP.F16.F32.PACK_AB R171, R126, R136 ;  /* 0x000000887eab723e */ /* 0x000fe200000000ff */
[----:B0-----:R-:W-:Y:S06]  /*e020*/  @P2 BRA `(.L_x_990) ;  /* 0xffffffc800a42947 */ /* 0x001fec000383ffff */
.L_x_973:
        /* <DEDUP_REMOVED lines=99> */
.L_x_991:
[----:B------:R-:W-:Y:S01]  /*e660*/  ULEA UR5, UR4, UR58, 0x3 ;  /* 0x0000003a04057291 */ /* 0x000fe2000f8e183f */
[----:B------:R-:W-:-:S05]  /*e670*/  IMAD.U32 R0, RZ, RZ, UR7 ;  /* 0x00000007ff007e24 */ /* 0x000fca000f8e00ff */
[----:B------:R-:W-:-:S04]  /*e680*/  SHF.L.U32 R0, R0, 0x1f, RZ ;  /* 0x0000001f00007819 */ /* 0x000fc800000006ff */
[----:B------:R0:W1:Y:S01]  /*e690*/  SYNCS.PHASECHK.TRANS64.TRYWAIT P2, [UR5+0x30850], R0 ;  /* 0x03085000ff0075a7 */ /* 0x0000620008040145 */
[----:B------:R-:W-:Y:S05]  /*e6a0*/  @!P0 BRA `(.L_x_992) ;  /* 0x0000000000048947 */ /* 0x000fea0003800000 */
[----:B------:R-:W-:Y:S01]  /*e6b0*/  BPT.TRAP 0x1 ;  /* 0x000000040000795c */ /* 0x000fe20000300000 */
.L_x_992:
[----:B-1----:R-:W-:Y:S05]  /*e6c0*/  @P2 BRA `(.L_x_993) ;  /* 0x0000000000082947 */ /* 0x002fea0003800000 */
[----:B------:R-:W1:Y:S02]  /*e6d0*/  SYNCS.PHASECHK.TRANS64.TRYWAIT P0, [UR5+0x30850], R0 ;  /* 0x03085000ff0075a7 */ /* 0x000e640008000145 */
[----:B-1----:R-:W-:Y:S05]  /*e6e0*/  @!P0 BRA `(.L_x_994) ;  /* 0x0000007000bc8947 */ /* 0x002fea0003800000 */
.L_x_993:
[----:B------:R-:W-:Y:S01]  /*e6f0*/  UIADD3 UR58, UR58, 0x400, URZ ;  /* 0x000004003a3a7890 */ /* 0x000fe2000fffe03f */
[----:B------:R-:W-:Y:S01]  /*e700*/  WARPGROUP.ARRIVE ;  /* 0x00000000000079c5 */ /* 0x000fe20000000000 */
[----:B------:R-:W-:Y:S01]  /*e710*/  UMOV UR7, 0x40000040 ;  /* 0x4000004000077882 */ /* 0x000fe20000000000 */
[----:B-1----:R-:W1:Y:S01]  /*e720*/  SHFL.BFLY PT, R7, R8, 0x2, 0x1f ;  /* 0x0c401f0008077f89 */ /* 0x002e6200000e0000 */
[----:B------:R-:W-:Y:S01]  /*e730*/  USHF.R.U32.HI UR58, URZ, 0x4, UR58 ;  /* 0x000000043f3a7899 */ /* 0x000fe2000801163a */
[----:B------:R-:W-:Y:S02]  /*e740*/  IMAD.U32 R11, RZ, RZ, UR5 ;  /* 0x00000005ff0b7e24 */ /* 0x000fe4000f8e00ff */
[----:B0-----:R-:W0:Y:S01]  /*e750*/  SHFL.BFLY PT, R0, R5, 0x2, 0x1f ;  /* 0x0c401f0005007f89 */ /* 0x001e2200000e0000 */
[----:B------:R-:W-:Y:S01]  /*e760*/  ULOP3.LUT UR58, UR58, 0x3fff, URZ, 0xc0, !UPT ;  /* 0x00003fff3a3a7892 */ /* 0x000fe2000f8ec03f */
[----:B------:R-:W-:Y:S02]  /*e770*/  @!P1 VIADD R11, R11, 0x30860 ;  /* 0x000308600b0b9836 */ /* 0x000fe40000000000 */
[----:B------:R-:W-:Y:S01]  /*e780*/  IMAD.MOV.U32 R2, RZ, RZ, -0x800000 ;  /* 0xff800000ff027424 */ /* 0x000fe200078e00ff */
[----:B------:R-:W-:-:S02]  /*e790*/  ULOP3.LUT UR58, UR58, 0x3000000, URZ, 0xfc, !UPT ;  /* 0x030000003a3a7892 */ /* 0x000fc4000f8efc3f */
[----:B------:R-:W-:Y:S02]  /*e7a0*/  @!P1 PRMT R11, RZ, 0x654, R11 ;  /* 0x00000654ff0b9816 */ /* 0x000fe4000000000b */
[----:B------:R-:W-:-:S07]  /*e7b0*/  UIMAD UR4, UR4, 0x900, UR58 ;  /* 0x00000900040478a4 */ /* 0x000fce000f8e023a */
[----:B------:R-:W-:Y:S02]  /*e7c0*/  UMOV UR6, UR4 ;  /* 0x0000000400067c82 */ /* 0x000fe40008000000 */
[----:B------:R-:W-:Y:S01]  /*e7d0*/  HGMMA.64x192x16.F32 R24, R188, gdesc[UR4].tnspB, R24, gsb0 ;  /* 0x42e00004bc187df0 */ /* 0x000fe20008000818 */
[----:B------:R-:W-:Y:S01]  /*e7e0*/  UIADD3 UR6, UR4, 0x80, URZ ;  /* 0x0000008004067890 */ /* 0x000fe2000fffe03f */
[----:B-1----:R-:W-:Y:S01]  /*e7f0*/  FADD.FTZ R7, R7, R8 ;  /* 0x0000000807077221 */ /* 0x002fe20000010000 */
[----:B------:R-:W-:Y:S01]  /*e800*/  UMOV UR7, 0x40000040 ;  /* 0x4000004000077882 */ /* 0x000fe20000000000 */
[----:B------:R-:W-:Y:S02]  /*e810*/  IMAD.MOV.U32 R8, RZ, RZ, RZ ;  /* 0x000000ffff087224 */ /* 0x000fe400078e00ff */
[----:B0-----:R-:W-:Y:S01]  /*e820*/  FADD.FTZ R6, R0, R5 ;  /* 0x0000000500067221 */ /* 0x001fe20000010000 */
[----:B------:R-:W-:Y:S01]  /*e830*/  IMAD.MOV.U32 R5, RZ, RZ, RZ ;  /* 0x000000ffff057224 */ /* 0x000fe200078e00ff */
[----:B------:R-:W0:Y:S04]  /*e840*/  SHFL.BFLY PT, R0, R7, 0x1, 0x1f ;  /* 0x0c201f0007007f89 */ /* 0x000e2800000e0000 */
[----:B------:R-:W1:Y:S01]  /*e850*/  SHFL.BFLY PT, R9, R6, 0x1, 0x1f ;  /* 0x0c201f0006097f89 */ /* 0x000e6200000e0000 */
[----:B0-----:R-:W-:Y:S01]  /*e860*/  FADD.FTZ R13, R7, R0 ;  /* 0x00000000070d7221 */ /* 0x001fe20000010000 */
[----:B------:R-:W-:-:S02]  /*e870*/  IMAD.MOV.U32 R0, RZ, RZ, -0x800000 ;  /* 0xff800000ff007424 */ /* 0x000fc400078e00ff */
[----:B-1----:R-:W-:Y:S02]  /*e880*/  FADD.FTZ R14, R6, R9 ;  /* 0x00000009060e7221 */ /* 0x002fe40000010000 */
[----:B------:R-:W-:-:S03]  /*e890*/  FSETP.NE.FTZ.AND P0, PT, R13, RZ, PT ;  /* 0x000000ff0d00720b */ /* 0x000fc60003f15000 */
[----:B------:R-:W-:-:S10]  /*e8a0*/  FSETP.NE.FTZ.AND P2, PT, R14, RZ, PT ;  /* 0x000000ff0e00720b */ /* 0x000fd40003f55000 */
[----:B------:R-:W0:Y:S01]  /*e8b0*/  @P0 MUFU.LG2 R9, R13 ;  /* 0x0000000d00090308 */ /* 0x000e220000000c00 */
[C---:B------:R-:W-:Y:S02]  /*e8c0*/  @P0 FMUL.FTZ R7, R12.reuse, 0.69314718246459960938 ;  /* 0x3f3172180c070820 */ /* 0x040fe40000410000 */
[----:B------:R-:W-:-:S05]  /*e8d0*/  @P2 FMUL.FTZ R15, R12, 0.69314718246459960938 ;  /* 0x3f3172180c0f2820 */ /* 0x000fca0000410000 */
        /* <DEDUP_REMOVED lines=130> */
.L_x_924:
        /* <DEDUP_REMOVED lines=20> */
[----:B---3--:R-:W-:Y:S01]  /*f240*/  USHF.R.S32.HI UR10, URZ, 0x1f, UR12 ;  /* 0x0000001f3f0a7899 */ /* 0x008fe2000801140c */
[----:B------:R-:W-:-:S03]  /*f250*/  ULDC.64 UR8, c[0x0][0xb38] ;  /* 0x0002ce0000087ab9 */ /* 0x000fc60000000a00 */
[----:B------:R-:W-:Y:S01]  /*f260*/  SHF.R.S32.HI R3, RZ, 0x1f, R4 ;  /* 0x0000001fff037819 */ /* 0x000fe20000011404 */
[----:B------:R-:W-:Y:S01]  /*f270*/  UIMAD UR7, UR7, UR8, URZ ;  /* 0x00000008070772a4 */ /* 0x000fe2000f8e023f */
[----:B------:R-:W0:Y:S02]  /*f280*/  LDC.64 R14, c[0x0][0xb40] ;  /* 0x0002d000ff0e7b82 */ /* 0x000e240000000a00 */
[CC--:B------:R-:W-:Y:S02]  /*f290*/  LEA.HI R5, R3.reuse, R4.reuse, RZ, 0x7 ;  /* 0x0000000403057211 */ /* 0x0c0fe400078f38ff */
[----:B------:R-:W-:Y:S02]  /*f2a0*/  LEA.HI R10, R3, R4, RZ, 0x2 ;  /* 0x00000004030a7211 */ /* 0x000fe400078f10ff */
[C---:B------:R-:W-:Y:S02]  /*f2b0*/  LOP3.LUT R7, R5.reuse, 0xffffff80, RZ, 0xc0, !PT ;  /* 0xffffff8005077812 */ /* 0x040fe400078ec0ff */
[----:B------:R-:W-:Y:S01]  /*f2c0*/  SHF.R.S32.HI R6, RZ, 0x7, R5 ;  /* 0x00000007ff067819 */ /* 0x000fe20000011405 */
[----:B------:R-:W1:Y:S02]  /*f2d0*/  @P0 LDC R13, c[0x0][0xbf0] ;  /* 0x0002fc00ff0d0b82 */ /* 0x000e640000000800 */
[----:B------:R-:W-:Y:S01]  /*f2e0*/  IMAD.IADD R20, R4, 0x1, -R7 ;  /* 0x0000000104147824 */ /* 0x000fe200078e0a07 */
[----:B------:R-:W-:-:S02]  /*f2f0*/  LEA.HI R3, R5, R6, RZ, 0x1 ;  /* 0x0000000605037211 */ /* 0x000fc400078f08ff */
[----:B------:R-:W-:Y:S02]  /*f300*/  LOP3.LUT R5, R10, 0xfffffffc, RZ, 0xc0, !PT ;  /* 0xfffffffc0a057812 */ /* 0x000fe400078ec0ff */
[----:B------:R-:W-:Y:S01]  /*f310*/  SHF.R.S32.HI R7, RZ, 0x1f, R20 ;  /* 0x0000001fff077819 */ /* 0x000fe20000011414 */
[----:B------:R-:W3:Y:S01]  /*f320*/  LDC.64 R10, c[0x0][0xbd8] ;  /* 0x0002f600ff0a7b82 */ /* 0x000ee20000000a00 */
[----:B------:R-:W-:Y:S01]  /*f330*/  LOP3.LUT R3, R3, 0x3fffffe, RZ, 0xc0, !PT ;  /* 0x03fffffe03037812 */ /* 0x000fe200078ec0ff */
[----:B------:R-:W-:Y:S01]  /*f340*/  IMAD.IADD R5, R4, 0x1, -R5 ;  /* 0x0000000104057824 */ /* 0x000fe200078e0a05 */
[----:B------:R-:W-:Y:S01]  /*f350*/  LEA.HI R22, R7, R20, RZ, 0x2 ;  /* 0x0000001407167211 */ /* 0x000fe200078f10ff */
[----:B----4-:R-:W-:Y:S01]  /*f360*/  IMAD R21, R21, R18, UR11 ;  /* 0x0000000b15157e24 */ /* 0x010fe2000f8e0212 */
[----:B------:R-:W-:Y:S01]  /*f370*/  LEA.HI R7, R7, R20, RZ, 0x5 ;  /* 0x0000001407077211 */ /* 0x000fe200078f28ff */
[----:B------:R-:W-:Y:S01]  /*f380*/  IMAD.IADD R3, R6, 0x1, -R3 ;  /* 0x0000000106037824 */ /* 0x000fe200078e0a03 */
[--C-:B------:R-:W-:Y:S01]  /*f390*/  SHF.R.S32.HI R8, RZ, 0x2, R22.reuse ;  /* 0x00000002ff087819 */ /* 0x100fe20000011416 */
[----:B------:R-:W4:Y:S01]  /*f3a0*/  @P0 LDC R23, c[0x0][0xbec] ;  /* 0x0002fb00ff170b82 */ /* 0x000f220000000800 */
[----:B------:R-:W-:-:S02]  /*f3b0*/  SHF.R.S32.HI R9, RZ, 0x1f, R22 ;  /* 0x0000001fff097819 */ /* 0x000fc40000011416 */
[----:B------:R-:W-:Y:S02]  /*f3c0*/  LEA.HI R6, R5, R5, RZ, 0x1 ;  /* 0x0000000505067211 */ /* 0x000fe400078f08ff */
[----:B------:R-:W-:Y:S02]  /*f3d0*/  LEA.HI R9, R9, R8, RZ, 0x3 ;  /* 0x0000000809097211 */ /* 0x000fe400078f18ff */
[----:B------:R-:W-:Y:S01]  /*f3e0*/  LOP3.LUT R6, R6, 0x1ffffffe, RZ, 0xc0, !PT ;  /* 0x1ffffffe06067812 */ /* 0x000fe200078ec0ff */
[----:B------:R-:W5:Y:S01]  /*f3f0*/  @P0 LDC R120, c[0x0][0xbf0] ;  /* 0x0002fc00ff780b82 */ /* 0x000f620000000800 */
[----:B------:R-:W-:Y:S02]  /*f400*/  LOP3.LUT R9, R9, 0xfffffff8, RZ, 0xc0, !PT ;  /* 0xfffffff809097812 */ /* 0x000fe400078ec0ff */
[----:B------:R-:W-:Y:S01]  /*f410*/  SHF.R.S32.HI R7, RZ, 0x5, R7 ;  /* 0x00000005ff077819 */ /* 0x000fe20000011407 */
[----:B------:R-:W-:Y:S02]  /*f420*/  IMAD.IADD R12, R5, 0x1, -R6 ;  /* 0x00000001050c7824 */ /* 0x000fe400078e0a06 */
[----:B------:R-:W-:-:S02]  /*f430*/  IMAD.IADD R4, R8, 0x1, -R9 ;  /* 0x0000000108047824 */ /* 0x000fc400078e0a09 */
[----:B------:R-:W0:Y:S01]  /*f440*/  @P0 LDC R9, c[0x0][0xbec] ;  /* 0x0002fb00ff090b82 */ /* 0x000e220000000800 */
[----:B------:R-:W-:Y:S02]  /*f450*/  IMAD.U32 R5, RZ, RZ, UR5 ;  /* 0x00000005ff057e24 */ /* 0x000fe4000f8e00ff */
[----:B------:R-:W-:Y:S02]  /*f460*/  IMAD R6, R7, 0x10, R4 ;  /* 0x0000001007067824 */ /* 0x000fe400078e0204 */
[----:B---3--:R-:W-:Y:S02]  /*f470*/  IMAD R8, R10, UR10, RZ ;  /* 0x0000000a0a087c24 */ /* 0x008fe4000f8e02ff */
[----:B------:R-:W-:Y:S02]  /*f480*/  IMAD R3, R3, 0x40, R6 ;  /* 0x0000004003037824 */ /* 0x000fe400078e0206 */
[----:B------:R-:W-:Y:S01]  /*f490*/  IMAD.U32 R4, RZ, RZ, UR4 ;  /* 0x00000004ff047e24 */ /* 0x000fe2000f8e00ff */
[----:B------:R-:W-:Y:S01]  /*f4a0*/  UIMAD.WIDE.U32 UR4, UR13, UR8, URZ ;  /* 0x000000080d0472a5 */ /* 0x000fe2000f8e003f */
[----:B------:R-:W-:Y:S01]  /*f4b0*/  IMAD.U32 R5, RZ, RZ, UR6 ;  /* 0x00000006ff057e24 */ /* 0x000fe2000f8e00ff */
[----:B------:R-:W-:Y:S01]  /*f4c0*/  UIMAD UR6, UR13, UR9, UR7 ;  /* 0x000000090d0672a4 */ /* 0x000fe2000f8e0207 */
[----:B------:R-:W-:-:S02]  /*f4d0*/  IMAD R6, R12, 0x8, R3 ;  /* 0x000000080c067824 */ /* 0x000fc400078e0203 */
[----:B------:R-:W-:Y:S01]  /*f4e0*/  IMAD R11, R11, UR12, R8 ;  /* 0x0000000c0b0b7c24 */ /* 0x000fe2000f8e0208 */
[----:B------:R-:W-:Y:S01]  /*f4f0*/  UIADD3 UR6, UR5, UR6, URZ ;  /* 0x0000000605067290 */ /* 0x000fe2000fffe03f */
[----:B--2---:R-:W-:Y:S01]  /*f500*/  IMAD R8, R16, 0x80, R6 ;  /* 0x0000008010087824 */ /* 0x004fe200078e0206 */
[----:B------:R-:W-:Y:S01]  /*f510*/  ULDC.64 UR8, c[0x0][0xb28] ;  /* 0x0002ca0000087ab9 */ /* 0x000fe20000000a00 */
[----:B------:R-:W-:-:S04]  /*f520*/  IMAD.WIDE.U32 R4, R10, UR12, R4 ;  /* 0x0000000c0a047c25 */ /* 0x000fc8000f8e0004 */
[----:B------:R-:W-:Y:S02]  /*f530*/  IMAD.U32 R7, RZ, RZ, UR5 ;  /* 0x00000005ff077e24 */ /* 0x000fe4000f8e00ff */
[----:B0-----:R-:W-:-:S04]  /*f540*/  @P0 IMAD.HI.U32 R10, R8, R9, RZ ;  /* 0x00000009080a0227 */ /* 0x001fc800078e00ff */
[C---:B------:R-:W-:Y:S02]  /*f550*/  IMAD R12, R14.reuse, UR10, RZ ;  /* 0x0000000a0e0c7c24 */ /* 0x040fe4000f8e02ff */
[----:B------:R-:W-:Y:S01]  /*f560*/  IMAD.U32 R6, RZ, RZ, UR4 ;  /* 0x00000004ff067e24 */ /* 0x000fe2000f8e00ff */
[----:B------:R-:W-:Y:S01]  /*f570*/  ULDC.64 UR4, c[0x0][0xbe0] ;  /* 0x0002f80000047ab9 */ /* 0x000fe20000000a00 */
[----:B------:R-:W-:Y:S01]  /*f580*/  IMAD.U32 R7, RZ, RZ, UR6 ;  /* 0x00000006ff077e24 */ /* 0x000fe2000f8e00ff */
[----:B------:R-:W-:Y:S01]  /*f590*/  ULDC.64 UR6, c[0x0][0xb48] ;  /* 0x0002d20000067ab9 */ /* 0x000fe20000000a00 */
[----:B------:R-:W-:Y:S01]  /*f5a0*/  IMAD.MOV.U32 R9, RZ, RZ, R8 ;  /* 0x000000ffff097224 */ /* 0x000fe200078e0008 */
[----:B-1----:R-:W-:Y:S01]  /*f5b0*/  @P0 SHF.R.U32.HI R9, RZ, R13, R10 ;  /* 0x0000000dff090219 */ /* 0x002fe2000001160a */
[----:B------:R-:W-:Y:S01]  /*f5c0*/  IMAD R13, R15, UR12, R12 ;  /* 0x0000000c0f0d7c24 */ /* 0x000fe2000f8e020c */
[----:B------:R-:W-:Y:S01]  /*f5d0*/  SHF.R.S32.HI R12, RZ, 0x1f, R21 ;  /* 0x0000001fff0c7819 */ /* 0x000fe20000011415 */
[----:B------:R-:W-:-:S04]  /*f5e0*/  IMAD.WIDE.U32 R6, R14, UR12, R6 ;  /* 0x0000000c0e067c25 */ /* 0x000fc8000f8e0006 */
[----:B------:R-:W-:Y:S02]  /*f5f0*/  IMAD.IADD R5, R5, 0x1, R11 ;  /* 0x0000000105057824 */ /* 0x000fe400078e020b */
[----:B----4-:R-:W-:-:S04]  /*f600*/  @P0 IMAD.HI.U32 R23, R8, R23, RZ ;  /* 0x0000001708170227 */ /* 0x010fc800078e00ff */
[----:B------:R-:W-:Y:S02]  /*f610*/  IMAD.IADD R7, R7, 0x1, R13 ;  /* 0x0000000107077824 */ /* 0x000fe400078e020d */
[----:B------:R-:W-:Y:S02]  /*f620*/  IMAD R13, R12, UR6, RZ ;  /* 0x000000060c0d7c24 */ /* 0x000fe4000f8e02ff */
[----:B------:R-:W-:-:S04]  /*f630*/  IMAD.WIDE.U32 R4, R21, UR4, R4 ;  /* 0x0000000415047c25 */ /* 0x000fc8000f8e0004 */
[----:B------:R-:W-:Y:S01]  /*f640*/  IMAD.MOV.U32 R11, RZ, RZ, R8 ;  /* 0x000000ffff0b7224 */ /* 0x000fe200078e0008 */
[----:B-----5:R-:W-:Y:S01]  /*f650*/  @P0 SHF.R.U32.HI R11, RZ, R120, R23 ;  /* 0x00000078ff0b0219 */ /* 0x020fe20000011617 */
[----:B------:R-:W-:Y:S01]  /*f660*/  IMAD R10, R12, UR4, RZ ;  /* 0x000000040c0a7c24 */ /* 0x000fe2000f8e02ff */
[----:B------:R-:W-:Y:S01]  /*f670*/  IADD3 R4, P0, R9, R4, RZ ;  /* 0x0000000409047210 */ /* 0x000fe20007f1e0ff */
[C---:B------:R-:W-:Y:S01]  /*f680*/  IMAD R15, R21.reuse, UR7, R13 ;  /* 0x00000007150f7c24 */ /* 0x040fe2000f8e020d */
[--C-:B------:R-:W-:Y:S01]  /*f690*/  SHF.R.S32.HI R13, RZ, 0x1f, R9.reuse ;  /* 0x0000001fff0d7819 */ /* 0x100fe20000011409 */
[----:B------:R-:W-:Y:S02]  /*f6a0*/  IMAD.MOV R9, RZ, RZ, -R9 ;  /* 0x000000ffff097224 */ /* 0x000fe400078e0a09 */
[----:B------:R-:W-:Y:S01]  /*f6b0*/  IMAD R12, R21, UR5, R10 ;  /* 0x00000005150c7c24 */ /* 0x000fe2000f8e020a */
[--C-:B------:R-:W-:Y:S01]  /*f6c0*/  SHF.R.S32.HI R10, RZ, 0x1f, R11.reuse ;  /* 0x0000001fff0a7819 */ /* 0x100fe2000001140b */
[----:B------:R-:W-:Y:S01]  /*f6d0*/  IMAD.MOV R14, RZ, RZ, -R11 ;  /* 0x000000ffff0e7224 */ /* 0x000fe200078e0a0b */
[----:B------:R-:W-:Y:S01]  /*f6e0*/  ULDC.64 UR4, c[0x0][0xb30] ;  /* 0x0002cc0000047ab9 */ /* 0x000fe20000000a00 */
[----:B------:R-:W-:Y:S01]  /*f6f0*/  IMAD R9, R17, R9, R8 ;  /* 0x0000000911097224 */ /* 0x000fe200078e0208 */
[----:B------:R-:W-:Y:S01]  /*f700*/  IADD3.X R5, R13, R5, R12, P0, !PT ;  /* 0x000000050d057210 */ /* 0x000fe200007fe40c */
[----:B------:R-:W-:Y:S01]  /*f710*/  IMAD.WIDE.U32 R6, R21, UR6, R6 ;  /* 0x0000000615067c25 */ /* 0x000fe2000f8e0006 */
[----:B------:R-:W-:-:S03]  /*f720*/  ULDC.64 UR6, c[0x0][0xbc8] ;  /* 0x0002f20000067ab9 */ /* 0x000fc60000000a00 */
        /* <DEDUP_REMOVED lines=15> */
[C---:B------:R-:W-:Y:S01]  /*f820*/  IMAD R15, R13.reuse, UR9, R10 ;  /* 0x000000090d0f7c24 */ /* 0x040fe2000f8e020a */
[----:B------:R-:W-:Y:S01]  /*f830*/  LEA R12, P0, R4, UR6, 0x2 ;  /* 0x00000006040c7c11 */ /* 0x000fe2000f8010ff */
[----:B------:R-:W-:Y:S01]  /*f840*/  IMAD.WIDE.U32 R8, R13, UR8, R6 ;  /* 0x000000080d087c25 */ /* 0x000fe2000f8e0006 */
[----:B------:R-:W-:Y:S01]  /*f850*/  ULDC.64 UR8, c[0x0][0xb00] ;  /* 0x0002c00000087ab9 */ /* 0x000fe20000000a00 */
[----:B------:R-:W-:Y:S02]  /*f860*/  ULDC UR6, c[0x0][0xa88] ;  /* 0x0002a20000067ab9 */ /* 0x000fe40000000800 */
[----:B------:R-:W-:Y:S01]  /*f870*/  IMAD.IADD R5, R5, 0x1, R11 ;  /* 0x0000000105057824 */ /* 0x000fe200078e020b */
[----:B------:R-:W-:Y:S01]  /*f880*/  LEA R6, P1, R8, UR8, 0x2 ;  /* 0x0000000808067c11 */ /* 0x000fe2000f8210ff */
[----:B------:R-:W-:Y:S01]  /*f890*/  IMAD.IADD R7, R9, 0x1, R15 ;  /* 0x0000000109077824 */ /* 0x000fe200078e020f */
[----:B------:R-:W-:Y:S01]  /*f8a0*/  SHFL.IDX PT, R10, R12, 0x1, 0x1c1f ;  /* 0x003c1f000c0a7f89 */ /* 0x000fe200000e0000 */
[----:B------:R-:W-:Y:S01]  /*f8b0*/  IMAD R3, R16, 0x80, R3 ;  /* 0x0000008010037824 */ /* 0x000fe200078e0203 */
[----:B------:R-:W-:Y:S01]  /*f8c0*/  LEA.HI.X R13, R4, UR7, R5, 0x2, P0 ;  /* 0x00000007040d7c11 */ /* 0x000fe200080f1405 */
[----:B0-----:R-:W-:Y:S01]  /*f8d0*/  ULEA UR4, UR5, UR4, 0x18 ;  /* 0x0000000405047291 */ /* 0x001fe2000f8ec03f */
[----:B------:R-:W-:Y:S01]  /*f8e0*/  LEA.HI.X R7, R8, UR9, R7, 0x2, P1 ;  /* 0x0000000908077c11 */ /* 0x000fe200088f1407 */
[----:B------:R-:W-:Y:S01]  /*f8f0*/  IMAD R18, R17, UR6, RZ ;  /* 0x0000000611127c24 */ /* 0x000fe2000f8e02ff */
[----:B------:R-:W-:Y:S01]  /*f900*/  SHFL.IDX PT, R8, R12, RZ, 0x1c1f ;  /* 0x001c1fff0c087589 */ /* 0x000fe200000e0000 */
[----:B------:R-:W-:Y:S01]  /*f910*/  LOP3.LUT P0, RZ, R20, 0x3, RZ, 0xc0, !PT ;  /* 0x0000000314ff7812 */ /* 0x000fe2000780c0ff */
[C---:B------:R-:W-:Y:S01]  /*f920*/  VIADD R23, R3.reuse, 0x8 ;  /* 0x0000000803177836 */ /* 0x040fe20000000000 */
[----:B------:R-:W-:Y:S01]  /*f930*/  UIADD3 UR4, UR4, 0x30820, URZ ;  /* 0x0003082004047890 */ /* 0x000fe2000fffe03f */
[----:B------:R-:W0:Y:S01]  /*f940*/  SHFL.IDX PT, R9, R13, RZ, 0x1c1f ;  /* 0x001c1fff0d097589 */ /* 0x000e2200000e0000 */
[----:B------:R-:W-:-:S02]  /*f950*/  ISETP.GE.OR P1, PT, R3, R18, P0 ;  /* 0x000000120300720c */ /* 0x000fc40000726670 */
[-C--:B------:R-:W-:Y:S01]  /*f960*/  ISETP.GE.OR P0, PT, R23, R18.reuse, P0 ;  /* 0x000000121700720c */ /* 0x080fe20000706670 */
[----:B------:R1:W2:Y:S01]  /*f970*/  SHFL.IDX PT, R11, R13, 0x1, 0x1c1f ;  /* 0x003c1f000d0b7f89 */ /* 0x0002a200000e0000 */
[----:B------:R-:W-:Y:S01]  /*f980*/  ISETP.GE.AND P2, PT, R3, R18, PT ;  /* 0x000000120300720c */ /* 0x000fe20003f46270 */
[----:B------:R-:W-:Y:S02]  /*f990*/  UPRMT UR4, URZ, 0x654, UR4 ;  /* 0x000006543f047896 */ /* 0x000fe40008000004 */
[----:B------:R3:W4:Y:S01]  /*f9a0*/  SHFL.IDX PT, R4, R6, RZ, 0x1c1f ;  /* 0x001c1fff06047589 */ /* 0x00072200000e0000 */
[----:B-1----:R-:W-:-:S03]  /*f9b0*/  LOP3.LUT R13, R22, 0x7ffffffc, RZ, 0xc0, !PT ;  /* 0x7ffffffc160d7812 */ /* 0x002fc600078ec0ff */
[----:B------:R3:W1:Y:S03]  /*f9c0*/  SHFL.IDX PT, R5, R7, RZ, 0x1c1f ;  /* 0x001c1fff07057589 */ /* 0x00066600000e0000 */
[----:B------:R-:W-:Y:S01]  /*f9d0*/  SYNCS.ARRIVE.TRANS64.RED.A1T0 RZ, [UR4], RZ ;  /* 0x000000ffffff79a7 */ /* 0x000fe20008100404 */
[----:B------:R-:W-:-:S04]  /*f9e0*/  IMAD.IADD R13, R20, 0x1, -R13 ;  /* 0x00000001140d7824 */ /* 0x000fc800078e0a0d */
[----:B------:R-:W-:Y:S01]  /*f9f0*/  IMAD.SHL.U32 R3, R13, 0x2, RZ ;  /* 0x000000020d037824 */ /* 0x000fe200078e00ff */
[----:B0-----:R3:W-:Y:S04]  /*fa00*/  @!P1 ST.E desc[UR14][R8.64], R2 ;  /* 0x0000000208009985 */ /* 0x0017e8000c10190e */
[----:B--2---:R3:W-:Y:S01]  /*fa10*/  @!P0 ST.E desc[UR14][R10.64], R0 ;  /* 0x000000000a008985 */ /* 0x0047e2000c10190e */
[----:B------:R-:W-:Y:S05]  /*fa20*/  @P2 BRA `(.L_x_997) ;  /* 0x00000008003c2947 */ /* 0x000fea0003800000 */
[C---:B---3--:R-:W-:Y:S01]  /*fa30*/  VIADD R0, R3.reuse, 0x8 ;  /* 0x0000000803007836 */ /* 0x048fe20000000000 */
        /* <DEDUP_REMOVED lines=9> */
[----:B------:R-:W-:Y:S01]  /*fad0*/  VIADD R16, R3, 0x38 ;  /* 0x0000003803107836 */ /* 0x000fe20000000000 */
[----:B------:R-:W-:Y:S01]  /*fae0*/  ISETP.GE.AND P6, PT, R15, UR4, PT ;  /* 0x000000040f007c0c */ /* 0x000fe2000bfc6270 */
[----:B------:R-:W-:-:S02]  /*faf0*/  VIADD R17, R3, 0x40 ;  /* 0x0000004003117836 */ /* 0x000fc40000000000 */
[C---:B------:R-:W-:Y:S01]  /*fb00*/  VIADD R20, R3.reuse, 0x48 ;  /* 0x0000004803147836 */ /* 0x040fe20000000000 */
[----:B------:R-:W-:Y:S01]  /*fb10*/  ISETP.GE.AND P3, PT, R16, UR4, PT ;  /* 0x0000000410007c0c */ /* 0x000fe2000bf66270 */
[C-C-:B-1--4-:R-:W-:Y:S02]  /*fb20*/  @!P0 IMAD.WIDE R8, R3.reuse, 0x4, R4.reuse ;  /* 0x0000000403088825 */ /* 0x152fe400078e0204 */
[----:B------:R-:W-:Y:S02]  /*fb30*/  @!P1 LEA.HI R0, R0, R0, RZ, 0x1 ;  /* 0x0000000000009211 */ /* 0x000fe400078f08ff */
[----:B------:R-:W-:Y:S01]  /*fb40*/  @!P2 LEA.HI R2, R2, R2, RZ, 0x1 ;  /* 0x000000020202a211 */ /* 0x000fe200078f08ff */
[----:B------:R0:W-:Y:S01]  /*fb50*/  @!P0 ST.E.64 desc[UR6][R8.64], R24 ;  /* 0x0000001808008985 */ /* 0x0001e2000c101b06 */
[----:B------:R-:W-:Y:S01]  /*fb60*/  @!P1 LOP3.LUT R11, R0, 0xfffffffe, RZ, 0xc0, !PT ;  /* 0xfffffffe000b9812 */ /* 0x000fe200078ec0ff */
[C---:B------:R-:W-:Y:S01]  /*fb70*/  VIADD R0, R3.reuse, 0x28 ;  /* 0x0000002803007836 */ /* 0x040fe20000000000 */
[----:B------:R-:W-:Y:S01]  /*fb80*/  @!P2 LOP3.LUT R13, R2, 0xfffffffe, RZ, 0xc0, !PT ;  /* 0xfffffffe020da812 */ /* 0x000fe200078ec0ff */
[----:B------:R-:W-:Y:S01]  /*fb90*/  VIADD R2, R3, 0x30 ;  /* 0x0000003003027836 */ /* 0x000fe20000000000 */
[----:B------:R-:W-:Y:S01]  /*fba0*/  @!P5 LEA.HI R14, R14, R14, RZ, 0x1 ;  /* 0x0000000e0e0ed211 */ /* 0x000fe200078f08ff */
        /* <DEDUP_REMOVED lines=9> */
[C---:B------:R-:W-:Y:S01]  /*fc40*/  VIADD R22, R3.reuse, 0x50 ;  /* 0x0000005003167836 */ /* 0x040fe20000000000 */
[----:B0-----:R-:W-:Y:S01]  /*fc50*/  @!P5 LOP3.LUT R9, R14, 0xfffffffe, RZ, 0xc0, !PT ;  /* 0xfffffffe0e09d812 */ /* 0x001fe200078ec0ff */
[----:B------:R-:W-:Y:S01]  /*fc60*/  VIADD R24, R3, 0x58 ;  /* 0x0000005803187836 */ /* 0x000fe20000000000 */
[----:B------:R-:W-:-:S02]  /*fc70*/  @!P0 LEA.HI R0, R0, R0, RZ, 0x1 ;  /* 0x0000000000008211 */ /* 0x000fc400078f08ff */
[----:B------:R-:W-:Y:S01]  /*fc80*/  @!P4 LEA.HI R2, R2, R2, RZ, 0x1 ;  /* 0x000000020202c211 */ /* 0x000fe200078f08ff */
[--C-:B------:R-:W-:Y:S01]  /*fc90*/  @!P5 IMAD.WIDE R8, R9, 0x4, R4.reuse ;  /* 0x000000040908d825 */ /* 0x100fe200078e0204 */
[----:B------:R-:W-:Y:S02]  /*fca0*/  @!P3 LEA.HI R16, R16, R16, RZ, 0x1 ;  /* 0x000000101010b211 */ /* 0x000fe400078f08ff */
[----:B-1----:R-:W-:Y:S02]  /*fcb0*/  @!P6 LOP3.LUT R11, R15, 0xfffffffe, RZ, 0xc0, !PT ;  /* 0xfffffffe0f0be812 */ /* 0x002fe400078ec0ff */
[----:B------:R-:W-:Y:S01]  /*fcc0*/  @!P1 LEA.HI R20, R20, R20, RZ, 0x1 ;  /* 0x0000001414149211 */ /* 0x000fe200078f08ff */
[----:B------:R0:W-:Y:S01]  /*fcd0*/  @!P5 ST.E.64 desc[UR6][R8.64], R36 ;  /* 0x000000240800d985 */ /* 0x0001e2000c101b06 */
[----:B--2---:R-:W-:Y:S01]  /*fce0*/  @!P2 LEA.HI R12, R17, R17, RZ, 0x1 ;  /* 0x00000011110ca211 */ /* 0x004fe200078f08ff */
[----:B------:R-:W-:Y:S01]  /*fcf0*/  @!P6 IMAD.WIDE R10, R11, 0x4, R4 ;  /* 0x000000040b0ae825 */ /* 0x000fe200078e0204 */
[----:B------:R-:W-:-:S02]  /*fd00*/  @!P0 LOP3.LUT R13, R0, 0xfffffffe, RZ, 0xc0, !PT ;  /* 0xfffffffe000d8812 */ /* 0x000fc400078ec0ff */
[----:B------:R-:W-:Y:S01]  /*fd10*/  @!P4 LOP3.LUT R15, R2, 0xfffffffe, RZ, 0xc0, !PT ;  /* 0xfffffffe020fc812 */ /* 0x000fe200078ec0ff */
[C---:B------:R-:W-:Y:S01]  /*fd20*/  VIADD R0, R3.reuse, 0x60 ;  /* 0x0000006003007836 */ /* 0x040fe20000000000 */
[----:B------:R-:W-:Y:S01]  /*fd30*/  @!P3 LOP3.LUT R17, R16, 0xfffffffe, RZ, 0xc0, !PT ;  /* 0xfffffffe1011b812 */ /* 0x000fe200078ec0ff */
[----:B------:R1:W-:Y:S01]  /*fd40*/  @!P6 ST.E.64 desc[UR6][R10.64], R40 ;  /* 0x000000280a00e985 */ /* 0x0003e2000c101b06 */
[----:B------:R-:W-:Y:S01]  /*fd50*/  @!P2 LOP3.LUT R21, R12, 0xfffffffe, RZ, 0xc0, !PT ;  /* 0xfffffffe0c15a812 */ /* 0x000fe200078ec0ff */
[C---:B------:R-:W-:Y:S01]  /*fd60*/  VIADD R2, R3.reuse, 0x68 ;  /* 0x0000006803027836 */ /* 0x040fe20000000000 */
[----:B------:R-:W-:Y:S01]  /*fd70*/  @!P1 LOP3.LUT R25, R20, 0xfffffffe, RZ, 0xc0, !PT ;  /* 0xfffffffe14199812 */ /* 0x000fe200078ec0ff */
[----:B------:R-:W-:Y:S01]  /*fd80*/  VIADD R20, R3, 0x70 ;  /* 0x0000007003147836 */ /* 0x000fe20000000000 */
[----:B------:R-:W-:Y:S01]  /*fd90*/  ISETP.GE.AND P5, PT, R22, UR4, PT ;  /* 0x0000000416007c0c */ /* 0x000fe2000bfa6270 */
[----:B0-----:R-:W-:Y:S01]  /*fda0*/  @!P0 IMAD.WIDE R8, R13, 0x4, R4 ;  /* 0x000000040d088825 */ /* 0x001fe200078e0204 */
[----:B------:R-:W-:-:S03]  /*fdb0*/  ISETP.GE.AND P6, PT, R24, UR4, PT ;  /* 0x0000000418007c0c */ /* 0x000fc6000bfc6270 */
[--C-:B------:R-:W-:Y:S01]  /*fdc0*/  @!P3 IMAD.WIDE R12, R17, 0x4, R4.reuse ;  /* 0x00000004110cb825 */ /* 0x100fe200078e0204 */
[----:B------:R0:W-:Y:S01]  /*fdd0*/  @!P0 ST.E.64 desc[UR6][R8.64], R44 ;  /* 0x0000002c08008985 */ /* 0x0001e2000c101b06 */
[----:B------:R-:W-:Y:S02]  /*fde0*/  ISETP.GE.AND P0, PT, R0, UR4, PT ;  /* 0x0000000400007c0c */ /* 0x000fe4000bf06270 */
[----:B-1----:R-:W-:-:S04]  /*fdf0*/  @!P4 IMAD.WIDE R10, R15, 0x4, R4 ;  /* 0x000000040f0ac825 */ /* 0x002fc800078e0204 */
[--C-:B------:R-:W-:Y:S01]  /*fe00*/  @!P2 IMAD.WIDE R14, R21, 0x4, R4.reuse ;  /* 0x00000004150ea825 */ /* 0x100fe200078e0204 */
[----:B------:R1:W-:Y:S01]  /*fe10*/  @!P4 ST.E.64 desc[UR6][R10.64], R48 ;  /* 0x000000300a00c985 */ /* 0x0003e2000c101b06 */
[----:B------:R-:W-:Y:S02]  /*fe20*/  @!P5 LEA.HI R22, R22, R22, RZ, 0x1 ;  /* 0x000000161616d211 */ /* 0x000fe400078f08ff */
[----:B------:R-:W-:Y:S01]  /*fe30*/  @!P1 IMAD.WIDE R16, R25, 0x4, R4 ;  /* 0x0000000419109825 */ /* 0x000fe200078e0204 */
[----:B------:R2:W-:Y:S01]  /*fe40*/  @!P3 ST.E.64 desc[UR6][R12.64], R52 ;  /* 0x000000340c00b985 */ /* 0x0005e2000c101b06 */
[----:B------:R-:W-:Y:S02]  /*fe50*/  @!P6 LEA.HI R24, R24, R24, RZ, 0x1 ;  /* 0x000000181818e211 */ /* 0x000fe400078f08ff */
[C---:B------:R-:W-:Y:S01]  /*fe60*/  VIADD R21, R3.reuse, 0x78 ;  /* 0x0000007803157836 */ /* 0x040fe20000000000 */
[----:B------:R3:W-:Y:S01]  /*fe70*/  @!P2 ST.E.64 desc[UR6][R14.64], R56 ;  /* 0x000000380e00a985 */ /* 0x0007e2000c101b06 */
[----:B------:R-:W-:Y:S01]  /*fe80*/  VIADD R25, R3, 0x80 ;  /* 0x0000008003197836 */ /* 0x000fe20000000000 */
[----:B------:R-:W-:-:S02]  /*fe90*/  ISETP.GE.AND P2, PT, R20, UR4, PT ;  /* 0x0000000414007c0c */ /* 0x000fc4000bf46270 */
[----:B------:R4:W-:Y:S01]  /*fea0*/  @!P1 ST.E.64 desc[UR6][R16.64], R60 ;  /* 0x0000003c10009985 */ /* 0x0009e2000c101b06 */
[----:B------:R-:W-:Y:S02]  /*feb0*/  ISETP.GE.AND P1, PT, R2, UR4, PT ;  /* 0x0000000402007c0c */ /* 0x000fe4000bf26270 */
[----:B------:R-:W-:Y:S02]  /*fec0*/  ISETP.GE.AND P3, PT, R21, UR4, PT ;  /* 0x0000000415007c0c */ /* 0x000fe4000bf66270 */
[----:B------:R-:W-:Y:S02]  /*fed0*/  ISETP.GE.AND P4, PT, R25, UR4, PT ;  /* 0x0000000419007c0c */ /* 0x000fe4000bf86270 */
[----:B0-----:R-:W-:Y:S02]  /*fee0*/  @!P5 LOP3.LUT R9, R22, 0xfffffffe, RZ, 0xc0, !PT ;  /* 0xfffffffe1609d812 */ /* 0x001fe400078ec0ff */
[----:B------:R-:W-:Y:S02]  /*fef0*/  @!P0 LEA.HI R0, R0, R0, RZ, 0x1 ;  /* 0x0000000000008211 */ /* 0x000fe400078f08ff */
[----:B-1----:R-:W-:Y:S01]  /*ff00*/  @!P6 LOP3.LUT R11, R24, 0xfffffffe, RZ, 0xc0, !PT ;  /* 0xfffffffe180be812 */ /* 0x002fe200078ec0ff */
[----:B------:R-:W-:Y:S01]  /*ff10*/  @!P5 IMAD.WIDE R8, R9, 0x4, R4 ;  /* 0x000000040908d825 */ /* 0x000fe200078e0204 */
[----:B--2---:R-:W-:-:S02]  /*ff20*/  @!P0 LOP3.LUT R13, R0, 0xfffffffe, RZ, 0xc0, !PT ;  /* 0xfffffffe000d8812 */ /* 0x004fc400078ec0ff */
[----:B------:R-:W-:Y:S01]  /*ff30*/  @!P1 LEA.HI R2, R2, R2, RZ, 0x1 ;  /* 0x0000000202029211 */ /* 0x000fe200078f08ff */
[--C-:B------:R-:W-:Y:S01]  /*ff40*/  @!P6 IMAD.WIDE R10, R11, 0x4, R4.reuse ;  /* 0x000000040b0ae825 */ /* 0x100fe200078e0204 */
[----:B------:R-:W-:Y:S01]  /*ff50*/  @!P2 LEA.HI R20, R20, R20, RZ, 0x1 ;  /* 0x000000141414a211 */ /* 0x000fe200078f08ff */
[----:B------:R0:W-:Y:S01]  /*ff60*/  @!P5 ST.E.64 desc[UR6][R8.64], R64 ;  /* 0x000000400800d985 */ /* 0x0001e2000c101b06 */
[----:B---3--:R-:W-:Y:S01]  /*ff70*/  @!P1 LOP3.LUT R15, R2, 0xfffffffe, RZ, 0xc0, !PT ;  /* 0xfffffffe020f9812 */ /* 0x008fe200078ec0ff */
[--C-:B------:R-:W-:Y:S01]  /*ff80*/  @!P0 IMAD.WIDE R12, R13, 0x4, R4.reuse ;  /* 0x000000040d0c8825 */ /* 0x100fe200078e0204 */
[----:B------:R-:W-:Y:S01]  /*ff90*/  @!P3 LEA.HI R21, R21, R21, RZ, 0x1 ;  /* 0x000000151515b211 */ /* 0x000fe200078f08ff */
[----:B------:R1:W-:Y:S01]  /*ffa0*/  @!P6 ST.E.64 desc[UR6][R10.64], R68 ;  /* 0x000000440a00e985 */ /* 0x0003e2000c101b06 */
[----:B------:R-:W-:Y:S01]  /*ffb0*/  @!P4 LEA.HI R25, R25, R25, RZ, 0x1 ;  /* 0x000000191919c211 */ /* 0x000fe200078f08ff */
[----:B------:R-:W-:Y:S01]  /*ffc0*/  VIADD R0, R3, 0x88 ;  /* 0x0000008803007836 */ /* 0x000fe20000000000 */
[----:B----4-:R-:W-:Y:S01]  /*ffd0*/  @!P2 LOP3.LUT R17, R20, 0xfffffffe, RZ, 0xc0, !PT ;  /* 0xfffffffe1411a812 */ /* 0x010fe200078ec0ff */
[----:B------:R2:W-:Y:S01]  /*ffe0*/  @!P0 ST.E.64 desc[UR6][R12.64], R72 ;  /* 0x000000480c008985 */ /* 0x0005e2000c101b06 */
[----:B------:R-:W-:Y:S01]  /*fff0*/  @!P3 LOP3.LUT R21, R21, 0xfffffffe, RZ, 0xc0, !PT ;  /* 0xfffffffe1515b812 */ /* 0x000fe200078ec0ff */
[----:B------:R-:W-:Y:S01]  /*10000*/  VIADD R2, R3, 0x90 ;  /* 0x0000009003027836 */ /* 0x000fe20000000000 */
[----:B------:R-:W-:Y:S01]  /*10010*/  @!P4 LOP3.LUT R25, R25, 0xfffffffe, RZ, 0xc0, !PT ;  /* 0xfffffffe1919c812 */ /* 0x000fe200078ec0ff */
[----:B------:R-:W-:Y:S01]  /*10020*/  VIADD R20, R3, 0x98 ;  /* 0x0000009803147836 */ /* 0x000fe20000000000 */
        /* <DEDUP_REMOVED lines=14> */
[----:B------:R-:W-:Y:S01]  /*10110*/  @!P1 LEA.HI R2, R2, R2, RZ, 0x1 ;  /* 0x0000000202029211 */ /* 0x000fe200078f08ff */
[----:B0-----:R-:W-:Y:S01]  /*10120*/  VIADD R9, R3, 0xb8 ;  /* 0x000000b803097836 */ /* 0x001fe20000000000 */
[----:B------:R-:W-:Y:S01]  /*10130*/  ISETP.GE.AND P3, PT, R21, UR4, PT ;  /* 0x0000000415007c0c */ /* 0x000fe2000bf66270 */
[----:B------:R-:W-:Y:S01]  /*10140*/  VIADD R13, R3, 0xb0 ;  /* 0x000000b0030d7836 */ /* 0x000fe20000000000 */
[----:B------:R-:W-:Y:S02]  /*10150*/  ISETP.GE.AND P4, PT, R12, UR4, PT ;  /* 0x000000040c007c0c */ /* 0x000fe4000bf86270 */
[----:B------:R-:W-:Y:S02]  /*10160*/  ISETP.GE.AND P6, PT, R9, UR4, PT ;  /* 0x0000000409007c0c */ /* 0x000fe4000bfc6270 */
[----:B------:R-:W-:-:S02]  /*10170*/  ISETP.GE.AND P5, PT, R13, UR4, PT ;  /* 0x000000040d007c0c */ /* 0x000fc4000bfa6270 */
[----:B------:R-:W-:Y:S02]  /*10180*/  @!P2 LEA.HI R20, R20, R20, RZ, 0x1 ;  /* 0x000000141414a211 */ /* 0x000fe400078f08ff */
[----:B-1----:R-:W-:-:S03]  /*10190*/  @!P1 LOP3.LUT R11, R2, 0xfffffffe, RZ, 0xc0, !PT ;  /* 0xfffffffe020b9812 */ /* 0x002fc600078ec0ff */
[----:B------:R-:W-:Y:S02]  /*101a0*/  @!P3 LEA.HI R21, R21, R21, RZ, 0x1 ;  /* 0x000000151515b211 */ /* 0x000fe400078f08ff */
[----:B------:R-:W-:Y:S02]  /*101b0*/  @!P4 LEA.HI R12, R12, R12, RZ, 0x1 ;  /* 0x0000000c0c0cc211 */ /* 0x000fe400078f08ff */
[----:B------:R-:W-:Y:S02]  /*101c0*/  @!P6 LEA.HI R10, R9, R9, RZ, 0x1 ;  /* 0x00000009090ae211 */ /* 0x000fe400078f08ff */
[----:B------:R-:W-:Y:S02]  /*101d0*/  @!P5 LEA.HI R8, R13, R13, RZ, 0x1 ;  /* 0x0000000d0d08d211 */ /* 0x000fe400078f08ff */
[----:B------:R-:W-:Y:S02]  /*101e0*/  @!P0 LOP3.LUT R9, R0, 0xfffffffe, RZ, 0xc0, !PT ;  /* 0xfffffffe00098812 */ /* 0x000fe400078ec0ff */
[----:B------:R-:W-:-:S02]  /*101f0*/  @!P2 LOP3.LUT R13, R20, 0xfffffffe, RZ, 0xc0, !PT ;  /* 0xfffffffe140da812 */ /* 0x000fc400078ec0ff */
[----:B---3--:R-:W-:Y:S02]  /*10200*/  @!P3 LOP3.LUT R15, R21, 0xfffffffe, RZ, 0xc0, !PT ;  /* 0xfffffffe150fb812 */ /* 0x008fe400078ec0ff */
[----:B----4-:R-:W-:Y:S01]  /*10210*/  @!P4 LOP3.LUT R17, R12, 0xfffffffe, RZ, 0xc0, !PT ;  /* 0xfffffffe0c11c812 */ /* 0x010fe200078ec0ff */
[--C-:B------:R-:W-:Y:S01]  /*10220*/  @!P2 IMAD.WIDE R12, R13, 0x4, R4.reuse ;  /* 0x000000040d0ca825 */ /* 0x100fe200078e0204 */
[----:B------:R-:W-:Y:S02]  /*10230*/  @!P5 LOP3.LUT R21, R8, 0xfffffffe, RZ, 0xc0, !PT ;  /* 0xfffffffe0815d812 */ /* 0x000fe400078ec0ff */
        /* <DEDUP_REMOVED lines=14> */
.L_x_997:
[----:B------:R-:W-:Y:S05]  /*10320*/  BSYNC B0 ;  /* 0x0000000000007941 */ /* 0x000fea0003800000 */
.L_x_996:
[----:B------:R-:W-:Y:S01]  /*10330*/  ISETP.GE.AND P0, PT, R23, R18, PT ;  /* 0x000000121700720c */ /* 0x000fe20003f06270 */
[----:B01----:R2:W0:Y:S04]  /*10340*/  SHFL.IDX PT, R5, R7, 0x1, 0x1c1f ;  /* 0x003c1f0007057f89 */ /* 0x00342800000e0000 */
[----:B----4-:R2:W4:Y:S08]  /*10350*/  SHFL.IDX PT, R4, R6, 0x1, 0x1c1f ;  /* 0x003c1f0006047f89 */ /* 0x01053000000e0000 */
[----:B--2---:R-:W-:Y:S05]  /*10360*/  @P0 BRA `(.L_x_916) ;  /* 0x0000005000d40947 */ /* 0x004fea0003800000 */
        /* <DEDUP_REMOVED lines=10> */
[----:B------:R-:W-:-:S02]  /*10410*/  VIADD R12, R3, 0x30 ;  /* 0x00000030030c7836 */ /* 0x000fc40000000000 */
[C---:B------:R-:W-:Y:S02]  /*10420*/  VIADD R13, R3.reuse, 0x38 ;  /* 0x00000038030d7836 */ /* 0x040fe40000000000 */
[C---:B------:R-:W-:Y:S01]  /*10430*/  VIADD R14, R3.reuse, 0x40 ;  /* 0x00000040030e7836 */ /* 0x040fe20000000000 */
[----:B------:R-:W-:Y:S01]  /*10440*/  ISETP.GE.AND P4, PT, R12, UR4, PT ;  /* 0x000000040c007c0c */ /* 0x000fe2000bf86270 */
[--C-:B0---4-:R-:W-:Y:S01]  /*10450*/  @!P2 IMAD.WIDE R6, R3, 0x4, R4.reuse ;  /* 0x000000040306a825 */ /* 0x111fe200078e0204 */
[----:B------:R-:W-:Y:S02]  /*10460*/  ISETP.GE.AND P5, PT, R13, UR4, PT ;  /* 0x000000040d007c0c */ /* 0x000fe4000bfa6270 */
[----:B------:R-:W-:Y:S01]  /*10470*/  @!P3 LEA.HI R0, R0, R0, RZ, 0x1 ;  /* 0x000000000000b211 */ /* 0x000fe200078f08ff */
[C---:B------:R-:W-:Y:S01]  /*10480*/  VIADD R16, R3.reuse, 0x48 ;  /* 0x0000004803107836 */ /* 0x040fe20000000000 */
[----:B------:R0:W-:Y:S01]  /*10490*/  @!P2 ST.E.64 desc[UR6][R6.64], R26 ;  /* 0x0000001a0600a985 */ /* 0x0001e2000c101b06 */
[----:B------:R-:W-:Y:S01]  /*104a0*/  ISETP.GE.AND P6, PT, R14, UR4, PT ;  /* 0x000000040e007c0c */ /* 0x000fe2000bfc6270 */
[C---:B------:R-:W-:Y:S01]  /*104b0*/  VIADD R18, R3.reuse, 0x50 ;  /* 0x0000005003127836 */ /* 0x040fe20000000000 */
[----:B------:R-:W-:Y:S01]  /*104c0*/  @!P3 LOP3.LUT R9, R0, 0xfffffffe, RZ, 0xc0, !PT ;  /* 0xfffffffe0009b812 */ /* 0x000fe200078ec0ff */
[C---:B------:R-:W-:Y:S01]  /*104d0*/  VIADD R0, R3.reuse, 0x20 ;  /* 0x0000002003007836 */ /* 0x040fe20000000000 */
[----:B------:R-:W-:Y:S01]  /*104e0*/  @!P0 LEA.HI R2, R2, R2, RZ, 0x1 ;  /* 0x0000000202028211 */ /* 0x000fe200078f08ff */
[----:B------:R-:W-:Y:S01]  /*104f0*/  VIADD R20, R3, 0x70 ;  /* 0x0000007003147836 */ /* 0x000fe20000000000 */
[----:B------:R-:W-:Y:S01]  /*10500*/  @!P1 LEA.HI R10, R10, R10, RZ, 0x1 ;  /* 0x0000000a0a0a9211 */ /* 0x000fe200078f08ff */
[----:B------:R-:W-:Y:S01]  /*10510*/  @!P3 IMAD.WIDE R8, R9, 0x4, R4 ;  /* 0x000000040908b825 */ /* 0x000fe200078e0204 */
[----:B------:R-:W-:-:S02]  /*10520*/  ISETP.GE.AND P2, PT, R0, UR4, PT ;  /* 0x0000000400007c0c */ /* 0x000fc4000bf46270 */
[----:B------:R-:W-:Y:S02]  /*10530*/  @!P4 LEA.HI R12, R12, R12, RZ, 0x1 ;  /* 0x0000000c0c0cc211 */ /* 0x000fe400078f08ff */
[----:B------:R1:W-:Y:S01]  /*10540*/  @!P3 ST.E.64 desc[UR6][R8.64], R30 ;  /* 0x0000001e0800b985 */ /* 0x0003e2000c101b06 */
[----:B------:R-:W-:Y:S02]  /*10550*/  ISETP.GE.AND P3, PT, R11, UR4, PT ;  /* 0x000000040b007c0c */ /* 0x000fe4000bf66270 */
[----:B0-----:R-:W-:Y:S02]  /*10560*/  @!P0 LOP3.LUT R7, R2, 0xfffffffe, RZ, 0xc0, !PT ;  /* 0xfffffffe02078812 */ /* 0x001fe400078ec0ff */
[----:B------:R-:W-:Y:S02]  /*10570*/  @!P6 LEA.HI R14, R14, R14, RZ, 0x1 ;  /* 0x0000000e0e0ee211 */ /* 0x000fe400078f08ff */
[----:B------:R-:W-:Y:S01]  /*10580*/  @!P4 LOP3.LUT R15, R12, 0xfffffffe, RZ, 0xc0, !PT ;  /* 0xfffffffe0c0fc812 */ /* 0x000fe200078ec0ff */
[----:B------:R-:W-:Y:S01]  /*10590*/  @!P0 IMAD.WIDE R6, R7, 0x4, R4 ;  /* 0x0000000407068825 */ /* 0x000fe200078e0204 */
[----:B------:R-:W-:-:S02]  /*105a0*/  @!P2 LEA.HI R0, R0, R0, RZ, 0x1 ;  /* 0x000000000000a211 */ /* 0x000fc400078f08ff */
[----:B------:R-:W-:Y:S02]  /*105b0*/  @!P6 LOP3.LUT R21, R14, 0xfffffffe, RZ, 0xc0, !PT ;  /* 0xfffffffe0e15e812 */ /* 0x000fe400078ec0ff */
[----:B------:R0:W-:Y:S01]  /*105c0*/  @!P0 ST.E.64 desc[UR6][R6.64], R34 ;  /* 0x0000002206008985 */ /* 0x0001e2000c101b06 */
[----:B-1----:R-:W-:Y:S02]  /*105d0*/  @!P1 LOP3.LUT R9, R10, 0xfffffffe, RZ, 0xc0, !PT ;  /* 0xfffffffe0a099812 */ /* 0x002fe400078ec0ff */
[----:B------:R-:W-:Y:S02]  /*105e0*/  @!P3 LEA.HI R2, R11, R11, RZ, 0x1 ;  /* 0x0000000b0b02b211 */ /* 0x000fe400078f08ff */
[----:B------:R-:W-:Y:S01]  /*105f0*/  @!P5 LEA.HI R10, R13, R13, RZ, 0x1 ;  /* 0x0000000d0d0ad211 */ /* 0x000fe200078f08ff */
[--C-:B------:R-:W-:Y:S01]  /*10600*/  @!P1 IMAD.WIDE R8, R9, 0x4, R4.reuse ;  /* 0x0000000409089825 */ /* 0x100fe200078e0204 */
[----:B------:R-:W-:Y:S02]  /*10610*/  @!P2 LOP3.LUT R11, R0, 0xfffffffe, RZ, 0xc0, !PT ;  /* 0xfffffffe000ba812 */ /* 0x000fe400078ec0ff */
[----:B------:R-:W-:Y:S01]  /*10620*/  @!P3 LOP3.LUT R13, R2, 0xfffffffe, RZ, 0xc0, !PT ;  /* 0xfffffffe020db812 */ /* 0x000fe200078ec0ff */
[----:B------:R-:W-:Y:S01]  /*10630*/  VIADD R0, R3, 0x58 ;  /* 0x0000005803007836 */ /* 0x000fe20000000000 */
[----:B------:R-:W-:Y:S01]  /*10640*/  @!P5 LOP3.LUT R17, R10, 0xfffffffe, RZ, 0xc0, !PT ;  /* 0xfffffffe0a11d812 */ /* 0x000fe200078ec0ff */
[----:B------:R1:W-:Y:S01]  /*10650*/  @!P1 ST.E.64 desc[UR6][R8.64], R38 ;  /* 0x0000002608009985 */ /* 0x0003e2000c101b06 */
[----:B------:R-:W-:Y:S01]  /*10660*/  ISETP.GE.AND P1, PT, R16, UR4, PT ;  /* 0x0000000410007c0c */ /* 0x000fe2000bf26270 */
[----:B0-----:R-:W-:Y:S01]  /*10670*/  @!P2 IMAD.WIDE R6, R11, 0x4, R4 ;  /* 0x000000040b06a825 */ /* 0x001fe200078e0204 */
[----:B------:R-:W-:-:S03]  /*10680*/  ISETP.GE.AND P0, PT, R18, UR4, PT ;  /* 0x0000000412007c0c */ /* 0x000fc6000bf06270 */
[--C-:B------:R-:W-:Y:S01]  /*10690*/  @!P4 IMAD.WIDE R10, R15, 0x4, R4.reuse ;  /* 0x000000040f0ac825 */ /* 0x100fe200078e0204 */
[----:B------:R0:W-:Y:S01]  /*106a0*/  @!P2 ST.E.64 desc[UR6][R6.64], R42 ;  /* 0x0000002a0600a985 */ /* 0x0001e2000c101b06 */
[----:B------:R-:W-:Y:S02]  /*106b0*/  ISETP.GE.AND P2, PT, R0, UR4, PT ;  /* 0x0000000400007c0c */ /* 0x000fe4000bf46270 */
[----:B------:R-:W-:-:S04]  /*106c0*/  @!P6 IMAD.WIDE R14, R21, 0x4, R4 ;  /* 0x00000004150ee825 */ /* 0x000fc800078e0204 */
[--C-:B-1----:R-:W-:Y:S01]  /*106d0*/  @!P3 IMAD.WIDE R8, R13, 0x4, R4.reuse ;  /* 0x000000040d08b825 */ /* 0x102fe200078e0204 */
[----:B------:R-:W-:Y:S02]  /*106e0*/  @!P1 LEA.HI R16, R16, R16, RZ, 0x1 ;  /* 0x0000001010109211 */ /* 0x000fe400078f08ff */
[----:B------:R-:W-:Y:S01]  /*106f0*/  @!P0 LEA.HI R18, R18, R18, RZ, 0x1 ;  /* 0x0000001212128211 */ /* 0x000fe200078f08ff */
[--C-:B------:R-:W-:Y:S01]  /*10700*/  @!P5 IMAD.WIDE R12, R17, 0x4, R4.reuse ;  /* 0x00000004110cd825 */ /* 0x100fe200078e0204 */
[----:B------:R1:W-:Y:S01]  /*10710*/  @!P3 ST.E.64 desc[UR6][R8.64], R46 ;  /* 0x0000002e0800b985 */ /* 0x0003e2000c101b06 */
[----:B0-----:R-:W-:Y:S02]  /*10720*/  @!P1 LOP3.LUT R7, R16, 0xfffffffe, RZ, 0xc0, !PT ;  /* 0xfffffffe10079812 */ /* 0x001fe400078ec0ff */
[C---:B------:R-:W-:Y:S01]  /*10730*/  VIADD R2, R3.reuse, 0x60 ;  /* 0x0000006003027836 */ /* 0x040fe20000000000 */
[----:B------:R0:W-:Y:S01]  /*10740*/  @!P4 ST.E.64 desc[UR6][R10.64], R50 ;  /* 0x000000320a00c985 */ /* 0x0001e2000c101b06 */
[C---:B------:R-:W-:Y:S01]  /*10750*/  VIADD R17, R3.reuse, 0x68 ;  /* 0x0000006803117836 */ /* 0x040fe20000000000 */
[----:B------:R-:W-:Y:S01]  /*10760*/  ISETP.GE.AND P4, PT, R20, UR4, PT ;  /* 0x0000000414007c0c */ /* 0x000fe2000bf86270 */
[----:B------:R-:W-:Y:S01]  /*10770*/  VIADD R21, R3, 0x78 ;  /* 0x0000007803157836 */ /* 0x000fe20000000000 */
[----:B------:R-:W-:Y:S01]  /*10780*/  @!P5 ST.E.64 desc[UR6][R12.64], R54 ;  /* 0x000000360c00d985 */ /* 0x000fe2000c101b06 */
[----:B------:R-:W-:Y:S01]  /*10790*/  @!P2 LEA.HI R0, R0, R0, RZ, 0x1 ;  /* 0x000000000000a211 */ /* 0x000fe200078f08ff */
[----:B------:R-:W-:Y:S01]  /*107a0*/  @!P1 IMAD.WIDE R6, R7, 0x4, R4 ;  /* 0x0000000407069825 */ /* 0x000fe200078e0204 */
[----:B------:R-:W-:Y:S01]  /*107b0*/  ISETP.GE.AND P5, PT, R17, UR4, PT ;  /* 0x0000000411007c0c */ /* 0x000fe2000bfa6270 */
[----:B------:R-:W-:Y:S01]  /*107c0*/  @!P6 ST.E.64 desc[UR6][R14.64], R58 ;  /* 0x0000003a0e00e985 */ /* 0x000fe2000c101b06 */
[----:B------:R-:W-:Y:S01]  /*107d0*/  ISETP.GE.AND P6, PT, R2, UR4, PT ;  /* 0x0000000402007c0c */ /* 0x000fe2000bfc6270 */
[----:B------:R-:W-:Y:S01]  /*107e0*/  VIADD R16, R3, 0x80 ;  /* 0x0000008003107836 */ /* 0x000fe20000000000 */
[----:B------:R-:W-:Y:S01]  /*107f0*/  ISETP.GE.AND P3, PT, R21, UR4, PT ;  /* 0x0000000415007c0c */ /* 0x000fe2000bf66270 */
[----:B------:R2:W-:Y:S01]  /*10800*/  @!P1 ST.E.64 desc[UR6][R6.64], R62 ;  /* 0x0000003e06009985 */ /* 0x0005e2000c101b06 */
[----:B-1----:R-:W-:Y:S01]  /*10810*/  @!P0 LOP3.LUT R9, R18, 0xfffffffe, RZ, 0xc0, !PT ;  /* 0xfffffffe12098812 */ /* 0x002fe200078ec0ff */
[----:B------:R-:W-:Y:S01]  /*10820*/  VIADD R18, R3, 0x88 ;  /* 0x0000008803127836 */ /* 0x000fe20000000000 */
[----:B------:R-:W-:-:S02]  /*10830*/  @!P4 LEA.HI R20, R20, R20, RZ, 0x1 ;  /* 0x000000141414c211 */ /* 0x000fc400078f08ff */
[----:B0-----:R-:W-:Y:S01]  /*10840*/  @!P2 LOP3.LUT R11, R0, 0xfffffffe, RZ, 0xc0, !PT ;  /* 0xfffffffe000ba812 */ /* 0x001fe200078ec0ff */
[--C-:B------:R-:W-:Y:S01]  /*10850*/  @!P0 IMAD.WIDE R8, R9, 0x4, R4.reuse ;  /* 0x0000000409088825 */ /* 0x100fe200078e0204 */
[----:B------:R-:W-:Y:S02]  /*10860*/  ISETP.GE.AND P1, PT, R18, UR4, PT ;  /* 0x0000000412007c0c */ /* 0x000fe4000bf26270 */
[----:B------:R-:W-:Y:S01]  /*10870*/  @!P5 LEA.HI R17, R17, R17, RZ, 0x1 ;  /* 0x000000111111d211 */ /* 0x000fe200078f08ff */
[----:B------:R-:W-:Y:S01]  /*10880*/  VIADD R0, R3, 0x90 ;  /* 0x0000009003007836 */ /* 0x000fe20000000000 */
[----:B------:R-:W-:Y:S01]  /*10890*/  @!P6 LEA.HI R2, R2, R2, RZ, 0x1 ;  /* 0x000000020202e211 */ /* 0x000fe200078f08ff */
[----:B------:R0:W-:Y:S01]  /*108a0*/  @!P0 ST.E.64 desc[UR6][R8.64], R66 ;  /* 0x0000004208008985 */ /* 0x0001e2000c101b06 */
[----:B------:R-:W-:Y:S01]  /*108b0*/  @!P3 LEA.HI R21, R21, R21, RZ, 0x1 ;  /* 0x000000151515b211 */ /* 0x000fe200078f08ff */
[----:B--2---:R-:W-:Y:S01]  /*108c0*/  @!P2 IMAD.WIDE R6, R11, 0x4, R4 ;  /* 0x000000040b06a825 */ /* 0x004fe200078e0204 */
[----:B------:R-:W-:-:S02]  /*108d0*/  @!P6 LOP3.LUT R13, R2, 0xfffffffe, RZ, 0xc0, !PT ;  /* 0xfffffffe020de812 */ /* 0x000fc400078ec0ff */
[----:B------:R-:W-:Y:S01]  /*108e0*/  @!P5 LOP3.LUT R17, R17, 0xfffffffe, RZ, 0xc0, !PT ;  /* 0xfffffffe1111d812 */ /* 0x000fe200078ec0ff */
[----:B------:R-:W-:Y:S01]  /*108f0*/  VIADD R2, R3, 0x98 ;  /* 0x0000009803027836 */ /* 0x000fe20000000000 */
[----:B------:R-:W-:Y:S01]  /*10900*/  @!P4 LOP3.LUT R15, R20, 0xfffffffe, RZ, 0xc0, !PT ;  /* 0xfffffffe140fc812 */ /* 0x000fe200078ec0ff */
[----:B------:R1:W-:Y:S01]  /*10910*/  @!P2 ST.E.64 desc[UR6][R6.64], R70 ;  /* 0x000000460600a985 */ /* 0x0003e2000c101b06 */
[----:B------:R-:W-:Y:S01]  /*10920*/  @!P3 LOP3.LUT R21, R21, 0xfffffffe, RZ, 0xc0, !PT ;  /* 0xfffffffe1515b812 */ /* 0x000fe200078ec0ff */
[--C-:B------:R-:W-:Y:S01]  /*10930*/  @!P5 IMAD.WIDE R10, R17, 0x4, R4.reuse ;  /* 0x00000004110ad825 */ /* 0x100fe200078e0204 */
[----:B------:R-:W-:Y:S02]  /*10940*/  ISETP.GE.AND P0, PT, R16, UR4, PT ;  /* 0x0000000410007c0c */ /* 0x000fe4000bf06270 */
[----:B------:R-:W-:Y:S01]  /*10950*/  ISETP.GE.AND P2, PT, R0, UR4, PT ;  /* 0x0000000400007c0c */ /* 0x000fe2000bf46270 */
[----:B0-----:R-:W-:Y:S01]  /*10960*/  @!P6 IMAD.WIDE R8, R13, 0x4, R4 ;  /* 0x000000040d08e825 */ /* 0x001fe200078e0204 */
[----:B------:R-:W-:-:S03]  /*10970*/  @!P1 LEA.HI R18, R18, R18, RZ, 0x1 ;  /* 0x0000001212129211 */ /* 0x000fc600078f08ff */
[--C-:B------:R-:W-:Y:S01]  /*10980*/  @!P4 IMAD.WIDE R12, R15, 0x4, R4.reuse ;  /* 0x000000040f0cc825 */ /* 0x100fe200078e0204 */
[----:B------:R0:W-:Y:S03]  /*10990*/  @!P6 ST.E.64 desc[UR6][R8.64], R74 ;  /* 0x0000004a0800e985 */ /* 0x0001e6000c101b06 */
[--C-:B------:R-:W-:Y:S01]  /*109a0*/  @!P3 IMAD.WIDE R14, R21, 0x4, R4.reuse ;  /* 0x00000004150eb825 */ /* 0x100fe200078e0204 */
[----:B------:R2:W-:Y:S01]  /*109b0*/  @!P5 ST.E.64 desc[UR6][R10.64], R78 ;  /* 0x0000004e0a00d985 */ /* 0x0005e2000c101b06 */
[----:B------:R-:W-:Y:S02]  /*109c0*/  @!P0 LEA.HI R16, R16, R16, RZ, 0x1 ;  /* 0x0000001010108211 */ /* 0x000fe400078f08ff */
[C---:B------:R-:W-:Y:S01]  /*109d0*/  VIADD R17, R3.reuse, 0xa0 ;  /* 0x000000a003117836 */ /* 0x040fe20000000000 */
[----:B------:R3:W-:Y:S01]  /*109e0*/  @!P4 ST.E.64 desc[UR6][R12.64], R82 ;  /* 0x000000520c00c985 */ /* 0x0007e2000c101b06 */
[C---:B------:R-:W-:Y:S01]  /*109f0*/  VIADD R20, R3.reuse, 0xa8 ;  /* 0x000000a803147836 */ /* 0x040fe20000000000 */
[----:B-1----:R-:W-:Y:S01]  /*10a00*/  @!P0 LOP3.LUT R7, R16, 0xfffffffe, RZ, 0xc0, !PT ;  /* 0xfffffffe10078812 */ /* 0x002fe200078ec0ff */
[C---:B------:R-:W-:Y:S01]  /*10a10*/  VIADD R21, R3.reuse, 0xb0 ;  /* 0x000000b003157836 */ /* 0x040fe20000000000 */
[----:B------:R-:W-:Y:S01]  /*10a20*/  @!P3 ST.E.64 desc[UR6][R14.64], R86 ;  /* 0x000000560e00b985 */ /* 0x000fe2000c101b06 */
[----:B------:R-:W-:Y:S01]  /*10a30*/  ISETP.GE.AND P3, PT, R2, UR4, PT ;  /* 0x0000000402007c0c */ /* 0x000fe2000bf66270 */
[----:B------:R-:W-:Y:S01]  /*10a40*/  VIADD R3, R3, 0xb8 ;  /* 0x000000b803037836 */ /* 0x000fe20000000000 */
[----:B------:R-:W-:Y:S01]  /*10a50*/  ISETP.GE.AND P4, PT, R17, UR4, PT ;  /* 0x0000000411007c0c */ /* 0x000fe2000bf86270 */
[----:B------:R-:W-:Y:S01]  /*10a60*/  @!P0 IMAD.WIDE R6, R7, 0x4, R4 ;  /* 0x0000000407068825 */ /* 0x000fe200078e0204 */
[----:B------:R-:W-:-:S02]  /*10a70*/  ISETP.GE.AND P5, PT, R20, UR4, PT ;  /* 0x0000000414007c0c */ /* 0x000fc4000bfa6270 */
[----:B------:R-:W-:Y:S02]  /*10a80*/  ISETP.GE.AND P6, PT, R21, UR4, PT ;  /* 0x0000000415007c0c */ /* 0x000fe4000bfc6270 */
[----:B0-----:R-:W-:Y:S01]  /*10a90*/  @!P1 LOP3.LUT R9, R18, 0xfffffffe, RZ, 0xc0, !PT ;  /* 0xfffffffe12099812 */ /* 0x001fe200078ec0ff */
[----:B------:R0:W-:Y:S01]  /*10aa0*/  @!P0 ST.E.64 desc[UR6][R6.64], R90 ;  /* 0x0000005a06008985 */ /* 0x0001e2000c101b06 */
[----:B------:R-:W-:Y:S02]  /*10ab0*/  @!P2 LEA.HI R0, R0, R0, RZ, 0x1 ;  /* 0x000000000000a211 */ /* 0x000fe400078f08ff */
[----:B------:R-:W-:Y:S01]  /*10ac0*/  ISETP.GE.AND P0, PT, R3, UR4, PT ;  /* 0x0000000403007c0c */ /* 0x000fe2000bf06270 */
[----:B------:R-:W-:Y:S01]  /*10ad0*/  @!P1 IMAD.WIDE R8, R9, 0x4, R4 ;  /* 0x0000000409089825 */ /* 0x000fe200078e0204 */
[----:B------:R-:W-:Y:S02]  /*10ae0*/  @!P3 LEA.HI R2, R2, R2, RZ, 0x1 ;  /* 0x000000020202b211 */ /* 0x000fe400078f08ff */
[----:B------:R-:W-:-:S02]  /*10af0*/  @!P4 LEA.HI R17, R17, R17, RZ, 0x1 ;  /* 0x000000111111c211 */ /* 0x000fc400078f08ff */
[----:B------:R-:W-:Y:S01]  /*10b00*/  @!P5 LEA.HI R20, R20, R20, RZ, 0x1 ;  /* 0x000000141414d211 */ /* 0x000fe200078f08ff */
[----:B------:R1:W-:Y:S01]  /*10b10*/  @!P1 ST.E.64 desc[UR6][R8.64], R94 ;  /* 0x0000005e08009985 */ /* 0x0003e2000c101b06 */
[----:B------:R-:W-:Y:S02]  /*10b20*/  @!P6 LEA.HI R21, R21, R21, RZ, 0x1 ;  /* 0x000000151515e211 */ /* 0x000fe400078f08ff */
[----:B--2---:R-:W-:Y:S02]  /*10b30*/  @!P2 LOP3.LUT R11, R0, 0xfffffffe, RZ, 0xc0, !PT ;  /* 0xfffffffe000ba812 */ /* 0x004fe400078ec0ff */
[----:B---3--:R-:W-:Y:S02]  /*10b40*/  @!P3 LOP3.LUT R13, R2, 0xfffffffe, RZ, 0xc0, !PT ;  /* 0xfffffffe020db812 */ /* 0x008fe400078ec0ff */
[----:B------:R-:W-:Y:S01]  /*10b50*/  @!P4 LOP3.LUT R17, R17, 0xfffffffe, RZ, 0xc0, !PT ;  /* 0xfffffffe1111c812 */ /* 0x000fe200078ec0ff */
[----:B0-----:R-:W-:Y:S01]  /*10b60*/  @!P2 IMAD.WIDE R6, R11, 0x4, R4 ;  /* 0x000000040b06a825 */ /* 0x001fe200078e0204 */
[----:B------:R-:W-:-:S02]  /*10b70*/  @!P5 LOP3.LUT R15, R20, 0xfffffffe, RZ, 0xc0, !PT ;  /* 0xfffffffe140fd812 */ /* 0x000fc400078ec0ff */
[----:B------:R-:W-:Y:S01]  /*10b80*/  @!P6 LOP3.LUT R21, R21, 0xfffffffe, RZ, 0xc0, !PT ;  /* 0xfffffffe1515e812 */ /* 0x000fe200078ec0ff */
[--C-:B------:R-:W-:Y:S01]  /*10b90*/  @!P4 IMAD.WIDE R10, R17, 0x4, R4.reuse ;  /* 0x00000004110ac825 */ /* 0x100fe200078e0204 */
[----:B------:R2:W-:Y:S03]  /*10ba0*/  @!P2 ST.E.64 desc[UR6][R6.64], R98 ;  /* 0x000000620600a985 */ /* 0x0005e6000c101b06 */
[----:B-1----:R-:W-:-:S04]  /*10bb0*/  @!P3 IMAD.WIDE R8, R13, 0x4, R4 ;  /* 0x000000040d08b825 */ /* 0x002fc800078e0204 */
[--C-:B------:R-:W-:Y:S01]  /*10bc0*/  @!P5 IMAD.WIDE R12, R15, 0x4, R4.reuse ;  /* 0x000000040f0cd825 */ /* 0x100fe200078e0204 */
[----:B------:R2:W-:Y:S03]  /*10bd0*/  @!P3 ST.E.64 desc[UR6][R8.64], R102 ;  /* 0x000000660800b985 */ /* 0x0005e6000c101b06 */
[----:B------:R-:W-:Y:S01]  /*10be0*/  @!P6 IMAD.WIDE R14, R21, 0x4, R4 ;  /* 0x00000004150ee825 */ /* 0x000fe200078e0204 */
[----:B------:R2:W-:Y:S04]  /*10bf0*/  @!P4 ST.E.64 desc[UR6][R10.64], R106 ;  /* 0x0000006a0a00c985 */ /* 0x0005e8000c101b06 */
        /* <DEDUP_REMOVED lines=9> */
.L_x_995:
[----:B------:R-:W0:Y:S02]  /*10c90*/  S2R R0, SR_TID.X ;  /* 0x0000000000007919 */ /* 0x000e240000002100 */
[----:B0-----:R-:W-:-:S05]  /*10ca0*/  VIADD R2, R0, 0xffffff80 ;  /* 0xffffff8000027836 */ /* 0x001fca0000000000 */
        /* <DEDUP_REMOVED lines=24> */
[----:B------:R-:W-:Y:S01]  /*10e30*/  IMAD.U32 R3, RZ, RZ, UR5 ;  /* 0x00000005ff037e24 */ /* 0x000fe2000f8e00ff */
[----:B------:R-:W-:Y:S01]  /*10e40*/  UIADD3 UR6, UR5, UR6, URZ ;  /* 0x0000000605067290 */ /* 0x000fe2000fffe03f */
[----:B------:R-:W-:Y:S02]  /*10e50*/  IMAD.U32 R2, RZ, RZ, UR4 ;  /* 0x00000004ff027e24 */ /* 0x000fe4000f8e00ff */
        /* <DEDUP_REMOVED lines=11> */
[----:B0-----:R-:W-:Y:S02]  /*10f10*/  IMAD R9, R8, R7, UR10 ;  /* 0x0000000a08097e24 */ /* 0x001fe4000f8e0207 */
[----:B------:R-:W-:Y:S02]  /*10f20*/  IMAD.MOV R7, RZ, RZ, -R5 ;  /* 0x000000ffff077224 */ /* 0x000fe400078e0a05 */
        /* <DEDUP_REMOVED lines=20> */
.L_x_914:
        /* <DEDUP_REMOVED lines=18> */
.L_x_998:
[----:B------:R-:W-:Y:S01]  /*11190*/  ULDC UR7, c[0x0][0xc50] ;  /* 0x0003140000077ab9 */ /* 0x000fe20000000800 */
[----:B------:R-:W-:Y:S01]  /*111a0*/  UMOV UR36, UR6 ;  /* 0x0000000600247c82 */ /* 0x000fe20008000000 */
[----:B------:R-:W-:-:S11]  /*111b0*/  UISETP.NE.AND UP0, UPT, UR7, 0x1, UPT ;  /* 0x000000010700788c */ /* 0x000fd6000bf05270 */
[----:B------:R-:W-:Y:S01]  /*111c0*/  @UP0 ULDC UR4, c[0x0][0xc54] ;  /* 0x0003150000040ab9 */ /* 0x000fe20000000800 */
[----:B------:R-:W-:Y:S01]  /*111d0*/  @UP0 ULDC UR8, c[0x0][0xc58] ;  /* 0x0003160000080ab9 */ /* 0x000fe20000000800 */
[----:B------:R-:W-:-:S04]  /*111e0*/  UIMAD.WIDE.U32 UR4, UR6, UR4, URZ ;  /* 0x00000004060472a5 */ /* 0x000fc8000f8e003f */
[----:B------:R-:W-:-:S12]  /*111f0*/  @UP0 USHF.R.U32.HI UR36, URZ, UR8, UR5 ;  /* 0x000000083f240299 */ /* 0x000fd80008011605 */
.L_x_999:
[----:B------:R-:W-:Y:S01]  /*11200*/  ISETP.GE.AND P0, PT, R19, RZ, PT ;  /* 0x000000ff1300720c */ /* 0x000fe20003f06270 */
[----:B------:R-:W-:Y:S01]  /*11210*/  UIADD3 UR44, -UR36, URZ, URZ ;  /* 0x0000003f242c7290 */ /* 0x000fe2000fffe13f */
[----:B------:R-:W-:Y:S02]  /*11220*/  IMAD.MOV.U32 R10, RZ, RZ, 0x1 ;  /* 0x00000001ff0a7424 */ /* 0x000fe400078e00ff */
[----:B------:R-:W-:Y:S01]  /*11230*/  IMAD.MOV.U32 R0, RZ, RZ, RZ ;  /* 0x000000ffff007224 */ /* 0x000fe200078e00ff */
[----:B------:R-:W-:Y:S01]  /*11240*/  UIMAD UR44, UR7, UR44, UR6 ;  /* 0x0000002c072c72a4 */ /* 0x000fe2000f8e0206 */
[----:B------:R-:W-:-:S07]  /*11250*/  IMAD.MOV.U32 R3, RZ, RZ, 0x1 ;  /* 0x00000001ff037424 */ /* 0x000fce00078e00ff */
[----:B------:R-:W-:Y:S05]  /*11260*/  @!P0 BRA `(.L_x_1000) ;  /* 0x00000040004c8947 */ /* 0x000fea0003800000 */
[----:B------:R-:W0:Y:S01]  /*11270*/  S2UR UR45, SR_CTAID.X ;  /* 0x00000000002d79c3 */ /* 0x000e220000002500 */
[----:B------:R-:W-:Y:S01]  /*11280*/  ULDC UR6, c[0x0][0x448] ;  /* 0x0001120000067ab9 */ /* 0x000fe20000000800 */
[----:B------:R-:W-:Y:S01]  /*11290*/  ULDC.64 UR4, c[0x0][0x418] ;  /* 0x0001060000047ab9 */ /* 0x000fe20000000a00 */
[----:B------:R-:W-:Y:S02]  /*112a0*/  UISETP.NE.AND UP1, UPT, UR6, 0x1, UPT ;  /* 0x000000010600788c */ /* 0x000fe4000bf25270 */
[----:B------:R-:W-:Y:S01]  /*112b0*/  UISETP.NE.U32.AND UP0, UPT, UR4, URZ, UPT ;  /* 0x0000003f0400728c */ /* 0x000fe2000bf05070 */
[----:B------:R-:W-:Y:S02]  /*112c0*/  ULDC UR11, c[0x0][0x288] ;  /* 0x0000a200000b7ab9 */ /* 0x000fe40000000800 */
[----:B------:R-:W-:Y:S01]  /*112d0*/  ULDC UR4, c[0x0][0x424] ;  /* 0x0001090000047ab9 */ /* 0x000fe20000000800 */
[----:B------:R-:W-:Y:S01]  /*112e0*/  UISETP.NE.AND.EX UP0, UPT, UR5, URZ, UPT, UP0 ;  /* 0x0000003f0500728c */ /* 0x000fe2000bf05300 */
[----:B------:R-:W-:Y:S01]  /*112f0*/  ULDC UR12, c[0x0][0x2f0] ;  /* 0x0000bc00000c7ab9 */ /* 0x000fe20000000800 */
[----:B------:R-:W-:-:S02]  /*11300*/  UIADD3 UR6, -UR11, 0x1, URZ ;  /* 0x000000010b067890 */ /* 0x000fc4000fffe13f */
[----:B------:R-:W-:Y:S01]  /*11310*/  USEL UR10, UR4, 0x1, UP0 ;  /* 0x00000001040a7887 */ /* 0x000fe20008000000 */
[----:B------:R-:W-:Y:S02]  /*11320*/  @UP1 ULDC UR13, c[0x0][0x450] ;  /* 0x00011400000d1ab9 */ /* 0x000fe40000000800 */
[----:B------:R-:W-:Y:S01]  /*11330*/  @UP1 ULDC UR4, c[0x0][0x44c] ;  /* 0x0001130000041ab9 */ /* 0x000fe20000000800 */
[----:B------:R-:W-:Y:S02]  /*11340*/  UIMAD UR7, UR10, UR12, 0x5f ;  /* 0x0000005f0a0774a4 */ /* 0x000fe4000f8e020c */
[----:B------:R-:W-:Y:S02]  /*11350*/  UIMAD UR9, UR10, UR12, UR6 ;  /* 0x0000000c0a0972a4 */ /* 0x000fe4000f8e0206 */
[----:B------:R-:W-:Y:S02]  /*11360*/  UIMAD.WIDE UR6, UR7, 0x2aaaaaab, URZ ;  /* 0x2aaaaaab070678a5 */ /* 0x000fe4000f8e023f */
[----:B0-----:R-:W-:-:S02]  /*11370*/  USHF.L.U32 UR45, UR45, 0x7, URZ ;  /* 0x000000072d2d7899 */ /* 0x001fc4000800063f */
[----:B------:R-:W-:Y:S02]  /*11380*/  USHF.R.U32.HI UR43, URZ, 0x1f, UR7 ;  /* 0x0000001f3f2b7899 */ /* 0x000fe40008011607 */
[----:B------:R-:W-:Y:S02]  /*11390*/  UIADD3 UR8, UR45, 0x7f, URZ ;  /* 0x0000007f2d087890 */ /* 0x000fe4000fffe03f */
[----:B------:R-:W-:Y:S02]  /*113a0*/  ULEA.HI.SX32 UR43, UR7, UR43, 0x1c ;  /* 0x0000002b072b7291 */ /* 0x000fe4000f8fe23f */
[----:B------:R-:W-:-:S04]  /*113b0*/  UIMAD.WIDE.U32 UR4, UR8, UR4, URZ ;  /* 0x00000004080472a5 */ /* 0x000fc8000f8e003f */
[----:B------:R-:W-:-:S03]  /*113c0*/  @UP1 USHF.R.U32.HI UR8, URZ, UR13, UR5 ;  /* 0x0000000d3f081299 */ /* 0x000fc60008011605 */
[----:B------:R-:W-:Y:S01]  /*113d0*/  ULDC.64 UR4, c[0x0][0x9e0] ;  /* 0x0002780000047ab9 */ /* 0x000fe20000000a00 */
[----:B------:R-:W-:Y:S02]  /*113e0*/  UIADD3 UR9, UR9, UR8, URZ ;  /* 0x0000000809097290 */ /* 0x000fe4000fffe03f */
[----:B------:R-:W-:Y:S02]  /*113f0*/  UISETP.GE.AND UP0, UPT, UR5, 0x1, UPT ;  /* 0x000000010500788c */ /* 0x000fe4000bf06270 */
[----:B------:R-:W-:-:S04]  /*11400*/  UIADD3 UR4, UR9, UR4, URZ ;  /* 0x0000000409047290 */ /* 0x000fc8000fffe03f */
[----:B------:R-:W-:-:S13]  /*11410*/  PLOP3.LUT P1, PT, PT, PT, UP0, 0x80, 0x0 ;  /* 0x000000000000781c */ /* 0x000fda0003f2f008 */
[----:B------:R-:W-:Y:S05]  /*11420*/  @!P1 BRA `(.L_x_1001) ;  /* 0x0000000000449947 */ /* 0x000fea0003800000 */
        /* <DEDUP_REMOVED lines=10> */
.L_x_1002:
[----:B------:R-:W-:-:S11]  /*114d0*/  UISETP.NE.AND UP0, UPT, UR5, 0x1, UPT ;  /* 0x000000010500788c */ /* 0x000fd6000bf05270 */
[----:B------:R-:W-:Y:S02]  /*114e0*/  @UP0 ULDC.64 UR14, c[0x0][0x9e8] ;  /* 0x00027a00000e0ab9 */ /* 0x000fe40000000a00 */
[----:B------:R-:W-:-:S04]  /*114f0*/  UIMAD.WIDE.U32 UR6, UR8, UR14, URZ ;  /* 0x0000000e080672a5 */ /* 0x000fc8000f8e003f */
[----:B------:R-:W-:-:S12]  /*11500*/  @UP0 USHF.R.U32.HI UR8, URZ, UR15, UR7 ;  /* 0x0000000f3f080299 */ /* 0x000fd80008011607 */
.L_x_1003:
[----:B------:R-:W-:-:S04]  /*11510*/  UIMAD UR8, UR8, UR5, UR5 ;  /* 0x00000005080872a4 */ /* 0x000fc8000f8e0205 */
[----:B------:R-:W-:-:S04]  /*11520*/  UISETP.LT.AND UP0, UPT, UR4, UR8, UPT ;  /* 0x000000080400728c */ /* 0x000fc8000bf01270 */
[----:B------:R-:W-:-:S12]  /*11530*/  USEL UR4, UR4, UR8, UP0 ;  /* 0x0000000804047287 */ /* 0x000fd80008000000 */
.L_x_1001:
[----:B------:R-:W-:Y:S01]  /*11540*/  UIADD3 UR6, UR4, 0x5f, URZ ;  /* 0x0000005f04067890 */ /* 0x000fe2000fffe03f */
[----:B------:R-:W-:Y:S01]  /*11550*/  @UP1 ULDC UR8, c[0x0][0x44c] ;  /* 0x0001130000081ab9 */ /* 0x000fe20000000800 */
[----:B------:R-:W-:Y:S02]  /*11560*/  @UP1 ULDC UR13, c[0x0][0x450] ;  /* 0x00011400000d1ab9 */ /* 0x000fe40000000800 */
[----:B------:R-:W-:Y:S02]  /*11570*/  UIMAD.WIDE UR6, UR6, 0x2aaaaaab, URZ ;  /* 0x2aaaaaab060678a5 */ /* 0x000fe4000f8e023f */
[----:B------:R-:W-:Y:S02]  /*11580*/  UIMAD.WIDE.U32 UR8, UR45, UR8, URZ ;  /* 0x000000082d0872a5 */ /* 0x000fe4000f8e003f */
[----:B------:R-:W-:Y:S01]  /*11590*/  USHF.R.U32.HI UR42, URZ, 0x1f, UR7 ;  /* 0x0000001f3f2a7899 */ /* 0x000fe20008011607 */
[----:B------:R-:W-:Y:S01]  /*115a0*/  UMOV UR4, UR45 ;  /* 0x0000002d00047c82 */ /* 0x000fe20008000000 */
[----:B------:R-:W-:-:S02]  /*115b0*/  UIMAD UR10, UR10, UR12, -UR11 ;  /* 0x0000000c0a0a72a4 */ /* 0x000fc4000f8e0a0b */
[----:B------:R-:W-:Y:S02]  /*115c0*/  @UP1 USHF.R.U32.HI UR4, URZ, UR13, UR9 ;  /* 0x0000000d3f041299 */ /* 0x000fe40008011609 */
[----:B------:R-:W-:Y:S02]  /*115d0*/  ULEA.HI.SX32 UR42, UR7, UR42, 0x1c ;  /* 0x0000002a072a7291 */ /* 0x000fe4000f8fe23f */
[----:B------:R-:W-:Y:S02]  /*115e0*/  UIADD3 UR4, UR10, UR4, URZ ;  /* 0x000000040a047290 */ /* 0x000fe4000fffe03f */
[----:B------:R-:W-:Y:S01]  /*115f0*/  UISETP.LT.AND UP0, UPT, UR43, UR42, UPT ;  /* 0x0000002a2b00728c */ /* 0x000fe2000bf01270 */
[----:B------:R-:W-:Y:S02]  /*11600*/  ULDC UR8, c[0x0][0x9dc] ;  /* 0x0002770000087ab9 */ /* 0x000fe40000000800 */
[----:B------:R-:W-:Y:S02]  /*11610*/  UIADD3 UR8, UR4, -UR8, URZ ;  /* 0x8000000804087290 */ /* 0x000fe4000fffe03f */
[----:B------:R-:W-:Y:S01]  /*11620*/  USEL UR12, UR43, UR42, UP0 ;  /* 0x0000002a2b0c7287 */ /* 0x000fe20008000000 */
[----:B------:R-:W-:Y:S11]  /*11630*/  @!P1 BRA `(.L_x_1004) ;  /* 0x0000000000449947 */ /* 0x000ff60003800000 */
        /* <DEDUP_REMOVED lines=10> */
.L_x_1005:
[----:B------:R-:W-:-:S11]  /*116e0*/  UISETP.NE.AND UP0, UPT, UR5, 0x1, UPT ;  /* 0x000000010500788c */ /* 0x000fd6000bf05270 */
[----:B------:R-:W-:Y:S02]  /*116f0*/  @UP0 ULDC.64 UR10, c[0x0][0x9e8] ;  /* 0x00027a00000a0ab9 */ /* 0x000fe40000000a00 */
[----:B------:R-:W-:-:S04]  /*11700*/  UIMAD.WIDE.U32 UR6, UR4, UR10, URZ ;  /* 0x0000000a040672a5 */ /* 0x000fc8000f8e003f */
[----:B------:R-:W-:-:S12]  /*11710*/  @UP0 USHF.R.U32.HI UR4, URZ, UR11, UR7 ;  /* 0x0000000b3f040299 */ /* 0x000fd80008011607 */
.L_x_1006:
[----:B------:R-:W-:-:S04]  /*11720*/  UIMAD UR4, UR4, UR5, URZ ;  /* 0x00000005040472a4 */ /* 0x000fc8000f8e023f */
[----:B------:R-:W-:-:S04]  /*11730*/  UISETP.LT.AND UP0, UPT, UR8, UR4, UPT ;  /* 0x000000040800728c */ /* 0x000fc8000bf01270 */
[----:B------:R-:W-:-:S12]  /*11740*/  USEL UR8, UR8, UR4, !UP0 ;  /* 0x0000000408087287 */ /* 0x000fd8000c000000 */
.L_x_1004:
[----:B------:R-:W-:Y:S02]  /*11750*/  UIMAD.WIDE UR4, UR8, 0x2aaaaaab, URZ ;  /* 0x2aaaaaab080478a5 */ /* 0x000fe4000f8e023f */
[----:B------:R-:W-:Y:S02]  /*11760*/  USHF.R.U32.HI UR10, URZ, 0x10, UR44 ;  /* 0x000000103f0a7899 */ /* 0x000fe4000801162c */
[----:B------:R-:W-:Y:S02]  /*11770*/  USHF.R.U32.HI UR4, URZ, 0x1f, UR5 ;  /* 0x0000001f3f047899 */ /* 0x000fe40008011605 */
[----:B------:R-:W-:Y:S02]  /*11780*/  ULOP3.LUT UR44, UR44, 0xffff, URZ, 0xc0, !UPT ;  /* 0x0000ffff2c2c7892 */ /* 0x000fe4000f8ec03f */
[----:B------:R-:W-:Y:S01]  /*11790*/  ULEA.HI.SX32 UR4, UR5, UR4, 0x1c ;  /* 0x0000000405047291 */ /* 0x000fe2000f8fe23f */
[----:B------:R-:W-:-:S03]  /*117a0*/  UMOV UR41, URZ ;  /* 0x0000003f00297c82 */ /* 0x000fc60008000000 */
[----:B------:R-:W-:-:S04]  /*117b0*/  UISETP.LT.AND UP0, UPT, URZ, UR4, UPT ;  /* 0x000000043f00728c */ /* 0x000fc8000bf01270 */
[----:B------:R-:W-:Y:S02]  /*117c0*/  USEL UR40, URZ, UR4, !UP0 ;  /* 0x000000043f287287 */ /* 0x000fe4000c000000 */
[----:B------:R-:W-:Y:S02]  /*117d0*/  UISETP.NE.AND UP0, UPT, UR10, URZ, UPT ;  /* 0x0000003f0a00728c */ /* 0x000fe4000bf05270 */
[----:B------:R-:W-:-:S06]  /*117e0*/  UISETP.GT.AND UP1, UPT, UR12, UR40, UPT ;  /* 0x000000280c00728c */ /* 0x000fcc000bf24270 */
[----:B------:R-:W-:-:S03]  /*117f0*/  PLOP3.LUT P0, PT, PT, PT, UP1, 0x80, 0x0 ;  /* 0x000000000000781c */ /* 0x000fc60003f0f018 */
[----:B------:R-:W-:-:S10]  /*11800*/  @!UP0 ULDC UR10, c[0x0][0x9f0] ;  /* 0x00027c00000a8ab9 */ /* 0x000fd40000000800 */
[----:B------:R-:W-:Y:S05]  /*11810*/  @!P0 BRA `(.L_x_1007) ;  /* 0x0000000000808947 */ /* 0x000fea0003800000 */
[----:B------:R-:W-:Y:S01]  /*11820*/  IMAD.U32 R3, RZ, RZ, UR10 ;  /* 0x0000000aff037e24 */ /* 0x000fe2000f8e00ff */
[----:B------:R-:W-:-:S04]  /*11830*/  UIADD3 UR4, UR10, -0x1, UR12 ;  /* 0xffffffff0a047890 */ /* 0x000fc8000fffe00c */
[-C--:B------:R-:W-:Y:S01]  /*11840*/  IABS R0, R3.reuse ;  /* 0x0000000300007213 */ /* 0x080fe20000000000 */
[----:B------:R-:W-:Y:S01]  /*11850*/  UIADD3 UR6, -UR40, UR4, URZ ;  /* 0x0000000428067290 */ /* 0x000fe2000fffe13f */
[----:B------:R-:W-:Y:S02]  /*11860*/  IABS R3, R3 ;  /* 0x0000000300037213 */ /* 0x000fe40000000000 */
[----:B------:R-:W-:Y:S01]  /*11870*/  R2UR UR11, R0 ;  /* 0x00000000000b72ca */ /* 0x000fe200000e0000 */
[----:B------:R-:W-:Y:S02]  /*11880*/  UMOV UR4, URZ ;  /* 0x0000003f00047c82 */ /* 0x000fe40008000000 */
[----:B------:R-:W-:-:S05]  /*11890*/  IMAD.MOV R3, RZ, RZ, -R3 ;  /* 0x000000ffff037224 */ /* 0x000fca00078e0a03 */
[----:B------:R-:W-:-:S05]  /*118a0*/  R2UR UR9, R3 ;  /* 0x00000000030972ca */ /* 0x000fca00000e0000 */
[----:B------:R-:W0:Y:S08]  /*118b0*/  I2F.RP R0, UR11 ;  /* 0x0000000b00007d06 */ /* 0x000e300008209400 */
[----:B0-----:R-:W0:Y:S02]  /*118c0*/  MUFU.RCP R0, R0 ;  /* 0x0000000000007308 */ /* 0x001e240000001000 */
[----:B0-----:R-:W-:Y:S01]  /*118d0*/  VIADD R2, R0, 0xffffffe ;  /* 0x0ffffffe00027836 */ /* 0x001fe20000000000 */
[----:B------:R-:W-:Y:S01]  /*118e0*/  IABS R0, UR6 ;  /* 0x0000000600007c13 */ /* 0x000fe20008000000 */
[----:B------:R-:W-:-:S03]  /*118f0*/  ULOP3.LUT UR6, UR6, UR10, URZ, 0x3c, !UPT ;  /* 0x0000000a06067292 */ /* 0x000fc6000f8e3c3f */
[----:B------:R-:W-:Y:S01]  /*11900*/  R2UR UR8, R0 ;  /* 0x00000000000872ca */ /* 0x000fe200000e0000 */
[----:B------:R-:W0:Y:S02]  /*11910*/  F2I.FTZ.U32.TRUNC.NTZ R2, R2 ;  /* 0x0000000200027305 */ /* 0x000e24000021f000 */
        /* <DEDUP_REMOVED lines=16> */
.L_x_1007:
[----:B------:R-:W-:Y:S01]  /*11a20*/  UIMAD UR39, UR44, UR41, UR40 ;  /* 0x000000292c2772a4 */ /* 0x000fe2000f8e0228 */
[----:B------:R-:W-:Y:S02]  /*11a30*/  IMAD.U32 R0, RZ, RZ, UR12 ;  /* 0x0000000cff007e24 */ /* 0x000fe4000f8e00ff */
[----:B------:R-:W-:-:S03]  /*11a40*/  IMAD.MOV.U32 R10, RZ, RZ, 0x1 ;  /* 0x00000001ff0a7424 */ /* 0x000fc600078e00ff */
        /* <DEDUP_REMOVED lines=30> */
.L_x_1008:
        /* <DEDUP_REMOVED lines=9> */
[----:B------:R-:W-:Y:S02]  /*11cc0*/  IMAD.U32 R4, RZ, RZ, UR6 ;  /* 0x00000006ff047e24 */ /* 0x000fe4000f8e00ff */
[----:B------:R-:W-:Y:S02]  /*11cd0*/  IMAD.U32 R5, RZ, RZ, UR7 ;  /* 0x00000007ff057e24 */ /* 0x000fe4000f8e00ff */
[----:B------:R-:W-:Y:S02]  /*11ce0*/  IMAD.U32 R6, RZ, RZ, UR8 ;  /* 0x00000008ff067e24 */ /* 0x000fe4000f8e00ff */
[----:B------:R-:W-:-:S02]  /*11cf0*/  IMAD.U32 R7, RZ, RZ, UR9 ;  /* 0x00000009ff077e24 */ /* 0x000fc4000f8e00ff */
[----:B------:R-:W-:Y:S02]  /*11d00*/  IMAD.U32 R10, RZ, RZ, UR4 ;  /* 0x00000004ff0a7e24 */ /* 0x000fe4000f8e00ff */
[----:B------:R-:W-:Y:S02]  /*11d10*/  IMAD.U32 R11, RZ, RZ, UR5 ;  /* 0x00000005ff0b7e24 */ /* 0x000fe4000f8e00ff */
[----:B------:R-:W-:Y:S02]  /*11d20*/  IMAD.MOV.U32 R8, RZ, RZ, 0x70 ;  /* 0x00000070ff087424 */ /* 0x000fe400078e00ff */
[----:B------:R-:W-:Y:S02]  /*11d30*/  IMAD.MOV.U32 R12, RZ, RZ, 0x1 ;  /* 0x00000001ff0c7424 */ /* 0x000fe400078e00ff */
[----:B0-----:R-:W-:-:S07]  /*11d40*/  IMAD.MOV.U32 R13, RZ, RZ, RZ ;  /* 0x000000ffff0d7224 */ /* 0x001fce00078e00ff */
[----:B------:R-:W-:-:S07]  /*11d50*/  LEPC R20, `(.L_x_1010) ;  /* 0x000000001014794e */ /* 0x000fce0000000000 */
[----:B-1----:R-:W-:Y:S05]  /*11d60*/  CALL.ABS.NOINC R2 ;  /* 0x0000000002007343 */ /* 0x002fea0003c00000 */
.L_x_1010:
[----:B------:R0:W1:Y:S01]  /*11d70*/  LDC.64 R2, c[0x4][R16] ;  /* 0x0100000010027b82 */ /* 0x0000620000000a00 */
[----:B------:R-:W-:Y:S01]  /*11d80*/  ULDC.64 UR6, c[0x4][0xa8] ;  /* 0x01002a0000067ab9 */ /* 0x000fe20000000a00 */
[----:B------:R-:W-:Y:S01]  /*11d90*/  ULDC.64 UR8, c[0x4][0xb0] ;  /* 0x01002c0000087ab9 */ /* 0x000fe20000000a00 */
[----:B------:R-:W-:Y:S01]  /*11da0*/  ULDC.64 UR4, c[0x4][0x40] ;  /* 0x0100100000047ab9 */ /* 0x000fe20000000a00 */
        /* <DEDUP_REMOVED lines=11> */
.L_x_1009:
[----:B------:R-:W0:Y:S01]  /*11e60*/  LDC.64 R2, c[0x0][0x9f8] ;  /* 0x00027e00ff027b82 */ /* 0x000e220000000a00 */
[----:B------:R-:W-:-:S07]  /*11e70*/  ULDC.64 UR4, c[0x0][0x208] ;  /* 0x0000820000047ab9 */ /* 0x000fce0000000a00 */
[----:B------:R-:W1:Y:S01]  /*11e80*/  LDC.64 R4, c[0x0][0x418] ;  /* 0x00010600ff047b82 */ /* 0x000e620000000a00 */
[----:B0-----:R-:W-:-:S04]  /*11e90*/  ISETP.NE.U32.AND P0, PT, R2, RZ, PT ;  /* 0x000000ff0200720c */ /* 0x001fc80003f05070 */
[----:B------:R-:W-:-:S13]  /*11ea0*/  ISETP.NE.AND.EX P0, PT, R3, RZ, PT, P0 ;  /* 0x000000ff0300720c */ /* 0x000fda0003f05300 */
[----:B------:R-:W0:Y:S02]  /*11eb0*/  @P0 LDC.64 R2, c[0x0][0x9f8] ;  /* 0x00027e00ff020b82 */ /* 0x000e240000000a00 */
[----:B0-----:R-:W-:-:S05]  /*11ec0*/  @P0 IMAD.WIDE R2, R19, 0x4, R2 ;  /* 0x0000000413020825 */ /* 0x001fca00078e0202 */
[----:B------:R-:W2:Y:S01]  /*11ed0*/  @P0 LDG.E R19, desc[UR4][R2.64] ;  /* 0x0000000402130981 */ /* 0x000ea2000c1e1900 */
[----:B-1----:R-:W-:Y:S01]  /*11ee0*/  ISETP.NE.U32.AND P0, PT, R4, RZ, PT ;  /* 0x000000ff0400720c */ /* 0x002fe20003f05070 */
[----:B------:R-:W-:Y:S01]  /*11ef0*/  UMOV UR4, 0xffffffff ;  /* 0xffffffff00047882 */ /* 0x000fe20000000000 */
[----:B------:R-:W-:Y:S01]  /*11f00*/  LOP3.LUT R17, R17, 0xfffffffe, RZ, 0xc0, !PT ;  /* 0xfffffffe11117812 */ /* 0x000fe200078ec0ff */
[----:B------:R-:W0:Y:S01]  /*11f10*/  S2R R0, SR_TID.X ;  /* 0x0000000000007919 */ /* 0x000e220000002100 */
[----:B------:R-:W-:Y:S01]  /*11f20*/  ISETP.NE.AND.EX P1, PT, R5, RZ, PT, P0 ;  /* 0x000000ff0500720c */ /* 0x000fe20003f25300 */
[----:B------:R-:W-:-:S12]  /*11f30*/  VIADD R18, R18, 0xffffffff ;  /* 0xffffffff12127836 */ /* 0x000fd80000000000 */
[----:B------:R-:W-:Y:S02]  /*11f40*/  @P1 LOP3.LUT R17, R17, 0x1, RZ, 0xfc, !PT ;  /* 0x0000000111111812 */ /* 0x000fe400078efcff */
[----:B0-----:R-:W-:-:S04]  /*11f50*/  SHF.R.U32.HI R0, RZ, 0x5, R0 ;  /* 0x00000005ff007819 */ /* 0x001fc80000011600 */
[----:B------:R-:W-:Y:S02]  /*11f60*/  LOP3.LUT R0, R0, 0x3, RZ, 0xc0, !PT ;  /* 0x0000000300007812 */ /* 0x000fe400078ec0ff */
[----:B--2---:R-:W-:Y:S02]  /*11f70*/  SHF.R.S32.HI R7, RZ, 0x1f, R19 ;  /* 0x0000001fff077819 */ /* 0x004fe40000011413 */
[----:B------:R-:W-:-:S03]  /*11f80*/  SEL R16, R19, RZ, !P1 ;  /* 0x000000ff13107207 */ /* 0x000fc60004800000 */
[----:B------:R0:W-:Y:S01]  /*11f90*/  STL [R1], R7 ;  /* 0x0000000701007387 */ /* 0x0001e20000100800 */
[----:B------:R-:W-:Y:S05]  /*11fa0*/  BRA.DIV UR4, `(.L_x_1011) ;  /* 0x0000003a04a47947 */ /* 0x000fea000b800000 */
[----:B------:R1:W2:Y:S02]  /*11fb0*/  SHFL.IDX PT, R14, R0, RZ, 0x1f ;  /* 0x00001fff000e7589 */ /* 0x0002a400000e0000 */
.L_x_1095:
[----:B--2---:R-:W-:Y:S02]  /*11fc0*/  ISETP.NE.AND P0, PT, R14, RZ, PT ;  /* 0x000000ff0e00720c */ /* 0x004fe40003f05270 */
[----:B------:R-:W-:Y:S02]  /*11fd0*/  PLOP3.LUT P2, PT, PT, PT, PT, 0x8, 0x0 ;  /* 0x000000000000781c */ /* 0x000fe40003f4e170 */
[----:B------:R-:W-:-:S11]  /*11fe0*/  LOP3.LUT R17, R17, 0xfffffffd, RZ, 0xc0, !PT ;  /* 0xfffffffd11117812 */ /* 0x000fd600078ec0ff */
[----:B------:R-:W-:Y:S01]  /*11ff0*/  @P2 LOP3.LUT R17, R17, 0x2, RZ, 0xfc, !PT ;  /* 0x0000000211112812 */ /* 0x000fe200078efcff */
[----:B------:R-:W-:Y:S06]  /*12000*/  @P0 BRA `(.L_x_1012) ;  /* 0x0000000400180947 */ /* 0x000fec0003800000 */
[----:B------:R-:W-:-:S03]  /*12010*/  UMOV UR4, 0xffffffff ;  /* 0xffffffff00047882 */ /* 0x000fc60000000000 */
[----:B------:R-:W-:Y:S05]  /*12020*/  BRA.DIV UR4, `(.L_x_1013) ;  /* 0x0000003a04a47947 */ /* 0x000fea000b800000 */
[----:B------:R-:W-:-:S13]  /*12030*/  ELECT P6, URZ, PT ;  /* 0x00000000003f782f */ /* 0x000fda00038c0000 */
.L_x_1098:
[----:B------:R-:W-:Y:S05]  /*12040*/  @!P6 BRA `(.L_x_1012) ;  /* 0x000000040008e947 */ /* 0x000fea0003800000 */
[----:B------:R-:W-:Y:S01]  /*12050*/  IMAD.MOV.U32 R16, RZ, RZ, R19 ;  /* 0x000000ffff107224 */ /* 0x000fe200078e0013 */
[----:B------:R-:W-:Y:S06]  /*12060*/  @!P1 BRA `(.L_x_1014) ;  /* 0x00000000004c9947 */ /* 0x000fec0003800000 */
[----:B------:R-:W2:Y:S01]  /*12070*/  LDC R6, c[0x0][0x43c] ;  /* 0x00010f00ff067b82 */ /* 0x000ea20000000800 */
[----:B-1----:R-:W-:Y:S01]  /*12080*/  IMAD.MOV.U32 R0, RZ, RZ, R18 ;  /* 0x000000ffff007224 */ /* 0x002fe200078e0012 */
[----:B------:R-:W-:Y:S01]  /*12090*/  ULDC.64 UR4, c[0x0][0x428] ;  /* 0x00010a0000047ab9 */ /* 0x000fe20000000a00 */
[----:B------:R-:W-:Y:S01]  /*120a0*/  ULDC.64 UR6, c[0x0][0x208] ;  /* 0x0000820000067ab9 */ /* 0x000fe20000000a00 */
[----:B------:R-:W-:-:S04]  /*120b0*/  IMAD R8, R7, UR4, RZ ;  /* 0x0000000407087c24 */ /* 0x000fc8000f8e02ff */
[----:B0-----:R-:W-:Y:S01]  /*120c0*/  IMAD R7, R19, UR5, R8 ;  /* 0x0000000513077c24 */ /* 0x001fe2000f8e0208 */
[----:B--2---:R-:W-:-:S13]  /*120d0*/  ISETP.NE.AND P0, PT, R6, 0x1, PT ;  /* 0x000000010600780c */ /* 0x004fda0003f05270 */
        /* <DEDUP_REMOVED lines=10> */
[----:B------:R-:W-:-:S04]  /*12180*/  IMAD.MOV R3, RZ, RZ, -R0 ;  /* 0x000000ffff037224 */ /* 0x000fc800078e0a00 */
[----:B------:R-:W-:-:S07]  /*12190*/  IMAD R18, R6, R3, R18 ;  /* 0x0000000306127224 */ /* 0x000fce00078e0212 */
.L_x_1014:
[----:B-1----:R-:W-:Y:S01]  /*121a0*/  IMAD.MOV.U32 R0, RZ, RZ, 0x1 ;  /* 0x00000001ff007424 */ /* 0x002fe200078e00ff */
[----:B------:R-:W1:Y:S04]  /*121b0*/  S2R R9, SR_TID.X ;  /* 0x0000000000097919 */ /* 0x000e680000002100 */
[----:B------:R-:W-:-:S04]  /*121c0*/  SHF.L.U32 R0, R0, 0x1f, RZ ;  /* 0x0000001f00007819 */ /* 0x000fc800000006ff */
[----:B------:R-:W3:Y:S01]  /*121d0*/  SYNCS.PHASECHK.TRANS64.TRYWAIT P0, [UR38+0x30840], R0 ;  /* 0x03084000ff0075a7 */ /* 0x000ee20008000166 */
[----:B-1----:R-:W-:-:S04]  /*121e0*/  LOP3.LUT R2, R9, 0x7f, RZ, 0xc0, !PT ;  /* 0x0000007f09027812 */ /* 0x002fc800078ec0ff */
[----:B------:R-:W-:Y:S01]  /*121f0*/  ISETP.NE.AND P1, PT, R2, RZ, PT ;  /* 0x000000ff0200720c */ /* 0x000fe20003f25270 */
[----:B---3--:R-:W-:-:S12]  /*12200*/  @!P0 BRA `(.L_x_1015) ;  /* 0x00000038004c8947 */ /* 0x008fd80003800000 */
.L_x_1099:
[----:B------:R-:W-:Y:S05]  /*12210*/  @P1 BRA `(.L_x_1016) ;  /* 0x0000000000181947 */ /* 0x000fea0003800000 */
[----:B------:R-:W3:Y:S01]  /*12220*/  S2R R2, SR_TID.X ;  /* 0x0000000000027919 */ /* 0x000ee20000002100 */
[----:B-1----:R-:W-:-:S04]  /*12230*/  IMAD.MOV.U32 R0, RZ, RZ, 0x9000 ;  /* 0x00009000ff007424 */ /* 0x002fc800078e00ff */
[----:B------:R4:W-:Y:S01]  /*12240*/  SYNCS.ARRIVE.TRANS64 RZ, [UR38+0x30830], R0 ;  /* 0x03083000ffff79a7 */ /* 0x0009e20008000026 */
[----:B---3--:R-:W-:-:S13]  /*12250*/  LOP3.LUT P0, RZ, R2, 0x1f, RZ, 0xc0, !PT ;  /* 0x0000001f02ff7812 */ /* 0x008fda000780c0ff */
[----:B----4-:R-:W-:Y:S05]  /*12260*/  @!P0 BRA `(.L_x_1016) ;  /* 0x0000000000048947 */ /* 0x010fea0003800000 */
[----:B------:R-:W-:Y:S01]  /*12270*/  BPT.TRAP 0x1 ;  /* 0x000000040000795c */ /* 0x000fe20000300000 */
.L_x_1016:
[----:B------:R-:W-:Y:S01]  /*12280*/  R2UR UR11, R18 ;  /* 0x00000000120b72ca */ /* 0x000fe200000e0000 */
[----:B------:R-:W-:Y:S01]  /*12290*/  ULDC.64 UR4, c[0x0][0x198] ;  /* 0x0000660000047ab9 */ /* 0x000fe20000000a00 */
[----:B-----5:R-:W-:Y:S01]  /*122a0*/  R2UR UR13, R16 ;  /* 0x00000000100d72ca */ /* 0x020fe200000e0000 */
[----:B------:R-:W-:Y:S01]  /*122b0*/  UIADD3 UR4, UP0, UR4, 0x370, URZ ;  /* 0x0000037004047890 */ /* 0x000fe2000ff1e03f */
[----:B------:R-:W-:Y:S01]  /*122c0*/  PLOP3.LUT P0, PT, PT, PT, PT, 0x80, 0x0 ;  /* 0x000000000000781c */ /* 0x000fe20003f0f070 */
[----:B------:R-:W-:Y:S01]  /*122d0*/  UIADD3 UR8, UR38, 0x1e400, URZ ;  /* 0x0001e40026087890 */ /* 0x000fe2000fffe03f */
[----:B------:R-:W-:Y:S01]  /*122e0*/  LOP3.LUT R17, R17, 0xfffffffd, RZ, 0xc0, !PT ;  /* 0xfffffffd11117812 */ /* 0x000fe200078ec0ff */
[----:B------:R-:W-:Y:S02]  /*122f0*/  UIADD3 UR9, UR38, 0x30830, URZ ;  /* 0x0003083026097890 */ /* 0x000fe4000fffe03f */
[----:B------:R-:W-:Y:S02]  /*12300*/  UIADD3.X UR5, URZ, UR5, URZ, UP0, !UPT ;  /* 0x000000053f057290 */ /* 0x000fe400087fe43f */
[----:B------:R-:W-:-:S02]  /*12310*/  UIADD3 UR24, UR38, 0x21400, URZ ;  /* 0x0002140026187890 */ /* 0x000fc4000fffe03f */
[----:B------:R-:W-:Y:S02]  /*12320*/  UIMAD UR11, UR11, 0x60, URZ ;  /* 0x000000600b0b78a4 */ /* 0x000fe4000f8e023f */
        /* <DEDUP_REMOVED lines=16> */
[----:B------:R-:W-:Y:S01]  /*12430*/  @P0 LOP3.LUT R17, R17, 0x2, RZ, 0xfc, !PT ;  /* 0x0000000211110812 */ /* 0x000fe200078efcff */
[----:B------:R3:W-:Y:S01]  /*12440*/  UTMALDG.4D [UR24], [UR4], desc[UR6] ;  /* 0x00000618040075b4 */ /* 0x0007e20008019000 */
[----:B------:R3:W-:Y:S02]  /*12450*/  UTMALDG.4D [UR16], [UR4], desc[UR6] ;  /* 0x00000610040075b4 */ /* 0x0007e40008019000 */
[----:B---3--:R-:W-:-:S03]  /*12460*/  NOP ;  /* 0x0000000000007918 */ /* 0x008fc60000000000 */
.L_x_1012:
        /* <DEDUP_REMOVED lines=10> */
[----:B--2---:R-:W-:Y:S02]  /*12510*/  IMAD.U32 R4, RZ, RZ, UR6 ;  /* 0x00000006ff047e24 */ /* 0x004fe4000f8e00ff */
[----:B-1----:R-:W1:Y:S01]  /*12520*/  LDC.64 R2, c[0x4][R2] ;  /* 0x0100000002027b82 */ /* 0x002e620000000a00 */
[----:B------:R-:W-:Y:S02]  /*12530*/  IMAD.U32 R5, RZ, RZ, UR7 ;  /* 0x00000007ff057e24 */ /* 0x000fe4000f8e00ff */
[----:B------:R-:W-:Y:S02]  /*12540*/  IMAD.U32 R6, RZ, RZ, UR8 ;  /* 0x00000008ff067e24 */ /* 0x000fe4000f8e00ff */
[----:B0-----:R-:W-:-:S02]  /*12550*/  IMAD.U32 R7, RZ, RZ, UR9 ;  /* 0x00000009ff077e24 */ /* 0x001fc4000f8e00ff */
[----:B------:R-:W-:Y:S02]  /*12560*/  IMAD.U32 R10, RZ, RZ, UR4 ;  /* 0x00000004ff0a7e24 */ /* 0x000fe4000f8e00ff */
[----:B------:R-:W-:Y:S02]  /*12570*/  IMAD.U32 R11, RZ, RZ, UR5 ;  /* 0x00000005ff0b7e24 */ /* 0x000fe4000f8e00ff */
[----:B------:R-:W-:Y:S02]  /*12580*/  IMAD.MOV.U32 R8, RZ, RZ, 0x70 ;  /* 0x00000070ff087424 */ /* 0x000fe400078e00ff */
[----:B------:R-:W-:Y:S02]  /*12590*/  IMAD.MOV.U32 R12, RZ, RZ, 0x1 ;  /* 0x00000001ff0c7424 */ /* 0x000fe400078e00ff */
[----:B------:R-:W-:-:S07]  /*125a0*/  IMAD.MOV.U32 R13, RZ, RZ, RZ ;  /* 0x000000ffff0d7224 */ /* 0x000fce00078e00ff */
[----:B------:R-:W-:-:S07]  /*125b0*/  LEPC R20, `(.L_x_1017) ;  /* 0x000000001014794e */ /* 0x000fce0000000000 */
[----:B-1----:R-:W-:Y:S05]  /*125c0*/  CALL.ABS.NOINC R2 ;  /* 0x0000000002007343 */ /* 0x002fea0003c00000 */
.L_x_1017:
[----:B0-----:R-:W0:Y:S01]  /*125d0*/  LDC R7, c[0x0][0x448] ;  /* 0x00011200ff077b82 */ /* 0x001e220000000800 */
[----:B------:R-:W3:Y:S01]  /*125e0*/  S2R R13, SR_TID.X ;  /* 0x00000000000d7919 */ /* 0x000ee20000002100 */
[----:B------:R-:W-:Y:S01]  /*125f0*/  USHF.R.S32.HI UR4, URZ, 0x1f, UR36 ;  /* 0x0000001f3f047899 */ /* 0x000fe20008011424 */
[----:B------:R-:W-:Y:S01]  /*12600*/  ULDC.64 UR8, c[0x0][0x2d8] ;  /* 0x0000b60000087ab9 */ /* 0x000fe20000000a00 */
[----:B------:R-:W4:Y:S02]  /*12610*/  S2R R8, SR_CTAID.Z ;  /* 0x0000000000087919 */ /* 0x000f240000002700 */
[----:B------:R-:W-:Y:S02]  /*12620*/  UIMAD UR6, UR4, UR8, URZ ;  /* 0x00000008040672a4 */ /* 0x000fe4000f8e023f */
[----:B------:R-:W-:Y:S02]  /*12630*/  UIMAD.WIDE.U32 UR4, UR36, UR8, URZ ;  /* 0x00000008240472a5 */ /* 0x000fe4000f8e003f */
[----:B------:R-:W-:-:S04]  /*12640*/  UIMAD UR6, UR36, UR9, UR6 ;  /* 0x00000009240672a4 */ /* 0x000fc8000f8e0206 */
[----:B------:R-:W-:Y:S01]  /*12650*/  UIADD3 UR5, UR5, UR6, URZ ;  /* 0x0000000605057290 */ /* 0x000fe2000fffe03f */
[----:B0-----:R-:W-:Y:S02]  /*12660*/  ISETP.NE.AND P0, PT, R7, 0x1, PT ;  /* 0x000000010700780c */ /* 0x001fe40003f05270 */
[C---:B---3--:R-:W-:Y:S01]  /*12670*/  LOP3.LUT R12, R13.reuse, 0x7f, RZ, 0xc0, !PT ;  /* 0x0000007f0d0c7812 */ /* 0x048fe200078ec0ff */
[----:B-1----:R-:W-:-:S10]  /*12680*/  IMAD.SHL.U32 R3, R13, 0x10, RZ ;  /* 0x000000100d037824 */ /* 0x002fd400078e00ff */
[----:B--2---:R-:W0:Y:S01]  /*12690*/  @P0 LDC R5, c[0x0][0x44c] ;  /* 0x00011300ff050b82 */ /* 0x004e220000000800 */
[----:B------:R-:W-:-:S04]  /*126a0*/  SHF.R.U32.HI R6, RZ, 0x3, R12 ;  /* 0x00000003ff067819 */ /* 0x000fc8000001160c */
[----:B------:R-:W-:-:S03]  /*126b0*/  LOP3.LUT R0, R6, 0x70, R3, 0xf8, !PT ;  /* 0x0000007006007812 */ /* 0x000fc600078ef803 */
[----:B------:R-:W1:Y:S02]  /*126c0*/  @P0 LDC R4, c[0x0][0x450] ;  /* 0x00011400ff040b82 */ /* 0x000e640000000800 */
[----:B------:R-:W-:-:S04]  /*126d0*/  VIADD R0, R0, UR45 ;  /* 0x0000002d00007c36 */ /* 0x000fc80008000000 */
[----:B------:R-:W-:Y:S02]  /*126e0*/  IMAD.MOV.U32 R9, RZ, RZ, R0 ;  /* 0x000000ffff097224 */ /* 0x000fe400078e0000 */
[----:B------:R-:W2:Y:S01]  /*126f0*/  LDC.64 R2, c[0x0][0x2e0] ;  /* 0x0000b800ff027b82 */ /* 0x000ea20000000a00 */
[----:B0-----:R-:W-:-:S05]  /*12700*/  @P0 IMAD.HI.U32 R5, R0, R5, RZ ;  /* 0x0000000500050227 */ /* 0x001fca00078e00ff */
[----:B-1----:R-:W-:Y:S02]  /*12710*/  @P0 SHF.R.U32.HI R9, RZ, R4, R5 ;  /* 0x00000004ff090219 */ /* 0x002fe40000011605 */
[----:B----4-:R-:W-:-:S05]  /*12720*/  SHF.R.S32.HI R5, RZ, 0x1f, R8 ;  /* 0x0000001fff057819 */ /* 0x010fca0000011408 */
[----:B--2---:R-:W-:-:S04]  /*12730*/  IMAD R4, R5, R2, RZ ;  /* 0x0000000205047224 */ /* 0x004fc800078e02ff */
[C---:B------:R-:W-:Y:S01]  /*12740*/  IMAD R5, R8.reuse, R3, R4 ;  /* 0x0000000308057224 */ /* 0x040fe200078e0204 */
[----:B------:R-:W-:Y:S01]  /*12750*/  SHF.R.S32.HI R4, RZ, 0x1f, R9 ;  /* 0x0000001fff047819 */ /* 0x000fe20000011409 */
[----:B------:R-:W-:Y:S01]  /*12760*/  IMAD.WIDE.U32 R2, R8, R2, UR4 ;  /* 0x0000000408027e25 */ /* 0x000fe2000f8e0002 */
[----:B------:R-:W-:-:S03]  /*12770*/  ULDC.64 UR4, c[0x0][0x2d0] ;  /* 0x0000b40000047ab9 */ /* 0x000fc60000000a00 */
[----:B------:R-:W-:Y:S02]  /*12780*/  IMAD.IADD R3, R3, 0x1, R5 ;  /* 0x0000000103037824 */ /* 0x000fe400078e0205 */
[----:B------:R-:W-:Y:S02]  /*12790*/  IMAD.MOV R5, RZ, RZ, -R9 ;  /* 0x000000ffff057224 */ /* 0x000fe400078e0a09 */
[----:B------:R-:W-:Y:S02]  /*127a0*/  IMAD R4, R4, UR4, RZ ;  /* 0x0000000404047c24 */ /* 0x000fe4000f8e02ff */
[----:B------:R-:W-:Y:S02]  /*127b0*/  IMAD R5, R7, R5, R0 ;  /* 0x0000000507057224 */ /* 0x000fe400078e0200 */
[C---:B------:R-:W-:Y:S02]  /*127c0*/  IMAD R11, R9.reuse, UR5, R4 ;  /* 0x00000005090b7c24 */ /* 0x040fe4000f8e0204 */
[----:B------:R-:W-:Y:S01]  /*127d0*/  IMAD.WIDE.U32 R2, R9, UR4, R2 ;  /* 0x0000000409027c25 */ /* 0x000fe2000f8e0002 */
[----:B------:R-:W-:Y:S01]  /*127e0*/  SHF.R.S32.HI R0, RZ, 0x1f, R5 ;  /* 0x0000001fff007819 */ /* 0x000fe20000011405 */
[----:B------:R-:W-:-:S02]  /*127f0*/  ULDC.64 UR4, c[0x0][0x2c8] ;  /* 0x0000b20000047ab9 */ /* 0x000fc40000000a00 */
[----:B------:R-:W-:Y:S02]  /*12800*/  IMAD.IADD R3, R3, 0x1, R11 ;  /* 0x0000000103037824 */ /* 0x000fe400078e020b */
[----:B------:R-:W-:Y:S02]  /*12810*/  IMAD R0, R0, UR4, RZ ;  /* 0x0000000400007c24 */ /* 0x000fe4000f8e02ff */
[----:B------:R-:W-:-:S04]  /*12820*/  IMAD.WIDE.U32 R2, R5, UR4, R2 ;  /* 0x0000000405027c25 */ /* 0x000fc8000f8e0002 */
[----:B------:R-:W-:Y:S01]  /*12830*/  IMAD R9, R5, UR5, R0 ;  /* 0x0000000505097c24 */ /* 0x000fe2000f8e0200 */
[----:B------:R-:W-:Y:S02]  /*12840*/  ULDC.64 UR4, c[0x0][0x280] ;  /* 0x0000a00000047ab9 */ /* 0x000fe40000000a00 */
[----:B------:R-:W-:Y:S01]  /*12850*/  LEA R0, P0, R2, UR4, 0x1 ;  /* 0x0000000402007c11 */ /* 0x000fe2000f8008ff */
[----:B------:R-:W-:Y:S01]  /*12860*/  IMAD.IADD R3, R3, 0x1, R9 ;  /* 0x0000000103037824 */ /* 0x000fe200078e0209 */
[----:B------:R-:W-:Y:S01]  /*12870*/  ULDC UR4, c[0x0][0x2b8] ;  /* 0x0000ae0000047ab9 */ /* 0x000fe20000000800 */
[----:B------:R-:W-:-:S03]  /*12880*/  IMAD.SHL.U32 R9, R12, 0x8, RZ ;  /* 0x000000080c097824 */ /* 0x000fc600078e00ff */
        /* <DEDUP_REMOVED lines=14> */
[----:B------:R-:W0:Y:S01]  /*12970*/  SHFL.IDX PT, R2, R8, RZ, 0x181f ;  /* 0x00181fff08027589 */ /* 0x000e2200000e0000 */
[----:B------:R-:W-:Y:S01]  /*12980*/  ULDC UR4, c[0x0][0x288] ;  /* 0x0000a20000047ab9 */ /* 0x000fe20000000800 */
[----:B------:R-:W-:Y:S01]  /*12990*/  VIADD R6, R6, UR45 ;  /* 0x0000002d06067c36 */ /* 0x000fe20008000000 */
[----:B------:R-:W-:Y:S01]  /*129a0*/  ULDC.64 UR6, c[0x0][0x208] ;  /* 0x0000820000067ab9 */ /* 0x000fe20000000a00 */
[----:B------:R-:W1:Y:S01]  /*129b0*/  SHFL.IDX PT, R14, R0, RZ, 0x181f ;  /* 0x00181fff000e7589 */ /* 0x000e6200000e0000 */
[----:B------:R-:W-:Y:S02]  /*129c0*/  IMAD R7, R7, UR4, RZ ;  /* 0x0000000407077c24 */ /* 0x000fe4000f8e02ff */
[C---:B------:R-:W-:Y:S01]  /*129d0*/  VIADD R12, R6.reuse, 0x10 ;  /* 0x00000010060c7836 */ /* 0x040fe20000000000 */
[----:B------:R-:W2:Y:S02]  /*129e0*/  SHFL.IDX PT, R4, R8, 0x1, 0x181f ;  /* 0x00381f0008047f89 */ /* 0x000ea400000e0000 */
[----:B------:R-:W-:-:S13]  /*129f0*/  ISETP.GE.AND P3, PT, R6, R7, PT ;  /* 0x000000070600720c */ /* 0x000fda0003f66270 */
[----:B------:R-:W-:Y:S01]  /*12a00*/  @!P3 LEA R21, R9, UR38, 0x1 ;  /* 0x000000260915bc11 */ /* 0x000fe2000f8e08ff */
[----:B0-----:R-:W-:Y:S02]  /*12a10*/  IMAD.MOV.U32 R3, RZ, RZ, R2 ;  /* 0x000000ffff037224 */ /* 0x001fe400078e0002 */
[----:B-1----:R-:W-:Y:S02]  /*12a20*/  IMAD.MOV.U32 R2, RZ, RZ, R14 ;  /* 0x000000ffff027224 */ /* 0x002fe400078e000e */
[----:B------:R-:W0:Y:S02]  /*12a30*/  SHFL.IDX PT, R14, R0, 0x1, 0x181f ;  /* 0x00381f00000e7f89 */ /* 0x000e2400000e0000 */
[----:B------:R-:W-:-:S04]  /*12a40*/  @!P3 IMAD.WIDE.U32 R2, R10, 0x2, R2 ;  /* 0x000000020a02b825 */ /* 0x000fc800078e0002 */
[----:B--2---:R-:W-:Y:S01]  /*12a50*/  IMAD.MOV.U32 R5, RZ, RZ, R4 ;  /* 0x000000ffff057224 */ /* 0x004fe200078e0004 */
[----:B------:R-:W-:Y:S04]  /*12a60*/  @!P3 LDGSTS.E.BYPASS.LTC128B.128 [R21+0x12400], desc[UR6][R2.64], !P2 ;  /* 0x124000000215bfae */ /* 0x000fe8000d101d46 */
[----:B------:R-:W-:Y:S04]  /*12a70*/  @!P3 LDGSTS.E.BYPASS.LTC128B.128 [R21+0x16400], desc[UR6][R2.64+0x80], !P0 ;  /* 0x164000800215bfae */ /* 0x000fe8000c101d46 */
[----:B------:R1:W-:Y:S01]  /*12a80*/  @!P3 LDGSTS.E.BYPASS.LTC128B.128 [R21+0x1a400], desc[UR6][R2.64+0x100], !P1 ;  /* 0x1a4001000215bfae */ /* 0x0003e2000c901d46 */
[----:B------:R-:W-:Y:S01]  /*12a90*/  ISETP.GE.AND P3, PT, R12, R7, PT ;  /* 0x000000070c00720c */ /* 0x000fe20003f66270 */
[----:B------:R-:W-:-:S02]  /*12aa0*/  VIADD R12, R6, 0x20 ;  /* 0x00000020060c7836 */ /* 0x000fc40000000000 */
[----:B0-----:R-:W-:Y:S02]  /*12ab0*/  IMAD.MOV.U32 R4, RZ, RZ, R14 ;  /* 0x000000ffff047224 */ /* 0x001fe400078e000e */
[----:B------:R-:W-:Y:S08]  /*12ac0*/  SHFL.IDX PT, R14, R0, 0x2, 0x181f ;  /* 0x00581f00000e7f89 */ /* 0x000ff000000e0000 */
[----:B------:R-:W-:Y:S01]  /*12ad0*/  @!P3 IMAD.WIDE.U32 R4, R10, 0x2, R4 ;  /* 0x000000020a04b825 */ /* 0x000fe200078e0004 */
[----:B-1----:R-:W0:Y:S01]  /*12ae0*/  SHFL.IDX PT, R2, R8, 0x2, 0x181f ;  /* 0x00581f0008027f89 */ /* 0x002e2200000e0000 */
[----:B------:R-:W-:-:S05]  /*12af0*/  @!P3 LEA R20, R9, UR38, 0x1 ;  /* 0x000000260914bc11 */ /* 0x000fca000f8e08ff */
[----:B------:R-:W-:Y:S04]  /*12b00*/  @!P3 LDGSTS.E.BYPASS.LTC128B.128 [R20+0x12c00], desc[UR6][R4.64], !P2 ;  /* 0x12c000000414bfae */ /* 0x000fe8000d101d46 */
[----:B------:R-:W-:Y:S04]  /*12b10*/  @!P3 LDGSTS.E.BYPASS.LTC128B.128 [R20+0x16c00], desc[UR6][R4.64+0x80], !P0 ;  /* 0x16c000800414bfae */ /* 0x000fe8000c101d46 */
[----:B------:R1:W-:Y:S01]  /*12b20*/  @!P3 LDGSTS.E.BYPASS.LTC128B.128 [R20+0x1ac00], desc[UR6][R4.64+0x100], !P1 ;  /* 0x1ac001000414bfae */ /* 0x0003e2000c901d46 */
[----:B------:R-:W-:Y:S01]  /*12b30*/  ISETP.GE.AND P3, PT, R12, R7, PT ;  /* 0x000000070c00720c */ /* 0x000fe20003f66270 */
[----:B------:R-:W-:-:S02]  /*12b40*/  VIADD R12, R6, 0x30 ;  /* 0x00000030060c7836 */ /* 0x000fc40000000000 */
[----:B0-----:R-:W-:Y:S02]  /*12b50*/  IMAD.MOV.U32 R3, RZ, RZ, R2 ;  /* 0x000000ffff037224 */ /* 0x001fe400078e0002 */
[----:B------:R-:W-:Y:S01]  /*12b60*/  IMAD.MOV.U32 R2, RZ, RZ, R14 ;  /* 0x000000ffff027224 */ /* 0x000fe200078e000e */
[----:B-1----:R-:W0:Y:S07]  /*12b70*/  SHFL.IDX PT, R4, R8, 0x3, 0x181f ;  /* 0x00781f0008047f89 */ /* 0x002e2e00000e0000 */
[----:B------:R-:W-:Y:S01]  /*12b80*/  @!P3 LEA R21, R9, UR38, 0x1 ;  /* 0x000000260915bc11 */ /* 0x000fe2000f8e08ff */
[----:B------:R-:W-:Y:S01]  /*12b90*/  @!P3 IMAD.WIDE.U32 R2, R10, 0x2, R2 ;  /* 0x000000020a02b825 */ /* 0x000fe200078e0002 */
[----:B------:R-:W1:Y:S04]  /*12ba0*/  SHFL.IDX PT, R14, R0, 0x3, 0x181f ;  /* 0x00781f00000e7f89 */ /* 0x000e6800000e0000 */
[----:B------:R-:W-:Y:S04]  /*12bb0*/  @!P3 LDGSTS.E.BYPASS.LTC128B.128 [R21+0x13400], desc[UR6][R2.64], !P2 ;  /* 0x134000000215bfae */ /* 0x000fe8000d101d46 */
[----:B------:R-:W-:Y:S04]  /*12bc0*/  @!P3 LDGSTS.E.BYPASS.LTC128B.128 [R21+0x17400], desc[UR6][R2.64+0x80], !P0 ;  /* 0x174000800215bfae */ /* 0x000fe8000c101d46 */
[----:B------:R2:W-:Y:S01]  /*12bd0*/  @!P3 LDGSTS.E.BYPASS.LTC128B.128 [R21+0x1b400], desc[UR6][R2.64+0x100], !P1 ;  /* 0x1b4001000215bfae */ /* 0x0005e2000c901d46 */
[----:B------:R-:W-:Y:S01]  /*12be0*/  ISETP.GE.AND P3, PT, R12, R7, PT ;  /* 0x000000070c00720c */ /* 0x000fe20003f66270 */
[----:B------:R-:W-:-:S02]  /*12bf0*/  VIADD R12, R6, 0x40 ;  /* 0x00000040060c7836 */ /* 0x000fc40000000000 */
[----:B0-----:R-:W-:Y:S02]  /*12c00*/  IMAD.MOV.U32 R5, RZ, RZ, R4 ;  /* 0x000000ffff057224 */ /* 0x001fe400078e0004 */
[----:B-1----:R-:W-:Y:S01]  /*12c10*/  IMAD.MOV.U32 R4, RZ, RZ, R14 ;  /* 0x000000ffff047224 */ /* 0x002fe200078e000e */
[----:B--2---:R-:W0:Y:S07]  /*12c20*/  SHFL.IDX PT, R2, R8, 0x4, 0x181f ;  /* 0x00981f0008027f89 */ /* 0x004e2e00000e0000 */
        /* <DEDUP_REMOVED lines=29> */
[----:B0-----:R-:W-:-:S02]  /*12e00*/  IMAD.MOV.U32 R3, RZ, RZ, R2 ;  /* 0x000000ffff037224 */ /* 0x001fc400078e0002 */
[----:B-1----:R-:W-:Y:S01]  /*12e10*/  IMAD.MOV.U32 R2, RZ, RZ, R14 ;  /* 0x000000ffff027224 */ /* 0x002fe200078e000e */
[----:B--2---:R0:W1:Y:S09]  /*12e20*/  SHFL.IDX PT, R4, R8, 0x7, 0x181f ;  /* 0x00f81f0008047f89 */ /* 0x00407200000e0000 */
[----:B------:R-:W-:Y:S01]  /*12e30*/  @!P3 LEA R21, R9, UR38, 0x1 ;  /* 0x000000260915bc11 */ /* 0x000fe2000f8e08ff */
[----:B------:R-:W-:Y:S01]  /*12e40*/  @!P3 IMAD.WIDE.U32 R2, R10, 0x2, R2 ;  /* 0x000000020a02b825 */ /* 0x000fe200078e0002 */
[----:B------:R0:W2:Y:S04]  /*12e50*/  SHFL.IDX PT, R14, R0, 0x7, 0x181f ;  /* 0x00f81f00000e7f89 */ /* 0x0000a800000e0000 */
[----:B------:R0:W-:Y:S04]  /*12e60*/  @!P3 LDGSTS.E.BYPASS.LTC128B.128 [R21+0x15400], desc[UR6][R2.64], !P2 ;  /* 0x154000000215bfae */ /* 0x0001e8000d101d46 */
[----:B------:R0:W-:Y:S04]  /*12e70*/  @!P3 LDGSTS.E.BYPASS.LTC128B.128 [R21+0x19400], desc[UR6][R2.64+0x80], !P0 ;  /* 0x194000800215bfae */ /* 0x0001e8000c101d46 */
[----:B------:R0:W-:Y:S02]  /*12e80*/  @!P3 LDGSTS.E.BYPASS.LTC128B.128 [R21+0x1d400], desc[UR6][R2.64+0x100], !P1 ;  /* 0x1d4001000215bfae */ /* 0x0001e4000c901d46 */
.L_x_1116:
[----:B------:R-:W-:Y:S01]  /*12e90*/  VIADD R6, R6, 0x70 ;  /* 0x0000007006067836 */ /* 0x000fe20000000000 */
[----:B------:R-:W-:Y:S01]  /*12ea0*/  BSSY B0, `(.L_x_1019) ;  /* 0x000000e000007945 */ /* 0x000fe20003800000 */
[----:B0-2---:R-:W-:Y:S02]  /*12eb0*/  IMAD.MOV.U32 R2, RZ, RZ, R14 ;  /* 0x000000ffff027224 */ /* 0x005fe400078e000e */
[----:B-1----:R-:W-:Y:S01]  /*12ec0*/  IMAD.MOV.U32 R3, RZ, RZ, R4 ;  /* 0x000000ffff037224 */ /* 0x002fe200078e0004 */
[----:B------:R-:W-:-:S13]  /*12ed0*/  ISETP.GE.AND P3, PT, R6, R7, PT ;  /* 0x000000070600720c */ /* 0x000fda0003f66270 */
        /* <DEDUP_REMOVED lines=10> */
.L_x_1020:
[----:B------:R-:W-:Y:S05]  /*12f80*/  BSYNC B0 ;  /* 0x0000000000007941 */ /* 0x000fea0003800000 */
.L_x_1019:
        /* <DEDUP_REMOVED lines=12> */
.L_x_1117:
[----:B0-----:R-:W-:Y:S02]  /*13050*/  IMAD.MOV.U32 R10, RZ, RZ, 0x1 ;  /* 0x00000001ff0a7424 */ /* 0x001fe400078e00ff */
[----:B-1----:R-:W-:Y:S01]  /*13060*/  IMAD.MOV.U32 R0, RZ, RZ, RZ ;  /* 0x000000ffff007224 */ /* 0x002fe200078e00ff */
[----:B------:R-:W-:Y:S06]  /*13070*/  @!P1 BRA `(.L_x_1022) ;  /* 0x0000001c009c9947 */ /* 0x000fec0003800000 */
[----:B------:R-:W-:Y:S01]  /*13080*/  UIADD3 UR4, UR44, 0x1, URZ ;  /* 0x000000012c047890 */ /* 0x000fe2000fffe03f */
[----:B------:R-:W0:Y:S01]  /*13090*/  S2R R4, SR_TID.X ;  /* 0x0000000000047919 */ /* 0x000e220000002100 */
[----:B------:R-:W-:Y:S01]  /*130a0*/  ULOP3.LUT UR5, URZ, UR42, URZ, 0x33, !UPT ;  /* 0x0000002a3f057292 */ /* 0x000fe2000f8e333f */
[----:B------:R-:W-:Y:S01]  /*130b0*/  IMAD.MOV.U32 R10, RZ, RZ, 0x1 ;  /* 0x00000001ff0a7424 */ /* 0x000fe200078e00ff */
[----:B------:R-:W-:-:S04]  /*130c0*/  UIMAD UR4, UR4, UR41, URZ ;  /* 0x00000029040472a4 */ /* 0x000fc8000f8e023f */
[----:B------:R-:W-:Y:S01]  /*130d0*/  IMAD.U32 R3, RZ, RZ, UR5 ;  /* 0x00000005ff037e24 */ /* 0x000fe2000f8e00ff */
[----:B------:R-:W-:Y:S01]  /*130e0*/  ULOP3.LUT UR5, URZ, UR39, URZ, 0x33, !UPT ;  /* 0x000000273f057292 */ /* 0x000fe2000f8e333f */
[----:B------:R-:W-:Y:S01]  /*130f0*/  LOP3.LUT R2, RZ, UR4, RZ, 0x33, !PT ;  /* 0x00000004ff027c12 */ /* 0x000fe2000f8e33ff */
[----:B------:R-:W-:-:S03]  /*13100*/  ULOP3.LUT UR4, URZ, UR43, URZ, 0x33, !UPT ;  /* 0x0000002b3f047292 */ /* 0x000fc6000f8e333f */
[----:B------:R-:W-:Y:S01]  /*13110*/  VIADDMNMX R2, R2, -UR40, R3, !PT ;  /* 0x8000002802027c46 */ /* 0x000fe2000f800103 */
[----:B------:R-:W-:-:S03]  /*13120*/  IMAD.MOV.U32 R3, RZ, RZ, 0x2 ;  /* 0x00000002ff037424 */ /* 0x000fc600078e00ff */
[----:B------:R-:W-:-:S04]  /*13130*/  VIMNMX R2, R2, UR4, !PT ;  /* 0x0000000402027c48 */ /* 0x000fc8000ffe0100 */
[----:B------:R-:W-:-:S05]  /*13140*/  VIADDMNMX R3, R2, R3, UR5, !PT ;  /* 0x0000000502037e46 */ /* 0x000fca000f800103 */
[----:B------:R-:W-:-:S05]  /*13150*/  VIADD R5, R3, 0xfffffffe ;  /* 0xfffffffe03057836 */ /* 0x000fca0000000000 */
[-C--:B------:R-:W-:Y:S02]  /*13160*/  ISETP.NE.AND P0, PT, R5, R2.reuse, PT ;  /* 0x000000020500720c */ /* 0x080fe40003f05270 */
[----:B------:R-:W-:Y:S02]  /*13170*/  LOP3.LUT R2, RZ, R2, RZ, 0x33, !PT ;  /* 0x00000002ff027212 */ /* 0x000fe400078e33ff */
[----:B0-----:R-:W-:Y:S01]  /*13180*/  LOP3.LUT R9, R4, 0x1f, RZ, 0xc0, !PT ;  /* 0x0000001f04097812 */ /* 0x001fe200078ec0ff */
[----:B------:R-:W-:Y:S02]  /*13190*/  IMAD.MOV.U32 R4, RZ, RZ, R16 ;  /* 0x000000ffff047224 */ /* 0x000fe400078e0010 */
[----:B------:R-:W-:-:S05]  /*131a0*/  IMAD.IADD R2, R3, 0x1, R2 ;  /* 0x0000000103027824 */ /* 0x000fca00078e0202 */
[----:B------:R-:W-:Y:S01]  /*131b0*/  LOP3.LUT R11, R2, 0x1, RZ, 0xc0, !PT ;  /* 0x00000001020b7812 */ /* 0x000fe200078ec0ff */
[----:B------:R-:W-:Y:S06]  /*131c0*/  @!P0 BRA `(.L_x_1023) ;  /* 0x0000001000e48947 */ /* 0x000fec0003800000 */
[----:B------:R-:W-:Y:S01]  /*131d0*/  BSSY B0, `(.L_x_1023) ;  /* 0x0000138000007945 */ /* 0x000fe20003800000 */
[----:B------:R-:W-:Y:S02]  /*131e0*/  IMAD.IADD R7, R2, 0x1, -R11 ;  /* 0x0000000102077824 */ /* 0x000fe400078e0a0b */
[----:B------:R-:W-:Y:S02]  /*131f0*/  IMAD.MOV.U32 R8, RZ, RZ, 0x1 ;  /* 0x00000001ff087424 */ /* 0x000fe400078e00ff */
[----:B------:R-:W-:-:S07]  /*13200*/  IMAD.MOV.U32 R4, RZ, RZ, R16 ;  /* 0x000000ffff047224 */ /* 0x000fce00078e0010 */
.L_x_1058:
[----:B------:R-:W-:Y:S01]  /*13210*/  LOP3.LUT P0, RZ, R17, 0x2, RZ, 0xc0, !PT ;  /* 0x0000000211ff7812 */ /* 0x000fe2000780c0ff */
[----:B------:R-:W-:Y:S01]  /*13220*/  VIADD R7, R7, 0xfffffffe ;  /* 0xfffffffe07077836 */ /* 0x000fe20000000000 */
[----:B------:R-:W-:Y:S04]  /*13230*/  BSSY B1, `(.L_x_1024) ;  /* 0x0000096000017945 */ /* 0x000fe80003800000 */
[----:B------:R-:W-:-:S07]  /*13240*/  ISETP.NE.AND P1, PT, R7, RZ, PT ;  /* 0x000000ff0700720c */ /* 0x000fce0003f25270 */
[----:B------:R-:W-:Y:S06]  /*13250*/  @!P0 BRA `(.L_x_1025) ;  /* 0x00000008004c8947 */ /* 0x000fec0003800000 */
[----:B------:R-:W-:Y:S01]  /*13260*/  LOP3.LUT P0, RZ, R17, 0x1, RZ, 0xc0, !PT ;  /* 0x0000000111ff7812 */ /* 0x000fe2000780c0ff */
[----:B------:R-:W-:-:S12]  /*13270*/  IMAD.MOV.U32 R10, RZ, RZ, R6 ;  /* 0x000000ffff0a7224 */ /* 0x000fd800078e0006 */
[----:B------:R-:W-:Y:S05]  /*13280*/  @!P0 BRA `(.L_x_1026) ;  /* 0x0000000000508947 */ /* 0x000fea0003800000 */
[----:B------:R-:W2:Y:S01]  /*13290*/  LDL R5, [R1] ;  /* 0x0000000001057983 */ /* 0x000ea20000100800 */
        /* <DEDUP_REMOVED lines=8> */
[--C-:B------:R-:W-:Y:S01]  /*13320*/  SHF.R.S32.HI R3, RZ, 0x1f, R2.reuse ;  /* 0x0000001fff037819 */ /* 0x100fe20000011402 */
[----:B--2---:R-:W-:Y:S02]  /*13330*/  IMAD R4, R5, UR4, RZ ;  /* 0x0000000405047c24 */ /* 0x004fe4000f8e02ff */
[----:B------:R-:W-:Y:S02]  /*13340*/  IMAD.MOV R5, RZ, RZ, -R2 ;  /* 0x000000ffff057224 */ /* 0x000fe400078e0a02 */
[C---:B------:R-:W-:Y:S02]  /*13350*/  IMAD R4, R19.reuse, UR5, R4 ;  /* 0x0000000513047c24 */ /* 0x040fe4000f8e0204 */
[----:B------:R-:W-:Y:S01]  /*13360*/  IMAD.WIDE.U32 R2, R19, UR4, R2 ;  /* 0x0000000413027c25 */ /* 0x000fe2000f8e0002 */
[----:B------:R-:W-:-:S03]  /*13370*/  ULDC.64 UR4, c[0x0][0x418] ;  /* 0x0001060000047ab9 */ /* 0x000fc60000000a00 */
[----:B------:R-:W-:Y:S01]  /*13380*/  IMAD.IADD R3, R4, 0x1, R3 ;  /* 0x0000000104037824 */ /* 0x000fe200078e0203 */
[----:B------:R-:W-:Y:S01]  /*13390*/  LEA R4, P0, R2, UR4, 0x2 ;  /* 0x0000000402047c11 */ /* 0x000fe2000f8010ff */
[----:B------:R-:W-:-:S03]  /*133a0*/  IMAD R10, R10, R5, R6 ;  /* 0x000000050a0a7224 */ /* 0x000fc600078e0206 */
[----:B------:R-:W-:-:S05]  /*133b0*/  LEA.HI.X R5, R2, UR5, R3, 0x2, P0 ;  /* 0x0000000502057c11 */ /* 0x000fca00080f1403 */
[----:B------:R0:W5:Y:S04]  /*133c0*/  LDG.E R4, desc[UR6][R4.64] ;  /* 0x0000000604047981 */ /* 0x000168000c1e1900 */
.L_x_1026:
[----:B------:R-:W1:Y:S01]  /*133d0*/  S2R R2, SR_TID.X ;  /* 0x0000000000027919 */ /* 0x000e620000002100 */
[----:B------:R-:W-:Y:S01]  /*133e0*/  BSSY B2, `(.L_x_1027) ;  /* 0x0000006000027945 */ /* 0x000fe20003800000 */
[----:B-1----:R-:W-:Y:S02]  /*133f0*/  LOP3.LUT R3, R2, 0x7f, RZ, 0xc0, !PT ;  /* 0x0000007f02037812 */ /* 0x002fe400078ec0ff */
[----:B------:R-:W-:Y:S02]  /*13400*/  SHF.L.U32 R2, R8, 0x1f, RZ ;  /* 0x0000001f08027819 */ /* 0x000fe400000006ff */
[----:B------:R-:W-:Y:S02]  /*13410*/  ISETP.NE.AND P2, PT, R3, RZ, PT ;  /* 0x000000ff0300720c */ /* 0x000fe40003f45270 */
[----:B------:R-:W1:Y:S02]  /*13420*/  SYNCS.PHASECHK.TRANS64.TRYWAIT P0, [UR38+0x30848], R2 ;  /* 0x03084802ff0075a7 */ /* 0x000e640008000166 */
[----:B-1----:R-:W-:Y:S09]  /*13430*/  @!P0 BRA `(.L_x_1028) ;  /* 0x0000003000b08947 */ /* 0x002ff20003800000 */
.L_x_1118:
[----:B------:R-:W-:Y:S05]  /*13440*/  BSYNC B2 ;  /* 0x0000000000027941 */ /* 0x000fea0003800000 */
.L_x_1027:
[----:B------:R-:W-:Y:S04]  /*13450*/  BSSY B2, `(.L_x_1029) ;  /* 0x0000007000027945 */ /* 0x000fe80003800000 */
[----:B------:R-:W-:Y:S05]  /*13460*/  @P2 BRA `(.L_x_1030) ;  /* 0x0000000000142947 */ /* 0x000fea0003800000 */
[----:B------:R-:W-:Y:S01]  /*13470*/  ISETP.NE.AND P0, PT, R9, RZ, PT ;  /* 0x000000ff0900720c */ /* 0x000fe20003f05270 */
[----:B-1----:R-:W-:-:S04]  /*13480*/  IMAD.MOV.U32 R3, RZ, RZ, 0x9000 ;  /* 0x00009000ff037424 */ /* 0x002fc800078e00ff */
[----:B------:R2:W-:Y:S08]  /*13490*/  SYNCS.ARRIVE.TRANS64 RZ, [UR38+0x30838], R3 ;  /* 0x03083803ffff79a7 */ /* 0x0005f00008000026 */
[----:B--2---:R-:W-:Y:S05]  /*134a0*/  @!P0 BRA `(.L_x_1030) ;  /* 0x0000000000048947 */ /* 0x004fea0003800000 */
[----:B------:R-:W-:Y:S01]  /*134b0*/  BPT.TRAP 0x1 ;  /* 0x000000040000795c */ /* 0x000fe20000300000 */
.L_x_1030:
[----:B------:R-:W-:Y:S05]  /*134c0*/  BSYNC B2 ;  /* 0x0000000000027941 */ /* 0x000fea0003800000 */
.L_x_1029:
        /* <DEDUP_REMOVED lines=11> */
.L_x_1031:
        /* <DEDUP_REMOVED lines=13> */
.L_x_1032:
        /* <DEDUP_REMOVED lines=15> */
.L_x_1033:
        /* <DEDUP_REMOVED lines=12> */
.L_x_1119:
[----:B------:R-:W-:Y:S05]  /*13800*/  BSYNC B2 ;  /* 0x0000000000027941 */ /* 0x000fea0003800000 */
.L_x_1034:
        /* <DEDUP_REMOVED lines=9> */
.L_x_1037:
[----:B------:R-:W-:Y:S05]  /*138a0*/  BSYNC B2 ;  /* 0x0000000000027941 */ /* 0x000fea0003800000 */
.L_x_1036:
        /* <DEDUP_REMOVED lines=10> */
.L_x_1038:
        /* <DEDUP_REMOVED lines=13> */
.L_x_1039:
        /* <DEDUP_REMOVED lines=13> */
.L_x_1040:
        /* <DEDUP_REMOVED lines=10> */
.L_x_1025:
[----:B------:R-:W-:Y:S05]  /*13b90*/  BSYNC B1 ;  /* 0x0000000000017941 */ /* 0x000fea0003800000 */
.L_x_1024:
[----:B------:R-:W-:Y:S01]  /*13ba0*/  LOP3.LUT P0, RZ, R17, 0x2, RZ, 0xc0, !PT ;  /* 0x0000000211ff7812 */ /* 0x000fe2000780c0ff */
[----:B------:R-:W-:Y:S01]  /*13bb0*/  BSSY B1, `(.L_x_1041) ;  /* 0x0000096000017945 */ /* 0x000fe20003800000 */
[----:B------:R-:W-:-:S11]  /*13bc0*/  LOP3.LUT R10, R8, 0x1, RZ, 0x3c, !PT ;  /* 0x00000001080a7812 */ /* 0x000fd600078e3cff */
[----:B------:R-:W-:Y:S05]  /*13bd0*/  @!P0 BRA `(.L_x_1042) ;  /* 0x00000008004c8947 */ /* 0x000fea0003800000 */
[----:B------:R-:W-:Y:S01]  /*13be0*/  LOP3.LUT P0, RZ, R17, 0x1, RZ, 0xc0, !PT ;  /* 0x0000000111ff7812 */ /* 0x000fe2000780c0ff */
[----:B------:R-:W-:-:S12]  /*13bf0*/  VIADD R12, R6, 0xffffffff ;  /* 0xffffffff060c7836 */ /* 0x000fd80000000000 */
        /* <DEDUP_REMOVED lines=12> */
[----:B------:R-:W-:-:S03]  /*13cc0*/  SHF.R.S32.HI R3, RZ, 0x1f, R2 ;  /* 0x0000001fff037819 */ /* 0x000fc60000011402 */
[----:B------:R-:W-:-:S04]  /*13cd0*/  IMAD.WIDE.U32 R2, R19, UR4, R2 ;  /* 0x0000000413027c25 */ /* 0x000fc8000f8e0002 */
[----:B--2---:R-:W-:-:S04]  /*13ce0*/  IMAD R4, R13, UR4, RZ ;  /* 0x000000040d047c24 */ /* 0x004fc8000f8e02ff */
[----:B------:R-:W-:Y:S01]  /*13cf0*/  IMAD R4, R19, UR5, R4 ;  /* 0x0000000513047c24 */ /* 0x000fe2000f8e0204 */
[----:B------:R-:W-:-:S03]  /*13d00*/  ULDC.64 UR4, c[0x0][0x418] ;  /* 0x0001060000047ab9 */ /* 0x000fc60000000a00 */
[----:B------:R-:W-:Y:S01]  /*13d10*/  IMAD.IADD R3, R4, 0x1, R3 ;  /* 0x0000000104037824 */ /* 0x000fe200078e0203 */
[----:B------:R-:W-:-:S04]  /*13d20*/  LEA R4, P0, R2, UR4, 0x2 ;  /* 0x0000000402047c11 */ /* 0x000fc8000f8010ff */
[----:B------:R-:W-:-:S05]  /*13d30*/  LEA.HI.X R5, R2, UR5, R3, 0x2, P0 ;  /* 0x0000000502057c11 */ /* 0x000fca00080f1403 */
[----:B------:R0:W5:Y:S04]  /*13d40*/  LDG.E R4, desc[UR6][R4.64] ;  /* 0x0000000604047981 */ /* 0x000168000c1e1900 */
.L_x_1043:
[----:B------:R-:W1:Y:S01]  /*13d50*/  S2R R2, SR_TID.X ;  /* 0x0000000000027919 */ /* 0x000e620000002100 */
[----:B------:R-:W-:Y:S01]  /*13d60*/  BSSY B2, `(.L_x_1044) ;  /* 0x0000006000027945 */ /* 0x000fe20003800000 */
[----:B-1----:R-:W-:Y:S02]  /*13d70*/  LOP3.LUT R3, R2, 0x7f, RZ, 0xc0, !PT ;  /* 0x0000007f02037812 */ /* 0x002fe400078ec0ff */
[----:B------:R-:W-:Y:S02]  /*13d80*/  SHF.L.U32 R2, R10, 0x1f, RZ ;  /* 0x0000001f0a027819 */ /* 0x000fe400000006ff */
[----:B------:R-:W-:Y:S02]  /*13d90*/  ISETP.NE.AND P2, PT, R3, RZ, PT ;  /* 0x000000ff0300720c */ /* 0x000fe40003f45270 */
[----:B------:R-:W1:Y:S02]  /*13da0*/  SYNCS.PHASECHK.TRANS64.TRYWAIT P0, [UR38+0x30840], R2 ;  /* 0x03084002ff0075a7 */ /* 0x000e640008000166 */
[----:B-1----:R-:W-:Y:S09]  /*13db0*/  @!P0 BRA `(.L_x_1045) ;  /* 0x0000002800808947 */ /* 0x002ff20003800000 */
.L_x_1120:
[----:B------:R-:W-:Y:S05]  /*13dc0*/  BSYNC B2 ;  /* 0x0000000000027941 */ /* 0x000fea0003800000 */
.L_x_1044:
[----:B------:R-:W-:Y:S04]  /*13dd0*/  BSSY B2, `(.L_x_1046) ;  /* 0x0000007000027945 */ /* 0x000fe80003800000 */
[----:B------:R-:W-:Y:S05]  /*13de0*/  @P2 BRA `(.L_x_1047) ;  /* 0x0000000000142947 */ /* 0x000fea0003800000 */
[----:B------:R-:W-:Y:S01]  /*13df0*/  ISETP.NE.AND P0, PT, R9, RZ, PT ;  /* 0x000000ff0900720c */ /* 0x000fe20003f05270 */
[----:B-1----:R-:W-:-:S04]  /*13e00*/  IMAD.MOV.U32 R2, RZ, RZ, 0x9000 ;  /* 0x00009000ff027424 */ /* 0x002fc800078e00ff */
[----:B------:R2:W-:Y:S08]  /*13e10*/  SYNCS.ARRIVE.TRANS64 RZ, [UR38+0x30830], R2 ;  /* 0x03083002ffff79a7 */ /* 0x0005f00008000026 */
[----:B--2---:R-:W-:Y:S05]  /*13e20*/  @!P0 BRA `(.L_x_1047) ;  /* 0x0000000000048947 */ /* 0x004fea0003800000 */
[----:B------:R-:W-:Y:S01]  /*13e30*/  BPT.TRAP 0x1 ;  /* 0x000000040000795c */ /* 0x000fe20000300000 */
.L_x_1047:
[----:B------:R-:W-:Y:S05]  /*13e40*/  BSYNC B2 ;  /* 0x0000000000027941 */ /* 0x000fea0003800000 */
.L_x_1046:
        /* <DEDUP_REMOVED lines=11> */
.L_x_1048:
[----:B------:R-:W-:-:S13]  /*13f00*/  @P0 ELECT P3, URZ, PT ;  /* 0x00000000003f082f */ /* 0x000fda0003860000 */
[----:B-----5:R-:W-:Y:S01]  /*13f10*/  @P3 R2UR UR13, R4 ;  /* 0x00000000040d32ca */ /* 0x020fe200000e0000 */
        /* <DEDUP_REMOVED lines=12> */
.L_x_1049:
        /* <DEDUP_REMOVED lines=14> */
.L_x_1050:
        /* <DEDUP_REMOVED lines=12> */
.L_x_1121:
[----:B------:R-:W-:Y:S05]  /*14180*/  BSYNC B2 ;  /* 0x0000000000027941 */ /* 0x000fea0003800000 */
.L_x_1051:
        /* <DEDUP_REMOVED lines=9> */
.L_x_1054:
[----:B------:R-:W-:Y:S05]  /*14220*/  BSYNC B2 ;  /* 0x0000000000027941 */ /* 0x000fea0003800000 */
.L_x_1053:
        /* <DEDUP_REMOVED lines=10> */
.L_x_1055:
        /* <DEDUP_REMOVED lines=13> */
.L_x_1056:
        /* <DEDUP_REMOVED lines=13> */
.L_x_1057:
        /* <DEDUP_REMOVED lines=10> */
.L_x_1042:
[----:B------:R-:W-:Y:S05]  /*14510*/  BSYNC B1 ;  /* 0x0000000000017941 */ /* 0x000fea0003800000 */
.L_x_1041:
[----:B------:R-:W-:Y:S02]  /*14520*/  VIADD R6, R6, 0xfffffffe ;  /* 0xfffffffe06067836 */ /* 0x000fe40000000000 */
[----:B------:R-:W-:Y:S01]  /*14530*/  IMAD.MOV.U32 R8, RZ, RZ, R10 ;  /* 0x000000ffff087224 */ /* 0x000fe200078e000a */
[----:B------:R-:W-:Y:S06]  /*14540*/  @P1 BRA `(.L_x_1058) ;  /* 0xffffffec00301947 */ /* 0x000fec000383ffff */
[----:B------:R-:W-:Y:S05]  /*14550*/  BSYNC B0 ;  /* 0x0000000000007941 */ /* 0x000fea0003800000 */
.L_x_1023:
[----:B------:R-:W-:Y:S01]  /*14560*/  ISETP.NE.AND P0, PT, R11, RZ, PT ;  /* 0x000000ff0b00720c */ /* 0x000fe20003f05270 */
[----:B------:R-:W-:-:S12]  /*14570*/  BSSY B0, `(.L_x_1022) ;  /* 0x0000097000007945 */ /* 0x000fd80003800000 */
[----:B------:R-:W-:Y:S05]  /*14580*/  @!P0 BRA `(.L_x_1059) ;  /* 0x0000000800548947 */ /* 0x000fea0003800000 */
[----:B------:R-:W-:Y:S01]  /*14590*/  LOP3.LUT P1, RZ, R17, 0x2, RZ, 0xc0, !PT ;  /* 0x0000000211ff7812 */ /* 0x000fe2000782c0ff */
[----:B------:R-:W-:-:S12]  /*145a0*/  IMAD.MOV.U32 R0, RZ, RZ, 0x1 ;  /* 0x00000001ff007424 */ /* 0x000fd800078e00ff */
[----:B------:R-:W-:Y:S05]  /*145b0*/  @!P1 BRA `(.L_x_1059) ;  /* 0x0000000800489947 */ /* 0x000fea0003800000 */
[----:B------:R-:W-:-:S13]  /*145c0*/  LOP3.LUT P1, RZ, R17, 0x1, RZ, 0xc0, !PT ;  /* 0x0000000111ff7812 */ /* 0x000fda000782c0ff */
[----:B------:R-:W-:Y:S05]  /*145d0*/  @!P1 BRA `(.L_x_1060) ;  /* 0x0000000000549947 */ /* 0x000fea0003800000 */
[----:B------:R-:W2:Y:S01]  /*145e0*/  LDL.LU R5, [R1] ;  /* 0x0000000001057983 */ /* 0x000ea20000300800 */
[----:B------:R-:W0:Y:S01]  /*145f0*/  LDC R8, c[0x0][0x43c] ;  /* 0x00010f00ff087b82 */ /* 0x000e220000000800 */
[----:B------:R-:W-:Y:S01]  /*14600*/  IMAD.MOV.U32 R7, RZ, RZ, R6 ;  /* 0x000000ffff077224 */ /* 0x000fe200078e0006 */
[----:B------:R-:W-:Y:S01]  /*14610*/  ULDC.64 UR4, c[0x0][0x428] ;  /* 0x00010a0000047ab9 */ /* 0x000fe20000000a00 */
[----:B------:R-:W-:Y:S01]  /*14620*/  ULDC.64 UR6, c[0x0][0x208] ;  /* 0x0000820000067ab9 */ /* 0x000fe20000000a00 */
[----:B0-----:R-:W-:-:S13]  /*14630*/  ISETP.NE.AND P0, PT, R8, 0x1, PT ;  /* 0x000000010800780c */ /* 0x001fda0003f05270 */
[----:B------:R-:W0:Y:S02]  /*14640*/  @P0 LDC.64 R2, c[0x0][0x440] ;  /* 0x00011000ff020b82 */ /* 0x000e240000000a00 */
[----:B0-----:R-:W-:-:S05]  /*14650*/  @P0 IMAD.HI.U32 R2, R6, R2, RZ ;  /* 0x0000000206020227 */ /* 0x001fca00078e00ff */
[----:B------:R-:W-:-:S04]  /*14660*/  @P0 SHF.R.U32.HI R7, RZ, R3, R2 ;  /* 0x00000003ff070219 */ /* 0x000fc80000011602 */
[----:B------:R-:W-:Y:S01]  /*14670*/  SHF.R.S32.HI R3, RZ, 0x1f, R7 ;  /* 0x0000001fff037819 */ /* 0x000fe20000011407 */
[----:B--2---:R-:W-:-:S04]  /*14680*/  IMAD R2, R5, UR4, RZ ;  /* 0x0000000405027c24 */ /* 0x004fc8000f8e02ff */
[----:B------:R-:W-:Y:S02]  /*14690*/  IMAD R5, R19, UR5, R2 ;  /* 0x0000000513057c24 */ /* 0x000fe4000f8e0202 */
[----:B------:R-:W-:-:S04]  /*146a0*/  IMAD.MOV.U32 R2, RZ, RZ, R7 ;  /* 0x000000ffff027224 */ /* 0x000fc800078e0007 */
[----:B------:R-:W-:Y:S01]  /*146b0*/  IMAD.WIDE.U32 R2, R19, UR4, R2 ;  /* 0x0000000413027c25 */ /* 0x000fe2000f8e0002 */
[----:B------:R-:W-:-:S03]  /*146c0*/  ULDC.64 UR4, c[0x0][0x418] ;  /* 0x0001060000047ab9 */ /* 0x000fc60000000a00 */
[----:B------:R-:W-:Y:S01]  /*146d0*/  IMAD.IADD R3, R5, 0x1, R3 ;  /* 0x0000000105037824 */ /* 0x000fe200078e0203 */
[----:B------:R-:W-:-:S04]  /*146e0*/  LEA R4, P0, R2, UR4, 0x2 ;  /* 0x0000000402047c11 */ /* 0x000fc8000f8010ff */
[----:B------:R-:W-:-:S05]  /*146f0*/  LEA.HI.X R5, R2, UR5, R3, 0x2, P0 ;  /* 0x0000000502057c11 */ /* 0x000fca00080f1403 */
[----:B------:R0:W5:Y:S01]  /*14700*/  LDG.E R4, desc[UR6][R4.64] ;  /* 0x0000000604047981 */ /* 0x000162000c1e1900 */
[----:B------:R-:W-:-:S04]  /*14710*/  IMAD.MOV R3, RZ, RZ, -R7 ;  /* 0x000000ffff037224 */ /* 0x000fc800078e0a07 */
[----:B------:R-:W-:-:S07]  /*14720*/  IMAD R6, R8, R3, R6 ;  /* 0x0000000308067224 */ /* 0x000fce00078e0206 */
.L_x_1060:
[----:B------:R-:W1:Y:S01]  /*14730*/  S2R R2, SR_TID.X ;  /* 0x0000000000027919 */ /* 0x000e620000002100 */
[----:B------:R-:W-:Y:S01]  /*14740*/  BSSY B1, `(.L_x_1061) ;  /* 0x0000006000017945 */ /* 0x000fe20003800000 */
[----:B-1----:R-:W-:Y:S02]  /*14750*/  LOP3.LUT R3, R2, 0x7f, RZ, 0xc0, !PT ;  /* 0x0000007f02037812 */ /* 0x002fe400078ec0ff */
[----:B------:R-:W-:Y:S02]  /*14760*/  SHF.L.U32 R2, R10, 0x1f, RZ ;  /* 0x0000001f0a027819 */ /* 0x000fe400000006ff */
[----:B------:R-:W-:Y:S02]  /*14770*/  ISETP.NE.AND P1, PT, R3, RZ, PT ;  /* 0x000000ff0300720c */ /* 0x000fe40003f25270 */
[----:B------:R-:W1:Y:S02]  /*14780*/  SYNCS.PHASECHK.TRANS64.TRYWAIT P0, [UR38+0x30848], R2 ;  /* 0x03084802ff0075a7 */ /* 0x000e640008000166 */
[----:B-1----:R-:W-:Y:S09]  /*14790*/  @!P0 BRA `(.L_x_1062) ;  /* 0x0000002000388947 */ /* 0x002ff20003800000 */
.L_x_1122:
[----:B------:R-:W-:Y:S05]  /*147a0*/  BSYNC B1 ;  /* 0x0000000000017941 */ /* 0x000fea0003800000 */
.L_x_1061:
[----:B------:R-:W-:Y:S04]  /*147b0*/  BSSY B1, `(.L_x_1063) ;  /* 0x0000007000017945 */ /* 0x000fe80003800000 */
[----:B------:R-:W-:Y:S05]  /*147c0*/  @P1 BRA `(.L_x_1064) ;  /* 0x0000000000141947 */ /* 0x000fea0003800000 */
[----:B------:R-:W-:Y:S01]  /*147d0*/  ISETP.NE.AND P0, PT, R9, RZ, PT ;  /* 0x000000ff0900720c */ /* 0x000fe20003f05270 */
[----:B-1----:R-:W-:-:S04]  /*147e0*/  IMAD.MOV.U32 R3, RZ, RZ, 0x9000 ;  /* 0x00009000ff037424 */ /* 0x002fc800078e00ff */
[----:B------:R2:W-:Y:S08]  /*147f0*/  SYNCS.ARRIVE.TRANS64 RZ, [UR38+0x30838], R3 ;  /* 0x03083803ffff79a7 */ /* 0x0005f00008000026 */
[----:B--2---:R-:W-:Y:S05]  /*14800*/  @!P0 BRA `(.L_x_1064) ;  /* 0x0000000000048947 */ /* 0x004fea0003800000 */
[----:B------:R-:W-:Y:S01]  /*14810*/  BPT.TRAP 0x1 ;  /* 0x000000040000795c */ /* 0x000fe20000300000 */
.L_x_1064:
[----:B------:R-:W-:Y:S05]  /*14820*/  BSYNC B1 ;  /* 0x0000000000017941 */ /* 0x000fea0003800000 */
.L_x_1063:
        /* <DEDUP_REMOVED lines=11> */
.L_x_1065:
        /* <DEDUP_REMOVED lines=8> */
[----:B------:R-:W-:Y:S01]  /*14960*/  IMAD.MOV.U32 R7, RZ, RZ, 0x40 ;  /* 0x00000040ff077424 */ /* 0x000fe200078e00ff */
[----:B------:R-:W-:Y:S01]  /*14970*/  PLOP3.LUT P0, PT, PT, PT, PT, 0x80, 0x0 ;  /* 0x000000000000781c */ /* 0x000fe20003f0f070 */
[----:B------:R-:W-:Y:S01]  /*14980*/  UIADD3 UR8, UR38, 0x2a400, URZ ;  /* 0x0002a40026087890 */ /* 0x000fe2000fffe03f */
[----:B------:R-:W-:Y:S02]  /*14990*/  UMOV UR6, 0x0 ;  /* 0x0000000000067882 */ /* 0x000fe40000000000 */
[----:B------:R-:W-:Y:S01]  /*149a0*/  R2UR UR10, R7 ;  /* 0x00000000070a72ca */ /* 0x000fe200000e0000 */
[----:B------:R-:W-:-:S14]  /*149b0*/  UMOV UR7, 0x14f00000 ;  /* 0x14f0000000077882 */ /* 0x000fdc0000000000 */
.L_x_1066:
        /* <DEDUP_REMOVED lines=14> */
.L_x_1067:
        /* <DEDUP_REMOVED lines=11> */
.L_x_1123:
[----:B------:R-:W-:Y:S05]  /*14b50*/  BSYNC B1 ;  /* 0x0000000000017941 */ /* 0x000fea0003800000 */
.L_x_1068:
        /* <DEDUP_REMOVED lines=9> */
.L_x_1071:
[----:B------:R-:W-:Y:S05]  /*14bf0*/  BSYNC B1 ;  /* 0x0000000000017941 */ /* 0x000fea0003800000 */
.L_x_1070:
        /* <DEDUP_REMOVED lines=10> */
.L_x_1072:
        /* <DEDUP_REMOVED lines=13> */
.L_x_1073:
        /* <DEDUP_REMOVED lines=13> */
.L_x_1074:
        /* <DEDUP_REMOVED lines=10> */
.L_x_1059:
[----:B------:R-:W-:Y:S05]  /*14ee0*/  BSYNC B0 ;  /* 0x0000000000007941 */ /* 0x000fea0003800000 */
.L_x_1022:
[----:B------:R-:W-:Y:S01]  /*14ef0*/  LOP3.LUT P0, RZ, R17, 0x2, RZ, 0xc0, !PT ;  /* 0x0000000211ff7812 */ /* 0x000fe2000780c0ff */
[----:B------:R-:W-:-:S12]  /*14f00*/  BSSY B0, `(.L_x_1075) ;  /* 0x0000043000007945 */ /* 0x000fd80003800000 */
[----:B------:R-:W-:Y:S05]  /*14f10*/  @!P0 BRA `(.L_x_1076) ;  /* 0x0000000400048947 */ /* 0x000fea0003800000 */
[----:B------:R-:W0:Y:S01]  /*14f20*/  S2R R2, SR_TID.X ;  /* 0x0000000000027919 */ /* 0x000e220000002100 */
[----:B------:R-:W-:Y:S01]  /*14f30*/  LEA R3, R0, UR38, 0x3 ;  /* 0x0000002600037c11 */ /* 0x000fe2000f8e18ff */
[----:B------:R-:W-:Y:S01]  /*14f40*/  BSSY B1, `(.L_x_1077) ;  /* 0x0000006000017945 */ /* 0x000fe20003800000 */
[----:B0-----:R-:W-:Y:S02]  /*14f50*/  LOP3.LUT R4, R2, 0x7f, RZ, 0xc0, !PT ;  /* 0x0000007f02047812 */ /* 0x001fe400078ec0ff */
[----:B------:R-:W-:Y:S02]  /*14f60*/  SHF.L.U32 R2, R10, 0x1f, RZ ;  /* 0x0000001f0a027819 */ /* 0x000fe400000006ff */
[----:B------:R-:W-:Y:S02]  /*14f70*/  ISETP.NE.AND P1, PT, R4, RZ, PT ;  /* 0x000000ff0400720c */ /* 0x000fe40003f25270 */
[----:B------:R-:W0:Y:S02]  /*14f80*/  SYNCS.PHASECHK.TRANS64.TRYWAIT P0, [R3+URZ+0x30860], R2 ;  /* 0x03086002030075a7 */ /* 0x000e24000800017f */
[----:B0-----:R-:W-:Y:S09]  /*14f90*/  @!P0 BRA `(.L_x_1078) ;  /* 0x0000001800688947 */ /* 0x001ff20003800000 */
.L_x_1124:
[----:B------:R-:W-:Y:S05]  /*14fa0*/  BSYNC B1 ;  /* 0x0000000000017941 */ /* 0x000fea0003800000 */
.L_x_1077:
[----:B------:R-:W-:Y:S04]  /*14fb0*/  BSSY B1, `(.L_x_1079) ;  /* 0x0000008000017945 */ /* 0x000fe80003800000 */
[----:B------:R-:W-:Y:S05]  /*14fc0*/  @P1 BRA `(.L_x_1080) ;  /* 0x0000000000181947 */ /* 0x000fea0003800000 */
[----:B------:R-:W1:Y:S01]  /*14fd0*/  S2R R4, SR_TID.X ;  /* 0x0000000000047919 */ /* 0x000e620000002100 */
[----:B0-----:R-:W-:-:S04]  /*14fe0*/  IMAD.MOV.U32 R2, RZ, RZ, 0x9000 ;  /* 0x00009000ff027424 */ /* 0x001fc800078e00ff */
[----:B------:R2:W-:Y:S01]  /*14ff0*/  SYNCS.ARRIVE.TRANS64 RZ, [R3+URZ+0x30850], R2 ;  /* 0x0308500203ff79a7 */ /* 0x0005e2000800003f */
[----:B-1----:R-:W-:-:S13]  /*15000*/  LOP3.LUT P0, RZ, R4, 0x1f, RZ, 0xc0, !PT ;  /* 0x0000001f04ff7812 */ /* 0x002fda000780c0ff */
[----:B--2---:R-:W-:Y:S05]  /*15010*/  @!P0 BRA `(.L_x_1080) ;  /* 0x0000000000048947 */ /* 0x004fea0003800000 */
[----:B------:R-:W-:Y:S01]  /*15020*/  BPT.TRAP 0x1 ;  /* 0x000000040000795c */ /* 0x000fe20000300000 */
.L_x_1080:
[----:B------:R-:W-:Y:S05]  /*15030*/  BSYNC B1 ;  /* 0x0000000000017941 */ /* 0x000fea0003800000 */
.L_x_1079:
        /* <DEDUP_REMOVED lines=13> */
.L_x_1081:
        /* <DEDUP_REMOVED lines=8> */
[----:B------:R-:W-:Y:S01]  /*15190*/  PLOP3.LUT P0, PT, PT, PT, PT, 0x80, 0x0 ;  /* 0x000000000000781c */ /* 0x000fe20003f0f070 */
[----:B------:R-:W-:Y:S01]  /*151a0*/  UIADD3 UR8, UR4, 0x3400, URZ ;  /* 0x0000340004087890 */ /* 0x000fe2000fffe03f */
[----:B------:R-:W-:Y:S01]  /*151b0*/  UMOV UR14, 0x0 ;  /* 0x00000000000e7882 */ /* 0x000fe20000000000 */
[----:B------:R-:W-:Y:S01]  /*151c0*/  UMOV UR15, 0x14f00000 ;  /* 0x14f00000000f7882 */ /* 0x000fe20000000000 */
[----:B------:R-:W-:-:S09]  /*151d0*/  UMOV UR10, 0x40 ;  /* 0x00000040000a7882 */ /* 0x000fd20000000000 */
.L_x_1082:
        /* <DEDUP_REMOVED lines=10> */
[----:B------:R-:W-:Y:S02]  /*15280*/  UMOV UR5, 0x14f00000 ;  /* 0x14f0000000057882 */ /* 0x000fe40000000000 */
[----:B------:R-:W-:Y:S01]  /*15290*/  UMOV UR4, 0x0 ;  /* 0x0000000000047882 */ /* 0x000fe20000000000 */
[----:B------:R-:W-:-:S08]  /*152a0*/  UMOV UR10, 0x80 ;  /* 0x00000080000a7882 */ /* 0x000fd00000000000 */
.L_x_1083:
        /* <DEDUP_REMOVED lines=8> */
.L_x_1076:
[----:B------:R-:W-:Y:S05]  /*15330*/  BSYNC B0 ;  /* 0x0000000000007941 */ /* 0x000fea0003800000 */
.L_x_1075:
[----:B------:R-:W-:-:S05]  /*15340*/  VIADD R0, R0, 0x1 ;  /* 0x0000000100007836 */ /* 0x000fca0000000000 */
[----:B------:R-:W-:-:S04]  /*15350*/  ISETP.NE.AND P0, PT, R0, 0x2, PT ;  /* 0x000000020000780c */ /* 0x000fc80003f05270 */
[----:B0-----:R-:W-:Y:S02]  /*15360*/  SEL R3, RZ, 0x1, P0 ;  /* 0x00000001ff037807 */ /* 0x001fe40000000000 */
[----:B------:R-:W-:Y:S02]  /*15370*/  SEL R0, R0, RZ, P0 ;  /* 0x000000ff00007207 */ /* 0x000fe40000000000 */
[----:B------:R-:W-:Y:S01]  /*15380*/  LOP3.LUT R10, R10, R3, RZ, 0x3c, !PT ;  /* 0x000000030a0a7212 */ /* 0x000fe200078e3cff */
[----:B------:R-:W-:-:S07]  /*15390*/  IMAD.MOV.U32 R3, RZ, RZ, RZ ;  /* 0x000000ffff037224 */ /* 0x000fce00078e00ff */
.L_x_1000:
[----:B------:R-:W0:Y:S01]  /*153a0*/  S2R R5, SR_CgaCtaId ;  /* 0x0000000000057919 */ /* 0x000e220000008800 */
[----:B------:R-:W-:Y:S02]  /*153b0*/  MOV R2, 0x400 ;  /* 0x0000040000027802 */ /* 0x000fe40000000f00 */
[----:B------:R-:W-:Y:S02]  /*153c0*/  SHF.L.U32 R3, R3, 0x1f, RZ ;  /* 0x0000001f03037819 */ /* 0x000fe400000006ff */
[----:B0-----:R-:W-:-:S04]  /*153d0*/  LEA R2, R5, R2, 0x18 ;  /* 0x0000000205027211 */ /* 0x001fc800078ec0ff */
[----:B------:R-:W0:Y:S02]  /*153e0*/  SYNCS.PHASECHK.TRANS64.TRYWAIT P0, [R2+URZ+0x30820], R3 ;  /* 0x03082003020075a7 */ /* 0x000e24000800017f */
[----:B0-----:R-:W-:Y:S05]  /*153f0*/  @!P0 BRA `(.L_x_1084) ;  /* 0x0000001400648947 */ /* 0x001fea0003800000 */
.L_x_1125:
[----:B------:R-:W-:-:S03]  /*15400*/  UMOV UR4, 0xffffffff ;  /* 0xffffffff00047882 */ /* 0x000fc60000000000 */
[----:B------:R-:W-:Y:S05]  /*15410*/  BRA.DIV UR4, `(.L_x_1085) ;  /* 0x0000001604707947 */ /* 0x000fea000b800000 */
[----:B0-----:R-:W0:Y:S02]  /*15420*/  S2R R3, SR_TID.X ;  /* 0x0000000000037919 */ /* 0x001e240000002100 */
[----:B0-----:R-:W-:-:S04]  /*15430*/  SHF.R.U32.HI R3, RZ, 0x5, R3 ;  /* 0x00000005ff037819 */ /* 0x001fc80000011603 */
[----:B------:R-:W-:-:S05]  /*15440*/  LOP3.LUT R3, R3, 0x3, RZ, 0xc0, !PT ;  /* 0x0000000303037812 */ /* 0x000fca00078ec0ff */
[----:B------:R0:W1:Y:S02]  /*15450*/  SHFL.IDX PT, R14, R3, RZ, 0x1f ;  /* 0x00001fff030e7589 */ /* 0x00006400000e0000 */
.L_x_1128:
[----:B-1----:R-:W-:-:S13]  /*15460*/  ISETP.NE.AND P0, PT, R14, RZ, PT ;  /* 0x000000ff0e00720c */ /* 0x002fda0003f05270 */
[----:B------:R-:W-:Y:S05]  /*15470*/  @P0 BRA `(.L_x_916) ;  /* 0x0000000000900947 */ /* 0x000fea0003800000 */
[----:B------:R-:W-:-:S03]  /*15480*/  UMOV UR4, 0xffffffff ;  /* 0xffffffff00047882 */ /* 0x000fc60000000000 */
[----:B------:R-:W-:Y:S05]  /*15490*/  BRA.DIV UR4, `(.L_x_1086) ;  /* 0x0000001604847947 */ /* 0x000fea000b800000 */
[----:B------:R-:W-:-:S13]  /*154a0*/  ELECT P6, URZ, PT ;  /* 0x00000000003f782f */ /* 0x000fda00038c0000 */
.L_x_1131:
[----:B------:R-:W-:Y:S05]  /*154b0*/  @!P6 BRA `(.L_x_916) ;  /* 0x000000000080e947 */ /* 0x000fea0003800000 */
[----:B0-----:R-:W2:Y:S02]  /*154c0*/  LDL R3, [R1+0x8] ;  /* 0x0000080001037983 */ /* 0x001ea40000100800 */
[----:B--2---:R-:W-:-:S13]  /*154d0*/  R2UR UR4, R3 ;  /* 0x00000000030472ca */ /* 0x004fda00000e0000 */
[----:B------:R-:W-:-:S06]  /*154e0*/  ULOP3.LUT UR4, UR4, 0x2, URZ, 0xfc, !UPT ;  /* 0x0000000204047892 */ /* 0x000fcc000f8efc3f */
[----:B------:R-:W-:-:S05]  /*154f0*/  IMAD.U32 R3, RZ, RZ, UR4 ;  /* 0x00000004ff037e24 */ /* 0x000fca000f8e00ff */
[----:B------:R-:W-:-:S13]  /*15500*/  ISETP.NE.AND P2, PT, R3, 0x3, PT ;  /* 0x000000030300780c */ /* 0x000fda0003f45270 */
[----:B------:R-:W-:Y:S05]  /*15510*/  @!P2 BRA `(.L_x_1087) ;  /* 0x000000000004a947 */ /* 0x000fea0003800000 */
[----:B------:R-:W-:Y:S01]  /*15520*/  BPT.TRAP 0x1 ;  /* 0x000000040000795c */ /* 0x000fe20000300000 */
.L_x_1087:
[----:B------:R-:W-:Y:S01]  /*15530*/  VIADD R9, R2, 0x30840 ;  /* 0x0003084002097836 */ /* 0x000fe20000000000 */
[----:B------:R-:W-:Y:S01]  /*15540*/  SHF.L.U32 R4, R10, 0x1f, RZ ;  /* 0x0000001f0a047819 */ /* 0x000fe200000006ff */
[C---:B------:R-:W-:Y:S02]  /*15550*/  VIADD R3, R0.reuse, 0x1 ;  /* 0x0000000100037836 */ /* 0x040fe40000000000 */
[----:B------:R-:W-:-:S03]  /*15560*/  IMAD R7, R0, 0x8, R9 ;  /* 0x0000000800077824 */ /* 0x000fc600078e0209 */
[C---:B------:R-:W-:Y:S01]  /*15570*/  ISETP.NE.AND P1, PT, R3.reuse, 0x2, PT ;  /* 0x000000020300780c */ /* 0x040fe20003f25270 */
[----:B------:R-:W0:Y:S03]  /*15580*/  SYNCS.PHASECHK.TRANS64.TRYWAIT P0, [R7+URZ], R4 ;  /* 0x00000004070075a7 */ /* 0x000e26000800017f */
[----:B------:R-:W-:Y:S02]  /*15590*/  SEL R5, RZ, 0x1, P1 ;  /* 0x00000001ff057807 */ /* 0x000fe40000800000 */
[----:B------:R-:W-:Y:S02]  /*155a0*/  SEL R6, R3, RZ, P1 ;  /* 0x000000ff03067207 */ /* 0x000fe40000800000 */
[----:B------:R-:W-:-:S03]  /*155b0*/  LOP3.LUT R5, R10, R5, RZ, 0x3c, !PT ;  /* 0x000000050a057212 */ /* 0x000fc600078e3cff */
[----:B------:R-:W-:Y:S01]  /*155c0*/  IMAD R8, R6, 0x8, R9 ;  /* 0x0000000806087824 */ /* 0x000fe200078e0209 */
[----:B------:R-:W-:Y:S01]  /*155d0*/  SHF.L.U32 R5, R5, 0x1f, RZ ;  /* 0x0000001f05057819 */ /* 0x000fe200000006ff */
[----:B0-----:R-:W-:Y:S06]  /*155e0*/  @!P0 BRA `(.L_x_1088) ;  /* 0x0000001400508947 */ /* 0x001fec0003800000 */
.L_x_1132:
[----:B------:R-:W1:Y:S02]  /*155f0*/  SYNCS.PHASECHK.TRANS64.TRYWAIT P0, [R8+URZ], R5 ;  /* 0x00000005080075a7 */ /* 0x000e64000800017f */
[----:B-1----:R-:W-:Y:S05]  /*15600*/  @!P0 BRA `(.L_x_1089) ;  /* 0x00000014005c8947 */ /* 0x002fea0003800000 */
.L_x_1133:
[----:B------:R-:W-:Y:S05]  /*15610*/  @!P2 BRA `(.L_x_1090) ;  /* 0x000000000004a947 */ /* 0x000fea0003800000 */
[----:B------:R-:W-:Y:S01]  /*15620*/  BPT.TRAP 0x1 ;  /* 0x000000040000795c */ /* 0x000fe20000300000 */
.L_x_1090:
[----:B------:R-:W-:-:S04]  /*15630*/  VIADD R3, R2, 0x30860 ;  /* 0x0003086002037836 */ /* 0x000fc80000000000 */
[----:B0-----:R-:W-:-:S04]  /*15640*/  IMAD R7, R0, 0x8, R3 ;  /* 0x0000000800077824 */ /* 0x001fc800078e0203 */
[----:B------:R-:W0:Y:S02]  /*15650*/  SYNCS.PHASECHK.TRANS64.TRYWAIT P0, [R7+URZ], R4 ;  /* 0x00000004070075a7 */ /* 0x000e24000800017f */
[----:B0-----:R-:W-:Y:S05]  /*15660*/  @!P0 BRA `(.L_x_1091) ;  /* 0x0000001400588947 */ /* 0x001fea0003800000 */
.L_x_1134:
[----:B------:R-:W-:-:S07]  /*15670*/  IMAD R6, R6, 0x8, R3 ;  /* 0x0000000806067824 */ /* 0x000fce00078e0203 */
.L_x_1092:
[----:B--2---:R2:W3:Y:S02]  /*15680*/  SYNCS.PHASECHK.TRANS64.TRYWAIT P0, [R6+URZ], R5 ;  /* 0x00000005060075a7 */ /* 0x0044e4000800017f */
[----:B---3--:R-:W-:Y:S05]  /*15690*/  @!P0 NANOSLEEP.SYNCS 0x989680 ;  /* 0x009896800000895d */ /* 0x008fea0003900000 */
[----:B------:R-:W3:Y:S02]  /*156a0*/  @!P0 SYNCS.PHASECHK.TRANS64 P0, [R6+URZ], R5 ;  /* 0x00000005060085a7 */ /* 0x000ee4000800007f */
[----:B---3--:R-:W-:Y:S05]  /*156b0*/  @!P0 BRA `(.L_x_1092) ;  /* 0xfffffffc00f08947 */ /* 0x008fea000383ffff */
.L_x_916:
[----:B------:R-:W-:Y:S05]  /*156c0*/  BSYNC B6 ;  /* 0x0000000000067941 */ /* 0x000fea0003800000 */
.L_x_913:
[----:B------:R-:W-:Y:S05]  /*156d0*/  EXIT ;  /* 0x000000000000794d */ /* 0x000fea0003800000 */
.L_x_926:
[----:B0-----:R-:W-:-:S04]  /*156e0*/  IMAD.U32 R3, RZ, RZ, UR58 ;  /* 0x0000003aff037e24 */ /* 0x001fc8000f8e00ff */
[----:B------:R0:W1:Y:S03]  /*156f0*/  SYNCS.PHASECHK.TRANS64.TRYWAIT P0, [R3+URZ+0x30800], R0 ;  /* 0x03080000030075a7 */ /* 0x000066000800017f */
[----:B-1----:R-:W-:Y:S05]  /*15700*/  @!P0 NANOSLEEP.SYNCS 0x989680 ;  /* 0x009896800000895d */ /* 0x002fea0003900000 */
[----:B------:R-:W1:Y:S02]  /*15710*/  @!P0 SYNCS.PHASECHK.TRANS64 P0, [R3+URZ+0x30800], R0 ;  /* 0x03080000030085a7 */ /* 0x000e64000800007f */
[----:B-1----:R-:W-:Y:S05]  /*15720*/  @!P0 BRA `(.L_x_926) ;  /* 0xfffffffc00ec8947 */ /* 0x002fea000383ffff */
[----:B------:R-:W-:Y:S05]  /*15730*/  BRA `(.L_x_1093) ;  /* 0xfffffec000607947 */ /* 0x000fea000383ffff */
.L_x_930:
[----:B0-----:R-:W-:-:S04]  /*15740*/  IMAD.U32 R3, RZ, RZ, UR58 ;  /* 0x0000003aff037e24 */ /* 0x001fc8000f8e00ff */
[----:B------:R0:W2:Y:S03]  /*15750*/  SYNCS.PHASECHK.TRANS64.TRYWAIT P2, [R3+URZ+0x30830], R0 ;  /* 0x03083000030075a7 */ /* 0x0000a6000804017f */
[----:B--2---:R-:W-:Y:S05]  /*15760*/  @!P2 NANOSLEEP.SYNCS 0x989680 ;  /* 0x009896800000a95d */ /* 0x004fea0003900000 */
[----:B------:R-:W2:Y:S02]  /*15770*/  @!P2 SYNCS.PHASECHK.TRANS64 P2, [R3+URZ+0x30830], R0 ;  /* 0x030830000300a5a7 */ /* 0x000ea4000804007f */
[----:B--2---:R-:W-:Y:S05]  /*15780*/  @!P2 BRA `(.L_x_930) ;  /* 0xfffffffc00eca947 */ /* 0x004fea000383ffff */
[----:B------:R-:W-:Y:S05]  /*15790*/  BRA `(.L_x_929) ;  /* 0xfffffec000907947 */ /* 0x000fea000383ffff */
.L_x_946:
[----:B-1----:R-:W-:-:S04]  /*157a0*/  IMAD.U32 R15, RZ, RZ, UR61 ;  /* 0x0000003dff0f7e24 */ /* 0x002fc8000f8e00ff */
[----:B------:R1:W2:Y:S03]  /*157b0*/  SYNCS.PHASECHK.TRANS64.TRYWAIT P2, [R15+URZ+0x30830], R12 ;  /* 0x0308300c0f0075a7 */ /* 0x0002a6000804017f */
[----:B--2---:R-:W-:Y:S05]  /*157c0*/  @!P2 NANOSLEEP.SYNCS 0x989680 ;  /* 0x009896800000a95d */ /* 0x004fea0003900000 */
[----:B------:R-:W2:Y:S02]  /*157d0*/  @!P2 SYNCS.PHASECHK.TRANS64 P2, [R15+URZ+0x30830], R12 ;  /* 0x0308300c0f00a5a7 */ /* 0x000ea4000804007f */
[----:B--2---:R-:W-:Y:S05]  /*157e0*/  @!P2 BRA `(.L_x_946) ;  /* 0xfffffffc00eca947 */ /* 0x004fea000383ffff */
[----:B------:R-:W-:Y:S05]  /*157f0*/  BRA `(.L_x_945) ;  /* 0xfffffef400c87947 */ /* 0x000fea000383ffff */
.L_x_950:
[----:B-1----:R-:W-:-:S04]  /*15800*/  IMAD.U32 R15, RZ, RZ, UR14 ;  /* 0x0000000eff0f7e24 */ /* 0x002fc8000f8e00ff */
[----:B------:R1:W3:Y:S03]  /*15810*/  SYNCS.PHASECHK.TRANS64.TRYWAIT P2, [R15+URZ+0x30850], R0 ;  /* 0x030850000f0075a7 */ /* 0x0002e6000804017f */
[----:B---3--:R-:W-:Y:S05]  /*15820*/  @!P2 NANOSLEEP.SYNCS 0x989680 ;  /* 0x009896800000a95d */ /* 0x008fea0003900000 */
[----:B------:R-:W3:Y:S02]  /*15830*/  @!P2 SYNCS.PHASECHK.TRANS64 P2, [R15+URZ+0x30850], R0 ;  /* 0x030850000f00a5a7 */ /* 0x000ee4000804007f */
[----:B---3--:R-:W-:Y:S05]  /*15840*/  @!P2 BRA `(.L_x_950) ;  /* 0xfffffffc00eca947 */ /* 0x008fea000383ffff */
[----:B------:R-:W-:Y:S05]  /*15850*/  BRA `(.L_x_949) ;  /* 0xffffff0000587947 */ /* 0x000fea000383ffff */
.L_x_967:
[----:B-1----:R-:W-:-:S04]  /*15860*/  IMAD.U32 R4, RZ, RZ, UR57 ;  /* 0x00000039ff047e24 */ /* 0x002fc8000f8e00ff */
[----:B------:R1:W2:Y:S03]  /*15870*/  SYNCS.PHASECHK.TRANS64.TRYWAIT P2, [R4+URZ+0x30830], R3 ;  /* 0x03083003040075a7 */ /* 0x0002a6000804017f */
[----:B--2---:R-:W-:Y:S05]  /*15880*/  @!P2 NANOSLEEP.SYNCS 0x989680 ;  /* 0x009896800000a95d */ /* 0x004fea0003900000 */
[----:B------:R-:W2:Y:S02]  /*15890*/  @!P2 SYNCS.PHASECHK.TRANS64 P2, [R4+URZ+0x30830], R3 ;  /* 0x030830030400a5a7 */ /* 0x000ea4000804007f */
[----:B--2---:R-:W-:Y:S05]  /*158a0*/  @!P2 BRA `(.L_x_967) ;  /* 0xfffffffc00eca947 */ /* 0x004fea000383ffff */
[----:B------:R-:W-:Y:S05]  /*158b0*/  BRA `(.L_x_966) ;  /* 0xffffff2c00c47947 */ /* 0x000fea000383ffff */
.L_x_971:
[----:B01----:R-:W-:-:S04]  /*158c0*/  IMAD.U32 R3, RZ, RZ, UR14 ;  /* 0x0000000eff037e24 */ /* 0x003fc8000f8e00ff */
[----:B------:R0:W1:Y:S03]  /*158d0*/  SYNCS.PHASECHK.TRANS64.TRYWAIT P2, [R3+URZ+0x30850], R0 ;  /* 0x03085000030075a7 */ /* 0x000066000804017f */
[----:B-1----:R-:W-:Y:S05]  /*158e0*/  @!P2 NANOSLEEP.SYNCS 0x989680 ;  /* 0x009896800000a95d */ /* 0x002fea0003900000 */
[----:B------:R-:W1:Y:S02]  /*158f0*/  @!P2 SYNCS.PHASECHK.TRANS64 P2, [R3+URZ+0x30850], R0 ;  /* 0x030850000300a5a7 */ /* 0x000e64000804007f */
[----:B-1----:R-:W-:Y:S05]  /*15900*/  @!P2 BRA `(.L_x_971) ;  /* 0xfffffffc00eca947 */ /* 0x002fea000383ffff */
[----:B------:R-:W-:Y:S05]  /*15910*/  BRA `(.L_x_970) ;  /* 0xffffff3800547947 */ /* 0x000fea000383ffff */
.L_x_977:
[----:B-1----:R-:W-:-:S04]  /*15920*/  IMAD.U32 R4, RZ, RZ, UR57 ;  /* 0x00000039ff047e24 */ /* 0x002fc8000f8e00ff */
[----:B------:R1:W2:Y:S03]  /*15930*/  SYNCS.PHASECHK.TRANS64.TRYWAIT P2, [R4+URZ+0x30830], R3 ;  /* 0x03083003040075a7 */ /* 0x0002a6000804017f */
[----:B--2---:R-:W-:Y:S05]  /*15940*/  @!P2 NANOSLEEP.SYNCS 0x989680 ;  /* 0x009896800000a95d */ /* 0x004fea0003900000 */
[----:B------:R-:W2:Y:S02]  /*15950*/  @!P2 SYNCS.PHASECHK.TRANS64 P2, [R4+URZ+0x30830], R3 ;  /* 0x030830030400a5a7 */ /* 0x000ea4000804007f */
[----:B--2---:R-:W-:Y:S05]  /*15960*/  @!P2 BRA `(.L_x_977) ;  /* 0xfffffffc00eca947 */ /* 0x004fea000383ffff */
[----:B------:R-:W-:Y:S05]  /*15970*/  BRA `(.L_x_976) ;  /* 0xffffff5000907947 */ /* 0x000fea000383ffff */
.L_x_981:
[----:B01----:R-:W-:-:S04]  /*15980*/  IMAD.U32 R3, RZ, RZ, UR14 ;  /* 0x0000000eff037e24 */ /* 0x003fc8000f8e00ff */
[----:B------:R0:W1:Y:S03]  /*15990*/  SYNCS.PHASECHK.TRANS64.TRYWAIT P2, [R3+URZ+0x30850], R0 ;  /* 0x03085000030075a7 */ /* 0x000066000804017f */
[----:B-1----:R-:W-:Y:S05]  /*159a0*/  @!P2 NANOSLEEP.SYNCS 0x989680 ;  /* 0x009896800000a95d */ /* 0x002fea0003900000 */
[----:B------:R-:W1:Y:S02]  /*159b0*/  @!P2 SYNCS.PHASECHK.TRANS64 P2, [R3+URZ+0x30850], R0 ;  /* 0x030850000300a5a7 */ /* 0x000e64000804007f */
[----:B-1----:R-:W-:Y:S05]  /*159c0*/  @!P2 BRA `(.L_x_981) ;  /* 0xfffffffc00eca947 */ /* 0x002fea000383ffff */
[----:B------:R-:W-:Y:S05]  /*159d0*/  BRA `(.L_x_980) ;  /* 0xffffff5c00207947 */ /* 0x000fea000383ffff */
.L_x_994:
[----:B-1----:R-:W-:-:S04]  /*159e0*/  IMAD.U32 R7, RZ, RZ, UR5 ;  /* 0x00000005ff077e24 */ /* 0x002fc8000f8e00ff */
[----:B------:R1:W2:Y:S03]  /*159f0*/  SYNCS.PHASECHK.TRANS64.TRYWAIT P0, [R7+URZ+0x30850], R0 ;  /* 0x03085000070075a7 */ /* 0x0002a6000800017f */
[----:B--2---:R-:W-:Y:S05]  /*15a00*/  @!P0 NANOSLEEP.SYNCS 0x989680 ;  /* 0x009896800000895d */ /* 0x004fea0003900000 */
[----:B------:R-:W2:Y:S02]  /*15a10*/  @!P0 SYNCS.PHASECHK.TRANS64 P0, [R7+URZ+0x30850], R0 ;  /* 0x03085000070085a7 */ /* 0x000ea4000800007f */
[----:B--2---:R-:W-:Y:S05]  /*15a20*/  @!P0 BRA `(.L_x_994) ;  /* 0xfffffffc00ec8947 */ /* 0x004fea000383ffff */
[----:B------:R-:W-:Y:S05]  /*15a30*/  BRA `(.L_x_993) ;  /* 0xffffff8c002c7947 */ /* 0x000fea000383ffff */
.L_x_1011:
[----:B------:R-:W-:Y:S02]  /*15a40*/  IMAD.MOV.U32 R13, RZ, RZ, R0 ;  /* 0x000000ffff0d7224 */ /* 0x000fe400078e0000 */
[----:B------:R-:W-:Y:S02]  /*15a50*/  IMAD.MOV.U32 R12, RZ, RZ, RZ ;  /* 0x000000ffff0c7224 */ /* 0x000fe400078e00ff */
[----:B------:R-:W-:Y:S02]  /*15a60*/  IMAD.MOV.U32 R11, RZ, RZ, 0x1f ;  /* 0x0000001fff0b7424 */ /* 0x000fe400078e00ff */
[----:B------:R-:W-:-:S07]  /*15a70*/  IMAD.MOV.U32 R15, RZ, RZ, -0x1 ;  /* 0xffffffffff0f7424 */ /* 0x000fce00078e00ff */
[----:B0-----:R-:W-:Y:S05]  /*15a80*/  WARPSYNC.COLLECTIVE R15, `(.L_x_1094) ;  /* 0x000000000f087348 */ /* 0x001fea0003c00000 */
[----:B------:R1:W2:Y:S02]  /*15a90*/  SHFL.IDX P6, R14, R13, R12, R11 ;  /* 0x0000000c0d0e7389 */ /* 0x0002a400000c000b */
[----:B012---:R-:W-:Y:S01]  /*15aa0*/  ENDCOLLECTIVE ;  /* 0x000000000000791b */ /* 0x007fe20003800000 */
.L_x_1094:
[----:B------:R-:W-:Y:S05]  /*15ab0*/  BRA `(.L_x_1095) ;  /* 0xffffffc400407947 */ /* 0x000fea000383ffff */
.L_x_1013:
[----:B------:R-:W-:Y:S01]  /*15ac0*/  BSSY B0, `(.L_x_1096) ;  /* 0x0000006000007945 */ /* 0x000fe20003800000 */
[----:B------:R-:W-:-:S07]  /*15ad0*/  IMAD.MOV.U32 R15, RZ, RZ, -0x1 ;  /* 0xffffffffff0f7424 */ /* 0x000fce00078e00ff */
[----:B01----:R-:W-:Y:S05]  /*15ae0*/  WARPSYNC.COLLECTIVE R15, `(.L_x_1097) ;  /* 0x000000000f0c7348 */ /* 0x003fea0003c00000 */
[----:B------:R-:W-:Y:S02]  /*15af0*/  ELECT P6, UR62, PT ;  /* 0x00000000003e782f */ /* 0x000fe400038c0000 */
[----:B------:R-:W-:Y:S01]  /*15b00*/  MOV R14, UR62 ;  /* 0x0000003e000e7c02 */ /* 0x000fe20008000f00 */
[----:B01----:R-:W-:Y:S10]  /*15b10*/  ENDCOLLECTIVE ;  /* 0x000000000000791b */ /* 0x003ff40003800000 */
.L_x_1097:
[----:B------:R-:W-:Y:S05]  /*15b20*/  BSYNC B0 ;  /* 0x0000000000007941 */ /* 0x000fea0003800000 */
.L_x_1096:
[----:B------:R-:W-:Y:S05]  /*15b30*/  BRA `(.L_x_1098) ;  /* 0xffffffc400407947 */ /* 0x000fea000383ffff */
.L_x_1015:
[----:B-1----:R-:W-:-:S04]  /*15b40*/  IMAD.U32 R3, RZ, RZ, UR38 ;  /* 0x00000026ff037e24 */ /* 0x002fc8000f8e00ff */
[----:B------:R1:W3:Y:S03]  /*15b50*/  SYNCS.PHASECHK.TRANS64.TRYWAIT P0, [R3+URZ+0x30840], R0 ;  /* 0x03084000030075a7 */ /* 0x0002e6000800017f */
[----:B---3--:R-:W-:Y:S05]  /*15b60*/  @!P0 NANOSLEEP.SYNCS 0x989680 ;  /* 0x009896800000895d */ /* 0x008fea0003900000 */
[----:B------:R-:W3:Y:S02]  /*15b70*/  @!P0 SYNCS.PHASECHK.TRANS64 P0, [R3+URZ+0x30840], R0 ;  /* 0x03084000030085a7 */ /* 0x000ee4000800007f */
[----:B---3--:R-:W-:Y:S05]  /*15b80*/  @!P0 BRA `(.L_x_1015) ;  /* 0xfffffffc00ec8947 */ /* 0x008fea000383ffff */
[----:B------:R-:W-:Y:S05]  /*15b90*/  BRA `(.L_x_1099) ;  /* 0xffffffc4009c7947 */ /* 0x000fea000383ffff */
.L_x_1018:
[----:B------:R-:W-:Y:S02]  /*15ba0*/  IMAD.MOV.U32 R13, RZ, RZ, R8 ;  /* 0x000000ffff0d7224 */ /* 0x000fe400078e0008 */
[----:B------:R-:W-:Y:S02]  /*15bb0*/  IMAD.MOV.U32 R12, RZ, RZ, RZ ;  /* 0x000000ffff0c7224 */ /* 0x000fe400078e00ff */
[----:B------:R-:W-:Y:S02]  /*15bc0*/  IMAD.MOV.U32 R11, RZ, RZ, 0x181f ;  /* 0x0000181fff0b7424 */ /* 0x000fe400078e00ff */
[----:B------:R-:W-:Y:S02]  /*15bd0*/  IMAD.MOV.U32 R15, RZ, RZ, -0x1 ;  /* 0xffffffffff0f7424 */ /* 0x000fe400078e00ff */
[----:B------:R-:W-:-:S07]  /*15be0*/  VIADD R6, R6, UR45 ;  /* 0x0000002d06067c36 */ /* 0x000fce0008000000 */
[----:B------:R-:W-:Y:S05]  /*15bf0*/  WARPSYNC.COLLECTIVE R15, `(.L_x_1100) ;  /* 0x000000000f087348 */ /* 0x000fea0003c00000 */
[----:B------:R0:W1:Y:S02]  /*15c00*/  SHFL.IDX P6, R14, R13, R12, R11 ;  /* 0x0000000c0d0e7389 */ /* 0x00006400000c000b */
[----:B01----:R-:W-:Y:S01]  /*15c10*/  ENDCOLLECTIVE ;  /* 0x000000000000791b */ /* 0x003fe20003800000 */
.L_x_1100:
[----:B------:R-:W-:Y:S02]  /*15c20*/  VIADD R4, R6, 0x10 ;  /* 0x0000001006047836 */ /* 0x000fe40000000000 */
[----:B------:R-:W-:Y:S02]  /*15c30*/  IMAD.MOV.U32 R13, RZ, RZ, R0 ;  /* 0x000000ffff0d7224 */ /* 0x000fe400078e0000 */
[----:B------:R-:W-:-:S07]  /*15c40*/  IMAD.MOV.U32 R2, RZ, RZ, R14 ;  /* 0x000000ffff027224 */ /* 0x000fce00078e000e */
[----:B------:R-:W-:Y:S05]  /*15c50*/  WARPSYNC.COLLECTIVE R15, `(.L_x_1101) ;  /* 0x000000000f087348 */ /* 0x000fea0003c00000 */
[----:B------:R0:W1:Y:S02]  /*15c60*/  SHFL.IDX P6, R14, R13, R12, R11 ;  /* 0x0000000c0d0e7389 */ /* 0x00006400000c000b */
[----:B01----:R-:W-:Y:S01]  /*15c70*/  ENDCOLLECTIVE ;  /* 0x000000000000791b */ /* 0x003fe20003800000 */
.L_x_1101:
[----:B------:R-:W-:Y:S01]  /*15c80*/  ULDC UR4, c[0x0][0x288] ;  /* 0x0000a20000047ab9 */ /* 0x000fe20000000800 */
[----:B------:R-:W-:Y:S01]  /*15c90*/  IMAD.MOV.U32 R3, RZ, RZ, R2 ;  /* 0x000000ffff037224 */ /* 0x000fe200078e0002 */
[----:B------:R-:W-:Y:S01]  /*15ca0*/  ULDC.64 UR6, c[0x0][0x208] ;  /* 0x0000820000067ab9 */ /* 0x000fe20000000a00 */
[----:B------:R-:W-:-:S05]  /*15cb0*/  IMAD R7, R7, UR4, RZ ;  /* 0x0000000407077c24 */ /* 0x000fca000f8e02ff */
[----:B------:R-:W-:Y:S01]  /*15cc0*/  ISETP.GE.AND P3, PT, R6, R7, PT ;  /* 0x000000070600720c */ /* 0x000fe20003f66270 */
[----:B------:R-:W-:Y:S02]  /*15cd0*/  IMAD.MOV.U32 R13, RZ, RZ, R8 ;  /* 0x000000ffff0d7224 */ /* 0x000fe400078e0008 */
[----:B------:R-:W-:-:S10]  /*15ce0*/  IMAD.MOV.U32 R12, RZ, RZ, 0x1 ;  /* 0x00000001ff0c7424 */ /* 0x000fd400078e00ff */
[----:B------:R-:W-:Y:S01]  /*15cf0*/  @!P3 LEA R21, R9, UR38, 0x1 ;  /* 0x000000260915bc11 */ /* 0x000fe2000f8e08ff */
        /* <DEDUP_REMOVED lines=12> */
.L_x_1102:
[----:B------:R-:W-:Y:S01]  /*15dc0*/  VIADD R2, R6, 0x20 ;  /* 0x0000002006027836 */ /* 0x000fe20000000000 */
[----:B------:R-:W-:Y:S01]  /*15dd0*/  @!P3 LEA R20, R9, UR38, 0x1 ;  /* 0x000000260914bc11 */ /* 0x000fe2000f8e08ff */
[----:B------:R-:W-:Y:S02]  /*15de0*/  IMAD.MOV.U32 R13, RZ, RZ, R0 ;  /* 0x000000ffff0d7224 */ /* 0x000fe400078e0000 */
[----:B------:R-:W-:-:S07]  /*15df0*/  IMAD.MOV.U32 R4, RZ, RZ, R14 ;  /* 0x000000ffff047224 */ /* 0x000fce00078e000e */
[----:B------:R-:W-:Y:S05]  /*15e00*/  WARPSYNC.COLLECTIVE R15, `(.L_x_1103) ;  /* 0x000000000f087348 */ /* 0x000fea0003c00000 */
[----:B------:R0:W1:Y:S02]  /*15e10*/  SHFL.IDX P6, R14, R13, R12, R11 ;  /* 0x0000000c0d0e7389 */ /* 0x00006400000c000b */
[----:B01----:R-:W-:Y:S01]  /*15e20*/  ENDCOLLECTIVE ;  /* 0x000000000000791b */ /* 0x003fe20003800000 */
.L_x_1103:
        /* <DEDUP_REMOVED lines=16> */
.L_x_1104:
[----:B------:R-:W-:Y:S01]  /*15f30*/  VIADD R4, R6, 0x30 ;  /* 0x0000003006047836 */ /* 0x000fe20000000000 */
[----:B------:R-:W-:Y:S01]  /*15f40*/  @!P3 LEA R21, R9, UR38, 0x1 ;  /* 0x000000260915bc11 */ /* 0x000fe2000f8e08ff */
[----:B------:R-:W-:Y:S02]  /*15f50*/  IMAD.MOV.U32 R13, RZ, RZ, R0 ;  /* 0x000000ffff0d7224 */ /* 0x000fe400078e0000 */
[----:B------:R-:W-:-:S07]  /*15f60*/  IMAD.MOV.U32 R2, RZ, RZ, R14 ;  /* 0x000000ffff027224 */ /* 0x000fce00078e000e */
[----:B------:R-:W-:Y:S05]  /*15f70*/  WARPSYNC.COLLECTIVE R15, `(.L_x_1105) ;  /* 0x000000000f087348 */ /* 0x000fea0003c00000 */
[----:B------:R0:W1:Y:S02]  /*15f80*/  SHFL.IDX P6, R14, R13, R12, R11 ;  /* 0x0000000c0d0e7389 */ /* 0x00006400000c000b */
[----:B01----:R-:W-:Y:S01]  /*15f90*/  ENDCOLLECTIVE ;  /* 0x000000000000791b */ /* 0x003fe20003800000 */
.L_x_1105:
        /* <DEDUP_REMOVED lines=16> */
.L_x_1106:
[----:B------:R-:W-:Y:S01]  /*160a0*/  VIADD R2, R6, 0x40 ;  /* 0x0000004006027836 */ /* 0x000fe20000000000 */
[----:B------:R-:W-:Y:S01]  /*160b0*/  @!P3 LEA R20, R9, UR38, 0x1 ;  /* 0x000000260914bc11 */ /* 0x000fe2000f8e08ff */
[----:B------:R-:W-:Y:S02]  /*160c0*/  IMAD.MOV.U32 R13, RZ, RZ, R0 ;  /* 0x000000ffff0d7224 */ /* 0x000fe400078e0000 */
[----:B------:R-:W-:-:S07]  /*160d0*/  IMAD.MOV.U32 R4, RZ, RZ, R14 ;  /* 0x000000ffff047224 */ /* 0x000fce00078e000e */
[----:B------:R-:W-:Y:S05]  /*160e0*/  WARPSYNC.COLLECTIVE R15, `(.L_x_1107) ;  /* 0x000000000f087348 */ /* 0x000fea0003c00000 */
[----:B------:R0:W1:Y:S02]  /*160f0*/  SHFL.IDX P6, R14, R13, R12, R11 ;  /* 0x0000000c0d0e7389 */ /* 0x00006400000c000b */
[----:B01----:R-:W-:Y:S01]  /*16100*/  ENDCOLLECTIVE ;  /* 0x000000000000791b */ /* 0x003fe20003800000 */
.L_x_1107:
        /* <DEDUP_REMOVED lines=16> */
.L_x_1108:
[----:B------:R-:W-:Y:S01]  /*16210*/  VIADD R4, R6, 0x50 ;  /* 0x0000005006047836 */ /* 0x000fe20000000000 */
[----:B------:R-:W-:Y:S01]  /*16220*/  @!P3 LEA R21, R9, UR38, 0x1 ;  /* 0x000000260915bc11 */ /* 0x000fe2000f8e08ff */
[----:B------:R-:W-:Y:S02]  /*16230*/  IMAD.MOV.U32 R13, RZ, RZ, R0 ;  /* 0x000000ffff0d7224 */ /* 0x000fe400078e0000 */
[----:B------:R-:W-:-:S07]  /*16240*/  IMAD.MOV.U32 R2, RZ, RZ, R14 ;  /* 0x000000ffff027224 */ /* 0x000fce00078e000e */
[----:B------:R-:W-:Y:S05]  /*16250*/  WARPSYNC.COLLECTIVE R15, `(.L_x_1109) ;  /* 0x000000000f087348 */ /* 0x000fea0003c00000 */
[----:B------:R0:W1:Y:S02]  /*16260*/  SHFL.IDX P6, R14, R13, R12, R11 ;  /* 0x0000000c0d0e7389 */ /* 0x00006400000c000b */
[----:B01----:R-:W-:Y:S01]  /*16270*/  ENDCOLLECTIVE ;  /* 0x000000000000791b */ /* 0x003fe20003800000 */
.L_x_1109:
        /* <DEDUP_REMOVED lines=16> */
.L_x_1110:
[----:B------:R-:W-:Y:S01]  /*16380*/  VIADD R2, R6, 0x60 ;  /* 0x0000006006027836 */ /* 0x000fe20000000000 */
[----:B------:R-:W-:Y:S01]  /*16390*/  @!P3 LEA R20, R9, UR38, 0x1 ;  /* 0x000000260914bc11 */ /* 0x000fe2000f8e08ff */
[----:B------:R-:W-:Y:S02]  /*163a0*/  IMAD.MOV.U32 R13, RZ, RZ, R0 ;  /* 0x000000ffff0d7224 */ /* 0x000fe400078e0000 */
[----:B------:R-:W-:-:S07]  /*163b0*/  IMAD.MOV.U32 R4, RZ, RZ, R14 ;  /* 0x000000ffff047224 */ /* 0x000fce00078e000e */
[----:B------:R-:W-:Y:S05]  /*163c0*/  WARPSYNC.COLLECTIVE R15, `(.L_x_1111) ;  /* 0x000000000f087348 */ /* 0x000fea0003c00000 */
[----:B------:R0:W1:Y:S02]  /*163d0*/  SHFL.IDX P6, R14, R13, R12, R11 ;  /* 0x0000000c0d0e7389 */ /* 0x00006400000c000b */
[----:B01----:R-:W-:Y:S01]  /*163e0*/  ENDCOLLECTIVE ;  /* 0x000000000000791b */ /* 0x003fe20003800000 */
.L_x_1111:
        /* <DEDUP_REMOVED lines=16> */
.L_x_1112:
[----:B------:R-:W-:Y:S01]  /*164f0*/  @!P3 LEA R21, R9, UR38, 0x1 ;  /* 0x000000260915bc11 */ /* 0x000fe2000f8e08ff */
[----:B------:R-:W-:Y:S02]  /*16500*/  IMAD.MOV.U32 R13, RZ, RZ, R0 ;  /* 0x000000ffff0d7224 */ /* 0x000fe400078e0000 */
[----:B------:R-:W-:-:S07]  /*16510*/  IMAD.MOV.U32 R2, RZ, RZ, R14 ;  /* 0x000000ffff027224 */ /* 0x000fce00078e000e */
[----:B------:R-:W-:Y:S05]  /*16520*/  WARPSYNC.COLLECTIVE R15, `(.L_x_1113) ;  /* 0x000000000f087348 */ /* 0x000fea0003c00000 */
[----:B------:R0:W1:Y:S02]  /*16530*/  SHFL.IDX P6, R14, R13, R12, R11 ;  /* 0x0000000c0d0e7389 */ /* 0x00006400000c000b */
[----:B01----:R-:W-:Y:S01]  /*16540*/  ENDCOLLECTIVE ;  /* 0x000000000000791b */ /* 0x003fe20003800000 */
.L_x_1113:
        /* <DEDUP_REMOVED lines=15> */
.L_x_1114:
[----:B------:R-:W-:Y:S02]  /*16640*/  IMAD.MOV.U32 R13, RZ, RZ, R0 ;  /* 0x000000ffff0d7224 */ /* 0x000fe400078e0000 */
[----:B------:R-:W-:-:S07]  /*16650*/  IMAD.MOV.U32 R4, RZ, RZ, R14 ;  /* 0x000000ffff047224 */ /* 0x000fce00078e000e */
[----:B------:R-:W-:Y:S05]  /*16660*/  WARPSYNC.COLLECTIVE R15, `(.L_x_1115) ;  /* 0x000000000f087348 */ /* 0x000fea0003c00000 */
[----:B------:R0:W1:Y:S02]  /*16670*/  SHFL.IDX P6, R14, R13, R12, R11 ;  /* 0x0000000c0d0e7389 */ /* 0x00006400000c000b */
[----:B01----:R-:W-:Y:S01]  /*16680*/  ENDCOLLECTIVE ;  /* 0x000000000000791b */ /* 0x003fe20003800000 */
.L_x_1115:
[----:B------:R-:W-:Y:S05]  /*16690*/  BRA `(.L_x_1116) ;  /* 0xffffffc400fc7947 */ /* 0x000fea000383ffff */
.L_x_1021:
[----:B-1----:R-:W-:-:S04]  /*166a0*/  IMAD.U32 R3, RZ, RZ, UR38 ;  /* 0x00000026ff037e24 */ /* 0x002fc8000f8e00ff */
[----:B------:R1:W2:Y:S03]  /*166b0*/  SYNCS.PHASECHK.TRANS64.TRYWAIT P0, [R3+URZ+0x30820], R0 ;  /* 0x03082000030075a7 */ /* 0x0002a6000800017f */
[----:B--2---:R-:W-:Y:S05]  /*166c0*/  @!P0 NANOSLEEP.SYNCS 0x989680 ;  /* 0x009896800000895d */ /* 0x004fea0003900000 */
[----:B------:R-:W2:Y:S02]  /*166d0*/  @!P0 SYNCS.PHASECHK.TRANS64 P0, [R3+URZ+0x30820], R0 ;  /* 0x03082000030085a7 */ /* 0x000ea4000800007f */
[----:B--2---:R-:W-:Y:S05]  /*166e0*/  @!P0 BRA `(.L_x_1021) ;  /* 0xfffffffc00ec8947 */ /* 0x004fea000383ffff */
[----:B------:R-:W-:Y:S05]  /*166f0*/  BRA `(.L_x_1117) ;  /* 0xffffffc800547947 */ /* 0x000fea000383ffff */
.L_x_1028:
[----:B-1----:R-:W-:-:S04]  /*16700*/  IMAD.U32 R3, RZ, RZ, UR38 ;  /* 0x00000026ff037e24 */ /* 0x002fc8000f8e00ff */
[----:B------:R1:W2:Y:S03]  /*16710*/  SYNCS.PHASECHK.TRANS64.TRYWAIT P0, [R3+URZ+0x30848], R2 ;  /* 0x03084802030075a7 */ /* 0x0002a6000800017f */
[----:B--2---:R-:W-:Y:S05]  /*16720*/  @!P0 NANOSLEEP.SYNCS 0x989680 ;  /* 0x009896800000895d */ /* 0x004fea0003900000 */
[----:B------:R-:W2:Y:S02]  /*16730*/  @!P0 SYNCS.PHASECHK.TRANS64 P0, [R3+URZ+0x30848], R2 ;  /* 0x03084802030085a7 */ /* 0x000ea4000800007f */
[----:B--2---:R-:W-:Y:S05]  /*16740*/  @!P0 BRA `(.L_x_1028) ;  /* 0xfffffffc00ec8947 */ /* 0x004fea000383ffff */
[----:B------:R-:W-:Y:S05]  /*16750*/  BRA `(.L_x_1118) ;  /* 0xffffffcc00387947 */ /* 0x000fea000383ffff */
.L_x_1035:
[----:B0-----:R-:W-:-:S04]  /*16760*/  IMAD.U32 R3, RZ, RZ, UR38 ;  /* 0x00000026ff037e24 */ /* 0x001fc8000f8e00ff */
[----:B------:R0:W1:Y:S03]  /*16770*/  SYNCS.PHASECHK.TRANS64.TRYWAIT P0, [R3+URZ+0x30860], R2 ;  /* 0x03086002030075a7 */ /* 0x000066000800017f */
[----:B-1----:R-:W-:Y:S05]  /*16780*/  @!P0 NANOSLEEP.SYNCS 0x989680 ;  /* 0x009896800000895d */ /* 0x002fea0003900000 */
[----:B------:R-:W1:Y:S02]  /*16790*/  @!P0 SYNCS.PHASECHK.TRANS64 P0, [R3+URZ+0x30860], R2 ;  /* 0x03086002030085a7 */ /* 0x000e64000800007f */
[----:B-1----:R-:W-:Y:S05]  /*167a0*/  @!P0 BRA `(.L_x_1035) ;  /* 0xfffffffc00ec8947 */ /* 0x002fea000383ffff */
[----:B------:R-:W-:Y:S05]  /*167b0*/  BRA `(.L_x_1119) ;  /* 0xffffffd000107947 */ /* 0x000fea000383ffff */
.L_x_1045:
[----:B-1----:R-:W-:-:S04]  /*167c0*/  IMAD.U32 R3, RZ, RZ, UR38 ;  /* 0x00000026ff037e24 */ /* 0x002fc8000f8e00ff */
[----:B------:R1:W2:Y:S03]  /*167d0*/  SYNCS.PHASECHK.TRANS64.TRYWAIT P0, [R3+URZ+0x30840], R2 ;  /* 0x03084002030075a7 */ /* 0x0002a6000800017f */
[----:B--2---:R-:W-:Y:S05]  /*167e0*/  @!P0 NANOSLEEP.SYNCS 0x989680 ;  /* 0x009896800000895d */ /* 0x004fea0003900000 */
[----:B------:R-:W2:Y:S02]  /*167f0*/  @!P0 SYNCS.PHASECHK.TRANS64 P0, [R3+URZ+0x30840], R2 ;  /* 0x03084002030085a7 */ /* 0x000ea4000800007f */
[----:B--2---:R-:W-:Y:S05]  /*16800*/  @!P0 BRA `(.L_x_1045) ;  /* 0xfffffffc00ec8947 */ /* 0x004fea000383ffff */
[----:B------:R-:W-:Y:S05]  /*16810*/  BRA `(.L_x_1120) ;  /* 0xffffffd400687947 */ /* 0x000fea000383ffff */
.L_x_1052:
[----:B0-----:R-:W-:-:S04]  /*16820*/  IMAD.U32 R3, RZ, RZ, UR38 ;  /* 0x00000026ff037e24 */ /* 0x001fc8000f8e00ff */
[----:B------:R0:W1:Y:S03]  /*16830*/  SYNCS.PHASECHK.TRANS64.TRYWAIT P0, [R3+URZ+0x30868], R2 ;  /* 0x03086802030075a7 */ /* 0x000066000800017f */
[----:B-1----:R-:W-:Y:S05]  /*16840*/  @!P0 NANOSLEEP.SYNCS 0x989680 ;  /* 0x009896800000895d */ /* 0x002fea0003900000 */
[----:B------:R-:W1:Y:S02]  /*16850*/  @!P0 SYNCS.PHASECHK.TRANS64 P0, [R3+URZ+0x30868], R2 ;  /* 0x03086802030085a7 */ /* 0x000e64000800007f */
[----:B-1----:R-:W-:Y:S05]  /*16860*/  @!P0 BRA `(.L_x_1052) ;  /* 0xfffffffc00ec8947 */ /* 0x002fea000383ffff */
[----:B------:R-:W-:Y:S05]  /*16870*/  BRA `(.L_x_1121) ;  /* 0xffffffd800407947 */ /* 0x000fea000383ffff */
.L_x_1062:
[----:B-1----:R-:W-:-:S04]  /*16880*/  IMAD.U32 R3, RZ, RZ, UR38 ;  /* 0x00000026ff037e24 */ /* 0x002fc8000f8e00ff */
[----:B------:R1:W2:Y:S03]  /*16890*/  SYNCS.PHASECHK.TRANS64.TRYWAIT P0, [R3+URZ+0x30848], R2 ;  /* 0x03084802030075a7 */ /* 0x0002a6000800017f */
[----:B--2---:R-:W-:Y:S05]  /*168a0*/  @!P0 NANOSLEEP.SYNCS 0x989680 ;  /* 0x009896800000895d */ /* 0x004fea0003900000 */
[----:B------:R-:W2:Y:S02]  /*168b0*/  @!P0 SYNCS.PHASECHK.TRANS64 P0, [R3+URZ+0x30848], R2 ;  /* 0x03084802030085a7 */ /* 0x000ea4000800007f */
[----:B--2---:R-:W-:Y:S05]  /*168c0*/  @!P0 BRA `(.L_x_1062) ;  /* 0xfffffffc00ec8947 */ /* 0x004fea000383ffff */
[----:B------:R-:W-:Y:S05]  /*168d0*/  BRA `(.L_x_1122) ;  /* 0xffffffdc00b07947 */ /* 0x000fea000383ffff */
.L_x_1069:
[----:B0-----:R-:W-:-:S04]  /*168e0*/  IMAD.U32 R3, RZ, RZ, UR38 ;  /* 0x00000026ff037e24 */ /* 0x001fc8000f8e00ff */
[----:B------:R0:W1:Y:S03]  /*168f0*/  SYNCS.PHASECHK.TRANS64.TRYWAIT P0, [R3+URZ+0x30860], R2 ;  /* 0x03086002030075a7 */ /* 0x000066000800017f */
[----:B-1----:R-:W-:Y:S05]  /*16900*/  @!P0 NANOSLEEP.SYNCS 0x989680 ;  /* 0x009896800000895d */ /* 0x002fea0003900000 */
[----:B------:R-:W1:Y:S02]  /*16910*/  @!P0 SYNCS.PHASECHK.TRANS64 P0, [R3+URZ+0x30860], R2 ;  /* 0x03086002030085a7 */ /* 0x000e64000800007f */
[----:B-1----:R-:W-:Y:S05]  /*16920*/  @!P0 BRA `(.L_x_1069) ;  /* 0xfffffffc00ec8947 */ /* 0x002fea000383ffff */
[----:B------:R-:W-:Y:S05]  /*16930*/  BRA `(.L_x_1123) ;  /* 0xffffffe000847947 */ /* 0x000fea000383ffff */
.L_x_1078:
[----:B0-----:R0:W1:Y:S02]  /*16940*/  SYNCS.PHASECHK.TRANS64.TRYWAIT P0, [R3+URZ+0x30860], R2 ;  /* 0x03086002030075a7 */ /* 0x001064000800017f */
[----:B-1----:R-:W-:Y:S05]  /*16950*/  @!P0 NANOSLEEP.SYNCS 0x989680 ;  /* 0x009896800000895d */ /* 0x002fea0003900000 */
[----:B------:R-:W1:Y:S02]  /*16960*/  @!P0 SYNCS.PHASECHK.TRANS64 P0, [R3+URZ+0x30860], R2 ;  /* 0x03086002030085a7 */ /* 0x000e64000800007f */
[----:B-1----:R-:W-:Y:S05]  /*16970*/  @!P0 BRA `(.L_x_1078) ;  /* 0xfffffffc00f08947 */ /* 0x002fea000383ffff */
[----:B------:R-:W-:Y:S05]  /*16980*/  BRA `(.L_x_1124) ;  /* 0xffffffe400847947 */ /* 0x000fea000383ffff */
.L_x_1084:
[----:B0-----:R0:W1:Y:S02]  /*16990*/  SYNCS.PHASECHK.TRANS64.TRYWAIT P0, [R2+URZ+0x30820], R3 ;  /* 0x03082003020075a7 */ /* 0x001064000800017f */
[----:B-1----:R-:W-:Y:S05]  /*169a0*/  @!P0 NANOSLEEP.SYNCS 0x989680 ;  /* 0x009896800000895d */ /* 0x002fea0003900000 */
[----:B------:R-:W1:Y:S02]  /*169b0*/  @!P0 SYNCS.PHASECHK.TRANS64 P0, [R2+URZ+0x30820], R3 ;  /* 0x03082003020085a7 */ /* 0x000e64000800007f */
[----:B-1----:R-:W-:Y:S05]  /*169c0*/  @!P0 BRA `(.L_x_1084) ;  /* 0xfffffffc00f08947 */ /* 0x002fea000383ffff */
[----:B------:R-:W-:Y:S05]  /*169d0*/  BRA `(.L_x_1125) ;  /* 0xffffffe800887947 */ /* 0x000fea000383ffff */
.L_x_1085:
        /* <DEDUP_REMOVED lines=11> */
.L_x_1127:
[----:B------:R-:W-:Y:S05]  /*16a90*/  BSYNC B0 ;  /* 0x0000000000007941 */ /* 0x000fea0003800000 */
.L_x_1126:
[----:B------:R-:W-:Y:S05]  /*16aa0*/  BRA `(.L_x_1128) ;  /* 0xffffffe8006c7947 */ /* 0x000fea000383ffff */
.L_x_1086:
[----:B------:R-:W-:Y:S01]  /*16ab0*/  BSSY B0, `(.L_x_1129) ;  /* 0x0000006000007945 */ /* 0x000fe20003800000 */
[----:B------:R-:W-:-:S07]  /*16ac0*/  IMAD.MOV.U32 R15, RZ, RZ, -0x1 ;  /* 0xffffffffff0f7424 */ /* 0x000fce00078e00ff */
[----:B0-----:R-:W-:Y:S05]  /*16ad0*/  WARPSYNC.COLLECTIVE R15, `(.L_x_1130) ;  /* 0x000000000f0c7348 */ /* 0x001fea0003c00000 */
[----:B------:R-:W-:Y:S02]  /*16ae0*/  ELECT P6, UR62, PT ;  /* 0x00000000003e782f */ /* 0x000fe400038c0000 */
[----:B------:R-:W-:Y:S01]  /*16af0*/  MOV R14, UR62 ;  /* 0x0000003e000e7c02 */ /* 0x000fe20008000f00 */
[----:B0-----:R-:W-:Y:S10]  /*16b00*/  ENDCOLLECTIVE ;  /* 0x000000000000791b */ /* 0x001ff40003800000 */
.L_x_1130:
[----:B------:R-:W-:Y:S05]  /*16b10*/  BSYNC B0 ;  /* 0x0000000000007941 */ /* 0x000fea0003800000 */
.L_x_1129:
[----:B------:R-:W-:Y:S05]  /*16b20*/  BRA `(.L_x_1131) ;  /* 0xffffffe800607947 */ /* 0x000fea000383ffff */
.L_x_1088:
[----:B0-----:R0:W1:Y:S02]  /*16b30*/  SYNCS.PHASECHK.TRANS64.TRYWAIT P0, [R7+URZ], R4 ;  /* 0x00000004070075a7 */ /* 0x001064000800017f */
[----:B-1----:R-:W-:Y:S05]  /*16b40*/  @!P0 NANOSLEEP.SYNCS 0x989680 ;  /* 0x009896800000895d */ /* 0x002fea0003900000 */
[----:B------:R-:W1:Y:S02]  /*16b50*/  @!P0 SYNCS.PHASECHK.TRANS64 P0, [R7+URZ], R4 ;  /* 0x00000004070085a7 */ /* 0x000e64000800007f */
[----:B-1----:R-:W-:Y:S05]  /*16b60*/  @!P0 BRA `(.L_x_1088) ;  /* 0xfffffffc00f08947 */ /* 0x002fea000383ffff */
[----:B------:R-:W-:Y:S05]  /*16b70*/  BRA `(.L_x_1132) ;  /* 0xffffffe8009c7947 */ /* 0x000fea000383ffff */
.L_x_1089:
[----:B-1----:R1:W2:Y:S02]  /*16b80*/  SYNCS.PHASECHK.TRANS64.TRYWAIT P0, [R8+URZ], R5 ;  /* 0x00000005080075a7 */ /* 0x0022a4000800017f */
[----:B--2---:R-:W-:Y:S05]  /*16b90*/  @!P0 NANOSLEEP.SYNCS 0x989680 ;  /* 0x009896800000895d */ /* 0x004fea0003900000 */
[----:B------:R-:W2:Y:S02]  /*16ba0*/  @!P0 SYNCS.PHASECHK.TRANS64 P0, [R8+URZ], R5 ;  /* 0x00000005080085a7 */ /* 0x000ea4000800007f */
[----:B--2---:R-:W-:Y:S05]  /*16bb0*/  @!P0 BRA `(.L_x_1089) ;  /* 0xfffffffc00f08947 */ /* 0x004fea000383ffff */
[----:B------:R-:W-:Y:S05]  /*16bc0*/  BRA `(.L_x_1133) ;  /* 0xffffffe800907947 */ /* 0x000fea000383ffff */
.L_x_1091:
[----:B0-----:R0:W2:Y:S02]  /*16bd0*/  SYNCS.PHASECHK.TRANS64.TRYWAIT P0, [R7+URZ], R4 ;  /* 0x00000004070075a7 */ /* 0x0010a4000800017f */
[----:B--2---:R-:W-:Y:S05]  /*16be0*/  @!P0 NANOSLEEP.SYNCS 0x989680 ;  /* 0x009896800000895d */ /* 0x004fea0003900000 */
[----:B------:R-:W2:Y:S02]  /*16bf0*/  @!P0 SYNCS.PHASECHK.TRANS64 P0, [R7+URZ], R4 ;  /* 0x00000004070085a7 */ /* 0x000ea4000800007f */
[----:B--2---:R-:W-:Y:S05]  /*16c00*/  @!P0 BRA `(.L_x_1091) ;  /* 0xfffffffc00f08947 */ /* 0x004fea000383ffff */
[----:B------:R-:W-:Y:S05]  /*16c10*/  BRA `(.L_x_1134) ;  /* 0xffffffe800947947 */ /* 0x000fea000383ffff */
.L_x_1135:
        /* <DEDUP_REMOVED lines=14> */
.L_x_3026:


//--------------------- .text._ZN7cutlass13device_kernelIN5flash11enable_sm90INS1_16FlashAttnFwdSm90INS1_25CollectiveMainloopFwdSm90ILi2EN4cute5tupleIJNS5_1CILi1EEES8_S8_EEENS6_IJNS7_ILi128EEENS7_ILi96EEENS7_ILi192EEEEEELi192ENS_6half_tEfNS_4arch4Sm90ELb0ELb1ELb1ELb1ELb0ELb0ELb0ELb1ELb1ELb1ELb1ELb0EEENS1_21CollectiveEpilogueFwdINS6_IJSA_SC_SB_EEES9_SE_SG_Li256ELb1ELb1ELb1ELb0EEENS1_36VarlenDynamicPersistentTileSchedulerILi128ELi96ELi256ELi128ELb1ELb1ELb1ELb1ELb0ELb1EEEEEEEEEvNT_6ParamsE --------------------------
	.section	.text._ZN7cutlass13device_kernelIN5flash11enable_sm90INS1_16FlashAttnFwdSm90INS1_25CollectiveMainloopFwdSm90ILi2EN4cute5tupleIJNS5_1CILi1EEES8_S8_EEENS6_IJNS7_ILi128EEENS7_ILi96EEENS7_ILi192EEEEEELi192ENS_6half_tEfNS_4arch4Sm90ELb0ELb1ELb1ELb1ELb0ELb0ELb0ELb1ELb1ELb1ELb1ELb0EEENS1_21CollectiveEpilogueFwdINS6_IJSA_SC_SB_EEES9_SE_SG_Li256ELb1ELb1ELb1ELb0EEENS1_36VarlenDynamicPersistentTileSchedulerILi128ELi96ELi256ELi128ELb1ELb1ELb1ELb1ELb0ELb1EEEEEEEEEvNT_6ParamsE,"ax",@progbits
	.align	128
.text._ZN7cutlass13device_kernelIN5flash11enable_sm90INS1_16FlashAttnFwdSm90INS1_25CollectiveMainloopFwdSm90ILi2EN4cute5tupleIJNS5_1CILi1EEES8_S8_EEENS6_IJNS7_ILi128EEENS7_ILi96EEENS7_ILi192EEEEEELi192ENS_6half_tEfNS_4arch4Sm90ELb0ELb1ELb1ELb1ELb0ELb0ELb0ELb1ELb1ELb1ELb1ELb0EEENS1_21CollectiveEpilogueFwdINS6_IJSA_SC_SB_EEES9_SE_SG_Li256ELb1ELb1ELb1ELb0EEENS1_36VarlenDynamicPersistentTileSchedulerILi128ELi96ELi256ELi128ELb1ELb1ELb1ELb1ELb0ELb1EEEEEEEEEvNT_6ParamsE:
        .type           _ZN7cutlass13device_kernelIN5flash11enable_sm90INS1_16FlashAttnFwdSm90INS1_25CollectiveMainloopFwdSm90ILi2EN4cute5tupleIJNS5_1CILi1EEES8_S8_EEENS6_IJNS7_ILi128EEENS7_ILi96EEENS7_ILi192EEEEEELi192ENS_6half_tEfNS_4arch4Sm90ELb0ELb1ELb1ELb1ELb0ELb0ELb0ELb1ELb1ELb1ELb1ELb0EEENS1_21CollectiveEpilogueFwdINS6_IJSA_SC_SB_EEES9_SE_SG_Li256ELb1ELb1ELb1ELb0EEENS1_36VarlenDynamicPersistentTileSchedulerILi128ELi96ELi256ELi128ELb1ELb1ELb1ELb1ELb0ELb1EEEEEEEEEvNT_6ParamsE,@function
        .size           _ZN7cutlass13device_kernelIN5flash11enable_sm90INS1_16FlashAttnFwdSm90INS1_25CollectiveMainloopFwdSm90ILi2EN4cute5tupleIJNS5_1CILi1EEES8_S8_EEENS6_IJNS7_ILi128EEENS7_ILi96EEENS7_ILi192EEEEEELi192ENS_6half_tEfNS_4arch4Sm90ELb0ELb1ELb1ELb1ELb0ELb0ELb0ELb1ELb1ELb1ELb1ELb0EEENS1_21CollectiveEpilogueFwdINS6_IJSA_SC_SB_EEES9_SE_SG_Li256ELb1ELb1ELb1ELb0EEENS1_36VarlenDynamicPersistentTileSchedulerILi128ELi96ELi256ELi128ELb1ELb1ELb1ELb1ELb0ELb1EEEEEEEEEvNT_6ParamsE,(.L_x_3027 - _ZN7cutlass13device_kernelIN5flash11enable_sm90INS1_16FlashAttnFwdSm90INS1_25CollectiveMainloopFwdSm90ILi2EN4cute5tupleIJNS5_1CILi1EEES8_S8_EEENS6_IJNS7_ILi128EEENS7_ILi96EEENS7_ILi192EEEEEELi192ENS_6half_tEfNS_4arch4Sm90ELb0ELb1ELb1ELb1ELb0ELb0ELb0ELb1ELb1ELb1ELb1ELb0EEENS1_21CollectiveEpilogueFwdINS6_IJSA_SC_SB_EEES9_SE_SG_Li256ELb1ELb1ELb1ELb0EEENS1_36VarlenDynamicPersistentTileSchedulerILi128ELi96ELi256ELi128ELb1ELb1ELb1ELb1ELb0ELb1EEEEEEEEEvNT_6ParamsE)
        .other          _ZN7cutlass13device_kernelIN5flash11enable_sm90INS1_16FlashAttnFwdSm90INS1_25CollectiveMainloopFwdSm90ILi2EN4cute5tupleIJNS5_1CILi1EEES8_S8_EEENS6_IJNS7_ILi128EEENS7_ILi96EEENS7_ILi192EEEEEELi192ENS_6half_tEfNS_4arch4Sm90ELb0ELb1ELb1ELb1ELb0ELb0ELb0ELb1ELb1ELb1ELb1ELb0EEENS1_21CollectiveEpilogueFwdINS6_IJSA_SC_SB_EEES9_SE_SG_Li256ELb1ELb1ELb1ELb0EEENS1_36VarlenDynamicPersistentTileSchedulerILi128ELi96ELi256ELi128ELb1ELb1ELb1ELb1ELb0ELb1EEEEEEEEEvNT_6ParamsE,@"STO_CUDA_ENTRY STV_DEFAULT"
_ZN7cutlass13device_kernelIN5flash11enable_sm90INS1_16FlashAttnFwdSm90INS1_25CollectiveMainloopFwdSm90ILi2EN4cute5tupleIJNS5_1CILi1EEES8_S8_EEENS6_IJNS7_ILi128EEENS7_ILi96EEENS7_ILi192EEEEEELi192ENS_6half_tEfNS_4arch4Sm90ELb0ELb1ELb1ELb1ELb0ELb0ELb0ELb1ELb1ELb1ELb1ELb0EEENS1_21CollectiveEpilogueFwdINS6_IJSA_SC_SB_EEES9_SE_SG_Li256ELb1ELb1ELb1ELb0EEENS1_36VarlenDynamicPersistentTileSchedulerILi128ELi96ELi256ELi128ELb1ELb1ELb1ELb1ELb0ELb1EEEEEEEEEvNT_6ParamsE:
        /* <DEDUP_REMOVED lines=18> */
.L_x_1137:
[----:B------:R-:W-:Y:S05]  /*0120*/  BSYNC B0 ;  /* 0x0000000000007941 */ /* 0x000fea0003800000 */
.L_x_1136:
        /* <DEDUP_REMOVED lines=41> */
.L_x_1138:
        /* <DEDUP_REMOVED lines=22> */
.L_x_1139:
        /* <DEDUP_REMOVED lines=18> */
.L_x_1140:
        /* <DEDUP_REMOVED lines=22> */
.L_x_1141:
        /* <DEDUP_REMOVED lines=22> */
.L_x_1142:
        /* <DEDUP_REMOVED lines=8> */
.L_x_1144:
        /* <DEDUP_REMOVED lines=14> */
[----:B------:R-:W2:Y:S01]  /*0a60*/  LDL R0, [R1+0x5c] ;  /* 0x00005c0001007983 */ /* 0x000ea20000100800 */
[----:B------:R-:W-:Y:S01]  /*0a70*/  VIADD R12, R6, 0xffffff80 ;  /* 0xffffff80060c7836 */ /* 0x000fe20000000000 */
[----:B------:R-:W-:Y:S01]  /*0a80*/  R2UR UR5, R9 ;  /* 0x00000000090572ca */ /* 0x000fe200000e0000 */
[----:B------:R-:W-:Y:S01]  /*0a90*/  UMOV UR36, URZ ;  /* 0x0000003f00247c82 */ /* 0x000fe20008000000 */
[----:B------:R-:W-:Y:S01]  /*0aa0*/  R2UR UR7, R10 ;  /* 0x000000000a0772ca */ /* 0x000fe200000e0000 */
[----:B------:R-:W-:Y:S01]  /*0ab0*/  UMOV UR37, URZ ;  /* 0x0000003f00257c82 */ /* 0x000fe20008000000 */
[----:B------:R-:W-:Y:S02]  /*0ac0*/  R2UR UR6, R11 ;  /* 0x000000000b0672ca */ /* 0x000fe400000e0000 */
[----:B--2---:R-:W-:Y:S02]  /*0ad0*/  R2UR UR4, R0 ;  /* 0x00000000000472ca */ /* 0x004fe400000e0000 */
[----:B------:R-:W-:-:S04]  /*0ae0*/  SHF.R.S32.HI R0, RZ, 0x1f, R12 ;  /* 0x0000001fff007819 */ /* 0x000fc8000001140c */
[CC--:B------:R-:W-:Y:S02]  /*0af0*/  LEA.HI R4, R0.reuse, R12.reuse, RZ, 0x5 ;  /* 0x0000000c00047211 */ /* 0x0c0fe400078f28ff */
[CC--:B------:R-:W-:Y:S02]  /*0b00*/  LEA.HI R3, R0.reuse, R12.reuse, RZ, 0x4 ;  /* 0x0000000c00037211 */ /* 0x0c0fe400078f20ff */
[----:B0-----:R-:W-:Y:S01]  /*0b10*/  LEA.HI R2, R0, R12, RZ, 0x7 ;  /* 0x0000000c00027211 */ /* 0x001fe200078f38ff */
[----:B------:R-:W-:Y:S01]  /*0b20*/  IMAD.SHL.U32 R5, R4, 0x20, RZ ;  /* 0x0000002004057824 */ /* 0x000fe200078e00ff */
[----:B------:R-:W-:Y:S01]  /*0b30*/  LOP3.LUT R4, R3, 0x3fffff0, RZ, 0xc0, !PT ;  /* 0x03fffff003047812 */ /* 0x000fe200078ec0ff */
[----:B------:R-:W-:Y:S01]  /*0b40*/  ULOP3.LUT UR4, UR4, 0x1, URZ, 0xfc, !UPT ;  /* 0x0000000104047892 */ /* 0x000fe2000f8efc3f */
[----:B------:R-:W-:Y:S02]  /*0b50*/  SHF.R.S32.HI R6, RZ, 0x4, R3 ;  /* 0x00000004ff067819 */ /* 0x000fe40000011403 */
[----:B------:R-:W-:Y:S01]  /*0b60*/  LOP3.LUT R224, R2, 0xffffff80, RZ, 0xc0, !PT ;  /* 0xffffff8002e07812 */ /* 0x000fe200078ec0ff */
[----:B------:R-:W-:Y:S01]  /*0b70*/  IMAD.IADD R4, R12, 0x1, -R4 ;  /* 0x000000010c047824 */ /* 0x000fe200078e0a04 */
[----:B------:R-:W-:-:S02]  /*0b80*/  LOP3.LUT R5, R5, 0xfffffc00, RZ, 0xc0, !PT ;  /* 0xfffffc0005057812 */ /* 0x000fc400078ec0ff */
[----:B------:R-:W-:Y:S01]  /*0b90*/  LEA.HI R3, R3, R6, RZ, 0x1 ;  /* 0x0000000603037211 */ /* 0x000fe200078f08ff */
[----:B------:R-:W-:Y:S02]  /*0ba0*/  IMAD.IADD R224, R12, 0x1, -R224 ;  /* 0x000000010ce07824 */ /* 0x000fe400078e0ae0 */
[----:B------:R-:W-:Y:S01]  /*0bb0*/  IMAD R4, R4, 0x40, R5 ;  /* 0x0000004004047824 */ /* 0x000fe200078e0205 */
[----:B------:R-:W-:Y:S02]  /*0bc0*/  LOP3.LUT R3, R3, 0x1ffffffe, RZ, 0xc0, !PT ;  /* 0x1ffffffe03037812 */ /* 0x000fe400078ec0ff */
[----:B------:R-:W-:Y:S02]  /*0bd0*/  LEA.HI R5, R0, R12, RZ, 0x2 ;  /* 0x0000000c00057211 */ /* 0x000fe400078f10ff */
[----:B------:R-:W-:Y:S01]  /*0be0*/  SHF.R.S32.HI R7, RZ, 0x1f, R224 ;  /* 0x0000001fff077819 */ /* 0x000fe200000114e0 */
[----:B------:R-:W-:Y:S01]  /*0bf0*/  IMAD.IADD R3, R6, 0x1, -R3 ;  /* 0x0000000106037824 */ /* 0x000fe200078e0a03 */
[----:B------:R-:W-:-:S02]  /*0c00*/  LOP3.LUT R5, R5, 0xfffffffc, RZ, 0xc0, !PT ;  /* 0xfffffffc05057812 */ /* 0x000fc400078ec0ff */
[-C--:B------:R-:W-:Y:S01]  /*0c10*/  LEA.HI R8, R7, R224.reuse, RZ, 0x2 ;  /* 0x000000e007087211 */ /* 0x080fe200078f10ff */
[----:B------:R-:W-:Y:S01]  /*0c20*/  IMAD R3, R3, 0x8, R4 ;  /* 0x0000000803037824 */ /* 0x000fe200078e0204 */
[----:B------:R-:W-:Y:S01]  /*0c30*/  SHF.R.S32.HI R6, RZ, 0x7, R2 ;  /* 0x00000007ff067819 */ /* 0x000fe20000011402 */
[----:B------:R-:W-:Y:S01]  /*0c40*/  IMAD.IADD R5, R12, 0x1, -R5 ;  /* 0x000000010c057824 */ /* 0x000fe200078e0a05 */
[--C-:B------:R-:W-:Y:S02]  /*0c50*/  SHF.R.S32.HI R9, RZ, 0x2, R8.reuse ;  /* 0x00000002ff097819 */ /* 0x100fe40000011408 */
[----:B------:R-:W-:Y:S01]  /*0c60*/  SHF.R.S32.HI R10, RZ, 0x1f, R8 ;  /* 0x0000001fff0a7819 */ /* 0x000fe20000011408 */
[----:B------:R0:W-:Y:S01]  /*0c70*/  STL [R1+0x30], R3 ;  /* 0x0000300301007387 */ /* 0x0001e20000100800 */
[----:B------:R-:W-:Y:S02]  /*0c80*/  LEA.HI R7, R7, R224, RZ, 0x5 ;  /* 0x000000e007077211 */ /* 0x000fe400078f28ff */
[----:B------:R-:W-:-:S02]  /*0c90*/  LEA.HI R10, R10, R9, RZ, 0x3 ;  /* 0x000000090a0a7211 */ /* 0x000fc400078f18ff */
[----:B------:R-:W-:Y:S02]  /*0ca0*/  LEA.HI R2, R2, R6, RZ, 0x1 ;  /* 0x0000000602027211 */ /* 0x000fe400078f08ff */
[----:B------:R-:W-:Y:S02]  /*0cb0*/  LOP3.LUT R10, R10, 0xfffffff8, RZ, 0xc0, !PT ;  /* 0xfffffff80a0a7812 */ /* 0x000fe400078ec0ff */
[----:B------:R-:W-:Y:S02]  /*0cc0*/  SHF.R.S32.HI R7, RZ, 0x5, R7 ;  /* 0x00000005ff077819 */ /* 0x000fe40000011407 */
[----:B0-----:R-:W-:Y:S01]  /*0cd0*/  LEA.HI R3, R5, R5, RZ, 0x1 ;  /* 0x0000000505037211 */ /* 0x001fe200078f08ff */
[----:B------:R-:W-:Y:S01]  /*0ce0*/  IMAD.IADD R10, R9, 0x1, -R10 ;  /* 0x00000001090a7824 */ /* 0x000fe200078e0a0a */
[----:B------:R-:W-:Y:S02]  /*0cf0*/  LOP3.LUT R2, R2, 0x3fffffe, RZ, 0xc0, !PT ;  /* 0x03fffffe02027812 */ /* 0x000fe400078ec0ff */
[----:B------:R-:W-:Y:S01]  /*0d00*/  LOP3.LUT R4, R3, 0x1ffffffe, RZ, 0xc0, !PT ;  /* 0x1ffffffe03047812 */ /* 0x000fe200078ec0ff */
[----:B------:R-:W-:Y:S01]  /*0d10*/  IMAD R7, R7, 0x10, R10 ;  /* 0x0000001007077824 */ /* 0x000fe200078e020a */
[----:B------:R-:W-:Y:S01]  /*0d20*/  LOP3.LUT R3, R8, 0x7ffffffc, RZ, 0xc0, !PT ;  /* 0x7ffffffc08037812 */ /* 0x000fe200078ec0ff */
[----:B------:R-:W-:Y:S01]  /*0d30*/  IMAD.IADD R2, R6, 0x1, -R2 ;  /* 0x0000000106027824 */ /* 0x000fe200078e0a02 */
[----:B------:R-:W-:Y:S01]  /*0d40*/  LEA.HI R0, R0, R12, RZ, 0x3 ;  /* 0x0000000c00007211 */ /* 0x000fe200078f18ff */
[----:B------:R-:W-:-:S02]  /*0d50*/  IMAD.IADD R4, R5, 0x1, -R4 ;  /* 0x0000000105047824 */ /* 0x000fc400078e0a04 */
[----:B------:R-:W-:Y:S01]  /*0d60*/  IMAD.IADD R3, R224, 0x1, -R3 ;  /* 0x00000001e0037824 */ /* 0x000fe200078e0a03 */
[----:B------:R-:W-:Y:S01]  /*0d70*/  LOP3.LUT R194, R0, 0xfffffff8, RZ, 0xc0, !PT ;  /* 0xfffffff800c27812 */ /* 0x000fe200078ec0ff */
[----:B------:R-:W-:Y:S01]  /*0d80*/  IMAD R2, R2, 0x40, R7 ;  /* 0x0000004002027824 */ /* 0x000fe200078e0207 */
[----:B------:R-:W-:Y:S01]  /*0d90*/  SHF.R.S32.HI R221, RZ, 0x3, R0 ;  /* 0x00000003ffdd7819 */ /* 0x000fe20000011400 */
[----:B------:R-:W-:Y:S02]  /*0da0*/  IMAD.SHL.U32 R19, R3, 0x2, RZ ;  /* 0x0000000203137824 */ /* 0x000fe400078e00ff */
[----:B------:R-:W-:Y:S01]  /*0db0*/  IMAD.IADD R194, R12, 0x1, -R194 ;  /* 0x000000010cc27824 */ /* 0x000fe200078e0ac2 */
[----:B------:R-:W-:Y:S01]  /*0dc0*/  STL [R1+0x2c], R2 ;  /* 0x00002c0201007387 */ /* 0x000fe20000100800 */
[----:B------:R-:W-:Y:S01]  /*0dd0*/  IMAD.U32 R3, RZ, RZ, UR4 ;  /* 0x00000004ff037e24 */ /* 0x000fe2000f8e00ff */
[----:B------:R-:W-:Y:S01]  /*0de0*/  UMOV UR4, URZ ;  /* 0x0000003f00047c82 */ /* 0x000fe20008000000 */
[----:B------:R-:W-:-:S02]  /*0df0*/  VIADD R220, R19, 0x8 ;  /* 0x0000000813dc7836 */ /* 0x000fc40000000000 */
[C---:B------:R-:W-:Y:S01]  /*0e00*/  VIADD R219, R19.reuse, 0x10 ;  /* 0x0000001013db7836 */ /* 0x040fe20000000000 */
[----:B------:R0:W-:Y:S01]  /*0e10*/  STL [R1+0x34], R3 ;  /* 0x0000340301007387 */ /* 0x0001e20000100800 */
[C---:B------:R-:W-:Y:S01]  /*0e20*/  VIADD R218, R19.reuse, 0x18 ;  /* 0x0000001813da7836 */ /* 0x040fe20000000000 */
[----:B------:R-:W-:Y:S01]  /*0e30*/  SHF.R.S32.HI R0, RZ, 0x1f, R220 ;  /* 0x0000001fff007819 */ /* 0x000fe200000114dc */
[C---:B------:R-:W-:Y:S01]  /*0e40*/  VIADD R217, R19.reuse, 0x20 ;  /* 0x0000002013d97836 */ /* 0x040fe20000000000 */
[----:B------:R-:W-:Y:S01]  /*0e50*/  SHF.R.S32.HI R5, RZ, 0x1f, R219 ;  /* 0x0000001fff057819 */ /* 0x000fe200000114db */
[C---:B------:R-:W-:Y:S02]  /*0e60*/  VIADD R216, R19.reuse, 0x28 ;  /* 0x0000002813d87836 */ /* 0x040fe40000000000 */
        /* <DEDUP_REMOVED lines=36> */
[----:B------:R-:W-:Y:S01]  /*10b0*/  IMAD.SHL.U32 R22, R194, 0x8, RZ ;  /* 0x00000008c2167824 */ /* 0x000fe200078e00ff */
[----:B------:R-:W-:Y:S01]  /*10c0*/  SHF.R.S32.HI R227, RZ, 0x1f, R200 ;  /* 0x0000001fffe37819 */ /* 0x000fe200000114c8 */
[----:B------:R-:W-:Y:S01]  /*10d0*/  IMAD.U32 R223, RZ, RZ, UR4 ;  /* 0x00000004ffdf7e24 */ /* 0x000fe2000f8e00ff */
[----:B------:R-:W-:Y:S01]  /*10e0*/  SHF.R.S32.HI R226, RZ, 0x1f, R199 ;  /* 0x0000001fffe27819 */ /* 0x000fe200000114c7 */
[----:B------:R-:W-:Y:S01]  /*10f0*/  VIADD R193, R22, 0x80 ;  /* 0x0000008016c17836 */ /* 0x000fe20000000000 */
[----:B------:R-:W-:Y:S01]  /*1100*/  SHF.R.S32.HI R225, RZ, 0x1f, R198 ;  /* 0x0000001fffe17819 */ /* 0x000fe200000114c6 */
[----:B------:R-:W-:-:S07]  /*1110*/  IMAD R23, R4, 0x8, R2 ;  /* 0x0000000804177824 */ /* 0x000fce00078e0202 */
.L_x_1248:
[----:B------:R-:W-:Y:S01]  /*1120*/  ULDC.64 UR8, c[0x0][0xa28] ;  /* 0x00028a0000087ab9 */ /* 0x000fe20000000a00 */
[----:B0---4-:R-:W0:Y:S01]  /*1130*/  LDC.64 R8, c[0x0][0x418] ;  /* 0x00010600ff087b82 */ /* 0x011e220000000a00 */
[----:B------:R-:W-:Y:S01]  /*1140*/  UISETP.NE.U32.AND UP0, UPT, UR8, URZ, UPT ;  /* 0x0000003f0800728c */ /* 0x000fe2000bf05070 */
[----:B-1----:R-:W-:Y:S01]  /*1150*/  IMAD.MOV.U32 R7, RZ, RZ, RZ ;  /* 0x000000ffff077224 */ /* 0x002fe200078e00ff */
[----:B------:R-:W-:Y:S02]  /*1160*/  ULDC.64 UR12, c[0x0][0x208] ;  /* 0x00008200000c7ab9 */ /* 0x000fe40000000a00 */
[----:B------:R-:W-:-:S03]  /*1170*/  UISETP.NE.AND.EX UP0, UPT, UR9, URZ, UPT, UP0 ;  /* 0x0000003f0900728c */ /* 0x000fc6000bf05300 */
[----:B------:R-:W-:Y:S01]  /*1180*/  ULDC.64 UR8, c[0x0][0xa18] ;  /* 0x0002860000087ab9 */ /* 0x000fe20000000a00 */
[----:B------:R-:W1:Y:S01]  /*1190*/  LDC R17, c[0x0][0x288] ;  /* 0x0000a200ff117b82 */ /* 0x000e620000000800 */
[----:B------:R-:W-:Y:S01]  /*11a0*/  UISETP.NE.U32.AND UP1, UPT, UR8, URZ, UPT ;  /* 0x0000003f0800728c */ /* 0x000fe2000bf25070 */
[----:B------:R-:W-:-:S03]  /*11b0*/  PLOP3.LUT P0, PT, PT, PT, UP0, 0x80, 0x0 ;  /* 0x000000000000781c */ /* 0x000fc60003f0f008 */
[----:B------:R-:W-:-:S03]  /*11c0*/  UISETP.NE.AND.EX UP1, UPT, UR9, URZ, UPT, UP1 ;  /* 0x0000003f0900728c */ /* 0x000fc6000bf25310 */
[----:B------:R-:W-:Y:S01]  /*11d0*/  @UP0 ULDC.64 UR8, c[0x0][0xa28] ;  /* 0x00028a0000080ab9 */ /* 0x000fe20000000a00 */
[----:B--23--:R-:W2:Y:S01]  /*11e0*/  LDC R0, c[0x0][0x424] ;  /* 0x00010900ff007b82 */ /* 0x00cea20000000800 */
[----:B------:R-:W-:Y:S01]  /*11f0*/  @UP0 UIMAD.WIDE UR8, UR6, 0x4, UR8 ;  /* 0x00000004060808a5 */ /* 0x000fe2000f8e0208 */
[----:B------:R-:W-:-:S05]  /*1200*/  PLOP3.LUT P2, PT, PT, PT, UP1, 0x80, 0x0 ;  /* 0x000000000000781c */ /* 0x000fca0003f4f018 */
[----:B------:R-:W-:Y:S01]  /*1210*/  @UP1 ULDC.64 UR10, c[0x0][0xa18] ;  /* 0x00028600000a1ab9 */ /* 0x000fe20000000a00 */
[----:B------:R-:W-:Y:S01]  /*1220*/  IMAD.U32 R2, RZ, RZ, UR8 ;  /* 0x00000008ff027e24 */ /* 0x000fe2000f8e00ff */
[----:B------:R-:W3:Y:S01]  /*1230*/  LDC R11, c[0x0][0x2f0] ;  /* 0x0000bc00ff0b7b82 */ /* 0x000ee20000000800 */
[----:B------:R-:W-:Y:S01]  /*1240*/  IMAD.U32 R3, RZ, RZ, UR9 ;  /* 0x00000009ff037e24 */ /* 0x000fe2000f8e00ff */
[----:B------:R-:W-:Y:S02]  /*1250*/  @UP1 UIMAD.WIDE UR8, UR6, 0x4, UR10 ;  /* 0x00000004060818a5 */ /* 0x000fe4000f8e020a */
[----:B------:R-:W-:Y:S02]  /*1260*/  ULOP3.LUT UR4, UR7, 0xff000000, URZ, 0xc0, !UPT ;  /* 0xff00000007047892 */ /* 0x000fe4000f8ec03f */
[----:B------:R4:W5:Y:S01]  /*1270*/  @P0 LDG.E R7, desc[UR12][R2.64] ;  /* 0x0000000c02070981 */ /* 0x000962000c1e1900 */
[----:B------:R-:W-:Y:S01]  /*1280*/  ULDC.64 UR10, c[0x0][0xa20] ;  /* 0x00028800000a7ab9 */ /* 0x000fe20000000a00 */
[----:B------:R-:W-:Y:S01]  /*1290*/  IMAD.U32 R4, RZ, RZ, UR8 ;  /* 0x00000008ff047e24 */ /* 0x000fe2000f8e00ff */
[----:B------:R-:W-:Y:S01]  /*12a0*/  ULOP3.LUT UR8, UR7, 0xff0000, URZ, 0xc0, !UPT ;  /* 0x00ff000007087892 */ /* 0x000fe2000f8ec03f */
[----:B------:R-:W-:Y:S01]  /*12b0*/  IMAD.U32 R5, RZ, RZ, UR9 ;  /* 0x00000009ff057e24 */ /* 0x000fe2000f8e00ff */
[----:B------:R-:W-:Y:S01]  /*12c0*/  USHF.R.U32.HI UR4, URZ, 0x8, UR4 ;  /* 0x000000083f047899 */ /* 0x000fe20008011604 */
[----:B0-----:R-:W-:-:S03]  /*12d0*/  ISETP.NE.U32.AND P0, PT, R8, RZ, PT ;  /* 0x000000ff0800720c */ /* 0x001fc60003f05070 */
[----:B------:R-:W-:Y:S01]  /*12e0*/  ULEA.HI UR8, UR8, UR4, URZ, 0x10 ;  /* 0x0000000408087291 */ /* 0x000fe2000f8f803f */
[----:B------:R-:W-:Y:S01]  /*12f0*/  ISETP.NE.U32.AND P1, PT, RZ, UR10, PT ;  /* 0x0000000aff007c0c */ /* 0x000fe2000bf25070 */
[----:B------:R-:W-:Y:S01]  /*1300*/  ULOP3.LUT UR4, UR7, 0xffff, URZ, 0xc0, !UPT ;  /* 0x0000ffff07047892 */ /* 0x000fe2000f8ec03f */
[----:B------:R-:W-:Y:S01]  /*1310*/  ISETP.NE.AND.EX P0, PT, R9, RZ, PT, P0 ;  /* 0x000000ff0900720c */ /* 0x000fe20003f05300 */
[----:B-1----:R4:W5:Y:S01]  /*1320*/  @P2 LDG.E R17, desc[UR12][R4.64] ;  /* 0x0000000c04112981 */ /* 0x002962000c1e1900 */
[----:B------:R-:W-:Y:S02]  /*1330*/  ISETP.NE.AND.EX P1, PT, RZ, UR11, PT, P1 ;  /* 0x0000000bff007c0c */ /* 0x000fe4000bf25310 */
[----:B--2---:R-:W-:Y:S01]  /*1340*/  SEL R0, R0, 0x1, P0 ;  /* 0x0000000100007807 */ /* 0x004fe20000000000 */
[----:B------:R-:W-:Y:S01]  /*1350*/  IMAD.U32 R197, RZ, RZ, UR4 ;  /* 0x00000004ffc57e24 */ /* 0x000fe2000f8e00ff */
[----:B----4-:R-:W-:Y:S09]  /*1360*/  @P2 BRA `(.L_x_1145) ;  /* 0x0000000000302947 */ /* 0x010ff20003800000 */
[----:B------:R-:W-:Y:S02]  /*1370*/  ULDC.64 UR10, c[0x0][0xa00] ;  /* 0x00028000000a7ab9 */ /* 0x000fe40000000a00 */
[----:B------:R-:W-:-:S04]  /*1380*/  ISETP.NE.U32.AND P0, PT, RZ, UR10, PT ;  /* 0x0000000aff007c0c */ /* 0x000fc8000bf05070 */
[----:B------:R-:W-:-:S13]  /*1390*/  ISETP.NE.AND.EX P0, PT, RZ, UR11, PT, P0 ;  /* 0x0000000bff007c0c */ /* 0x000fda000bf05300 */
[----:B------:R-:W-:Y:S05]  /*13a0*/  @!P0 BRA `(.L_x_1145) ;  /* 0x0000000000208947 */ /* 0x000fea0003800000 */
[----:B------:R-:W-:Y:S01]  /*13b0*/  ULDC.64 UR10, c[0x0][0xa00] ;  /* 0x00028000000a7ab9 */ /* 0x000fe20000000a00 */
[----:B------:R-:W-:Y:S01]  /*13c0*/  ULDC.64 UR12, c[0x0][0x208] ;  /* 0x00008200000c7ab9 */ /* 0x000fe20000000a00 */
[----:B------:R-:W-:-:S06]  /*13d0*/  UIMAD.WIDE UR10, UR6, 0x4, UR10 ;  /* 0x00000004060a78a5 */ /* 0x000fcc000f8e020a */
[----:B------:R-:W-:Y:S02]  /*13e0*/  IMAD.U32 R2, RZ, RZ, UR10 ;  /* 0x0000000aff027e24 */ /* 0x000fe4000f8e00ff */
[----:B------:R-:W-:-:S05]  /*13f0*/  IMAD.U32 R3, RZ, RZ, UR11 ;  /* 0x0000000bff037e24 */ /* 0x000fca000f8e00ff */
[----:B-----5:R-:W2:Y:S04]  /*1400*/  LDG.E R17, desc[UR12][R2.64] ;  /* 0x0000000c02117981 */ /* 0x020ea8000c1e1900 */
[----:B------:R-:W2:Y:S02]  /*1410*/  LDG.E R4, desc[UR12][R2.64+0x4] ;  /* 0x0000040c02047981 */ /* 0x000ea4000c1e1900 */
[----:B--2---:R-:W-:-:S07]  /*1420*/  IMAD.IADD R17, R4, 0x1, -R17 ;  /* 0x0000000104117824 */ /* 0x004fce00078e0a11 */
.L_x_1145:
[----:B---3--:R-:W-:Y:S02]  /*1430*/  IMAD R16, R0, R11, RZ ;  /* 0x0000000b00107224 */ /* 0x008fe400078e02ff */
[----:B------:R-:W-:Y:S01]  /*1440*/  IMAD.U32 R222, RZ, RZ, UR6 ;  /* 0x00000006ffde7e24 */ /* 0x000fe2000f8e00ff */
[----:B------:R-:W-:Y:S06]  /*1450*/  @!P1 BRA `(.L_x_1146) ;  /* 0x00000000001c9947 */ /* 0x000fec0003800000 */
[----:B------:R-:W-:Y:S01]  /*1460*/  ULDC.64 UR10, c[0x0][0xa20] ;  /* 0x00028800000a7ab9 */ /* 0x000fe20000000a00 */
[----:B------:R-:W-:Y:S01]  /*1470*/  ULDC.64 UR12, c[0x0][0x208] ;  /* 0x00008200000c7ab9 */ /* 0x000fe20000000a00 */
[----:B------:R-:W-:-:S06]  /*1480*/  UIMAD.WIDE UR6, UR6, 0x4, UR10 ;  /* 0x00000004060678a5 */ /* 0x000fcc000f8e020a */
[----:B------:R-:W-:Y:S02]  /*1490*/  IMAD.U32 R2, RZ, RZ, UR6 ;  /* 0x00000006ff027e24 */ /* 0x000fe4000f8e00ff */
[----:B------:R-:W-:-:S05]  /*14a0*/  IMAD.U32 R3, RZ, RZ, UR7 ;  /* 0x00000007ff037e24 */ /* 0x000fca000f8e00ff */
[----:B------:R0:W5:Y:S01]  /*14b0*/  LDG.E R16, desc[UR12][R2.64] ;  /* 0x0000000c02107981 */ /* 0x000162000c1e1900 */
[----:B------:R-:W-:Y:S05]  /*14c0*/  BRA `(.L_x_1147) ;  /* 0x0000000000307947 */ /* 0x000fea0003800000 */
.L_x_1146:
        /* <DEDUP_REMOVED lines=9> */
[----:B------:R-:W2:Y:S04]  /*1560*/  LDG.E R16, desc[UR12][R2.64] ;  /* 0x0000000c02107981 */ /* 0x000ea8000c1e1900 */
[----:B------:R-:W2:Y:S02]  /*1570*/  LDG.E R5, desc[UR12][R2.64+0x4] ;  /* 0x0000040c02057981 */ /* 0x000ea4000c1e1900 */
[----:B--2---:R-:W-:-:S07]  /*1580*/  IMAD.IADD R16, R5, 0x1, -R16 ;  /* 0x0000000105107824 */ /* 0x004fce00078e0a10 */
.L_x_1147:
[----:B------:R-:W-:Y:S01]  /*1590*/  ULDC UR4, c[0x0][0x448] ;  /* 0x0001120000047ab9 */ /* 0x000fe20000000800 */
[----:B-----5:R-:W-:Y:S01]  /*15a0*/  IMAD.IADD R16, R16, 0x1, -R7 ;  /* 0x0000000110107824 */ /* 0x020fe200078e0a07 */
[----:B------:R-:W-:Y:S02]  /*15b0*/  UISETP.NE.AND UP0, UPT, UR4, 0x1, UPT ;  /* 0x000000010400788c */ /* 0x000fe4000bf05270 */
[----:B------:R-:W-:Y:S02]  /*15c0*/  USHF.L.U32 UR60, UR5, 0x7, URZ ;  /* 0x00000007053c7899 */ /* 0x000fe4000800063f */
[----:B------:R-:W-:Y:S01]  /*15d0*/  IADD3 R0, R16, 0x1, -R17 ;  /* 0x0000000110007810 */ /* 0x000fe20007ffe811 */
[----:B------:R-:W-:Y:S01]  /*15e0*/  ULDC.64 UR4, c[0x0][0x9e0] ;  /* 0x0002780000047ab9 */ /* 0x000fe20000000a00 */
[----:B------:R-:W-:Y:S02]  /*15f0*/  UIADD3 UR9, UR60, 0x7f, URZ ;  /* 0x0000007f3c097890 */ /* 0x000fe4000fffe03f */
[----:B------:R-:W-:Y:S01]  /*1600*/  R2UR UR10, R0 ;  /* 0x00000000000a72ca */ /* 0x000fe200000e0000 */
[----:B------:R-:W-:-:S02]  /*1610*/  UISETP.GE.AND UP1, UPT, UR5, 0x1, UPT ;  /* 0x000000010500788c */ /* 0x000fc4000bf26270 */
[----:B------:R-:W-:Y:S01]  /*1620*/  @UP0 ULDC UR6, c[0x0][0x44c] ;  /* 0x0001130000060ab9 */ /* 0x000fe20000000800 */
[----:B------:R-:W-:Y:S01]  /*1630*/  @UP0 ULDC UR11, c[0x0][0x450] ;  /* 0x00011400000b0ab9 */ /* 0x000fe20000000800 */
[----:B------:R-:W-:Y:S02]  /*1640*/  UIMAD.WIDE.U32 UR6, UR9, UR6, URZ ;  /* 0x00000006090672a5 */ /* 0x000fe4000f8e003f */
[----:B------:R-:W-:Y:S02]  /*1650*/  PLOP3.LUT P1, PT, PT, PT, UP1, 0x80, 0x0 ;  /* 0x000000000000781c */ /* 0x000fe40003f2f018 */
        /* <DEDUP_REMOVED lines=15> */
.L_x_1149:
[----:B------:R-:W-:-:S11]  /*1750*/  UISETP.NE.AND UP1, UPT, UR5, 0x1, UPT ;  /* 0x000000010500788c */ /* 0x000fd6000bf25270 */
[----:B------:R-:W-:Y:S02]  /*1760*/  @UP1 ULDC.64 UR10, c[0x0][0x9e8] ;  /* 0x00027a00000a1ab9 */ /* 0x000fe40000000a00 */
[----:B------:R-:W-:-:S04]  /*1770*/  UIMAD.WIDE.U32 UR6, UR4, UR10, URZ ;  /* 0x0000000a040672a5 */ /* 0x000fc8000f8e003f */
[----:B------:R-:W-:-:S12]  /*1780*/  @UP1 USHF.R.U32.HI UR4, URZ, UR11, UR7 ;  /* 0x0000000b3f041299 */ /* 0x000fd80008011607 */
.L_x_1150:
[----:B------:R-:W-:-:S06]  /*1790*/  UIMAD UR4, UR4, UR5, UR5 ;  /* 0x00000005040472a4 */ /* 0x000fcc000f8e0205 */
[----:B------:R-:W-:-:S07]  /*17a0*/  VIMNMX R0, R0, UR4, PT ;  /* 0x0000000400007c48 */ /* 0x000fce000bfe0100 */
.L_x_1148:
[----:B------:R-:W-:Y:S01]  /*17b0*/  IMAD.IADD R81, R16, 0x1, -R17 ;  /* 0x0000000110517824 */ /* 0x000fe200078e0a11 */
[----:B------:R-:W-:Y:S01]  /*17c0*/  @UP0 ULDC UR6, c[0x0][0x44c] ;  /* 0x0001130000060ab9 */ /* 0x000fe20000000800 */
[----:B0-----:R-:W-:Y:S01]  /*17d0*/  VIADD R2, R0, 0x5f ;  /* 0x0000005f00027836 */ /* 0x001fe20000000000 */
[----:B------:R-:W-:Y:S01]  /*17e0*/  UIMAD.WIDE.U32 UR6, UR60, UR6, URZ ;  /* 0x000000063c0672a5 */ /* 0x000fe2000f8e003f */
[----:B------:R-:W-:Y:S01]  /*17f0*/  VIADD R0, R16, 0x5f ;  /* 0x0000005f10007836 */ /* 0x000fe20000000000 */
        /* <DEDUP_REMOVED lines=25> */
.L_x_1152:
[----:B------:R-:W-:-:S11]  /*1990*/  UISETP.NE.AND UP0, UPT, UR5, 0x1, UPT ;  /* 0x000000010500788c */ /* 0x000fd6000bf05270 */
[----:B------:R-:W-:Y:S02]  /*19a0*/  @UP0 ULDC.64 UR10, c[0x0][0x9e8] ;  /* 0x00027a00000a0ab9 */ /* 0x000fe40000000a00 */
[----:B------:R-:W-:-:S04]  /*19b0*/  UIMAD.WIDE.U32 UR6, UR4, UR10, URZ ;  /* 0x0000000a040672a5 */ /* 0x000fc8000f8e003f */
[----:B------:R-:W-:-:S12]  /*19c0*/  @UP0 USHF.R.U32.HI UR4, URZ, UR11, UR7 ;  /* 0x0000000b3f040299 */ /* 0x000fd80008011607 */
.L_x_1153:
[----:B------:R-:W-:-:S04]  /*19d0*/  UIMAD UR4, UR4, UR5, URZ ;  /* 0x00000005040472a4 */ /* 0x000fc8000f8e023f */
[----:B------:R-:W-:-:S04]  /*19e0*/  UISETP.LT.AND UP0, UPT, UR9, UR4, UPT ;  /* 0x000000040900728c */ /* 0x000fc8000bf01270 */
[----:B------:R-:W-:-:S12]  /*19f0*/  USEL UR9, UR9, UR4, !UP0 ;  /* 0x0000000409097287 */ /* 0x000fd8000c000000 */
.L_x_1151:
[----:B------:R-:W-:Y:S02]  /*1a00*/  UIMAD.WIDE UR4, UR9, 0x2aaaaaab, URZ ;  /* 0x2aaaaaab090478a5 */ /* 0x000fe4000f8e023f */
[----:B------:R-:W-:Y:S02]  /*1a10*/  ULOP3.LUT UR6, UR8, 0xff, URZ, 0xc0, !UPT ;  /* 0x000000ff08067892 */ /* 0x000fe4000f8ec03f */
[----:B------:R-:W-:-:S04]  /*1a20*/  USHF.R.U32.HI UR4, URZ, 0x1f, UR5 ;  /* 0x0000001f3f047899 */ /* 0x000fc80008011605 */
[----:B------:R-:W-:Y:S01]  /*1a30*/  ULEA.HI.SX32 UR4, UR5, UR4, 0x1c ;  /* 0x0000000405047291 */ /* 0x000fe2000f8fe23f */
[----:B------:R-:W-:Y:S01]  /*1a40*/  IMAD.U32 R196, RZ, RZ, UR6 ;  /* 0x00000006ffc47e24 */ /* 0x000fe2000f8e00ff */
[----:B------:R-:W-:Y:S02]  /*1a50*/  USHF.R.U32.HI UR5, URZ, 0x10, UR8 ;  /* 0x000000103f057899 */ /* 0x000fe40008011608 */
[----:B------:R-:W-:-:S04]  /*1a60*/  UISETP.LT.AND UP0, UPT, URZ, UR4, UPT ;  /* 0x000000043f00728c */ /* 0x000fc8000bf01270 */
[----:B------:R-:W-:Y:S01]  /*1a70*/  USEL UR9, URZ, UR4, !UP0 ;  /* 0x000000043f097287 */ /* 0x000fe2000c000000 */
[----:B------:R-:W-:Y:S02]  /*1a80*/  IMAD.U32 R195, RZ, RZ, UR5 ;  /* 0x00000005ffc37e24 */ /* 0x000fe4000f8e00ff */
[----:B------:R-:W-:-:S03]  /*1a90*/  UMOV UR4, URZ ;  /* 0x0000003f00047c82 */ /* 0x000fc60008000000 */
[----:B------:R-:W-:-:S13]  /*1aa0*/  ISETP.GT.AND P0, PT, R80, UR9, PT ;  /* 0x0000000950007c0c */ /* 0x000fda000bf04270 */
[----:B------:R-:W-:Y:S05]  /*1ab0*/  @!P0 BRA `(.L_x_1154) ;  /* 0x00000000009c8947 */ /* 0x000fea0003800000 */
[----:B------:R-:W-:Y:S01]  /*1ac0*/  R2UR UR5, R195 ;  /* 0x00000000c30572ca */ /* 0x000fe200000e0000 */
[----:B------:R-:W-:-:S12]  /*1ad0*/  ULDC UR4, c[0x0][0x9f0] ;  /* 0x00027c0000047ab9 */ /* 0x000fd80000000800 */
[----:B------:R-:W-:-:S04]  /*1ae0*/  UISETP.NE.AND UP0, UPT, UR5, URZ, UPT ;  /* 0x0000003f0500728c */ /* 0x000fc8000bf05270 */
[----:B------:R-:W-:-:S03]  /*1af0*/  USEL UR10, UR5, UR4, UP0 ;  /* 0x00000004050a7287 */ /* 0x000fc60008000000 */
[----:B------:R-:W-:-:S03]  /*1b00*/  UMOV UR4, URZ ;  /* 0x0000003f00047c82 */ /* 0x000fc60008000000 */
[----:B------:R-:W-:-:S05]  /*1b10*/  IMAD.U32 R5, RZ, RZ, UR10 ;  /* 0x0000000aff057e24 */ /* 0x000fca000f8e00ff */
        /* <DEDUP_REMOVED lines=33> */
.L_x_1154:
[----:B------:R-:W-:Y:S01]  /*1d30*/  R2UR UR5, R196 ;  /* 0x00000000c40572ca */ /* 0x000fe200000e0000 */
[----:B------:R-:W-:Y:S01]  /*1d40*/  IMAD.U32 R3, RZ, RZ, UR4 ;  /* 0x00000004ff037e24 */ /* 0x000fe2000f8e00ff */
[----:B------:R-:W-:Y:S01]  /*1d50*/  PLOP3.LUT P0, PT, PT, PT, PT, 0x80, 0x0 ;  /* 0x000000000000781c */ /* 0x000fe20003f0f070 */
[----:B------:R-:W-:Y:S01]  /*1d60*/  IMAD.MOV.U32 R4, RZ, RZ, RZ ;  /* 0x000000ffff047224 */ /* 0x000fe200078e00ff */
        /* <DEDUP_REMOVED lines=9> */
[----:B------:R-:W-:Y:S01]  /*1e00*/  UIMAD UR5, UR5, UR4, UR9 ;  /* 0x00000004050572a4 */ /* 0x000fe2000f8e0209 */
        /* <DEDUP_REMOVED lines=9> */
[----:B------:R-:W-:Y:S02]  /*1ea0*/  ISETP.GT.AND P1, PT, R80, UR5, PT ;  /* 0x0000000550007c0c */ /* 0x000fe4000bf24270 */
        /* <DEDUP_REMOVED lines=70> */
.L_x_1156:
[----:B------:R-:W2:Y:S01]  /*2310*/  LDL R2, [R1+0x34] ;  /* 0x0000340001027983 */ /* 0x000ea20000100800 */
[----:B------:R-:W-:-:S13]  /*2320*/  R2UR UR6, R223 ;  /* 0x00000000df0672ca */ /* 0x000fda00000e0000 */
[----:B------:R-:W-:-:S04]  /*2330*/  ULEA.HI UR4, UR6, UR6, URZ, 0x1 ;  /* 0x0000000606047291 */ /* 0x000fc8000f8f083f */
[----:B------:R-:W-:-:S04]  /*2340*/  ULOP3.LUT UR4, UR4, 0xfffffffe, URZ, 0xc0, !UPT ;  /* 0xfffffffe04047892 */ /* 0x000fc8000f8ec03f */
[----:B------:R-:W-:-:S06]  /*2350*/  UIADD3 UR4, UR6, -UR4, URZ ;  /* 0x8000000406047290 */ /* 0x000fcc000fffe03f */
[----:B------:R-:W-:-:S05]  /*2360*/  IMAD.U32 R0, RZ, RZ, UR4 ;  /* 0x00000004ff007e24 */ /* 0x000fca000f8e00ff */
[----:B------:R-:W-:-:S04]  /*2370*/  SHF.L.U32 R0, R0, 0x1f, RZ ;  /* 0x0000001f00007819 */ /* 0x000fc800000006ff */
[----:B------:R-:W0:Y:S01]  /*2380*/  SYNCS.PHASECHK.TRANS64.TRYWAIT P1, [UR38+0x30800], R0 ;  /* 0x03080000ff0075a7 */ /* 0x000e220008020166 */
[----:B--2---:R-:W-:-:S13]  /*2390*/  R2UR UR5, R2 ;  /* 0x00000000020572ca */ /* 0x004fda00000e0000 */
[----:B------:R-:W-:-:S05]  /*23a0*/  IMAD.U32 R2, RZ, RZ, UR5 ;  /* 0x00000005ff027e24 */ /* 0x000fca000f8e00ff */
[----:B------:R-:W-:Y:S01]  /*23b0*/  ISETP.NE.AND P0, PT, R2, 0x3, PT ;  /* 0x000000030200780c */ /* 0x000fe20003f05270 */
[----:B0-----:R-:W-:-:S12]  /*23c0*/  @!P1 BRA `(.L_x_1157) ;  /* 0x0000019000149947 */ /* 0x001fd80003800000 */
.L_x_1387:
[----:B------:R-:W-:Y:S05]  /*23d0*/  @!P0 BRA `(.L_x_1158) ;  /* 0x0000000000048947 */ /* 0x000fea0003800000 */
[----:B------:R-:W-:Y:S01]  /*23e0*/  BPT.TRAP 0x1 ;  /* 0x000000040000795c */ /* 0x000fe20000300000 */
.L_x_1158:
[----:B------:R-:W-:Y:S02]  /*23f0*/  IMAD.U32 R7, RZ, RZ, UR37 ;  /* 0x00000025ff077e24 */ /* 0x000fe4000f8e00ff */
[----:B0-----:R-:W-:-:S03]  /*2400*/  IMAD.U32 R0, RZ, RZ, UR36 ;  /* 0x00000024ff007e24 */ /* 0x001fc6000f8e00ff */
[----:B------:R-:W-:Y:S02]  /*2410*/  LEA R7, R7, UR38, 0x3 ;  /* 0x0000002607077c11 */ /* 0x000fe4000f8e18ff */
[----:B------:R-:W-:-:S04]  /*2420*/  SHF.L.U32 R0, R0, 0x1f, RZ ;  /* 0x0000001f00007819 */ /* 0x000fc800000006ff */
[----:B------:R0:W1:Y:S01]  /*2430*/  SYNCS.PHASECHK.TRANS64.TRYWAIT P2, [R7+URZ+0x30830], R0 ;  /* 0x03083000070075a7 */ /* 0x000062000804017f */
[----:B------:R-:W-:Y:S05]  /*2440*/  @!P0 BRA `(.L_x_1159) ;  /* 0x0000000000048947 */ /* 0x000fea0003800000 */
[----:B------:R-:W-:Y:S01]  /*2450*/  BPT.TRAP 0x1 ;  /* 0x000000040000795c */ /* 0x000fe20000300000 */
.L_x_1159:
[----:B------:R-:W2:Y:S02]  /*2460*/  S2R R2, SR_TID.X ;  /* 0x0000000000027919 */ /* 0x000ea40000002100 */
[----:B--2---:R-:W-:-:S04]  /*2470*/  LOP3.LUT R2, R2, 0x7f, RZ, 0xc0, !PT ;  /* 0x0000007f02027812 */ /* 0x004fc800078ec0ff */
[----:B------:R-:W-:Y:S01]  /*2480*/  ISETP.NE.AND P1, PT, R2, RZ, PT ;  /* 0x000000ff0200720c */ /* 0x000fe20003f25270 */
[----:B-1----:R-:W-:-:S12]  /*2490*/  @P2 BRA `(.L_x_1160) ;  /* 0x0000000000082947 */ /* 0x002fd80003800000 */
[----:B------:R-:W1:Y:S02]  /*24a0*/  SYNCS.PHASECHK.TRANS64.TRYWAIT P2, [R7+URZ+0x30830], R0 ;  /* 0x03083000070075a7 */ /* 0x000e64000804017f */
[----:B-1----:R-:W-:Y:S05]  /*24b0*/  @!P2 BRA `(.L_x_1161) ;  /* 0x0000018c00f0a947 */ /* 0x002fea0003800000 */
.L_x_1160:
[----:B------:R-:W-:Y:S05]  /*24c0*/  WARPSYNC.ALL ;  /* 0x0000000000007948 */ /* 0x000fea0003800000 */
[----:B------:R-:W-:Y:S01]  /*24d0*/  UIADD3 UR4, UR38, 0x1e400, URZ ;  /* 0x0001e40026047890 */ /* 0x000fe2000fffe03f */
[----:B------:R-:W-:Y:S01]  /*24e0*/  WARPGROUP.ARRIVE ;  /* 0x00000000000079c5 */ /* 0x000fe20000000000 */
[----:B------:R-:W-:Y:S01]  /*24f0*/  UMOV UR9, 0x40000040 ;  /* 0x4000004000097882 */ /* 0x000fe20000000000 */
[----:B------:R-:W-:Y:S01]  /*2500*/  UMOV UR11, 0x40000040 ;  /* 0x40000040000b7882 */ /* 0x000fe20000000000 */
[----:B------:R-:W-:Y:S01]  /*2510*/  USHF.R.U32.HI UR4, URZ, 0x4, UR4 ;  /* 0x000000043f047899 */ /* 0x000fe20008011604 */
[----:B------:R-:W-:Y:S01]  /*2520*/  IMAD.U32 R5, RZ, RZ, UR9 ;  /* 0x00000009ff057e24 */ /* 0x000fe2000f8e00ff */
[----:B------:R-:W-:Y:S01]  /*2530*/  UMOV UR57, 0x40000040 ;  /* 0x4000004000397882 */ /* 0x000fe20000000000 */
[----:B------:R-:W-:Y:S01]  /*2540*/  UMOV UR59, 0x40000040 ;  /* 0x40000040003b7882 */ /* 0x000fe20000000000 */
[----:B------:R-:W-:Y:S01]  /*2550*/  ULOP3.LUT UR4, UR4, 0x3fff, URZ, 0xc0, !UPT ;  /* 0x00003fff04047892 */ /* 0x000fe2000f8ec03f */
[----:B------:R-:W-:Y:S01]  /*2560*/  VIADD R2, R23, UR60 ;  /* 0x0000003c17027c36 */ /* 0x000fe20008000000 */
[----:B------:R-:W-:Y:S01]  /*2570*/  UMOV UR53, 0x40000040 ;  /* 0x4000004000357882 */ /* 0x000fe20000000000 */
[----:B------:R-:W-:Y:S01]  /*2580*/  UMOV UR55, 0x40000040 ;  /* 0x4000004000377882 */ /* 0x000fe20000000000 */
[----:B------:R-:W-:-:S02]  /*2590*/  ULOP3.LUT UR61, UR4, 0x10000, URZ, 0xfc, !UPT ;  /* 0x00010000043d7892 */ /* 0x000fc4000f8efc3f */
[----:B------:R-:W-:Y:S02]  /*25a0*/  ULOP3.LUT UR4, UR39, 0x10000, URZ, 0xfc, !UPT ;  /* 0x0001000027047892 */ /* 0x000fe4000f8efc3f */
[----:B------:R-:W-:Y:S02]  /*25b0*/  UIMAD UR5, UR37, 0x900, UR61 ;  /* 0x00000900250578a4 */ /* 0x000fe4000f8e023d */
[----:B------:R-:W-:Y:S02]  /*25c0*/  UIADD3 UR56, UR4, 0x2, URZ ;  /* 0x0000000204387890 */ /* 0x000fe4000fffe03f */
[----:B------:R-:W-:Y:S01]  /*25d0*/  UIADD3 UR58, UR5, 0x2, URZ ;  /* 0x00000002053a7890 */ /* 0x000fe2000fffe03f */
[----:B------:R-:W-:Y:S02]  /*25e0*/  UMOV UR8, UR4 ;  /* 0x0000000400087c82 */ /* 0x000fe40008000000 */
[----:B------:R-:W-:Y:S01]  /*25f0*/  UMOV UR10, UR5 ;  /* 0x00000005000a7c82 */ /* 0x000fe20008000000 */
[----:B------:R-:W-:Y:S01]  /*2600*/  UIADD3 UR52, UR4, 0x4, URZ ;  /* 0x0000000404347890 */ /* 0x000fe2000fffe03f */
[----:B------:R-:W-:Y:S01]  /*2610*/  HGMMA.64x96x16.F32 R24, gdesc[UR8], RZ, !UPT, gsb0 ;  /* 0x01600000081879f0 */ /* 0x000fe2000c0008ff */
[----:B------:R-:W-:Y:S01]  /*2620*/  UIADD3 UR54, UR5, 0x4, URZ ;  /* 0x0000000405367890 */ /* 0x000fe2000fffe03f */
[----:B------:R-:W-:Y:S01]  /*2630*/  IMAD.U32 R4, RZ, RZ, UR8 ;  /* 0x00000008ff047e24 */ /* 0x000fe2000f8e00ff */
[----:B------:R-:W-:-:S02]  /*2640*/  UIADD3 UR8, UR4, 0x6, URZ ;  /* 0x0000000604087890 */ /* 0x000fc4000fffe03f */
[----:B------:R-:W-:Y:S01]  /*2650*/  UIADD3 UR10, UR5, 0x6, URZ ;  /* 0x00000006050a7890 */ /* 0x000fe2000fffe03f */
[----:B------:R-:W-:Y:S01]  /*2660*/  UMOV UR9, 0x40000040 ;  /* 0x4000004000097882 */ /* 0x000fe20000000000 */
[----:B------:R-:W-:Y:S01]  /*2670*/  UMOV UR11, 0x40000040 ;  /* 0x40000040000b7882 */ /* 0x000fe20000000000 */
[----:B------:R-:W-:Y:S02]  /*2680*/  UIADD3 UR12, UR4, 0x400, URZ ;  /* 0x00000400040c7890 */ /* 0x000fe4000fffe03f */
[----:B------:R-:W-:Y:S01]  /*2690*/  UIADD3 UR14, UR5, 0x300, URZ ;  /* 0x00000300050e7890 */ /* 0x000fe2000fffe03f */
[----:B------:R-:W-:Y:S01]  /*26a0*/  UMOV UR13, 0x40000040 ;  /* 0x40000040000d7882 */ /* 0x000fe20000000000 */
[----:B------:R-:W-:Y:S01]  /*26b0*/  UMOV UR15, 0x40000040 ;  /* 0x40000040000f7882 */ /* 0x000fe20000000000 */
[----:B------:R-:W-:Y:S02]  /*26c0*/  UIADD3 UR16, UR4, 0x402, URZ ;  /* 0x0000040204107890 */ /* 0x000fe4000fffe03f */
[----:B------:R-:W-:Y:S01]  /*26d0*/  UIADD3 UR18, UR5, 0x302, URZ ;  /* 0x0000030205127890 */ /* 0x000fe2000fffe03f */
[----:B------:R-:W-:Y:S01]  /*26e0*/  UMOV UR17, 0x40000040 ;  /* 0x4000004000117882 */ /* 0x000fe20000000000 */
[----:B------:R-:W-:Y:S01]  /*26f0*/  UMOV UR19, 0x40000040 ;  /* 0x4000004000137882 */ /* 0x000fe20000000000 */
        /* <DEDUP_REMOVED lines=24> */
[----:B------:R-:W-:Y:S01]  /*2880*/  ULDC UR5, c[0x0][0x448] ;  /* 0x0001120000057ab9 */ /* 0x000fe20000000800 */
[----:B------:R-:W-:Y:S01]  /*2890*/  ULDC UR4, c[0x0][0x9d8] ;  /* 0x0002760000047ab9 */ /* 0x000fe20000000800 */
[----:B------:R-:W-:-:S06]  /*28a0*/  UISETP.NE.AND UP0, UPT, UR5, 0x1, UPT ;  /* 0x000000010500788c */ /* 0x000fcc000bf05270 */
[----:B------:R-:W-:Y:S02]  /*28b0*/  PLOP3.LUT P2, PT, PT, PT, UP0, 0x80, 0x0 ;  /* 0x000000000000781c */ /* 0x000fe40003f4f008 */
[----:B------:R-:W-:-:S03]  /*28c0*/  PLOP3.LUT P3, PT, PT, PT, UP0, 0x80, 0x0 ;  /* 0x000000000000781c */ /* 0x000fc60003f6f008 */
[----:B------:R-:W-:-:S08]  /*28d0*/  @UP0 ULDC UR5, c[0x0][0x44c] ;  /* 0x0001130000050ab9 */ /* 0x000fd00000000800 */
[----:B------:R-:W-:Y:S01]  /*28e0*/  @P2 IMAD.HI.U32 R6, R2, UR5, RZ ;  /* 0x0000000502062c27 */ /* 0x000fe2000f8e00ff */
[----:B------:R-:W-:Y:S01]  /*28f0*/  @UP0 ULDC UR5, c[0x0][0x450] ;  /* 0x0001140000050ab9 */ /* 0x000fe20000000800 */
[----:B------:R-:W-:Y:S02]  /*2900*/  WARPGROUP.DEPBAR.LE gsb0, 0x0 ;  /* 0x00008000000079c5 */ /* 0x000fe40000010000 */
[----:B------:R-:W-:-:S06]  /*2910*/  WARPGROUP.ARRIVE ;  /* 0x00000000000079c5 */ /* 0x000fcc0000000000 */
[----:B------:R-:W-:Y:S03]  /*2920*/  HGMMA.64x96x16.F32 R24, gdesc[UR56], R24, gsb0 ;  /* 0x01600000381879f0 */ /* 0x000fe60008000818 */
[----:B------:R-:W-:Y:S02]  /*2930*/  WARPGROUP.DEPBAR.LE gsb0, 0x0 ;  /* 0x00008000000079c5 */ /* 0x000fe40000010000 */
[----:B------:R-:W-:-:S06]  /*2940*/  WARPGROUP.ARRIVE ;  /* 0x00000000000079c5 */ /* 0x000fcc0000000000 */
[----:B------:R-:W-:Y:S01]  /*2950*/  HGMMA.64x96x16.F32 R24, gdesc[UR52], R24, gsb0 ;  /* 0x01600000341879f0 */ /* 0x000fe20008000818 */
[----:B------:R-:W-:Y:S02]  /*2960*/  ULDC UR54, c[0x0][0x9dc] ;  /* 0x0002770000367ab9 */ /* 0x000fe40000000800 */
[----:B------:R-:W-:Y:S01]  /*2970*/  ULOP3.LUT UR54, URZ, UR54, URZ, 0x33, !UPT ;  /* 0x000000363f367292 */ /* 0x000fe2000f8e333f */
        /* <DEDUP_REMOVED lines=28> */
[----:B------:R-:W-:Y:S01]  /*2b40*/  FMUL.FTZ R15, R34, UR4 ;  /* 0x00000004220f7c20 */ /* 0x000fe20008410000 */
[----:B------:R-:W-:Y:S01]  /*2b50*/  FMUL.FTZ R25, R25, UR4 ;  /* 0x0000000419197c20 */ /* 0x000fe20008410000 */
[----:B------:R-:W-:Y:S01]  /*2b60*/  FMUL.FTZ R37, R37, UR4 ;  /* 0x0000000425257c20 */ /* 0x000fe20008410000 */
[----:B------:R-:W-:Y:S02]  /*2b70*/  IMAD.MOV.U32 R34, RZ, RZ, R2 ;  /* 0x000000ffff227224 */ /* 0x000fe400078e0002 */
[----:B------:R-:W-:Y:S01]  /*2b80*/  FMUL.FTZ R28, R28, UR4 ;  /* 0x000000041c1c7c20 */ /* 0x000fe20008410000 */
[----:B------:R-:W-:Y:S01]  /*2b90*/  FMUL.FTZ R29, R29, UR4 ;  /* 0x000000041d1d7c20 */ /* 0x000fe20008410000 */
[----:B------:R-:W-:Y:S01]  /*2ba0*/  FMUL.FTZ R32, R32, UR4 ;  /* 0x0000000420207c20 */ /* 0x000fe20008410000 */
[----:B------:R-:W-:Y:S01]  /*2bb0*/  FMUL.FTZ R33, R33, UR4 ;  /* 0x0000000421217c20 */ /* 0x000fe20008410000 */
[----:B------:R-:W-:Y:S01]  /*2bc0*/  FMUL.FTZ R36, R36, UR4 ;  /* 0x0000000424247c20 */ /* 0x000fe20008410000 */
[----:B------:R-:W-:Y:S01]  /*2bd0*/  FMUL.FTZ R40, R40, UR4 ;  /* 0x0000000428287c20 */ /* 0x000fe20008410000 */
[----:B------:R-:W-:Y:S01]  /*2be0*/  @P3 SHF.R.U32.HI R34, RZ, UR5, R6 ;  /* 0x00000005ff223c19 */ /* 0x000fe20008011606 */
[----:B------:R2:W3:Y:S01]  /*2bf0*/  MUFU.TANH R9, R25 ;  /* 0x0000001900097308 */ /* 0x0004e20000002400 */
[----:B01----:R-:W-:Y:S01]  /*2c00*/  FMUL.FTZ R0, R26, UR4 ;  /* 0x000000041a007c20 */ /* 0x003fe20008410000 */
[----:B------:R-:W-:Y:S01]  /*2c10*/  FMUL.FTZ R3, R24, UR4 ;  /* 0x0000000418037c20 */ /* 0x000fe20008410000 */
[----:B------:R-:W-:Y:S01]  /*2c20*/  FMUL.FTZ R12, R27, UR4 ;  /* 0x000000041b0c7c20 */ /* 0x000fe20008410000 */
[----:B------:R-:W-:Y:S01]  /*2c30*/  FMUL.FTZ R13, R30, UR4 ;  /* 0x000000041e0d7c20 */ /* 0x000fe20008410000 */
[----:B------:R-:W-:Y:S01]  /*2c40*/  FMUL.FTZ R14, R31, UR4 ;  /* 0x000000041f0e7c20 */ /* 0x000fe20008410000 */
[----:B------:R-:W-:Y:S01]  /*2c50*/  FMUL.FTZ R20, R35, UR4 ;  /* 0x0000000423147c20 */ /* 0x000fe20008410000 */
[----:B------:R-:W-:Y:S01]  /*2c60*/  FMUL.FTZ R21, R38, UR4 ;  /* 0x0000000426157c20 */ /* 0x000fe20008410000 */
[----:B------:R0:W1:Y:S01]  /*2c70*/  MUFU.TANH R10, R28 ;  /* 0x0000001c000a7308 */ /* 0x0000620000002400 */
[----:B--2---:R-:W-:Y:S01]  /*2c80*/  FMUL.FTZ R25, R42, UR4 ;  /* 0x000000042a197c20 */ /* 0x004fe20008410000 */
[----:B------:R-:W-:Y:S01]  /*2c90*/  FMUL.FTZ R26, R43, UR4 ;  /* 0x000000042b1a7c20 */ /* 0x000fe20008410000 */
[----:B------:R-:W-:Y:S01]  /*2ca0*/  FMUL.FTZ R24, R39, UR4 ;  /* 0x0000000427187c20 */ /* 0x000fe20008410000 */
[----:B------:R-:W-:Y:S01]  /*2cb0*/  FMUL.FTZ R41, R41, UR4 ;  /* 0x0000000429297c20 */ /* 0x000fe20008410000 */
[----:B------:R-:W-:Y:S01]  /*2cc0*/  FMUL.FTZ R44, R44, UR4 ;  /* 0x000000042c2c7c20 */ /* 0x000fe20008410000 */
[----:B------:R-:W-:Y:S01]  /*2cd0*/  FMUL.FTZ R45, R45, UR4 ;  /* 0x000000042d2d7c20 */ /* 0x000fe20008410000 */
[----:B------:R-:W-:Y:S01]  /*2ce0*/  FMUL.FTZ R27, R46, UR4 ;  /* 0x000000042e1b7c20 */ /* 0x000fe20008410000 */
[----:B------:R2:W4:Y:S01]  /*2cf0*/  MUFU.TANH R72, R29 ;  /* 0x0000001d00487308 */ /* 0x0005220000002400 */
[----:B0-----:R-:W-:Y:S01]  /*2d00*/  FMUL.FTZ R28, R47, UR4 ;  /* 0x000000042f1c7c20 */ /* 0x001fe20008410000 */
        /* <DEDUP_REMOVED lines=14> */
[----:B------:R2:W1:Y:S01]  /*2df0*/  MUFU.TANH R74, R33 ;  /* 0x00000021004a7308 */ /* 0x0004620000002400 */
[----:B0-----:R-:W-:Y:S01]  /*2e00*/  FMUL.FTZ R32, R55, UR4 ;  /* 0x0000000437207c20 */ /* 0x001fe20008410000 */
[----:B------:R-:W-:Y:S01]  /*2e10*/  FMUL.FTZ R64, R64, UR4 ;  /* 0x0000000440407c20 */ /* 0x000fe20008410000 */
[----:B------:R-:W-:Y:S01]  /*2e20*/  FMUL.FTZ R65, R65, UR4 ;  /* 0x0000000441417c20 */ /* 0x000fe20008410000 */
[----:B------:R-:W-:Y:S01]  /*2e30*/  FMUL.FTZ R38, R67, UR4 ;  /* 0x0000000443267c20 */ /* 0x000fe20008410000 */
[----:B------:R-:W-:Y:S01]  /*2e40*/  FMUL.FTZ R68, R68, UR4 ;  /* 0x0000000444447c20 */ /* 0x000fe20008410000 */
[----:B------:R-:W-:-:S02]  /*2e50*/  @!P1 VIADD R2, R7, 0x30840 ;  /* 0x0003084007029836 */ /* 0x000fc40000000000 */
[----:B------:R-:W-:Y:S01]  /*2e60*/  FMUL.FTZ R69, R69, UR4 ;  /* 0x0000000445457c20 */ /* 0x000fe20008410000 */
[----:B------:R0:W1:Y:S01]  /*2e70*/  MUFU.TANH R75, R36 ;  /* 0x00000024004b7308 */ /* 0x0000620000002400 */
[----:B--2---:R-:W-:Y:S01]  /*2e80*/  FMUL.FTZ R33, R58, UR4 ;  /* 0x000000043a217c20 */ /* 0x004fe20008410000 */
[----:B------:R-:W-:Y:S01]  /*2e90*/  FMUL.FTZ R43, R70, UR4 ;  /* 0x00000004462b7c20 */ /* 0x000fe20008410000 */
[----:B------:R-:W-:Y:S01]  /*2ea0*/  FMUL.FTZ R42, R71, UR4 ;  /* 0x00000004472a7c20 */ /* 0x000fe20008410000 */
[----:B------:R-:W-:Y:S01]  /*2eb0*/  IMAD.MOV.U32 R7, RZ, RZ, -0x60 ;  /* 0xffffffa0ff077424 */ /* 0x000fe200078e00ff */
[----:B------:R-:W-:-:S03]  /*2ec0*/  @!P1 PRMT R2, RZ, 0x654, R2 ;  /* 0x00000654ff029816 */ /* 0x000fc60000000002 */
[----:B------:R2:W1:Y:S01]  /*2ed0*/  MUFU.TANH R76, R37 ;  /* 0x00000025004c7308 */ /* 0x0004620000002400 */
[----:B0-----:R-:W-:Y:S01]  /*2ee0*/  FMUL.FTZ R36, R63, UR4 ;  /* 0x000000043f247c20 */ /* 0x001fe20008410000 */
[----:B------:R-:W-:Y:S01]  /*2ef0*/  IMAD R6, R80, R7, 0x61 ;  /* 0x0000006150067424 */ /* 0x000fe200078e0207 */
[----:B------:R0:W-:Y:S04]  /*2f00*/  @!P1 SYNCS.ARRIVE.TRANS64.RED.A1T0 RZ, [R2+URZ], RZ ;  /* 0x000000ff02ff99a7 */ /* 0x0001e8000810043f */
[----:B------:R-:W-:Y:S01]  /*2f10*/  IADD3 R8, R16, R6, -R19 ;  /* 0x0000000610087210 */ /* 0x000fe20007ffe813 */
[----:B------:R5:W1:Y:S01]  /*2f20*/  MUFU.TANH R77, R40 ;  /* 0x00000028004d7308 */ /* 0x000a620000002400 */
[----:B--2---:R-:W2:Y:S01]  /*2f30*/  SHFL.IDX PT, R37, R34, RZ, 0x1c1f ;  /* 0x001c1fff22257589 */ /* 0x004ea200000e0000 */
[----:B0-----:R-:W-:-:S02]  /*2f40*/  IMAD R2, R80, -0x60, R16 ;  /* 0xffffffa050027824 */ /* 0x001fc400078e0210 */
[----:B------:R-:W-:-:S04]  /*2f50*/  IMAD.IADD R8, R8, 0x1, -R17 ;  /* 0x0000000108087824 */ /* 0x000fc800078e0a11 */
[----:B------:R-:W0:Y:S01]  /*2f60*/  MUFU.TANH R3, R3 ;  /* 0x0000000300037308 */ /* 0x000e220000002400 */
[----:B-----5:R-:W-:Y:S01]  /*2f70*/  FMUL.FTZ R40, R66, UR4 ;  /* 0x0000000442287c20 */ /* 0x020fe20008410000 */
[----:B------:R-:W-:Y:S01]  /*2f80*/  ULDC.64 UR4, c[0x0][0x9e0] ;  /* 0x0002780000047ab9 */ /* 0x000fe20000000a00 */
[----:B------:R-:W-:Y:S01]  /*2f90*/  IADD3 R58, -R19, 0x60, R2 ;  /* 0x00000060133a7810 */ /* 0x000fe20007ffe102 */
[----:B------:R-:W-:Y:S01]  /*2fa0*/  UISETP.GE.AND UP1, UPT, UR5, 0x1, UPT ;  /* 0x000000010500788c */ /* 0x000fe2000bf26270 */
[----:B------:R-:W-:Y:S02]  /*2fb0*/  VIADD R63, R8, UR4 ;  /* 0x00000004083f7c36 */ /* 0x000fe40008000000 */
[----:B------:R-:W-:Y:S01]  /*2fc0*/  VIADD R66, R6, 0xffffffff ;  /* 0xffffffff06427836 */ /* 0x000fe20000000000 */
[----:B------:R-:W0:Y:S01]  /*2fd0*/  MUFU.TANH R0, R0 ;  /* 0x0000000000007308 */ /* 0x000e220000002400 */
[----:B------:R-:W-:Y:S01]  /*2fe0*/  VIADD R62, R8, UR54 ;  /* 0x00000036083e7c36 */ /* 0x000fe20008000000 */
[----:B------:R-:W-:Y:S01]  /*2ff0*/  PLOP3.LUT P2, PT, PT, PT, UP1, 0x40, 0x0 ;  /* 0x000000000000781c */ /* 0x000fe20003f4e818 */
[----:B------:R-:W-:-:S05]  /*3000*/  IMAD.IADD R67, R66, 0x1, -R19 ;  /* 0x0000000142437824 */ /* 0x000fca00078e0a13 */
[----:B------:R-:W0:Y:S01]  /*3010*/  MUFU.TANH R12, R12 ;  /* 0x0000000c000c7308 */ /* 0x000e220000002400 */
[----:B--2---:R-:W-:Y:S01]  /*3020*/  VIADDMNMX R11, R37, R63, R58, PT ;  /* 0x0000003f250b7246 */ /* 0x004fe2000380013a */
[----:B------:R-:W-:-:S06]  /*3030*/  IMAD.IADD R55, R62, 0x1, R37 ;  /* 0x000000013e377824 */ /* 0x000fcc00078e0225 */
[----:B------:R-:W2:Y:S08]  /*3040*/  MUFU.TANH R13, R13 ;  /* 0x0000000d000d7308 */ /* 0x000eb00000002400 */
[----:B------:R-:W0:Y:S08]  /*3050*/  MUFU.TANH R14, R14 ;  /* 0x0000000e000e7308 */ /* 0x000e300000002400 */
[----:B------:R-:W0:Y:S08]  /*3060*/  MUFU.TANH R15, R15 ;  /* 0x0000000f000f7308 */ /* 0x000e300000002400 */
[----:B------:R-:W0:Y:S08]  /*3070*/  MUFU.TANH R20, R20 ;  /* 0x0000001400147308 */ /* 0x000e300000002400 */
[----:B------:R-:W0:Y:S08]  /*3080*/  MUFU.TANH R21, R21 ;  /* 0x0000001500157308 */ /* 0x000e300000002400 */
[----:B------:R-:W0:Y:S08]  /*3090*/  MUFU.TANH R24, R24 ;  /* 0x0000001800187308 */ /* 0x000e300000002400 */
[----:B------:R0:W0:Y:S08]  /*30a0*/  MUFU.TANH R78, R41 ;  /* 0x00000029004e7308 */ /* 0x0000300000002400 */
[----:B------:R-:W0:Y:S08]  /*30b0*/  MUFU.TANH R25, R25 ;  /* 0x0000001900197308 */ /* 0x000e300000002400 */
[----:B------:R-:W0:Y:S08]  /*30c0*/  MUFU.TANH R26, R26 ;  /* 0x0000001a001a7308 */ /* 0x000e300000002400 */
        /* <DEDUP_REMOVED lines=8> */
[----:B------:R0:W0:Y:S08]  /*3150*/  MUFU.TANH R46, R52 ;  /* 0x00000034002e7308 */ /* 0x0000300000002400 */
        /* <DEDUP_REMOVED lines=19> */
[----:B-1234-:R-:W-:Y:S05]  /*3290*/  @P2 BRA `(.L_x_1162) ;  /* 0x0000000000542947 */ /* 0x01efea0003800000 */
[----:B------:R-:W-:Y:S01]  /*32a0*/  IADD3 R2, -R17, R16, R37 ;  /* 0x0000001011027210 */ /* 0x000fe20007ffe125 */
        /* <DEDUP_REMOVED lines=11> */
.L_x_1164:
[----:B------:R-:W-:-:S06]  /*3360*/  UISETP.NE.AND UP2, UPT, UR5, 0x1, UPT ;  /* 0x000000010500788c */ /* 0x000fcc000bf45270 */
[----:B------:R-:W-:-:S05]  /*3370*/  PLOP3.LUT P2, PT, PT, PT, UP2, 0x80, 0x0 ;  /* 0x000000000000781c */ /* 0x000fca0003f4f028 */
[----:B------:R-:W-:-:S08]  /*3380*/  @UP2 ULDC.64 UR6, c[0x0][0x9e8] ;  /* 0x00027a0000062ab9 */ /* 0x000fd00000000a00 */
[----:B------:R-:W-:-:S05]  /*3390*/  @P2 IMAD.HI.U32 R6, R2, UR6, RZ ;  /* 0x0000000602062c27 */ /* 0x000fca000f8e00ff */
[----:B------:R-:W-:-:S07]  /*33a0*/  @P2 SHF.R.U32.HI R2, RZ, UR7, R6 ;  /* 0x00000007ff022c19 */ /* 0x000fce0008011606 */
.L_x_1165:
[----:B------:R-:W-:Y:S05]  /*33b0*/  BSYNC B0 ;  /* 0x0000000000007941 */ /* 0x000fea0003800000 */
.L_x_1163:
[----:B------:R-:W-:-:S05]  /*33c0*/  IMAD R2, R2, UR5, R67 ;  /* 0x0000000502027c24 */ /* 0x000fca000f8e0243 */
[----:B------:R-:W-:Y:S02]  /*33d0*/  VIMNMX R55, R55, R2, !PT ;  /* 0x0000000237377248 */ /* 0x000fe40007fe0100 */
[----:B------:R-:W-:-:S07]  /*33e0*/  VIADDMNMX R11, R2, UR5, R11, PT ;  /* 0x00000005020b7c46 */ /* 0x000fce000b80010b */
.L_x_1162:
[C---:B------:R-:W-:Y:S02]  /*33f0*/  ISETP.GE.AND P2, PT, R66.reuse, 0x2, PT ;  /* 0x000000024200780c */ /* 0x040fe40003f46270 */
[C---:B------:R-:W-:Y:S02]  /*3400*/  ISETP.GE.AND P6, PT, R66.reuse, 0xa, PT ;  /* 0x0000000a4200780c */ /* 0x040fe40003fc6270 */
        /* <DEDUP_REMOVED lines=25> */
[----:B0-----:R-:W-:Y:S02]  /*35a0*/  FSEL R53, R75, -INF , !P4 ;  /* 0xff8000004b357808 */ /* 0x001fe40006000000 */
        /* <DEDUP_REMOVED lines=8> */
[C---:B------:R-:W-:Y:S02]  /*3630*/  ISETP.GE.AND P5, PT, R66.reuse, 0x22, PT ;  /* 0x000000224200780c */ /* 0x040fe40003fa6270 */
        /* <DEDUP_REMOVED lines=97> */
.L_x_1168:
[----:B------:R-:W-:-:S06]  /*3c50*/  UISETP.NE.AND UP2, UPT, UR5, 0x1, UPT ;  /* 0x000000010500788c */ /* 0x000fcc000bf45270 */
[----:B------:R-:W-:-:S05]  /*3c60*/  PLOP3.LUT P6, PT, PT, PT, UP2, 0x80, 0x0 ;  /* 0x000000000000781c */ /* 0x000fca0003fcf028 */
[----:B------:R-:W-:-:S08]  /*3c70*/  @UP2 ULDC.64 UR6, c[0x0][0x9e8] ;  /* 0x00027a0000062ab9 */ /* 0x000fd00000000a00 */
[----:B------:R-:W-:Y:S01]  /*3c80*/  @P6 IMAD.HI.U32 R34, R3, UR6, RZ ;  /* 0x0000000603226c27 */ /* 0x000fe2000f8e00ff */
[----:B------:R-:W-:-:S13]  /*3c90*/  PLOP3.LUT P6, PT, PT, PT, UP2, 0x80, 0x0 ;  /* 0x000000000000781c */ /* 0x000fda0003fcf028 */
[----:B------:R-:W-:-:S07]  /*3ca0*/  @P6 SHF.R.U32.HI R3, RZ, UR7, R34 ;  /* 0x00000007ff036c19 */ /* 0x000fce0008011622 */
.L_x_1169:
[----:B------:R-:W-:Y:S05]  /*3cb0*/  BSYNC B0 ;  /* 0x0000000000007941 */ /* 0x000fea0003800000 */
.L_x_1167:
[----:B------:R-:W-:-:S05]  /*3cc0*/  IMAD R3, R3, UR5, R67 ;  /* 0x0000000503037c24 */ /* 0x000fca000f8e0243 */
[----:B------:R-:W-:Y:S02]  /*3cd0*/  VIMNMX R56, R56, R3, !PT ;  /* 0x0000000338387248 */ /* 0x000fe40007fe0100 */
[----:B------:R-:W-:-:S07]  /*3ce0*/  VIADDMNMX R55, R3, UR5, R55, PT ;  /* 0x0000000503377c46 */ /* 0x000fce000b800137 */
.L_x_1166:
[C---:B------:R-:W-:Y:S01]  /*3cf0*/  ISETP.GT.AND P2, PT, R56.reuse, 0x1, !P2 ;  /* 0x000000013800780c */ /* 0x040fe20005744270 */
[----:B------:R-:W-:Y:S01]  /*3d00*/  ULDC UR10, c[0x0][0x988] ;  /* 0x00026200000a7ab9 */ /* 0x000fe20000000800 */
[----:B------:R-:W-:Y:S01]  /*3d10*/  ISETP.GT.AND P3, PT, R56, 0x8, !P3 ;  /* 0x000000083800780c */ /* 0x000fe20005f64270 */
[----:B------:R-:W-:Y:S01]  /*3d20*/  @UP0 ULDC UR6, c[0x0][0x44c] ;  /* 0x0001130000060ab9 */ /* 0x000fe20000000800 */
[C---:B------:R-:W-:Y:S01]  /*3d30*/  ISETP.LT.OR P2, PT, R55.reuse, 0x2, P2 ;  /* 0x000000023700780c */ /* 0x040fe20001741670 */
[----:B------:R-:W-:Y:S01]  /*3d40*/  UIMAD.WIDE.U32 UR6, UR60, UR6, URZ ;  /* 0x000000063c0672a5 */ /* 0x000fe2000f8e003f */
[----:B------:R-:W-:Y:S01]  /*3d50*/  ISETP.LT.OR P3, PT, R55, 0x9, P3 ;  /* 0x000000093700780c */ /* 0x000fe20001f61670 */
[----:B------:R-:W-:Y:S01]  /*3d60*/  @UP0 ULDC UR15, c[0x0][0x450] ;  /* 0x00011400000f0ab9 */ /* 0x000fe20000000800 */
[----:B------:R-:W-:Y:S01]  /*3d70*/  FSEL R12, R12, -INF , !P2 ;  /* 0xff8000000c0c7808 */ /* 0x000fe20005000000 */
[----:B------:R-:W-:Y:S01]  /*3d80*/  UMOV UR11, UR60 ;  /* 0x0000003c000b7c82 */ /* 0x000fe20008000000 */
[----:B------:R-:W-:Y:S01]  /*3d90*/  ISETP.NE.AND P2, PT, R70, RZ, PT ;  /* 0x000000ff4600720c */ /* 0x000fe20003f45270 */
[----:B------:R-:W-:Y:S01]  /*3da0*/  @UP0 USHF.R.U32.HI UR11, URZ, UR15, UR7 ;  /* 0x0000000f3f0b0299 */ /* 0x000fe20008011607 */
[----:B------:R-:W-:-:S02]  /*3db0*/  FSEL R13, R13, -INF , !P3 ;  /* 0xff8000000d0d7808 */ /* 0x000fc40005800000 */
[----:B------:R-:W-:Y:S02]  /*3dc0*/  ISETP.GT.AND P2, PT, R56, 0x9, !P2 ;  /* 0x000000093800780c */ /* 0x000fe40005744270 */
[----:B------:R-:W-:Y:S02]  /*3dd0*/  ISETP.NE.AND P3, PT, R74, RZ, PT ;  /* 0x000000ff4a00720c */ /* 0x000fe40003f65270 */
[----:B------:R-:W-:Y:S02]  /*3de0*/  ISETP.LT.OR P2, PT, R55, 0xa, P2 ;  /* 0x0000000a3700780c */ /* 0x000fe40001741670 */
[----:B------:R-:W-:Y:S02]  /*3df0*/  ISETP.NE.AND P6, PT, R75, RZ, PT ;  /* 0x000000ff4b00720c */ /* 0x000fe40003fc5270 */
[----:B------:R-:W-:Y:S02]  /*3e00*/  FSEL R14, R14, -INF , !P2 ;  /* 0xff8000000e0e7808 */ /* 0x000fe40005000000 */
[----:B------:R-:W-:-:S02]  /*3e10*/  ISETP.NE.AND P2, PT, R72, RZ, PT ;  /* 0x000000ff4800720c */ /* 0x000fc40003f45270 */
[C---:B------:R-:W-:Y:S02]  /*3e20*/  ISETP.GT.AND P4, PT, R56.reuse, 0x51, !P4 ;  /* 0x000000513800780c */ /* 0x040fe40006784270 */
[C---:B------:R-:W-:Y:S02]  /*3e30*/  ISETP.GT.AND P2, PT, R56.reuse, 0x10, !P2 ;  /* 0x000000103800780c */ /* 0x040fe40005744270 */
[----:B------:R-:W-:Y:S02]  /*3e40*/  ISETP.GT.AND P5, PT, R56, 0x58, !P5 ;  /* 0x000000583800780c */ /* 0x000fe40006fa4270 */
[C---:B------:R-:W-:Y:S02]  /*3e50*/  ISETP.LT.OR P2, PT, R55.reuse, 0x11, P2 ;  /* 0x000000113700780c */ /* 0x040fe40001741670 */
[----:B------:R-:W-:Y:S02]  /*3e60*/  ISETP.LT.OR P4, PT, R55, 0x52, P4 ;  /* 0x000000523700780c */ /* 0x000fe40002781670 */
[----:B------:R-:W-:-:S02]  /*3e70*/  FSEL R15, R15, -INF , !P2 ;  /* 0xff8000000f0f7808 */ /* 0x000fc40005000000 */
[----:B------:R-:W-:Y:S02]  /*3e80*/  ISETP.NE.AND P2, PT, R73, RZ, PT ;  /* 0x000000ff4900720c */ /* 0x000fe40003f45270 */
[C---:B------:R-:W-:Y:S02]  /*3e90*/  ISETP.LT.OR P5, PT, R55.reuse, 0x59, P5 ;  /* 0x000000593700780c */ /* 0x040fe40002fa1670 */
[----:B------:R-:W-:Y:S02]  /*3ea0*/  ISETP.GT.AND P2, PT, R56, 0x11, !P2 ;  /* 0x000000113800780c */ /* 0x000fe40005744270 */
[----:B------:R-:W-:Y:S02]  /*3eb0*/  FSEL R38, R38, -INF , !P4 ;  /* 0xff80000026267808 */ /* 0x000fe40006000000 */
[----:B------:R-:W-:Y:S02]  /*3ec0*/  ISETP.LT.OR P2, PT, R55, 0x12, P2 ;  /* 0x000000123700780c */ /* 0x000fe40001741670 */
[----:B------:R-:W-:-:S02]  /*3ed0*/  FSEL R43, R43, -INF , !P5 ;  /* 0xff8000002b2b7808 */ /* 0x000fc40006800000 */
[----:B------:R-:W-:Y:S02]  /*3ee0*/  FSEL R20, R20, -INF , !P2 ;  /* 0xff80000014147808 */ /* 0x000fe40005000000 */
[----:B------:R-:W-:Y:S02]  /*3ef0*/  ISETP.GT.AND P2, PT, R56, 0x18, !P3 ;  /* 0x000000183800780c */ /* 0x000fe40005f44270 */
[----:B------:R-:W-:Y:S02]  /*3f00*/  ISETP.NE.AND P3, PT, R88, RZ, PT ;  /* 0x000000ff5800720c */ /* 0x000fe40003f65270 */
[----:B------:R-:W-:Y:S02]  /*3f10*/  ISETP.LT.OR P2, PT, R55, 0x19, P2 ;  /* 0x000000193700780c */ /* 0x000fe40001741670 */
[----:B------:R-:W-:Y:S02]  /*3f20*/  R2UR UR14, R81 ;  /* 0x00000000510e72ca */ /* 0x000fe400000e0000 */
[----:B------:R-:W-:-:S02]  /*3f30*/  FSEL R21, R21, -INF , !P2 ;  /* 0xff80000015157808 */ /* 0x000fc40005000000 */
[----:B------:R-:W-:Y:S02]  /*3f40*/  ISETP.GT.AND P2, PT, R56, 0x19, !P6 ;  /* 0x000000193800780c */ /* 0x000fe40007744270 */
[----:B------:R-:W-:Y:S02]  /*3f50*/  ISETP.NE.AND P6, PT, R57, RZ, PT ;  /* 0x000000ff3900720c */ /* 0x000fe40003fc5270 */
[----:B------:R-:W-:-:S04]  /*3f60*/  ISETP.LT.OR P2, PT, R55, 0x1a, P2 ;  /* 0x0000001a3700780c */ /* 0x000fc80001741670 */
[----:B------:R-:W-:Y:S01]  /*3f70*/  FSEL R24, R24, -INF , !P2 ;  /* 0xff80000018187808 */ /* 0x000fe20005000000 */
[----:B------:R-:W-:Y:S01]  /*3f80*/  UIADD3 UR6, UR14, UR11, URZ ;  /* 0x0000000b0e067290 */ /* 0x000fe2000fffe03f */
[----:B------:R-:W-:-:S03]  /*3f90*/  ISETP.NE.AND P2, PT, R76, RZ, PT ;  /* 0x000000ff4c00720c */ /* 0x000fc60003f45270 */
[----:B------:R-:W-:Y:S01]  /*3fa0*/  UIADD3 UR4, UR6, UR4, URZ ;  /* 0x0000000406047290 */ /* 0x000fe2000fffe03f */
        /* <DEDUP_REMOVED lines=35> */
[C---:B------:R-:W-:Y:S02]  /*41e0*/  ISETP.GT.AND P2, PT, R56.reuse, 0x41, !P3 ;  /* 0x000000413800780c */ /* 0x040fe40005f44270 */
        /* <DEDUP_REMOVED lines=36> */
[----:B------:R-:W0:Y:S02]  /*4430*/  SHFL.BFLY PT, R0, R59, 0x1, 0x1f ;  /* 0x0c201f003b007f89 */ /* 0x000e2400000e0000 */
[----:B0-----:R-:W-:-:S04]  /*4440*/  FMNMX.FTZ R3, R59, R0, !PT ;  /* 0x000000003b037209 */ /* 0x001fc80007810000 */
[C---:B------:R-:W-:Y:S01]  /*4450*/  FSETP.NEU.FTZ.AND P2, PT, R3.reuse, -INF , PT ;  /* 0xff8000000300780b */ /* 0x040fe20003f5d000 */
[----:B------:R-:W-:-:S05]  /*4460*/  FMUL.FTZ R0, R3, UR10 ;  /* 0x0000000a03007c20 */ /* 0x000fca0008410000 */
[----:B------:R-:W-:Y:S02]  /*4470*/  FSEL R60, R0, RZ, P2 ;  /* 0x000000ff003c7208 */ /* 0x000fe40001000000 */
[----:B------:R-:W-:Y:S02]  /*4480*/  ISETP.GT.AND P2, PT, R56, 0x48, !P6 ;  /* 0x000000483800780c */ /* 0x000fe40007744270 */
[----:B------:R-:W-:Y:S01]  /*4490*/  ISETP.NE.AND P6, PT, R64, RZ, PT ;  /* 0x000000ff4000720c */ /* 0x000fe20003fc5270 */
[--C-:B------:R-:W-:Y:S01]  /*44a0*/  FFMA.FTZ R184, R54, UR10, -R60.reuse ;  /* 0x0000000a36b87c23 */ /* 0x100fe2000801083c */
[----:B------:R-:W-:Y:S01]  /*44b0*/  ISETP.LT.OR P2, PT, R55, 0x49, P2 ;  /* 0x000000493700780c */ /* 0x000fe20001741670 */
[--C-:B------:R-:W-:Y:S01]  /*44c0*/  FFMA.FTZ R186, R53, UR10, -R60.reuse ;  /* 0x0000000a35ba7c23 */ /* 0x100fe2000801083c */
[----:B------:R-:W-:Y:S01]  /*44d0*/  ISETP.GT.AND P6, PT, R56, 0x59, !P6 ;  /* 0x000000593800780c */ /* 0x000fe200077c4270 */
[--C-:B------:R-:W-:Y:S01]  /*44e0*/  FFMA.FTZ R180, R52, UR10, -R60.reuse ;  /* 0x0000000a34b47c23 */ /* 0x100fe2000801083c */
[----:B------:R-:W-:Y:S01]  /*44f0*/  FSEL R0, R35, -INF , !P2 ;  /* 0xff80000023007808 */ /* 0x000fe20005000000 */
[--C-:B------:R-:W-:Y:S01]  /*4500*/  FFMA.FTZ R188, R61, UR10, -R60.reuse ;  /* 0x0000000a3dbc7c23 */ /* 0x100fe2000801083c */
[----:B------:R-:W-:Y:S01]  /*4510*/  FMNMX.FTZ R35, R13, R58, !PT ;  /* 0x0000003a0d237209 */ /* 0x000fe20007810000 */
[--C-:B------:R-:W-:Y:S01]  /*4520*/  FFMA.FTZ R190, R83, UR10, -R60.reuse ;  /* 0x0000000a53be7c23 */ /* 0x100fe2000801083c */
[----:B------:R-:W-:Y:S01]  /*4530*/  ISETP.NE.AND P2, PT, R90, RZ, PT ;  /* 0x000000ff5a00720c */ /* 0x000fe20003f45270 */
[--C-:B------:R-:W-:Y:S01]  /*4540*/  FFMA.FTZ R37, R37, UR10, -R60.reuse ;  /* 0x0000000a25257c23 */ /* 0x100fe2000801083c */
[----:B------:R-:W-:Y:S01]  /*4550*/  FMNMX.FTZ R58, R14, R35, !PT ;  /* 0x000000230e3a7209 */ /* 0x000fe20007810000 */
[--C-:B------:R-:W-:Y:S01]  /*4560*/  FFMA.FTZ R35, R71, UR10, -R60.reuse ;  /* 0x0000000a47237c23 */ /* 0x100fe2000801083c */
[----:B------:R-:W-:Y:S01]  /*4570*/  ISETP.GT.AND P2, PT, R56, 0x49, !P2 ;  /* 0x000000493800780c */ /* 0x000fe20005744270 */
[----:B------:R-:W-:Y:S01]  /*4580*/  MUFU.EX2 R188, R188 ;  /* 0x000000bc00bc7308 */ /* 0x000fe20000000800 */
[----:B------:R-:W-:Y:S01]  /*4590*/  FMNMX.FTZ R59, R15, R58, !PT ;  /* 0x0000003a0f3b7209 */ /* 0x000fe20007810000 */
[--C-:B------:R-:W-:Y:S01]  /*45a0*/  FFMA.FTZ R49, R49, UR10, -R60.reuse ;  /* 0x0000000a31317c23 */ /* 0x100fe2000801083c */
[----:B------:R-:W-:Y:S01]  /*45b0*/  ISETP.LT.OR P2, PT, R55, 0x4a, P2 ;  /* 0x0000004a3700780c */ /* 0x000fe20001741670 */
[--C-:B------:R-:W-:Y:S01]  /*45c0*/  FFMA.FTZ R10, R10, UR10, -R60.reuse ;  /* 0x0000000a0a0a7c23 */ /* 0x100fe2000801083c */
[----:B------:R-:W-:Y:S01]  /*45d0*/  FMNMX.FTZ R58, R20, R59, !PT ;  /* 0x0000003b143a7209 */ /* 0x000fe20007810000 */
[--C-:B------:R-:W-:Y:S01]  /*45e0*/  FFMA.FTZ R39, R39, UR10, -R60.reuse ;  /* 0x0000000a27277c23 */ /* 0x100fe2000801083c */
[----:B------:R-:W-:Y:S01]  /*45f0*/  FSEL R36, R36, -INF , !P2 ;  /* 0xff80000024247808 */ /* 0x000fe20005000000 */
[----:B------:R-:W0:Y:S01]  /*4600*/  MUFU.EX2 R35, R35 ;  /* 0x0000002300237308 */ /* 0x000e220000000800 */
[----:B------:R-:W-:Y:S01]  /*4610*/  FMNMX.FTZ R59, R21, R58, !PT ;  /* 0x0000003a153b7209 */ /* 0x000fe20007810000 */
[--C-:B------:R-:W-:Y:S01]  /*4620*/  FFMA.FTZ R9, R9, UR10, -R60.reuse ;  /* 0x0000000a09097c23 */ /* 0x100fe2000801083c */
[----:B------:R-:W-:Y:S01]  /*4630*/  ISETP.LT.OR P6, PT, R55, 0x5a, P6 ;  /* 0x0000005a3700780c */ /* 0x000fe200037c1670 */
[--C-:B------:R-:W-:Y:S01]  /*4640*/  FFMA.FTZ R41, R41, UR10, -R60.reuse ;  /* 0x0000000a29297c23 */ /* 0x100fe2000801083c */
[----:B------:R-:W-:Y:S01]  /*4650*/  FMNMX.FTZ R58, R24, R59, !PT ;  /* 0x0000003b183a7209 */ /* 0x000fe20007810000 */
[--C-:B------:R-:W-:Y:S01]  /*4660*/  FFMA.FTZ R48, R48, UR10, -R60.reuse ;  /* 0x0000000a30307c23 */ /* 0x100fe2000801083c */
[----:B------:R-:W-:Y:S01]  /*4670*/  FSEL R42, R42, -INF , !P6 ;  /* 0xff8000002a2a7808 */ /* 0x000fe20007000000 */
[----:B------:R-:W-:Y:S01]  /*4680*/  MUFU.EX2 R190, R190 ;  /* 0x000000be00be7308 */ /* 0x000fe20000000800 */
[----:B------:R-:W-:Y:S01]  /*4690*/  FMNMX.FTZ R59, R25, R58, !PT ;  /* 0x0000003a193b7209 */ /* 0x000fe20007810000 */
[--C-:B------:R-:W-:Y:S01]  /*46a0*/  FFMA.FTZ R47, R47, UR10, -R60.reuse ;  /* 0x0000000a2f2f7c23 */ /* 0x100fe2000801083c */
[--C-:B------:R-:W-:Y:S01]  /*46b0*/  FFMA.FTZ R46, R46, UR10, -R60.reuse ;  /* 0x0000000a2e2e7c23 */ /* 0x100fe2000801083c */
[--C-:B------:R-:W-:Y:S01]  /*46c0*/  FFMA.FTZ R44, R44, UR10, -R60.reuse ;  /* 0x0000000a2c2c7c23 */ /* 0x100fe2000801083c */
[----:B------:R-:W-:Y:S01]  /*46d0*/  FMNMX.FTZ R58, R26, R59, !PT ;  /* 0x0000003b1a3a7209 */ /* 0x000fe20007810000 */
[--C-:B------:R-:W-:Y:S01]  /*46e0*/  FFMA.FTZ R7, R7, UR10, -R60.reuse ;  /* 0x0000000a07077c23 */ /* 0x100fe2000801083c */
[--C-:B------:R-:W-:Y:S01]  /*46f0*/  FFMA.FTZ R8, R8, UR10, -R60.reuse ;  /* 0x0000000a08087c23 */ /* 0x100fe2000801083c */
[----:B------:R-:W-:Y:S01]  /*4700*/  MUFU.EX2 R37, R37 ;  /* 0x0000002500257308 */ /* 0x000fe20000000800 */
[----:B------:R-:W-:Y:S01]  /*4710*/  FMNMX.FTZ R59, R27, R58, !PT ;  /* 0x0000003a1b3b7209 */ /* 0x000fe20007810000 */
[--C-:B------:R-:W-:Y:S01]  /*4720*/  FFMA.FTZ R6, R6, UR10, -R60.reuse ;  /* 0x0000000a06067c23 */ /* 0x100fe2000801083c */
[----:B------:R-:W-:-:S02]  /*4730*/  FFMA.FTZ R11, R11, UR10, -R60 ;  /* 0x0000000a0b0b7c23 */ /* 0x000fc4000801083c */
[----:B------:R-:W-:-:S03]  /*4740*/  FMNMX.FTZ R54, R28, R59, !PT ;  /* 0x0000003b1c367209 */ /* 0x000fc60007810000 */
[----:B------:R-:W-:Y:S01]  /*4750*/  MUFU.EX2 R182, R49 ;  /* 0x0000003100b67308 */ /* 0x000fe20000000800 */
[----:B------:R-:W-:-:S04]  /*4760*/  FMNMX.FTZ R59, R29, R54, !PT ;  /* 0x000000361d3b7209 */ /* 0x000fc80007810000 */
[----:B------:R-:W-:-:S03]  /*4770*/  FMNMX.FTZ R54, R30, R59, !PT ;  /* 0x0000003b1e367209 */ /* 0x000fc60007810000 */
[----:B------:R-:W-:Y:S01]  /*4780*/  MUFU.EX2 R184, R184 ;  /* 0x000000b800b87308 */ /* 0x000fe20000000800 */
[----:B------:R-:W-:-:S04]  /*4790*/  FMNMX.FTZ R53, R31, R54, !PT ;  /* 0x000000361f357209 */ /* 0x000fc80007810000 */
[----:B------:R-:W-:-:S03]  /*47a0*/  FMNMX.FTZ R54, R32, R53, !PT ;  /* 0x0000003520367209 */ /* 0x000fc60007810000 */
[----:B------:R1:W-:Y:S01]  /*47b0*/  MUFU.EX2 R49, R10 ;  /* 0x0000000a00317308 */ /* 0x0003e20000000800 */
[----:B------:R-:W-:Y:S01]  /*47c0*/  FMNMX.FTZ R53, R33, R54, !PT ;  /* 0x0000003621357209 */ /* 0x000fe20007810000 */
[----:B------:R-:W-:-:S03]  /*47d0*/  FFMA.FTZ R54, R51, UR10, -R60 ;  /* 0x0000000a33367c23 */ /* 0x000fc6000801083c */
[----:B------:R-:W-:-:S03]  /*47e0*/  FMNMX.FTZ R53, R34, R53, !PT ;  /* 0x0000003522357209 */ /* 0x000fc60007810000 */
[----:B------:R-:W-:Y:S01]  /*47f0*/  MUFU.EX2 R39, R39 ;  /* 0x0000002700277308 */ /* 0x000fe20000000800 */
[----:B------:R-:W-:-:S04]  /*4800*/  FMNMX.FTZ R53, R0, R53, !PT ;  /* 0x0000003500357209 */ /* 0x000fc80007810000 */
[----:B------:R-:W-:-:S03]  /*4810*/  FMNMX.FTZ R53, R36, R53, !PT ;  /* 0x0000003524357209 */ /* 0x000fc60007810000 */
[----:B------:R-:W-:Y:S01]  /*4820*/  MUFU.EX2 R174, R9 ;  /* 0x0000000900ae7308 */ /* 0x000fe20000000800 */
[----:B------:R-:W-:-:S04]  /*4830*/  FMNMX.FTZ R53, R40, R53, !PT ;  /* 0x0000003528357209 */ /* 0x000fc80007810000 */
[----:B------:R-:W-:Y:S01]  /*4840*/  FMNMX.FTZ R52, R38, R53, !PT ;  /* 0x0000003526347209 */ /* 0x000fe20007810000 */
[--C-:B------:R-:W-:Y:S02]  /*4850*/  FFMA.FTZ R53, R50, UR10, -R60.reuse ;  /* 0x0000000a32357c23 */ /* 0x100fe4000801083c */
[----:B------:R-:W-:Y:S01]  /*4860*/  MUFU.EX2 R186, R186 ;  /* 0x000000ba00ba7308 */ /* 0x000fe20000000800 */
[----:B------:R-:W-:Y:S01]  /*4870*/  FMNMX.FTZ R51, R43, R52, !PT ;  /* 0x000000342b337209 */ /* 0x000fe20007810000 */
[----:B------:R-:W-:-:S03]  /*4880*/  FFMA.FTZ R52, R45, UR10, -R60 ;  /* 0x0000000a2d347c23 */ /* 0x000fc6000801083c */
[----:B------:R-:W-:-:S03]  /*4890*/  FMNMX.FTZ R51, R42, R51, !PT ;  /* 0x000000332a337209 */ /* 0x000fc60007810000 */
[----:B------:R-:W-:Y:S02]  /*48a0*/  MUFU.EX2 R41, R41 ;  /* 0x0000002900297308 */ /* 0x000fe40000000800 */
[----:B------:R-:W2:Y:S06]  /*48b0*/  SHFL.BFLY PT, R50, R51, 0x2, 0x1f ;  /* 0x0c401f0033327f89 */ /* 0x000eac00000e0000 */
[----:B------:R-:W-:Y:S08]  /*48c0*/  MUFU.EX2 R180, R180 ;  /* 0x000000b400b47308 */ /* 0x000ff00000000800 */
[----:B------:R-:W-:Y:S08]  /*48d0*/  MUFU.EX2 R55, R54 ;  /* 0x0000003600377308 */ /* 0x000ff00000000800 */
[----:B------:R-:W-:Y:S01]  /*48e0*/  MUFU.EX2 R53, R53 ;  /* 0x0000003500357308 */ /* 0x000fe20000000800 */
[----:B--2---:R-:W-:Y:S01]  /*48f0*/  FMNMX.FTZ R50, R51, R50, !PT ;  /* 0x0000003233327209 */ /* 0x004fe20007810000 */
[----:B------:R-:W-:-:S04]  /*4900*/  FFMA.FTZ R51, R2, UR10, -R60 ;  /* 0x0000000a02337c23 */ /* 0x000fc8000801083c */
[----:B------:R-:W2:Y:S02]  /*4910*/  SHFL.BFLY PT, R45, R50, 0x1, 0x1f ;  /* 0x0c201f00322d7f89 */ /* 0x000ea400000e0000 */
[----:B------:R-:W-:Y:S08]  /*4920*/  MUFU.EX2 R48, R48 ;  /* 0x0000003000307308 */ /* 0x000ff00000000800 */
[----:B------:R-:W3:Y:S08]  /*4930*/  MUFU.EX2 R47, R47 ;  /* 0x0000002f002f7308 */ /* 0x000ef00000000800 */
[----:B------:R-:W-:Y:S01]  /*4940*/  MUFU.EX2 R46, R46 ;  /* 0x0000002e002e7308 */ /* 0x000fe20000000800 */
[----:B--2---:R-:W-:Y:S01]  /*4950*/  FMNMX.FTZ R2, R50, R45, !PT ;  /* 0x0000002d32027209 */ /* 0x004fe20007810000 */
[----:B0-----:R-:W-:-:S06]  /*4960*/  FADD.FTZ R45, R188, R35 ;  /* 0x00000023bc2d7221 */ /* 0x001fcc0000010000 */
[----:B------:R-:W-:Y:S01]  /*4970*/  MUFU.EX2 R59, R52 ;  /* 0x00000034003b7308 */ /* 0x000fe20000000800 */
[----:B------:R-:W-:Y:S01]  /*4980*/  F2FP.F16.F32.PACK_AB R188, R35, R188 ;  /* 0x000000bc23bc723e */ /* 0x000fe200000000ff */
[C---:B-1----:R-:W-:Y:S01]  /*4990*/  FMUL.FTZ R10, R2.reuse, UR10 ;  /* 0x0000000a020a7c20 */ /* 0x042fe20008410000 */
[----:B------:R-:W-:Y:S02]  /*49a0*/  FSETP.NEU.FTZ.AND P2, PT, R2, -INF , PT ;  /* 0xff8000000200780b */ /* 0x000fe40003f5d000 */
[----:B---3--:R-:W-:Y:S02]  /*49b0*/  F2FP.F16.F32.PACK_AB R176, R47, R48 ;  /* 0x000000302fb0723e */ /* 0x008fe400000000ff */
[----:B------:R-:W-:Y:S01]  /*49c0*/  FSEL R9, R10, RZ, P2 ;  /* 0x000000ff0a097208 */ /* 0x000fe20001000000 */
[----:B------:R-:W-:Y:S01]  /*49d0*/  FADD.FTZ R10, R190, R45 ;  /* 0x0000002dbe0a7221 */ /* 0x000fe20000010000 */
[----:B------:R-:W-:Y:S01]  /*49e0*/  MUFU.EX2 R44, R44 ;  /* 0x0000002c002c7308 */ /* 0x000fe20000000800 */
[----:B------:R-:W-:-:S02]  /*49f0*/  F2FP.F16.F32.PACK_AB R190, R37, R190 ;  /* 0x000000be25be723e */ /* 0x000fc400000000ff */
[--C-:B------:R-:W-:Y:S01]  /*4a00*/  FFMA.FTZ R57, R57, UR10, -R9.reuse ;  /* 0x0000000a39397c23 */ /* 0x100fe20008010809 */
[--C-:B------:R-:W-:Y:S01]  /*4a10*/  FFMA.FTZ R12, R12, UR10, -R9.reuse ;  /* 0x0000000a0c0c7c23 */ /* 0x100fe20008010809 */
[----:B------:R-:W-:Y:S01]  /*4a20*/  FADD.FTZ R45, R37, R10 ;  /* 0x0000000a252d7221 */ /* 0x000fe20000010000 */
[--C-:B------:R-:W-:Y:S01]  /*4a30*/  FFMA.FTZ R13, R13, UR10, -R9.reuse ;  /* 0x0000000a0d0d7c23 */ /* 0x100fe20008010809 */
[--C-:B------:R-:W-:Y:S01]  /*4a40*/  FFMA.FTZ R14, R14, UR10, -R9.reuse ;  /* 0x0000000a0e0e7c23 */ /* 0x100fe20008010809 */
[----:B------:R-:W-:Y:S01]  /*4a50*/  FFMA.FTZ R15, R15, UR10, -R9 ;  /* 0x0000000a0f0f7c23 */ /* 0x000fe20008010809 */
[----:B------:R-:W-:Y:S01]  /*4a60*/  MUFU.EX2 R57, R57 ;  /* 0x0000003900397308 */ /* 0x000fe20000000800 */
[----:B------:R-:W-:Y:S01]  /*4a70*/  FADD.FTZ R10, R184, R45 ;  /* 0x0000002db80a7221 */ /* 0x000fe20000010000 */
[--C-:B------:R-:W-:Y:S01]  /*4a80*/  FFMA.FTZ R20, R20, UR10, -R9.reuse ;  /* 0x0000000a14147c23 */ /* 0x100fe20008010809 */
[--C-:B------:R-:W-:Y:S01]  /*4a90*/  FFMA.FTZ R21, R21, UR10, -R9.reuse ;  /* 0x0000000a15157c23 */ /* 0x100fe20008010809 */
[--C-:B------:R-:W-:Y:S01]  /*4aa0*/  FFMA.FTZ R24, R24, UR10, -R9.reuse ;  /* 0x0000000a18187c23 */ /* 0x100fe20008010809 */
[----:B------:R-:W-:Y:S01]  /*4ab0*/  FADD.FTZ R45, R39, R10 ;  /* 0x0000000a272d7221 */ /* 0x000fe20000010000 */
[--C-:B------:R-:W-:Y:S01]  /*4ac0*/  FFMA.FTZ R25, R25, UR10, -R9.reuse ;  /* 0x0000000a19197c23 */ /* 0x100fe20008010809 */
[----:B------:R-:W-:Y:S01]  /*4ad0*/  FFMA.FTZ R26, R26, UR10, -R9 ;  /* 0x0000000a1a1a7c23 */ /* 0x000fe20008010809 */
[----:B------:R-:W0:Y:S01]  /*4ae0*/  MUFU.EX2 R12, R12 ;  /* 0x0000000c000c7308 */ /* 0x000e220000000800 */
[----:B------:R-:W-:Y:S01]  /*4af0*/  FADD.FTZ R10, R186, R45 ;  /* 0x0000002dba0a7221 */ /* 0x000fe20000010000 */
[--C-:B------:R-:W-:Y:S01]  /*4b00*/  FFMA.FTZ R27, R27, UR10, -R9.reuse ;  /* 0x0000000a1b1b7c23 */ /* 0x100fe20008010809 */
[--C-:B------:R-:W-:Y:S01]  /*4b10*/  FFMA.FTZ R28, R28, UR10, -R9.reuse ;  /* 0x0000000a1c1c7c23 */ /* 0x100fe20008010809 */
[--C-:B------:R-:W-:Y:S01]  /*4b20*/  FFMA.FTZ R29, R29, UR10, -R9.reuse ;  /* 0x0000000a1d1d7c23 */ /* 0x100fe20008010809 */
[----:B------:R-:W-:Y:S01]  /*4b30*/  FADD.FTZ R45, R41, R10 ;  /* 0x0000000a292d7221 */ /* 0x000fe20000010000 */
[--C-:B------:R-:W-:Y:S01]  /*4b40*/  FFMA.FTZ R30, R30, UR10, -R9.reuse ;  /* 0x0000000a1e1e7c23 */ /* 0x100fe20008010809 */
[----:B------:R-:W-:Y:S01]  /*4b50*/  FFMA.FTZ R31, R31, UR10, -R9 ;  /* 0x0000000a1f1f7c23 */ /* 0x000fe20008010809 */
[----:B------:R-:W1:Y:S01]  /*4b60*/  MUFU.EX2 R13, R13 ;  /* 0x0000000d000d7308 */ /* 0x000e620000000800 */
[----:B------:R-:W-:Y:S01]  /*4b70*/  FADD.FTZ R50, R180, R45 ;  /* 0x0000002db4327221 */ /* 0x000fe20000010000 */
[--C-:B------:R-:W-:Y:S01]  /*4b80*/  FFMA.FTZ R32, R32, UR10, -R9.reuse ;  /* 0x0000000a20207c23 */ /* 0x100fe20008010809 */
[--C-:B------:R-:W-:Y:S01]  /*4b90*/  FFMA.FTZ R33, R33, UR10, -R9.reuse ;  /* 0x0000000a21217c23 */ /* 0x100fe20008010809 */
[--C-:B------:R-:W-:Y:S01]  /*4ba0*/  FFMA.FTZ R34, R34, UR10, -R9.reuse ;  /* 0x0000000a22227c23 */ /* 0x100fe20008010809 */
[----:B------:R-:W-:Y:S01]  /*4bb0*/  FADD.FTZ R50, R55, R50 ;  /* 0x0000003237327221 */ /* 0x000fe20000010000 */
[--C-:B------:R-:W-:Y:S01]  /*4bc0*/  FFMA.FTZ R0, R0, UR10, -R9.reuse ;  /* 0x0000000a00007c23 */ /* 0x100fe20008010809 */
[--C-:B------:R-:W-:Y:S01]  /*4bd0*/  FFMA.FTZ R36, R36, UR10, -R9.reuse ;  /* 0x0000000a24247c23 */ /* 0x100fe20008010809 */
[----:B------:R-:W2:Y:S01]  /*4be0*/  MUFU.EX2 R14, R14 ;  /* 0x0000000e000e7308 */ /* 0x000ea20000000800 */
[----:B0-----:R-:W-:Y:S01]  /*4bf0*/  FADD.FTZ R10, R57, R12 ;  /* 0x0000000c390a7221 */ /* 0x001fe20000010000 */
[----:B------:R-:W-:Y:S01]  /*4c00*/  FADD.FTZ R61, R53, R50 ;  /* 0x00000032353d7221 */ /* 0x000fe20000010000 */
[--C-:B------:R-:W-:Y:S01]  /*4c10*/  FFMA.FTZ R40, R40, UR10, -R9.reuse ;  /* 0x0000000a28287c23 */ /* 0x100fe20008010809 */
[--C-:B------:R-:W-:Y:S01]  /*4c20*/  FFMA.FTZ R38, R38, UR10, -R9.reuse ;  /* 0x0000000a26267c23 */ /* 0x100fe20008010809 */
[----:B------:R-:W-:Y:S01]  /*4c30*/  FFMA.FTZ R43, R43, UR10, -R9 ;  /* 0x0000000a2b2b7c23 */ /* 0x000fe20008010809 */
[----:B------:R-:W-:Y:S01]  /*4c40*/  FADD.FTZ R61, R182, R61 ;  /* 0x0000003db63d7221 */ /* 0x000fe20000010000 */
[----:B------:R-:W-:Y:S01]  /*4c50*/  FFMA.FTZ R9, R42, UR10, -R9 ;  /* 0x0000000a2a097c23 */ /* 0x000fe20008010809 */
[----:B------:R-:W0:Y:S01]  /*4c60*/  MUFU.EX2 R15, R15 ;  /* 0x0000000f000f7308 */ /* 0x000e220000000800 */
[----:B-1----:R-:W-:Y:S01]  /*4c70*/  FADD.FTZ R45, R13, R10 ;  /* 0x0000000a0d2d7221 */ /* 0x002fe20000010000 */
[----:B------:R-:W-:Y:S01]  /*4c80*/  FADD.FTZ R50, R48, R61 ;  /* 0x0000003d30327221 */ /* 0x000fe20000010000 */
[----:B------:R-:W-:-:S02]  /*4c90*/  PLOP3.LUT P2, PT, PT, PT, UP1, 0x40, 0x0 ;  /* 0x000000000000781c */ /* 0x000fc40003f4e818 */
[----:B------:R-:W-:Y:S01]  /*4ca0*/  F2FP.F16.F32.PACK_AB R184, R39, R184 ;  /* 0x000000b827b8723e */ /* 0x000fe200000000ff */
[----:B------:R-:W-:Y:S01]  /*4cb0*/  FADD.FTZ R61, R47, R50 ;  /* 0x000000322f3d7221 */ /* 0x000fe20000010000 */
[----:B------:R-:W-:Y:S01]  /*4cc0*/  F2FP.F16.F32.PACK_AB R186, R41, R186 ;  /* 0x000000ba29ba723e */ /* 0x000fe200000000ff */
[----:B------:R-:W1:Y:S01]  /*4cd0*/  MUFU.EX2 R20, R20 ;  /* 0x0000001400147308 */ /* 0x000e620000000800 */
[----:B--2---:R-:W-:Y:S01]  /*4ce0*/  FADD.FTZ R10, R14, R45 ;  /* 0x0000002d0e0a7221 */ /* 0x004fe20000010000 */
[----:B------:R-:W-:Y:S01]  /*4cf0*/  FADD.FTZ R50, R46, R61 ;  /* 0x0000003d2e327221 */ /* 0x000fe20000010000 */
[----:B------:R-:W-:Y:S02]  /*4d00*/  F2FP.F16.F32.PACK_AB R180, R55, R180 ;  /* 0x000000b437b4723e */ /* 0x000fe400000000ff */
[----:B------:R-:W-:Y:S02]  /*4d10*/  F2FP.F16.F32.PACK_AB R182, R182, R53 ;  /* 0x00000035b6b6723e */ /* 0x000fe400000000ff */
[----:B------:R-:W-:Y:S01]  /*4d20*/  F2FP.F16.F32.PACK_AB R178, R59, R46 ;  /* 0x0000002e3bb2723e */ /* 0x000fe200000000ff */
[----:B------:R-:W2:Y:S01]  /*4d30*/  MUFU.EX2 R21, R21 ;  /* 0x0000001500157308 */ /* 0x000ea20000000800 */
[----:B0-----:R-:W-:Y:S01]  /*4d40*/  FADD.FTZ R45, R15, R10 ;  /* 0x0000000a0f2d7221 */ /* 0x001fe20000010000 */
[----:B------:R-:W-:-:S02]  /*4d50*/  F2FP.F16.F32.PACK_AB R172, R49, R44 ;  /* 0x0000002c31ac723e */ /* 0x000fc400000000ff */
[----:B------:R-:W-:Y:S02]  /*4d60*/  F2FP.F16.F32.PACK_AB R189, R12, R57 ;  /* 0x000000390cbd723e */ /* 0x000fe400000000ff */
[----:B------:R-:W-:Y:S02]  /*4d70*/  F2FP.F16.F32.PACK_AB R191, R14, R13 ;  /* 0x0000000d0ebf723e */ /* 0x000fe400000000ff */
[----:B------:R-:W0:Y:S01]  /*4d80*/  MUFU.EX2 R24, R24 ;  /* 0x0000001800187308 */ /* 0x000e220000000800 */
[C---:B-1----:R-:W-:Y:S01]  /*4d90*/  FADD.FTZ R10, R20.reuse, R45 ;  /* 0x0000002d140a7221 */ /* 0x042fe20000010000 */
[----:B------:R-:W-:-:S06]  /*4da0*/  F2FP.F16.F32.PACK_AB R185, R20, R15 ;  /* 0x0000000f14b9723e */ /* 0x000fcc00000000ff */
[----:B------:R-:W1:Y:S01]  /*4db0*/  MUFU.EX2 R25, R25 ;  /* 0x0000001900197308 */ /* 0x000e620000000800 */
[----:B--2---:R-:W-:-:S07]  /*4dc0*/  FADD.FTZ R45, R21, R10 ;  /* 0x0000000a152d7221 */ /* 0x004fce0000010000 */
[----:B------:R-:W2:Y:S01]  /*4dd0*/  MUFU.EX2 R26, R26 ;  /* 0x0000001a001a7308 */ /* 0x000ea20000000800 */
[C---:B0-----:R-:W-:Y:S01]  /*4de0*/  FADD.FTZ R10, R24.reuse, R45 ;  /* 0x0000002d180a7221 */ /* 0x041fe20000010000 */
[----:B------:R-:W-:Y:S01]  /*4df0*/  FADD.FTZ R45, R59, R50 ;  /* 0x000000323b2d7221 */ /* 0x000fe20000010000 */
[----:B------:R-:W-:-:S03]  /*4e00*/  F2FP.F16.F32.PACK_AB R187, R24, R21 ;  /* 0x0000001518bb723e */ /* 0x000fc600000000ff */
[----:B------:R-:W-:Y:S02]  /*4e10*/  FADD.FTZ R42, R44, R45 ;  /* 0x0000002d2c2a7221 */ /* 0x000fe40000010000 */
[----:B------:R-:W0:Y:S01]  /*4e20*/  MUFU.EX2 R27, R27 ;  /* 0x0000001b001b7308 */ /* 0x000e220000000800 */
[----:B-1----:R-:W-:Y:S01]  /*4e30*/  FADD.FTZ R35, R25, R10 ;  /* 0x0000000a19237221 */ /* 0x002fe20000010000 */
[----:B------:R-:W-:-:S06]  /*4e40*/  FADD.FTZ R42, R49, R42 ;  /* 0x0000002a312a7221 */ /* 0x000fcc0000010000 */
[----:B------:R-:W1:Y:S01]  /*4e50*/  MUFU.EX2 R7, R7 ;  /* 0x0000000700077308 */ /* 0x000e620000000800 */
[C---:B--2---:R-:W-:Y:S01]  /*4e60*/  FADD.FTZ R10, R26.reuse, R35 ;  /* 0x000000231a0a7221 */ /* 0x044fe20000010000 */
[----:B------:R-:W-:-:S06]  /*4e70*/  F2FP.F16.F32.PACK_AB R181, R26, R25 ;  /* 0x000000191ab5723e */ /* 0x000fcc00000000ff */
[----:B------:R-:W2:Y:S01]  /*4e80*/  MUFU.EX2 R28, R28 ;  /* 0x0000001c001c7308 */ /* 0x000ea20000000800 */
[----:B0-----:R-:W-:-:S07]  /*4e90*/  FADD.FTZ R35, R27, R10 ;  /* 0x0000000a1b237221 */ /* 0x001fce0000010000 */
[----:B------:R-:W0:Y:S01]  /*4ea0*/  MUFU.EX2 R29, R29 ;  /* 0x0000001d001d7308 */ /* 0x000e220000000800 */
[----:B-1----:R-:W-:-:S04]  /*4eb0*/  FADD.FTZ R37, R7, R42 ;  /* 0x0000002a07257221 */ /* 0x002fc80000010000 */
[C---:B------:R-:W-:Y:S01]  /*4ec0*/  FADD.FTZ R42, R174.reuse, R37 ;  /* 0x00000025ae2a7221 */ /* 0x040fe20000010000 */
[----:B------:R-:W-:Y:S02]  /*4ed0*/  F2FP.F16.F32.PACK_AB R174, R174, R7 ;  /* 0x00000007aeae723e */ /* 0x000fe400000000ff */
[----:B------:R-:W1:Y:S01]  /*4ee0*/  MUFU.EX2 R51, R51 ;  /* 0x0000003300337308 */ /* 0x000e620000000800 */
[C---:B--2---:R-:W-:Y:S01]  /*4ef0*/  FADD.FTZ R10, R28.reuse, R35 ;  /* 0x000000231c0a7221 */ /* 0x044fe20000010000 */
[----:B------:R-:W-:-:S06]  /*4f00*/  F2FP.F16.F32.PACK_AB R183, R28, R27 ;  /* 0x0000001b1cb7723e */ /* 0x000fcc00000000ff */
[----:B------:R-:W2:Y:S01]  /*4f10*/  MUFU.EX2 R30, R30 ;  /* 0x0000001e001e7308 */ /* 0x000ea20000000800 */
[----:B0-----:R-:W-:-:S07]  /*4f20*/  FADD.FTZ R35, R29, R10 ;  /* 0x0000000a1d237221 */ /* 0x001fce0000010000 */
[----:B------:R-:W0:Y:S01]  /*4f30*/  MUFU.EX2 R8, R8 ;  /* 0x0000000800087308 */ /* 0x000e220000000800 */
[----:B-1----:R-:W-:-:S07]  /*4f40*/  FADD.FTZ R37, R51, R42 ;  /* 0x0000002a33257221 */ /* 0x002fce0000010000 */
[----:B------:R-:W1:Y:S01]  /*4f50*/  MUFU.EX2 R31, R31 ;  /* 0x0000001f001f7308 */ /* 0x000e620000000800 */
[C---:B--2---:R-:W-:Y:S01]  /*4f60*/  FADD.FTZ R10, R30.reuse, R35 ;  /* 0x000000231e0a7221 */ /* 0x044fe20000010000 */
[----:B------:R-:W-:-:S06]  /*4f70*/  F2FP.F16.F32.PACK_AB R177, R30, R29 ;  /* 0x0000001d1eb1723e */ /* 0x000fcc00000000ff */
[----:B------:R-:W2:Y:S01]  /*4f80*/  MUFU.EX2 R6, R6 ;  /* 0x0000000600067308 */ /* 0x000ea20000000800 */
[C---:B0-----:R-:W-:Y:S01]  /*4f90*/  FADD.FTZ R37, R8.reuse, R37 ;  /* 0x0000002508257221 */ /* 0x041fe20000010000 */
[----:B------:R-:W-:-:S06]  /*4fa0*/  F2FP.F16.F32.PACK_AB R168, R8, R51 ;  /* 0x0000003308a8723e */ /* 0x000fcc00000000ff */
[----:B------:R-:W0:Y:S01]  /*4fb0*/  MUFU.EX2 R32, R32 ;  /* 0x0000002000207308 */ /* 0x000e220000000800 */
[----:B-1----:R-:W-:-:S07]  /*4fc0*/  FADD.FTZ R7, R31, R10 ;  /* 0x0000000a1f077221 */ /* 0x002fce0000010000 */
[----:B------:R-:W1:Y:S01]  /*4fd0*/  MUFU.EX2 R11, R11 ;  /* 0x0000000b000b7308 */ /* 0x000e620000000800 */
[----:B--2---:R-:W-:-:S07]  /*4fe0*/  FADD.FTZ R10, R6, R37 ;  /* 0x00000025060a7221 */ /* 0x004fce0000010000 */
[----:B------:R-:W2:Y:S01]  /*4ff0*/  MUFU.EX2 R33, R33 ;  /* 0x0000002100217308 */ /* 0x000ea20000000800 */
[C---:B0-----:R-:W-:Y:S01]  /*5000*/  FADD.FTZ R8, R32.reuse, R7 ;  /* 0x0000000720087221 */ /* 0x041fe20000010000 */
[----:B------:R-:W-:-:S06]  /*5010*/  F2FP.F16.F32.PACK_AB R179, R32, R31 ;  /* 0x0000001f20b3723e */ /* 0x000fcc00000000ff */
[----:B------:R-:W0:Y:S01]  /*5020*/  MUFU.EX2 R34, R34 ;  /* 0x0000002200227308 */ /* 0x000e220000000800 */
[C---:B-1----:R-:W-:Y:S01]  /*5030*/  FADD.FTZ R7, R11.reuse, R10 ;  /* 0x0000000a0b077221 */ /* 0x042fe20000010000 */
[----:B------:R-:W-:-:S06]  /*5040*/  F2FP.F16.F32.PACK_AB R170, R11, R6 ;  /* 0x000000060baa723e */ /* 0x000fcc00000000ff */
[----:B------:R-:W1:Y:S01]  /*5050*/  MUFU.EX2 R0, R0 ;  /* 0x0000000000007308 */ /* 0x000e620000000800 */
[----:B--2---:R-:W-:-:S07]  /*5060*/  FADD.FTZ R11, R33, R8 ;  /* 0x00000008210b7221 */ /* 0x004fce0000010000 */
        /* <DEDUP_REMOVED lines=8> */
[----:B------:R-:W2:Y:S01]  /*50f0*/  MUFU.EX2 R43, R43 ;  /* 0x0000002b002b7308 */ /* 0x000ea20000000800 */
[----:B0-----:R-:W-:-:S07]  /*5100*/  FADD.FTZ R6, R40, R11 ;  /* 0x0000000b28067221 */ /* 0x001fce0000010000 */
[----:B------:R2:W0:Y:S01]  /*5110*/  MUFU.EX2 R8, R9 ;  /* 0x0000000900087308 */ /* 0x0004220000000800 */
[C---:B-1----:R-:W-:Y:S01]  /*5120*/  FADD.FTZ R6, R169.reuse, R6 ;  /* 0x00000006a9067221 */ /* 0x042fe20000010000 */
[----:B------:R-:W-:-:S03]  /*5130*/  F2FP.F16.F32.PACK_AB R169, R169, R40 ;  /* 0x00000028a9a9723e */ /* 0x000fc600000000ff */
[----:B--2---:R-:W-:-:S04]  /*5140*/  FADD.FTZ R9, R43, R6 ;  /* 0x000000062b097221 */ /* 0x004fc80000010000 */
[C---:B0-----:R-:W-:Y:S01]  /*5150*/  FADD.FTZ R6, R8.reuse, R9 ;  /* 0x0000000908067221 */ /* 0x041fe20000010000 */
[----:B------:R-:W-:Y:S01]  /*5160*/  F2FP.F16.F32.PACK_AB R171, R8, R43 ;  /* 0x0000002b08ab723e */ /* 0x000fe200000000ff */
[----:B------:R-:W-:Y:S01]  /*5170*/  VIADD R8, R80, 0xfffffffe ;  /* 0xfffffffe50087836 */ /* 0x000fe20000000000 */
        /* <DEDUP_REMOVED lines=11> */
.L_x_1171:
[----:B------:R-:W-:-:S11]  /*5230*/  UISETP.NE.AND UP2, UPT, UR5, 0x1, UPT ;  /* 0x000000010500788c */ /* 0x000fd6000bf45270 */
[----:B------:R-:W-:Y:S02]  /*5240*/  @UP2 ULDC.64 UR6, c[0x0][0x9e8] ;  /* 0x00027a0000062ab9 */ /* 0x000fe40000000a00 */
[----:B------:R-:W-:-:S04]  /*5250*/  UIMAD.WIDE.U32 UR14, UR11, UR6, URZ ;  /* 0x000000060b0e72a5 */ /* 0x000fc8000f8e003f */
[----:B------:R-:W-:-:S12]  /*5260*/  @UP2 USHF.R.U32.HI UR11, URZ, UR7, UR15 ;  /* 0x000000073f0b2299 */ /* 0x000fd8000801160f */
.L_x_1172:
[----:B------:R-:W-:-:S04]  /*5270*/  UIMAD UR5, UR11, UR5, UR5 ;  /* 0x000000050b0572a4 */ /* 0x000fc8000f8e0205 */
[----:B------:R-:W-:-:S04]  /*5280*/  UISETP.LT.AND UP2, UPT, UR4, UR5, UPT ;  /* 0x000000050400728c */ /* 0x000fc8000bf41270 */
[----:B------:R-:W-:-:S12]  /*5290*/  USEL UR4, UR4, UR5, UP2 ;  /* 0x0000000504047287 */ /* 0x000fd80009000000 */
.L_x_1170:
[----:B------:R-:W-:Y:S01]  /*52a0*/  R2UR UR6, R192 ;  /* 0x00000000c00672ca */ /* 0x000fe200000e0000 */
[----:B------:R-:W-:Y:S01]  /*52b0*/  UIMAD.WIDE UR4, UR4, 0x2aaaaaab, URZ ;  /* 0x2aaaaaab040478a5 */ /* 0x000fe2000f8e023f */
[----:B------:R-:W-:Y:S01]  /*52c0*/  IMAD.MOV.U32 R0, RZ, RZ, 0x3f800000 ;  /* 0x3f800000ff007424 */ /* 0x000fe200078e00ff */
[----:B------:R-:W-:Y:S01]  /*52d0*/  CS2R R118, SRZ ;  /* 0x0000000000767805 */ /* 0x000fe2000001ff00 */
        /* <DEDUP_REMOVED lines=15> */
[----:B------:R-:W-:Y:S02]  /*53d0*/  CS2R R96, SRZ ;  /* 0x0000000000607805 */ /* 0x000fe4000001ff00 */
[----:B------:R-:W-:Y:S02]  /*53e0*/  CS2R R94, SRZ ;  /* 0x00000000005e7805 */ /* 0x000fe4000001ff00 */
[----:B------:R-:W-:Y:S02]  /*53f0*/  CS2R R92, SRZ ;  /* 0x00000000005c7805 */ /* 0x000fe4000001ff00 */
[----:B------:R-:W-:Y:S02]  /*5400*/  CS2R R90, SRZ ;  /* 0x00000000005a7805 */ /* 0x000fe4000001ff00 */
[----:B------:R-:W-:Y:S02]  /*5410*/  ISETP.GE.AND P2, PT, R8, UR50, PT ;  /* 0x0000003208007c0c */ /* 0x000fe4000bf46270 */
        /* <DEDUP_REMOVED lines=33> */
[----:B------:R-:W-:Y:S06]  /*5630*/  @!P2 BRA `(.L_x_1173) ;  /* 0x0000003400c0a947 */ /* 0x000fec0003800000 */
[----:B------:R-:W-:Y:S01]  /*5640*/  IMAD.MOV.U32 R0, RZ, RZ, 0x3f800000 ;  /* 0x3f800000ff007424 */ /* 0x000fe200078e00ff */
[----:B------:R-:W-:Y:S01]  /*5650*/  ULDC UR51, c[0x0][0x9e4] ;  /* 0x0002790000337ab9 */ /* 0x000fe20000000800 */
[----:B------:R-:W-:Y:S01]  /*5660*/  IMAD.MOV.U32 R119, RZ, RZ, RZ ;  /* 0x000000ffff777224 */ /* 0x000fe200078e00ff */
[----:B------:R-:W-:Y:S01]  /*5670*/  ULDC UR4, c[0x0][0x9d8] ;  /* 0x0002760000047ab9 */ /* 0x000fe20000000800 */
[----:B------:R-:W-:Y:S01]  /*5680*/  ULDC UR55, c[0x0][0x988] ;  /* 0x0002620000377ab9 */ /* 0x000fe20000000800 */
[----:B------:R-:W-:-:S05]  /*5690*/  ULDC UR58, c[0x0][0x9e0] ;  /* 0x00027800003a7ab9 */ /* 0x000fca0000000800 */
.L_x_1190:
[----:B------:R-:W-:-:S04]  /*56a0*/  UIADD3 UR5, UR37, 0x1, URZ ;  /* 0x0000000125057890 */ /* 0x000fc8000fffe03f */
[----:B------:R-:W-:-:S04]  /*56b0*/  UISETP.NE.AND UP2, UPT, UR5, 0x2, UPT ;  /* 0x000000020500788c */ /* 0x000fc8000bf45270 */
[----:B------:R-:W-:Y:S02]  /*56c0*/  USEL UR39, URZ, 0x1, UP2 ;  /* 0x000000013f277887 */ /* 0x000fe40009000000 */
[----:B------:R-:W-:Y:S02]  /*56d0*/  USEL UR5, UR5, URZ, UP2 ;  /* 0x0000003f05057287 */ /* 0x000fe40009000000 */
[----:B------:R-:W-:Y:S01]  /*56e0*/  ULOP3.LUT UR39, UR36, UR39, URZ, 0x3c, !UPT ;  /* 0x0000002724277292 */ /* 0x000fe2000f8e3c3f */
[----:B------:R-:W-:Y:S11]  /*56f0*/  @!P0 BRA `(.L_x_1174) ;  /* 0x0000000000048947 */ /* 0x000ff60003800000 */
[----:B------:R-:W-:Y:S01]  /*5700*/  BPT.TRAP 0x1 ;  /* 0x000000040000795c */ /* 0x000fe20000300000 */
.L_x_1174:
[----:B------:R-:W-:Y:S01]  /*5710*/  ULEA UR7, UR5, UR38, 0x3 ;  /* 0x0000002605077291 */ /* 0x000fe2000f8e183f */
[----:B------:R-:W-:-:S05]  /*5720*/  IMAD.U32 R9, RZ, RZ, UR39 ;  /* 0x00000027ff097e24 */ /* 0x000fca000f8e00ff */
[----:B------:R-:W-:-:S04]  /*5730*/  SHF.L.U32 R9, R9, 0x1f, RZ ;  /* 0x0000001f09097819 */ /* 0x000fc800000006ff */
[----:B------:R0:W1:Y:S01]  /*5740*/  SYNCS.PHASECHK.TRANS64.TRYWAIT P2, [UR7+0x30830], R9 ;  /* 0x03083009ff0075a7 */ /* 0x0000620008040147 */
[----:B------:R-:W-:Y:S05]  /*5750*/  @!P0 BRA `(.L_x_1175) ;  /* 0x0000000000048947 */ /* 0x000fea0003800000 */
[----:B------:R-:W-:Y:S01]  /*5760*/  BPT.TRAP 0x1 ;  /* 0x000000040000795c */ /* 0x000fe20000300000 */
.L_x_1175:
[-C--:B------:R-:W-:Y:S01]  /*5770*/  FMUL.FTZ R24, R24, R12.reuse ;  /* 0x0000000c18187220 */ /* 0x080fe20000410000 */
[----:B------:R-:W-:Y:S01]  /*5780*/  FMUL.FTZ R25, R25, R12 ;  /* 0x0000000c19197220 */ /* 0x000fe20000410000 */
[----:B-1----:R-:W-:Y:S06]  /*5790*/  @P2 BRA `(.L_x_1176) ;  /* 0x0000000000082947 */ /* 0x002fec0003800000 */
[----:B------:R-:W1:Y:S02]  /*57a0*/  SYNCS.PHASECHK.TRANS64.TRYWAIT P2, [UR7+0x30830], R9 ;  /* 0x03083009ff0075a7 */ /* 0x000e640008040147 */
[----:B-1----:R-:W-:Y:S05]  /*57b0*/  @!P2 BRA `(.L_x_1177) ;  /* 0x0000015c0044a947 */ /* 0x002fea0003800000 */
.L_x_1176:
        /* <DEDUP_REMOVED lines=18> */
[----:B------:R-:W-:Y:S01]  /*58e0*/  UMOV UR44, UR56 ;  /* 0x00000038002c7c82 */ /* 0x000fe20008000000 */
[----:B------:R-:W-:Y:S01]  /*58f0*/  UMOV UR45, UR57 ;  /* 0x00000039002d7c82 */ /* 0x000fe20008000000 */
        /* <DEDUP_REMOVED lines=102> */
[----:B------:R-:W-:Y:S02]  /*5f60*/  FMUL.FTZ R119, R119, R0 ;  /* 0x0000000077777220 */ /* 0x000fe40000410000 */
[----:B------:R-:W-:Y:S01]  /*5f70*/  HGMMA.64x96x16.F32 R120, gdesc[UR44], R120, gsb0 ;  /* 0x016000002c7879f0 */ /* 0x000fe20008000878 */
[----:B------:R-:W-:Y:S01]  /*5f80*/  UIADD3 UR46, UR6, 0x4, URZ ;  /* 0x00000004062e7890 */ /* 0x000fe2000fffe03f */
[----:B------:R-:W-:Y:S01]  /*5f90*/  UMOV UR44, UR52 ;  /* 0x00000034002c7c82 */ /* 0x000fe20008000000 */
[----:B------:R-:W-:Y:S01]  /*5fa0*/  UMOV UR45, UR53 ;  /* 0x00000035002d7c82 */ /* 0x000fe20008000000 */
[----:B------:R-:W-:Y:S01]  /*5fb0*/  UMOV UR47, 0x40000040 ;  /* 0x40000040002f7882 */ /* 0x000fe20000000000 */
[----:B------:R-:W-:-:S02]  /*5fc0*/  WARPGROUP.DEPBAR.LE gsb0, 0x0 ;  /* 0x00008000000079c5 */ /* 0x000fc40000010000 */
        /* <DEDUP_REMOVED lines=36> */
.L_x_1178:
[----:B------:R-:W-:Y:S01]  /*6210*/  ULEA UR6, UR37, UR38, 0x3 ;  /* 0x0000002625067291 */ /* 0x000fe2000f8e183f */
[----:B------:R-:W-:-:S05]  /*6220*/  IMAD.U32 R0, RZ, RZ, UR36 ;  /* 0x00000024ff007e24 */ /* 0x000fca000f8e00ff */
[----:B------:R-:W-:-:S04]  /*6230*/  SHF.L.U32 R0, R0, 0x1f, RZ ;  /* 0x0000001f00007819 */ /* 0x000fc800000006ff */
[----:B------:R2:W3:Y:S01]  /*6240*/  SYNCS.PHASECHK.TRANS64.TRYWAIT P2, [UR6+0x30850], R0 ;  /* 0x03085000ff0075a7 */ /* 0x0004e20008040146 */
[----:B------:R-:W-:Y:S05]  /*6250*/  @!P0 BRA `(.L_x_1179) ;  /* 0x0000000000048947 */ /* 0x000fea0003800000 */
[----:B------:R-:W-:Y:S01]  /*6260*/  BPT.TRAP 0x1 ;  /* 0x000000040000795c */ /* 0x000fe20000300000 */
.L_x_1179:
[----:B---3--:R-:W-:Y:S05]  /*6270*/  @P2 BRA `(.L_x_1180) ;  /* 0x0000000000082947 */ /* 0x008fea0003800000 */
[----:B------:R-:W3:Y:S02]  /*6280*/  SYNCS.PHASECHK.TRANS64.TRYWAIT P2, [UR6+0x30850], R0 ;  /* 0x03085000ff0075a7 */ /* 0x000ee40008040146 */
[----:B---3--:R-:W-:Y:S05]  /*6290*/  @!P2 BRA `(.L_x_1181) ;  /* 0x0000015000a4a947 */ /* 0x008fea0003800000 */
.L_x_1180:
[----:B------:R-:W-:Y:S01]  /*62a0*/  UIADD3 UR10, UR38, 0x400, URZ ;  /* 0x00000400260a7890 */ /* 0x000fe2000fffe03f */
[----:B------:R-:W-:Y:S01]  /*62b0*/  WARPGROUP.ARRIVE ;  /* 0x00000000000079c5 */ /* 0x000fe20000000000 */
[----:B------:R-:W-:Y:S01]  /*62c0*/  UMOV UR11, 0x40000040 ;  /* 0x40000040000b7882 */ /* 0x000fe20000000000 */
[----:B------:R-:W-:Y:S01]  /*62d0*/  PLOP3.LUT P2, PT, PT, PT, UP0, 0x80, 0x0 ;  /* 0x000000000000781c */ /* 0x000fe20003f4f008 */
[----:B------:R-:W-:Y:S01]  /*62e0*/  USHF.R.U32.HI UR10, URZ, 0x4, UR10 ;  /* 0x000000043f0a7899 */ /* 0x000fe2000801160a */
[----:B0-2---:R-:W-:Y:S01]  /*62f0*/  FMUL.FTZ R0, R122, UR4 ;  /* 0x000000047a007c20 */ /* 0x005fe20008410000 */
[----:B------:R-:W-:Y:S01]  /*6300*/  FMUL.FTZ R122, R128, UR4 ;  /* 0x00000004807a7c20 */ /* 0x000fe20008410000 */
[----:B------:R-:W-:Y:S01]  /*6310*/  FMUL.FTZ R128, R138, UR4 ;  /* 0x000000048a807c20 */ /* 0x000fe20008410000 */
[----:B------:R-:W-:Y:S01]  /*6320*/  ULOP3.LUT UR10, UR10, 0x3fff, URZ, 0xc0, !UPT ;  /* 0x00003fff0a0a7892 */ /* 0x000fe2000f8ec03f */
[----:B------:R-:W-:Y:S01]  /*6330*/  PLOP3.LUT P3, PT, PT, PT, UP0, 0x80, 0x0 ;  /* 0x000000000000781c */ /* 0x000fe20003f6f008 */
[----:B------:R-:W-:Y:S01]  /*6340*/  FMUL.FTZ R138, R144, UR4 ;  /* 0x00000004908a7c20 */ /* 0x000fe20008410000 */
[----:B------:R-:W-:Y:S01]  /*6350*/  FMUL.FTZ R144, R154, UR4 ;  /* 0x000000049a907c20 */ /* 0x000fe20008410000 */
[----:B------:R-:W-:Y:S01]  /*6360*/  ULOP3.LUT UR10, UR10, 0x3000000, URZ, 0xfc, !UPT ;  /* 0x030000000a0a7892 */ /* 0x000fe2000f8efc3f */
[----:B------:R-:W-:Y:S01]  /*6370*/  FMUL.FTZ R154, R160, UR4 ;  /* 0x00000004a09a7c20 */ /* 0x000fe20008410000 */
[----:B------:R-:W-:-:S02]  /*6380*/  VIADD R160, R23, UR60 ;  /* 0x0000003c17a07c36 */ /* 0x000fc40008000000 */
[----:B------:R-:W-:Y:S01]  /*6390*/  FMUL.FTZ R12, R120, UR4 ;  /* 0x00000004780c7c20 */ /* 0x000fe20008410000 */
[----:B------:R-:W-:Y:S01]  /*63a0*/  UIMAD UR14, UR37, 0x900, UR10 ;  /* 0x00000900250e78a4 */ /* 0x000fe2000f8e020a */
[----:B-1----:R-:W-:Y:S01]  /*63b0*/  FMUL.FTZ R9, R123, UR4 ;  /* 0x000000047b097c20 */ /* 0x002fe20008410000 */
        /* <DEDUP_REMOVED lines=43> */
[----:B------:R-:W-:-:S02]  /*6670*/  IMAD R162, R8, -0x60, RZ ;  /* 0xffffffa008a27824 */ /* 0x000fc400078e02ff */
[----:B------:R-:W-:Y:S01]  /*6680*/  FMUL.FTZ R158, R167, UR4 ;  /* 0x00000004a79e7c20 */ /* 0x000fe20008410000 */
[----:B------:R-:W0:Y:S01]  /*6690*/  MUFU.TANH R12, R12 ;  /* 0x0000000c000c7308 */ /* 0x000e220000002400 */
[----:B------:R-:W-:-:S07]  /*66a0*/  IMAD.IADD R157, R162, 0x1, -R19 ;  /* 0x00000001a29d7824 */ /* 0x000fce00078e0a13 */
        /* <DEDUP_REMOVED lines=70> */
[----:B------:R-:W-:Y:S02]  /*6b10*/  @UP0 ULDC UR10, c[0x0][0x44c] ;  /* 0x00011300000a0ab9 */ /* 0x000fe40000000800 */
[----:B------:R-:W-:Y:S01]  /*6b20*/  @P2 IMAD.HI.U32 R10, R160, UR10, RZ ;  /* 0x0000000aa00a2c27 */ /* 0x000fe2000f8e00ff */
[----:B------:R-:W-:Y:S01]  /*6b30*/  @UP0 ULDC UR10, c[0x0][0x450] ;  /* 0x00011400000a0ab9 */ /* 0x000fe20000000800 */
[----:B------:R-:W-:-:S03]  /*6b40*/  PLOP3.LUT P2, PT, PT, PT, UP1, 0x40, 0x0 ;  /* 0x000000000000781c */ /* 0x000fc60003f4e818 */
[----:B------:R-:W-:Y:S01]  /*6b50*/  @P3 SHF.R.U32.HI R160, RZ, UR10, R10 ;  /* 0x0000000affa03c19 */ /* 0x000fe2000801160a */
[----:B------:R-:W-:-:S04]  /*6b60*/  IMAD.U32 R10, RZ, RZ, UR7 ;  /* 0x00000007ff0a7e24 */ /* 0x000fc8000f8e00ff */
[----:B------:R-:W5:Y:S01]  /*6b70*/  SHFL.IDX PT, R11, R160, RZ, 0x1c1f ;  /* 0x001c1fffa00b7589 */ /* 0x000f6200000e0000 */
[----:B------:R-:W-:-:S05]  /*6b80*/  @!P1 VIADD R10, R10, 0x30840 ;  /* 0x000308400a0a9836 */ /* 0x000fca0000000000 */
[----:B------:R-:W-:Y:S01]  /*6b90*/  @!P1 PRMT R10, RZ, 0x654, R10 ;  /* 0x00000654ff0a9816 */ /* 0x000fe2000000000a */
[----:B------:R-:W-:-:S03]  /*6ba0*/  WARPGROUP.DEPBAR.LE gsb0, 0x0 ;  /* 0x00008000000079c5 */ /* 0x000fc60000010000 */
[----:B------:R1:W-:Y:S02]  /*6bb0*/  @!P1 SYNCS.ARRIVE.TRANS64.RED.A1T0 RZ, [R10+URZ], RZ ;  /* 0x000000ff0aff99a7 */ /* 0x0003e4000810043f */
[----:B-1----:R-:W-:-:S04]  /*6bc0*/  IADD3 R10, -R19, 0x1, R162 ;  /* 0x00000001130a7810 */ /* 0x002fc80007ffe1a2 */
[----:B------:R-:W-:-:S05]  /*6bd0*/  IADD3 R10, -R17, R10, R16 ;  /* 0x0000000a110a7210 */ /* 0x000fca0007ffe110 */
[C---:B------:R-:W-:Y:S02]  /*6be0*/  VIADD R166, R10.reuse, UR58 ;  /* 0x0000003a0aa67c36 */ /* 0x040fe40008000000 */
[----:B------:R-:W-:Y:S02]  /*6bf0*/  VIADD R165, R10, UR54 ;  /* 0x000000360aa57c36 */ /* 0x000fe40008000000 */
[--C-:B-----5:R-:W-:Y:S02]  /*6c00*/  IMAD.IADD R164, R166, 0x1, R11.reuse ;  /* 0x00000001a6a47824 */ /* 0x120fe400078e020b */
[----:B------:R-:W-:Y:S01]  /*6c10*/  IMAD.IADD R163, R165, 0x1, R11 ;  /* 0x00000001a5a37824 */ /* 0x000fe200078e020b */
[----:B0-234-:R-:W-:Y:S06]  /*6c20*/  @P2 BRA `(.L_x_1182) ;  /* 0x0000000000542947 */ /* 0x01dfec0003800000 */
[----:B------:R-:W-:Y:S01]  /*6c30*/  IADD3 R167, -R17, R16, R11 ;  /* 0x0000001011a77210 */ /* 0x000fe20007ffe10b */
[----:B------:R-:W-:Y:S03]  /*6c40*/  BSSY B0, `(.L_x_1183) ;  /* 0x0000010000007945 */ /* 0x000fe60003800000 */
        /* <DEDUP_REMOVED lines=10> */
.L_x_1184:
[----:B------:R-:W-:-:S05]  /*6cf0*/  IMAD.U32 R168, RZ, RZ, UR51 ;  /* 0x00000033ffa87e24 */ /* 0x000fca000f8e00ff */
[----:B------:R-:W-:-:S13]  /*6d00*/  ISETP.NE.AND P2, PT, R168, 0x1, PT ;  /* 0x00000001a800780c */ /* 0x000fda0003f45270 */
[----:B------:R-:W0:Y:S02]  /*6d10*/  @P2 LDC.64 R10, c[0x0][0x9e8] ;  /* 0x00027a00ff0a2b82 */ /* 0x000e240000000a00 */
[----:B0-----:R-:W-:-:S05]  /*6d20*/  @P2 IMAD.HI.U32 R10, R167, R10, RZ ;  /* 0x0000000aa70a2227 */ /* 0x001fca00078e00ff */
[----:B------:R-:W-:-:S07]  /*6d30*/  @P2 SHF.R.U32.HI R167, RZ, R11, R10 ;  /* 0x0000000bffa72219 */ /* 0x000fce000001160a */
.L_x_1185:
[----:B------:R-:W-:Y:S05]  /*6d40*/  BSYNC B0 ;  /* 0x0000000000007941 */ /* 0x000fea0003800000 */
.L_x_1183:
[----:B------:R-:W-:-:S05]  /*6d50*/  IMAD R167, R167, R168, R157 ;  /* 0x000000a8a7a77224 */ /* 0x000fca00078e029d */
[----:B------:R-:W-:Y:S02]  /*6d60*/  VIADDMNMX R164, R167, R168, R164, PT ;  /* 0x000000a8a7a47246 */ /* 0x000fe400038001a4 */
[----:B------:R-:W-:-:S07]  /*6d70*/  VIMNMX R163, R163, R167, !PT ;  /* 0x000000a7a3a37248 */ /* 0x000fce0007fe0100 */
.L_x_1182:
[C---:B------:R-:W-:Y:S01]  /*6d80*/  ISETP.GE.AND P2, PT, R162.reuse, 0x2, PT ;  /* 0x00000002a200780c */ /* 0x040fe20003f46270 */
[----:B------:R-:W0:Y:S01]  /*6d90*/  SHFL.IDX PT, R160, R160, 0x1, 0x1c1f ;  /* 0x003c1f00a0a07f89 */ /* 0x000e2200000e0000 */
[C---:B------:R-:W-:Y:S02]  /*6da0*/  ISETP.GE.AND P6, PT, R162.reuse, 0xa, PT ;  /* 0x0000000aa200780c */ /* 0x040fe40003fc6270 */
[----:B------:R-:W-:Y:S02]  /*6db0*/  ISETP.GT.AND P4, PT, R163, 0x1, !P2 ;  /* 0x00000001a300780c */ /* 0x000fe40005784270 */
[----:B------:R-:W-:Y:S02]  /*6dc0*/  ISETP.GE.AND P3, PT, R162, 0x9, PT ;  /* 0x00000009a200780c */ /* 0x000fe40003f66270 */
[----:B------:R-:W-:Y:S02]  /*6dd0*/  ISETP.LT.OR P4, PT, R164, 0x2, P4 ;  /* 0x00000002a400780c */ /* 0x000fe40002781670 */
[----:B------:R-:W-:-:S02]  /*6de0*/  LOP3.LUT R18, R18, 0xfffffffb, RZ, 0xc0, !PT ;  /* 0xfffffffb12127812 */ /* 0x000fc400078ec0ff */
[----:B------:R-:W-:Y:S02]  /*6df0*/  FSEL R13, R13, -INF , !P4 ;  /* 0xff8000000d0d7808 */ /* 0x000fe40006000000 */
[C---:B------:R-:W-:Y:S02]  /*6e00*/  ISETP.GT.AND P5, PT, R163.reuse, 0x8, !P3 ;  /* 0x00000008a300780c */ /* 0x040fe40005fa4270 */
[----:B------:R-:W-:Y:S02]  /*6e10*/  @P6 LOP3.LUT R18, R18, 0x4, RZ, 0xfc, !PT ;  /* 0x0000000412126812 */ /* 0x000fe400078efcff */
[----:B------:R-:W-:Y:S02]  /*6e20*/  ISETP.GT.AND P4, PT, R163, 0x9, !P6 ;  /* 0x00000009a300780c */ /* 0x000fe40007784270 */
[----:B------:R-:W-:Y:S02]  /*6e30*/  ISETP.GE.AND P6, PT, R162, 0x11, PT ;  /* 0x00000011a200780c */ /* 0x000fe40003fc6270 */
[----:B------:R-:W-:-:S02]  /*6e40*/  ISETP.LT.OR P5, PT, R164, 0x9, P5 ;  /* 0x00000009a400780c */ /* 0x000fc40002fa1670 */
[----:B------:R-:W-:Y:S01]  /*6e50*/  ISETP.LT.OR P4, PT, R164, 0xa, P4 ;  /* 0x0000000aa400780c */ /* 0x000fe20002781670 */
[--C-:B0-----:R-:W-:Y:S01]  /*6e60*/  IMAD.IADD R166, R166, 0x1, R160.reuse ;  /* 0x00000001a6a67824 */ /* 0x101fe200078e02a0 */
[----:B------:R-:W-:Y:S01]  /*6e70*/  FSEL R20, R20, -INF , !P5 ;  /* 0xff80000014147808 */ /* 0x000fe20006800000 */
[----:B------:R-:W-:Y:S01]  /*6e80*/  IMAD.IADD R165, R165, 0x1, R160 ;  /* 0x00000001a5a57824 */ /* 0x000fe200078e02a0 */
[----:B------:R-:W-:Y:S02]  /*6e90*/  ISETP.GE.AND P5, PT, R162, 0x12, PT ;  /* 0x00000012a200780c */ /* 0x000fe40003fa6270 */
[----:B------:R-:W-:Y:S02]  /*6ea0*/  LOP3.LUT R18, R18, 0xfffffff7, RZ, 0xc0, !PT ;  /* 0xfffffff712127812 */ /* 0x000fe400078ec0ff */
[----:B------:R-:W-:Y:S02]  /*6eb0*/  FSEL R21, R21, -INF , !P4 ;  /* 0xff80000015157808 */ /* 0x000fe40006000000 */
[----:B------:R-:W-:-:S02]  /*6ec0*/  ISETP.GT.AND P4, PT, R163, 0x10, !P6 ;  /* 0x00000010a300780c */ /* 0x000fc40007784270 */
[----:B------:R-:W-:Y:S02]  /*6ed0*/  @P6 LOP3.LUT R18, R18, 0x8, RZ, 0xfc, !PT ;  /* 0x0000000812126812 */ /* 0x000fe400078efcff */
[----:B------:R-:W-:Y:S02]  /*6ee0*/  ISETP.LT.OR P4, PT, R164, 0x11, P4 ;  /* 0x00000011a400780c */ /* 0x000fe40002781670 */
[----:B------:R-:W-:Y:S02]  /*6ef0*/  LOP3.LUT R18, R18, 0xfff7ffff, RZ, 0xc0, !PT ;  /* 0xfff7ffff12127812 */ /* 0x000fe400078ec0ff */
[----:B------:R-:W-:Y:S02]  /*6f00*/  FSEL R122, R122, -INF , !P4 ;  /* 0xff8000007a7a7808 */ /* 0x000fe40006000000 */
[----:B------:R-:W-:Y:S02]  /*6f10*/  @P5 LOP3.LUT R18, R18, 0x80000, RZ, 0xfc, !PT ;  /* 0x0008000012125812 */ /* 0x000fe400078efcff */
[----:B------:R-:W-:-:S02]  /*6f20*/  ISETP.GT.AND P4, PT, R163, 0x11, !P5 ;  /* 0x00000011a300780c */ /* 0x000fc40006f84270 */
[----:B------:R-:W-:Y:S02]  /*6f30*/  ISETP.GE.AND P5, PT, R162, 0x19, PT ;  /* 0x00000019a200780c */ /* 0x000fe40003fa6270 */
[----:B------:R-:W-:Y:S02]  /*6f40*/  ISETP.LT.OR P4, PT, R164, 0x12, P4 ;  /* 0x00000012a400780c */ /* 0x000fe40002781670 */
[----:B------:R-:W-:Y:S02]  /*6f50*/  LOP3.LUT R18, R18, 0xfffbffff, RZ, 0xc0, !PT ;  /* 0xfffbffff12127812 */ /* 0x000fe400078ec0ff */
[----:B------:R-:W-:Y:S02]  /*6f60*/  FSEL R123, R123, -INF , !P4 ;  /* 0xff8000007b7b7808 */ /* 0x000fe40006000000 */
[----:B------:R-:W-:-:S04]  /*6f70*/  ISETP.GT.AND P4, PT, R163, 0x18, !P5 ;  /* 0x00000018a300780c */ /* 0x000fc80006f84270 */
[----:B------:R-:W-:Y:S02]  /*6f80*/  ISETP.LT.OR P4, PT, R164, 0x19, P4 ;  /* 0x00000019a400780c */ /* 0x000fe40002781670 */
[----:B------:R-:W-:Y:S02]  /*6f90*/  @P5 LOP3.LUT R18, R18, 0x40000, RZ, 0xfc, !PT ;  /* 0x0004000012125812 */ /* 0x000fe400078efcff */
[----:B------:R-:W-:Y:S02]  /*6fa0*/  ISETP.GE.AND P5, PT, R162, 0x1a, PT ;  /* 0x0000001aa200780c */ /* 0x000fe40003fa6270 */
[----:B------:R-:W-:Y:S02]  /*6fb0*/  LOP3.LUT R18, R18, 0xfffdffff, RZ, 0xc0, !PT ;  /* 0xfffdffff12127812 */ /* 0x000fe400078ec0ff */
[----:B------:R-:W-:Y:S02]  /*6fc0*/  FSEL R126, R126, -INF , !P4 ;  /* 0xff8000007e7e7808 */ /* 0x000fe40006000000 */
[----:B------:R-:W-:-:S04]  /*6fd0*/  ISETP.GT.AND P4, PT, R163, 0x19, !P5 ;  /* 0x00000019a300780c */ /* 0x000fc80006f84270 */
[----:B------:R-:W-:-:S03]  /*6fe0*/  ISETP.LT.OR P4, PT, R164, 0x1a, P4 ;  /* 0x0000001aa400780c */ /* 0x000fc60002781670 */
        /* <DEDUP_REMOVED lines=68> */
[----:B------:R-:W-:Y:S02]  /*7430*/  FSEL R150, R150, -INF , !P4 ;  /* 0xff80000096967808 */ /* 0x000fe40006000000 */
[----:B------:R-:W-:Y:S02]  /*7440*/  LOP3.LUT R18, R18, 0xffffffdf, RZ, 0xc0, !PT ;  /* 0xffffffdf12127812 */ /* 0x000fe400078ec0ff */
[----:B------:R-:W-:-:S04]  /*7450*/  ISETP.GT.AND P4, PT, R163, 0x49, !P5 ;  /* 0x00000049a300780c */ /* 0x000fc80006f84270 */
[----:B------:R-:W-:-:S03]  /*7460*/  ISETP.LT.OR P4, PT, R164, 0x4a, P4 ;  /* 0x0000004aa400780c */ /* 0x000fc60002781670 */
[----:B------:R-:W-:Y:S02]  /*7470*/  @P5 LOP3.LUT R18, R18, 0x20, RZ, 0xfc, !PT ;  /* 0x0000002012125812 */ /* 0x000fe400078efcff */
[----:B------:R-:W-:Y:S02]  /*7480*/  ISETP.GE.AND P5, PT, R162, 0x51, PT ;  /* 0x00000051a200780c */ /* 0x000fe40003fa6270 */
[----:B------:R-:W-:Y:S02]  /*7490*/  FSEL R151, R151, -INF , !P4 ;  /* 0xff80000097977808 */ /* 0x000fe40006000000 */
[----:B------:R-:W-:Y:S02]  /*74a0*/  ISETP.GT.AND P4, PT, R163, 0x50, !P5 ;  /* 0x00000050a300780c */ /* 0x000fe40006f84270 */
[----:B------:R-:W-:Y:S02]  /*74b0*/  LOP3.LUT R18, R18, 0xffffffef, RZ, 0xc0, !PT ;  /* 0xffffffef12127812 */ /* 0x000fe400078ec0ff */
[----:B------:R-:W-:-:S04]  /*74c0*/  ISETP.LT.OR P4, PT, R164, 0x51, P4 ;  /* 0x00000051a400780c */ /* 0x000fc80002781670 */
[----:B------:R-:W-:Y:S02]  /*74d0*/  FSEL R154, R154, -INF , !P4 ;  /* 0xff8000009a9a7808 */ /* 0x000fe40006000000 */
[----:B------:R-:W-:Y:S02]  /*74e0*/  ISETP.GE.AND P4, PT, R162, 0x52, PT ;  /* 0x00000052a200780c */ /* 0x000fe40003f86270 */
[----:B------:R-:W-:Y:S02]  /*74f0*/  @P5 LOP3.LUT R18, R18, 0x10, RZ, 0xfc, !PT ;  /* 0x0000001012125812 */ /* 0x000fe400078efcff */
[----:B------:R-:W-:Y:S02]  /*7500*/  ISETP.GT.AND P5, PT, R163, 0x51, !P4 ;  /* 0x00000051a300780c */ /* 0x000fe400067a4270 */
[----:B------:R-:W-:Y:S02]  /*7510*/  LOP3.LUT R18, R18, 0xfffffffd, RZ, 0xc0, !PT ;  /* 0xfffffffd12127812 */ /* 0x000fe400078ec0ff */
[----:B------:R-:W-:-:S04]  /*7520*/  ISETP.LT.OR P5, PT, R164, 0x52, P5 ;  /* 0x00000052a400780c */ /* 0x000fc80002fa1670 */
[----:B------:R-:W-:Y:S02]  /*7530*/  FSEL R155, R155, -INF , !P5 ;  /* 0xff8000009b9b7808 */ /* 0x000fe40006800000 */
[----:B------:R-:W-:-:S04]  /*7540*/  ISETP.GE.AND P5, PT, R162, 0x59, PT ;  /* 0x00000059a200780c */ /* 0x000fc80003fa6270 */
[----:B------:R-:W-:-:S04]  /*7550*/  ISETP.GT.AND P6, PT, R163, 0x58, !P5 ;  /* 0x00000058a300780c */ /* 0x000fc80006fc4270 */
[----:B------:R-:W-:-:S04]  /*7560*/  ISETP.LT.OR P6, PT, R164, 0x59, P6 ;  /* 0x00000059a400780c */ /* 0x000fc800037c1670 */
[----:B------:R-:W-:Y:S02]  /*7570*/  FSEL R159, R159, -INF , !P6 ;  /* 0xff8000009f9f7808 */ /* 0x000fe40007000000 */
[----:B------:R-:W-:-:S13]  /*7580*/  ISETP.GE.AND P6, PT, R162, 0x1, PT ;  /* 0x00000001a200780c */ /* 0x000fda0003fc6270 */
[----:B------:R-:W-:Y:S02]  /*7590*/  @P6 LOP3.LUT R18, R18, 0x2, RZ, 0xfc, !PT ;  /* 0x0000000212126812 */ /* 0x000fe400078efcff */
[----:B------:R-:W-:Y:S02]  /*75a0*/  ISETP.GT.AND P6, PT, R163, RZ, !P6 ;  /* 0x000000ffa300720c */ /* 0x000fe400077c4270 */
[----:B------:R-:W-:Y:S02]  /*75b0*/  LOP3.LUT R18, R18, 0xfffffffe, RZ, 0xc0, !PT ;  /* 0xfffffffe12127812 */ /* 0x000fe400078ec0ff */
[----:B------:R-:W-:-:S04]  /*75c0*/  ISETP.LT.OR P6, PT, R164, 0x1, P6 ;  /* 0x00000001a400780c */ /* 0x000fc800037c1670 */
[----:B------:R-:W-:Y:S02]  /*75d0*/  FSEL R12, R12, -INF , !P6 ;  /* 0xff8000000c0c7808 */ /* 0x000fe40007000000 */
[----:B------:R-:W-:-:S13]  /*75e0*/  ISETP.GE.AND P6, PT, R162, 0x5a, PT ;  /* 0x0000005aa200780c */ /* 0x000fda0003fc6270 */
[----:B------:R-:W-:Y:S02]  /*75f0*/  @P6 LOP3.LUT R18, R18, 0x1, RZ, 0xfc, !PT ;  /* 0x0000000112126812 */ /* 0x000fe400078efcff */
[----:B------:R-:W-:-:S04]  /*7600*/  ISETP.GT.AND P6, PT, R163, 0x59, !P6 ;  /* 0x00000059a300780c */ /* 0x000fc800077c4270 */
[----:B------:R-:W-:-:S04]  /*7610*/  ISETP.LT.OR P6, PT, R164, 0x5a, P6 ;  /* 0x0000005aa400780c */ /* 0x000fc800037c1670 */
[----:B------:R-:W-:Y:S02]  /*7620*/  FSEL R161, R161, -INF , !P6 ;  /* 0xff800000a1a17808 */ /* 0x000fe40007000000 */
[----:B------:R-:W-:-:S13]  /*7630*/  PLOP3.LUT P6, PT, PT, PT, UP1, 0x40, 0x0 ;  /* 0x000000000000781c */ /* 0x000fda0003fce818 */
[----:B------:R-:W-:Y:S05]  /*7640*/  @P6 BRA `(.L_x_1186) ;  /* 0x0000000000546947 */ /* 0x000fea0003800000 */
        /* <DEDUP_REMOVED lines=12> */
.L_x_1188:
[----:B------:R-:W-:-:S05]  /*7710*/  IMAD.U32 R162, RZ, RZ, UR51 ;  /* 0x00000033ffa27e24 */ /* 0x000fca000f8e00ff */
[----:B------:R-:W-:-:S13]  /*7720*/  ISETP.NE.AND P6, PT, R162, 0x1, PT ;  /* 0x00000001a200780c */ /* 0x000fda0003fc5270 */
[----:B------:R-:W0:Y:S02]  /*7730*/  @P6 LDC.64 R10, c[0x0][0x9e8] ;  /* 0x00027a00ff0a6b82 */ /* 0x000e240000000a00 */
[----:B0-----:R-:W-:-:S05]  /*7740*/  @P6 IMAD.HI.U32 R10, R160, R10, RZ ;  /* 0x0000000aa00a6227 */ /* 0x001fca00078e00ff */
[----:B------:R-:W-:-:S07]  /*7750*/  @P6 SHF.R.U32.HI R160, RZ, R11, R10 ;  /* 0x0000000bffa06219 */ /* 0x000fce000001160a */
.L_x_1189:
[----:B------:R-:W-:Y:S05]  /*7760*/  BSYNC B0 ;  /* 0x0000000000007941 */ /* 0x000fea0003800000 */
.L_x_1187:
[----:B------:R-:W-:-:S05]  /*7770*/  IMAD R157, R160, R162, R157 ;  /* 0x000000a2a09d7224 */ /* 0x000fca00078e029d */
[----:B------:R-:W-:Y:S02]  /*7780*/  VIADDMNMX R166, R157, R162, R166, PT ;  /* 0x000000a29da67246 */ /* 0x000fe400038001a6 */
[----:B------:R-:W-:-:S07]  /*7790*/  VIMNMX R165, R165, R157, !PT ;  /* 0x0000009da5a57248 */ /* 0x000fce0007fe0100 */
.L_x_1186:
[----:B------:R-:W-:Y:S01]  /*77a0*/  ISETP.GT.AND P2, PT, R165, 0x1, !P2 ;  /* 0x00000001a500780c */ /* 0x000fe20005744270 */
[----:B------:R-:W-:Y:S01]  /*77b0*/  UMOV UR10, UR55 ;  /* 0x00000037000a7c82 */ /* 0x000fe20008000000 */
[----:B------:R-:W-:Y:S01]  /*77c0*/  FMNMX.FTZ R160, R12, R3, !PT ;  /* 0x000000030ca07209 */ /* 0x000fe20007810000 */
[----:B------:R-:W-:Y:S01]  /*77d0*/  UMOV UR36, UR39 ;  /* 0x0000002700247c82 */ /* 0x000fe20008000000 */
[----:B------:R-:W-:Y:S01]  /*77e0*/  ISETP.LT.OR P2, PT, R166, 0x2, P2 ;  /* 0x00000002a600780c */ /* 0x000fe20001741670 */
[----:B------:R-:W-:Y:S01]  /*77f0*/  UMOV UR37, UR5 ;  /* 0x0000000500257c82 */ /* 0x000fe20008000000 */
[C---:B------:R-:W-:Y:S02]  /*7800*/  LOP3.LUT P6, RZ, R18.reuse, 0x10000, RZ, 0xc0, !PT ;  /* 0x0001000012ff7812 */ /* 0x040fe400078cc0ff */
[----:B------:R-:W-:Y:S02]  /*7810*/  FSEL R10, R9, -INF , !P2 ;  /* 0xff800000090a7808 */ /* 0x000fe40005000000 */
[----:B------:R-:W-:-:S02]  /*7820*/  LOP3.LUT P2, RZ, R18, 0x4, RZ, 0xc0, !PT ;  /* 0x0000000412ff7812 */ /* 0x000fc4000784c0ff */
[C---:B------:R-:W-:Y:S02]  /*7830*/  ISETP.GT.AND P3, PT, R165.reuse, 0x8, !P3 ;  /* 0x00000008a500780c */ /* 0x040fe40005f64270 */
[----:B------:R-:W-:Y:S02]  /*7840*/  ISETP.GT.AND P2, PT, R165, 0x9, !P2 ;  /* 0x00000009a500780c */ /* 0x000fe40005744270 */
[----:B------:R-:W-:Y:S02]  /*7850*/  FMNMX.FTZ R9, R13, R160, !PT ;  /* 0x000000a00d097209 */ /* 0x000fe40007810000 */
[C---:B------:R-:W-:Y:S02]  /*7860*/  ISETP.LT.OR P2, PT, R166.reuse, 0xa, P2 ;  /* 0x0000000aa600780c */ /* 0x040fe40001741670 */
[----:B------:R-:W-:Y:S02]  /*7870*/  ISETP.LT.OR P3, PT, R166, 0x9, P3 ;  /* 0x00000009a600780c */ /* 0x000fe40001f61670 */
[----:B------:R-:W-:-:S02]  /*7880*/  FSEL R15, R15, -INF , !P2 ;  /* 0xff8000000f0f7808 */ /* 0x000fc40005000000 */
[----:B------:R-:W-:Y:S02]  /*7890*/  LOP3.LUT P2, RZ, R18, 0x8, RZ, 0xc0, !PT ;  /* 0x0000000812ff7812 */ /* 0x000fe4000784c0ff */
[----:B------:R-:W-:Y:S02]  /*78a0*/  FMNMX.FTZ R160, R20, R9, !PT ;  /* 0x0000000914a07209 */ /* 0x000fe40007810000 */
[----:B------:R-:W-:Y:S02]  /*78b0*/  ISETP.GT.AND P2, PT, R165, 0x10, !P2 ;  /* 0x00000010a500780c */ /* 0x000fe40005744270 */
[----:B------:R-:W-:Y:S02]  /*78c0*/  FSEL R14, R14, -INF , !P3 ;  /* 0xff8000000e0e7808 */ /* 0x000fe40005800000 */
[----:B------:R-:W-:Y:S02]  /*78d0*/  ISETP.LT.OR P2, PT, R166, 0x11, P2 ;  /* 0x00000011a600780c */ /* 0x000fe40001741670 */
[----:B------:R-:W-:-:S02]  /*78e0*/  LOP3.LUT P3, RZ, R18, 0x8000, RZ, 0xc0, !PT ;  /* 0x0000800012ff7812 */ /* 0x000fc4000786c0ff */
[----:B------:R-:W-:Y:S02]  /*78f0*/  FSEL R120, R120, -INF , !P2 ;  /* 0xff80000078787808 */ /* 0x000fe40005000000 */
[----:B------:R-:W-:Y:S02]  /*7900*/  LOP3.LUT P2, RZ, R18, 0x80000, RZ, 0xc0, !PT ;  /* 0x0008000012ff7812 */ /* 0x000fe4000784c0ff */
[----:B------:R-:W-:Y:S02]  /*7910*/  FMNMX.FTZ R9, R21, R160, !PT ;  /* 0x000000a015097209 */ /* 0x000fe40007810000 */
[----:B------:R-:W-:Y:S02]  /*7920*/  ISETP.GT.AND P2, PT, R165, 0x11, !P2 ;  /* 0x00000011a500780c */ /* 0x000fe40005744270 */
[----:B------:R-:W-:Y:S02]  /*7930*/  FMNMX.FTZ R160, R122, R9, !PT ;  /* 0x000000097aa07209 */ /* 0x000fe40007810000 */
[----:B------:R-:W-:-:S02]  /*7940*/  ISETP.LT.OR P2, PT, R166, 0x12, P2 ;  /* 0x00000012a600780c */ /* 0x000fc40001741670 */
[----:B------:R-:W-:Y:S02]  /*7950*/  FMNMX.FTZ R9, R123, R160, !PT ;  /* 0x000000a07b097209 */ /* 0x000fe40007810000 */
[----:B------:R-:W-:Y:S02]  /*7960*/  FSEL R121, R121, -INF , !P2 ;  /* 0xff80000079797808 */ /* 0x000fe40005000000 */
[----:B------:R-:W-:Y:S02]  /*7970*/  LOP3.LUT P2, RZ, R18, 0x40000, RZ, 0xc0, !PT ;  /* 0x0004000012ff7812 */ /* 0x000fe4000784c0ff */
[----:B------:R-:W-:Y:S02]  /*7980*/  FMNMX.FTZ R160, R126, R9, !PT ;  /* 0x000000097ea07209 */ /* 0x000fe40007810000 */
[----:B------:R-:W-:Y:S02]  /*7990*/  ISETP.GT.AND P2, PT, R165, 0x18, !P2 ;  /* 0x00000018a500780c */ /* 0x000fe40005744270 */
[----:B------:R-:W-:-:S02]  /*79a0*/  FMNMX.FTZ R9, R127, R160, !PT ;  /* 0x000000a07f097209 */ /* 0x000fc40007810000 */
[----:B------:R-:W-:Y:S02]  /*79b0*/  ISETP.LT.OR P2, PT, R166, 0x19, P2 ;  /* 0x00000019a600780c */ /* 0x000fe40001741670 */
[----:B------:R-:W-:Y:S02]  /*79c0*/  FMNMX.FTZ R160, R130, R9, !PT ;  /* 0x0000000982a07209 */ /* 0x000fe40007810000 */
[----:B------:R-:W-:Y:S02]  /*79d0*/  FSEL R124, R124, -INF , !P2 ;  /* 0xff8000007c7c7808 */ /* 0x000fe40005000000 */
[----:B------:R-:W-:Y:S02]  /*79e0*/  LOP3.LUT P2, RZ, R18, 0x20000, RZ, 0xc0, !PT ;  /* 0x0002000012ff7812 */ /* 0x000fe4000784c0ff */
[----:B------:R-:W-:Y:S02]  /*79f0*/  FMNMX.FTZ R9, R131, R160, !PT ;  /* 0x000000a083097209 */ /* 0x000fe40007810000 */
[----:B------:R-:W-:-:S02]  /*7a00*/  ISETP.GT.AND P2, PT, R165, 0x19, !P2 ;  /* 0x00000019a500780c */ /* 0x000fc40005744270 */
[----:B------:R-:W-:Y:S02]  /*7a10*/  FMNMX.FTZ R160, R134, R9, !PT ;  /* 0x0000000986a07209 */ /* 0x000fe40007810000 */
[----:B------:R-:W-:Y:S02]  /*7a20*/  ISETP.LT.OR P2, PT, R166, 0x1a, P2 ;  /* 0x0000001aa600780c */ /* 0x000fe40001741670 */
[----:B------:R-:W-:Y:S02]  /*7a30*/  FMNMX.FTZ R9, R135, R160, !PT ;  /* 0x000000a087097209 */ /* 0x000fe40007810000 */
[----:B------:R-:W-:Y:S02]  /*7a40*/  FSEL R125, R125, -INF , !P2 ;  /* 0xff8000007d7d7808 */ /* 0x000fe40005000000 */
[----:B------:R-:W-:Y:S02]  /*7a50*/  ISETP.GT.AND P2, PT, R165, 0x20, !P6 ;  /* 0x00000020a500780c */ /* 0x000fe40007744270 */
[----:B------:R-:W-:-:S02]  /*7a60*/  FMNMX.FTZ R160, R138, R9, !PT ;  /* 0x000000098aa07209 */ /* 0x000fc40007810000 */
[----:B------:R-:W-:Y:S02]  /*7a70*/  ISETP.LT.OR P2, PT, R166, 0x21, P2 ;  /* 0x00000021a600780c */ /* 0x000fe40001741670 */
[----:B------:R-:W-:Y:S02]  /*7a80*/  FMNMX.FTZ R9, R139, R160, !PT ;  /* 0x000000a08b097209 */ /* 0x000fe40007810000 */
[----:B------:R-:W-:Y:S02]  /*7a90*/  FSEL R128, R128, -INF , !P2 ;  /* 0xff80000080807808 */ /* 0x000fe40005000000 */
        /* <DEDUP_REMOVED lines=19> */
[----:B------:R-:W-:Y:S02]  /*7bd0*/  LOP3.LUT P2, RZ, R18, 0x1000, RZ, 0xc0, !PT ;  /* 0x0000100012ff7812 */ /* 0x000fe4000784c0ff */
[----:B------:R-:W-:-:S02]  /*7be0*/  FMNMX.FTZ R160, R159, R160, !PT ;  /* 0x000000a09fa07209 */ /* 0x000fc40007810000 */
[----:B------:R-:W-:Y:S02]  /*7bf0*/  ISETP.GT.AND P2, PT, R165, 0x30, !P2 ;  /* 0x00000030a500780c */ /* 0x000fe40005744270 */
[----:B------:R-:W-:Y:S02]  /*7c00*/  FMNMX.FTZ R160, R161, R160, !PT ;  /* 0x000000a0a1a07209 */ /* 0x000fe40007810000 */
[----:B------:R-:W-:Y:S02]  /*7c10*/  ISETP.LT.OR P2, PT, R166, 0x31, P2 ;  /* 0x00000031a600780c */ /* 0x000fe40001741670 */
[----:B------:R-:W-:Y:S01]  /*7c20*/  LOP3.LUT P6, RZ, R18, 0x40, RZ, 0xc0, !PT ;  /* 0x0000004012ff7812 */ /* 0x000fe200078cc0ff */
[----:B------:R-:W0:Y:S01]  /*7c30*/  SHFL.BFLY PT, R9, R160, 0x2, 0x1f ;  /* 0x0c401f00a0097f89 */ /* 0x000e2200000e0000 */
[----:B------:R-:W-:Y:S02]  /*7c40*/  FSEL R136, R136, -INF , !P2 ;  /* 0xff80000088887808 */ /* 0x000fe40005000000 */
[----:B------:R-:W-:-:S02]  /*7c50*/  LOP3.LUT P2, RZ, R18, 0x800, RZ, 0xc0, !PT ;  /* 0x0000080012ff7812 */ /* 0x000fc4000784c0ff */
[----:B------:R-:W-:Y:S02]  /*7c60*/  LOP3.LUT P3, RZ, R18, 0x20, RZ, 0xc0, !PT ;  /* 0x0000002012ff7812 */ /* 0x000fe4000786c0ff */
[C---:B------:R-:W-:Y:S02]  /*7c70*/  ISETP.GT.AND P2, PT, R165.reuse, 0x31, !P2 ;  /* 0x00000031a500780c */ /* 0x040fe40005744270 */
[C---:B------:R-:W-:Y:S02]  /*7c80*/  ISETP.GT.AND P4, PT, R165.reuse, 0x51, !P4 ;  /* 0x00000051a500780c */ /* 0x040fe40006784270 */
[----:B------:R-:W-:Y:S02]  /*7c90*/  ISETP.LT.OR P2, PT, R166, 0x32, P2 ;  /* 0x00000032a600780c */ /* 0x000fe40001741670 */
[----:B------:R-:W-:Y:S02]  /*7ca0*/  ISETP.GT.AND P5, PT, R165, 0x58, !P5 ;  /* 0x00000058a500780c */ /* 0x000fe40006fa4270 */
[----:B------:R-:W-:-:S02]  /*7cb0*/  FSEL R137, R137, -INF , !P2 ;  /* 0xff80000089897808 */ /* 0x000fc40005000000 */
[----:B------:R-:W-:Y:S02]  /*7cc0*/  LOP3.LUT P2, RZ, R18, 0x400, RZ, 0xc0, !PT ;  /* 0x0000040012ff7812 */ /* 0x000fe4000784c0ff */
[C---:B------:R-:W-:Y:S02]  /*7cd0*/  ISETP.LT.OR P4, PT, R166.reuse, 0x52, P4 ;  /* 0x00000052a600780c */ /* 0x040fe40002781670 */
[----:B------:R-:W-:Y:S02]  /*7ce0*/  ISETP.GT.AND P2, PT, R165, 0x38, !P2 ;  /* 0x00000038a500780c */ /* 0x000fe40005744270 */
[C---:B------:R-:W-:Y:S02]  /*7cf0*/  ISETP.LT.OR P5, PT, R166.reuse, 0x59, P5 ;  /* 0x00000059a600780c */ /* 0x040fe40002fa1670 */
[----:B------:R-:W-:Y:S02]  /*7d00*/  ISETP.LT.OR P2, PT, R166, 0x39, P2 ;  /* 0x00000039a600780c */ /* 0x000fe40001741670 */
[----:B0-----:R-:W-:-:S02]  /*7d10*/  FMNMX.FTZ R11, R160, R9, !PT ;  /* 0x00000009a00b7209 */ /* 0x001fc40007810000 */
[----:B------:R-:W-:Y:S02]  /*7d20*/  FSEL R141, R141, -INF , !P2 ;  /* 0xff8000008d8d7808 */ /* 0x000fe40005000000 */
[----:B------:R-:W-:Y:S01]  /*7d30*/  LOP3.LUT P2, RZ, R18, 0x200, RZ, 0xc0, !PT ;  /* 0x0000020012ff7812 */ /* 0x000fe2000784c0ff */
[----:B------:R-:W0:Y:S01]  /*7d40*/  SHFL.BFLY PT, R162, R11, 0x1, 0x1f ;  /* 0x0c201f000ba27f89 */ /* 0x000e2200000e0000 */
[----:B------:R-:W-:Y:S02]  /*7d50*/  FSEL R153, R153, -INF , !P4 ;  /* 0xff80000099997808 */ /* 0x000fe40006000000 */
[----:B------:R-:W-:Y:S02]  /*7d60*/  ISETP.GT.AND P2, PT, R165, 0x39, !P2 ;  /* 0x00000039a500780c */ /* 0x000fe40005744270 */
[----:B------:R-:W-:Y:S02]  /*7d70*/  FSEL R156, R156, -INF , !P5 ;  /* 0xff8000009c9c7808 */ /* 0x000fe40006800000 */
[----:B------:R-:W-:-:S04]  /*7d80*/  ISETP.LT.OR P2, PT, R166, 0x3a, P2 ;  /* 0x0000003aa600780c */ /* 0x000fc80001741670 */
[----:B------:R-:W-:Y:S02]  /*7d90*/  FSEL R142, R142, -INF , !P2 ;  /* 0xff8000008e8e7808 */ /* 0x000fe40005000000 */
[----:B------:R-:W-:-:S04]  /*7da0*/  LOP3.LUT P2, RZ, R18, 0x100, RZ, 0xc0, !PT ;  /* 0x0000010012ff7812 */ /* 0x000fc8000784c0ff */
[----:B------:R-:W-:-:S04]  /*7db0*/  ISETP.GT.AND P2, PT, R165, 0x40, !P2 ;  /* 0x00000040a500780c */ /* 0x000fc80005744270 */
[----:B------:R-:W-:Y:S02]  /*7dc0*/  ISETP.LT.OR P2, PT, R166, 0x41, P2 ;  /* 0x00000041a600780c */ /* 0x000fe40001741670 */
[----:B0-----:R-:W-:Y:S02]  /*7dd0*/  FMNMX.FTZ R9, R11, R162, !PT ;  /* 0x000000a20b097209 */ /* 0x001fe40007810000 */
[----:B------:R-:W-:Y:S02]  /*7de0*/  FSEL R144, R144, -INF , !P2 ;  /* 0xff80000090907808 */ /* 0x000fe40005000000 */
[----:B------:R-:W-:Y:S01]  /*7df0*/  LOP3.LUT P2, RZ, R18, 0x80, RZ, 0xc0, !PT ;  /* 0x0000008012ff7812 */ /* 0x000fe2000784c0ff */
[----:B------:R-:W-:-:S03]  /*7e00*/  FMUL.FTZ R157, R9, UR10 ;  /* 0x0000000a099d7c20 */ /* 0x000fc60008410000 */
[----:B------:R-:W-:-:S04]  /*7e10*/  ISETP.GT.AND P2, PT, R165, 0x41, !P2 ;  /* 0x00000041a500780c */ /* 0x000fc80005744270 */
[----:B------:R-:W-:-:S04]  /*7e20*/  ISETP.LT.OR P2, PT, R166, 0x42, P2 ;  /* 0x00000042a600780c */ /* 0x000fc80001741670 */
[----:B------:R-:W-:Y:S02]  /*7e30*/  FSEL R145, R145, -INF , !P2 ;  /* 0xff80000091917808 */ /* 0x000fe40005000000 */
[----:B------:R-:W-:Y:S02]  /*7e40*/  ISETP.GT.AND P2, PT, R165, 0x48, !P6 ;  /* 0x00000048a500780c */ /* 0x000fe40007744270 */
[----:B------:R-:W-:Y:S02]  /*7e50*/  LOP3.LUT P6, RZ, R18, 0x2, RZ, 0xc0, !PT ;  /* 0x0000000212ff7812 */ /* 0x000fe400078cc0ff */
[----:B------:R-:W-:-:S04]  /*7e60*/  ISETP.LT.OR P2, PT, R166, 0x49, P2 ;  /* 0x00000049a600780c */ /* 0x000fc80001741670 */
[----:B------:R-:W-:Y:S02]  /*7e70*/  FSEL R148, R148, -INF , !P2 ;  /* 0xff80000094947808 */ /* 0x000fe40005000000 */
[C---:B------:R-:W-:Y:S02]  /*7e80*/  ISETP.GT.AND P2, PT, R165.reuse, 0x49, !P3 ;  /* 0x00000049a500780c */ /* 0x040fe40005f44270 */
[----:B------:R-:W-:Y:S02]  /*7e90*/  LOP3.LUT P3, RZ, R18, 0x10, RZ, 0xc0, !PT ;  /* 0x0000001012ff7812 */ /* 0x000fe4000786c0ff */
[----:B------:R-:W-:Y:S02]  /*7ea0*/  ISETP.LT.OR P2, PT, R166, 0x4a, P2 ;  /* 0x0000004aa600780c */ /* 0x000fe40001741670 */
[----:B------:R-:W-:Y:S02]  /*7eb0*/  ISETP.GT.AND P3, PT, R165, 0x50, !P3 ;  /* 0x00000050a500780c */ /* 0x000fe40005f64270 */
[----:B------:R-:W-:-:S02]  /*7ec0*/  FSEL R149, R149, -INF , !P2 ;  /* 0xff80000095957808 */ /* 0x000fc40005000000 */
[----:B------:R-:W-:Y:S02]  /*7ed0*/  ISETP.GT.AND P2, PT, R165, RZ, !P6 ;  /* 0x000000ffa500720c */ /* 0x000fe40007744270 */
[C---:B------:R-:W-:Y:S02]  /*7ee0*/  ISETP.LT.OR P3, PT, R166.reuse, 0x51, P3 ;  /* 0x00000051a600780c */ /* 0x040fe40001f61670 */
[----:B------:R-:W-:Y:S02]  /*7ef0*/  ISETP.LT.OR P2, PT, R166, 0x1, P2 ;  /* 0x00000001a600780c */ /* 0x000fe40001741670 */
[----:B------:R-:W-:Y:S02]  /*7f00*/  LOP3.LUT P6, RZ, R18, 0x1, RZ, 0xc0, !PT ;  /* 0x0000000112ff7812 */ /* 0x000fe400078cc0ff */
[----:B------:R-:W-:Y:S02]  /*7f10*/  FSEL R0, R0, -INF , !P2 ;  /* 0xff80000000007808 */ /* 0x000fe40005000000 */
[----:B------:R-:W-:-:S02]  /*7f20*/  FSETP.NEU.FTZ.AND P2, PT, R9, -INF , PT ;  /* 0xff8000000900780b */ /* 0x000fc40003f5d000 */
[----:B------:R-:W-:Y:S02]  /*7f30*/  FMNMX.FTZ R11, R0, R2, !PT ;  /* 0x00000002000b7209 */ /* 0x000fe40007810000 */
[----:B------:R-:W-:Y:S02]  /*7f40*/  FSEL R157, R157, RZ, P2 ;  /* 0x000000ff9d9d7208 */ /* 0x000fe40001000000 */
[----:B------:R-:W-:Y:S02]  /*7f50*/  FSEL R152, R152, -INF , !P3 ;  /* 0xff80000098987808 */ /* 0x000fe40005800000 */
[----:B------:R-:W-:Y:S01]  /*7f60*/  ISETP.GT.AND P6, PT, R165, 0x59, !P6 ;  /* 0x00000059a500780c */ /* 0x000fe200077c4270 */
[--C-:B------:R-:W-:Y:S01]  /*7f70*/  FFMA.FTZ R160, R13, UR10, -R157.reuse ;  /* 0x0000000a0da07c23 */ /* 0x100fe2000801089d */
[----:B------:R-:W-:Y:S01]  /*7f80*/  FMNMX.FTZ R13, R10, R11, !PT ;  /* 0x0000000b0a0d7209 */ /* 0x000fe20007810000 */
[--C-:B------:R-:W-:Y:S01]  /*7f90*/  FFMA.FTZ R188, R12, UR10, -R157.reuse ;  /* 0x0000000a0cbc7c23 */ /* 0x100fe2000801089d */
[--C-:B------:R-:W-:Y:S01]  /*7fa0*/  FFMA.FTZ R190, R20, UR10, -R157.reuse ;  /* 0x0000000a14be7c23 */ /* 0x100fe2000801089d */
[--C-:B------:R-:W-:Y:S01]  /*7fb0*/  FFMA.FTZ R20, R123, UR10, -R157.reuse ;  /* 0x0000000a7b147c23 */ /* 0x100fe2000801089d */
[----:B------:R-:W-:Y:S01]  /*7fc0*/  FMNMX.FTZ R12, R14, R13, !PT ;  /* 0x0000000d0e0c7209 */ /* 0x000fe20007810000 */
[--C-:B------:R-:W-:Y:S01]  /*7fd0*/  FFMA.FTZ R186, R126, UR10, -R157.reuse ;  /* 0x0000000a7eba7c23 */ /* 0x100fe2000801089d */
[----:B------:R-:W-:Y:S01]  /*7fe0*/  ISETP.LT.OR P6, PT, R166, 0x5a, P6 ;  /* 0x0000005aa600780c */ /* 0x000fe200037c1670 */
[--C-:B------:R-:W-:Y:S01]  /*7ff0*/  FFMA.FTZ R126, R135, UR10, -R157.reuse ;  /* 0x0000000a877e7c23 */ /* 0x100fe2000801089d */
[----:B------:R-:W-:Y:S01]  /*8000*/  FMNMX.FTZ R13, R15, R12, !PT ;  /* 0x0000000c0f0d7209 */ /* 0x000fe20007810000 */
[--C-:B------:R-:W-:Y:S01]  /*8010*/  FFMA.FTZ R184, R122, UR10, -R157.reuse ;  /* 0x0000000a7ab87c23 */ /* 0x100fe2000801089d */
[----:B------:R-:W-:Y:S01]  /*8020*/  FSEL R158, R158, -INF , !P6 ;  /* 0xff8000009e9e7808 */ /* 0x000fe20007000000 */
[--C-:B------:R-:W-:Y:S01]  /*8030*/  FFMA.FTZ R176, R138, UR10, -R157.reuse ;  /* 0x0000000a8ab07c23 */ /* 0x100fe2000801089d */
[----:B------:R-:W-:Y:S01]  /*8040*/  FMNMX.FTZ R12, R120, R13, !PT ;  /* 0x0000000d780c7209 */ /* 0x000fe20007810000 */
[--C-:B------:R-:W-:Y:S01]  /*8050*/  FFMA.FTZ R13, R21, UR10, -R157.reuse ;  /* 0x0000000a150d7c23 */ /* 0x100fe2000801089d */
[----:B------:R-:W-:Y:S01]  /*8060*/  MUFU.EX2 R188, R188 ;  /* 0x000000bc00bc7308 */ /* 0x000fe20000000800 */
[--C-:B------:R-:W-:Y:S01]  /*8070*/  FFMA.FTZ R180, R130, UR10, -R157.reuse ;  /* 0x0000000a82b47c23 */ /* 0x100fe2000801089d */
[----:B------:R-:W-:Y:S01]  /*8080*/  FMNMX.FTZ R21, R121, R12, !PT ;  /* 0x0000000c79157209 */ /* 0x000fe20007810000 */
[--C-:B------:R-:W-:Y:S01]  /*8090*/  FFMA.FTZ R182, R134, UR10, -R157.reuse ;  /* 0x0000000a86b67c23 */ /* 0x100fe2000801089d */
[--C-:B------:R-:W-:Y:S01]  /*80a0*/  FFMA.FTZ R178, R140, UR10, -R157.reuse ;  /* 0x0000000a8cb27c23 */ /* 0x100fe2000801089d */
        /* <DEDUP_REMOVED lines=8> */
[----:B------:R-:W-:Y:S01]  /*8130*/  FFMA.FTZ R170, R159, UR10, -R157 ;  /* 0x0000000a9faa7c23 */ /* 0x000fe2000801089d */
[----:B------:R-:W-:-:S02]  /*8140*/  FMNMX.FTZ R12, R128, R21, !PT ;  /* 0x00000015800c7209 */ /* 0x000fc40007810000 */
[----:B------:R-:W-:Y:S02]  /*8150*/  MUFU.EX2 R190, R190 ;  /* 0x000000be00be7308 */ /* 0x000fe40000000800 */
[----:B------:R-:W-:-:S04]  /*8160*/  FMNMX.FTZ R21, R129, R12, !PT ;  /* 0x0000000c81157209 */ /* 0x000fc80007810000 */
[----:B------:R-:W-:Y:S02]  /*8170*/  FMNMX.FTZ R12, R132, R21, !PT ;  /* 0x00000015840c7209 */ /* 0x000fe40007810000 */
[----:B------:R-:W-:Y:S02]  /*8180*/  MUFU.EX2 R13, R13 ;  /* 0x0000000d000d7308 */ /* 0x000fe40000000800 */
[----:B------:R-:W-:-:S04]  /*8190*/  FMNMX.FTZ R21, R133, R12, !PT ;  /* 0x0000000c85157209 */ /* 0x000fc80007810000 */
[----:B------:R-:W-:Y:S01]  /*81a0*/  FMNMX.FTZ R12, R136, R21, !PT ;  /* 0x00000015880c7209 */ /* 0x000fe20007810000 */
[----:B------:R-:W-:Y:S01]  /*81b0*/  FFMA.FTZ R21, R127, UR10, -R157 ;  /* 0x0000000a7f157c23 */ /* 0x000fe2000801089d */
[----:B------:R-:W-:Y:S02]  /*81c0*/  MUFU.EX2 R184, R184 ;  /* 0x000000b800b87308 */ /* 0x000fe40000000800 */
[----:B------:R-:W-:-:S04]  /*81d0*/  FMNMX.FTZ R12, R137, R12, !PT ;  /* 0x0000000c890c7209 */ /* 0x000fc80007810000 */
[----:B------:R-:W-:Y:S02]  /*81e0*/  FMNMX.FTZ R123, R141, R12, !PT ;  /* 0x0000000c8d7b7209 */ /* 0x000fe40007810000 */
[----:B------:R-:W-:Y:S02]  /*81f0*/  MUFU.EX2 R20, R20 ;  /* 0x0000001400147308 */ /* 0x000fe40000000800 */
[----:B------:R-:W-:-:S04]  /*8200*/  FMNMX.FTZ R123, R142, R123, !PT ;  /* 0x0000007b8e7b7209 */ /* 0x000fc80007810000 */
[----:B------:R-:W-:Y:S01]  /*8210*/  FMNMX.FTZ R12, R144, R123, !PT ;  /* 0x0000007b900c7209 */ /* 0x000fe20007810000 */
[--C-:B------:R-:W-:Y:S01]  /*8220*/  FFMA.FTZ R123, R131, UR10, -R157.reuse ;  /* 0x0000000a837b7c23 */ /* 0x100fe2000801089d */
[----:B------:R-:W-:Y:S01]  /*8230*/  MUFU.EX2 R186, R186 ;  /* 0x000000ba00ba7308 */ /* 0x000fe20000000800 */
[----:B------:R-:W-:Y:S01]  /*8240*/  FFMA.FTZ R131, R147, UR10, -R157 ;  /* 0x0000000a93837c23 */ /* 0x000fe2000801089d */
[----:B------:R-:W-:-:S04]  /*8250*/  FMNMX.FTZ R127, R145, R12, !PT ;  /* 0x0000000c917f7209 */ /* 0x000fc80007810000 */
[----:B------:R-:W-:Y:S02]  /*8260*/  FMNMX.FTZ R12, R148, R127, !PT ;  /* 0x0000007f940c7209 */ /* 0x000fe40007810000 */
[----:B------:R-:W-:Y:S02]  /*8270*/  MUFU.EX2 R21, R21 ;  /* 0x0000001500157308 */ /* 0x000fe40000000800 */
[----:B------:R-:W-:-:S04]  /*8280*/  FMNMX.FTZ R127, R149, R12, !PT ;  /* 0x0000000c957f7209 */ /* 0x000fc80007810000 */
[----:B------:R-:W-:Y:S02]  /*8290*/  FMNMX.FTZ R12, R152, R127, !PT ;  /* 0x0000007f980c7209 */ /* 0x000fe40007810000 */
[----:B------:R-:W-:Y:S02]  /*82a0*/  MUFU.EX2 R180, R180 ;  /* 0x000000b400b47308 */ /* 0x000fe40000000800 */
[----:B------:R-:W-:-:S04]  /*82b0*/  FMNMX.FTZ R127, R153, R12, !PT ;  /* 0x0000000c997f7209 */ /* 0x000fc80007810000 */
[----:B------:R-:W-:Y:S02]  /*82c0*/  FMNMX.FTZ R127, R156, R127, !PT ;  /* 0x0000007f9c7f7209 */ /* 0x000fe40007810000 */
[----:B------:R-:W-:Y:S02]  /*82d0*/  MUFU.EX2 R123, R123 ;  /* 0x0000007b007b7308 */ /* 0x000fe40000000800 */
[----:B------:R-:W-:Y:S01]  /*82e0*/  FMNMX.FTZ R12, R158, R127, !PT ;  /* 0x0000007f9e0c7209 */ /* 0x000fe20007810000 */
[----:B------:R-:W-:-:S04]  /*82f0*/  FFMA.FTZ R127, R139, UR10, -R157 ;  /* 0x0000000a8b7f7c23 */ /* 0x000fc8000801089d */
[----:B------:R-:W0:Y:S01]  /*8300*/  SHFL.BFLY PT, R135, R12, 0x2, 0x1f ;  /* 0x0c401f000c877f89 */ /* 0x000e2200000e0000 */
[----:B------:R-:W-:Y:S08]  /*8310*/  MUFU.EX2 R182, R182 ;  /* 0x000000b600b67308 */ /* 0x000ff00000000800 */
[----:B------:R-:W-:Y:S08]  /*8320*/  MUFU.EX2 R126, R126 ;  /* 0x0000007e007e7308 */ /* 0x000ff00000000800 */
[----:B------:R-:W-:Y:S01]  /*8330*/  MUFU.EX2 R176, R176 ;  /* 0x000000b000b07308 */ /* 0x000fe20000000800 */
[----:B0-----:R-:W-:-:S07]  /*8340*/  FMNMX.FTZ R122, R12, R135, !PT ;  /* 0x000000870c7a7209 */ /* 0x001fce0007810000 */
[----:B------:R-:W-:Y:S01]  /*8350*/  MUFU.EX2 R127, R127 ;  /* 0x0000007f007f7308 */ /* 0x000fe20000000800 */
[----:B------:R-:W-:Y:S01]  /*8360*/  FSEL R12, R9, RZ, P2 ;  /* 0x000000ff090c7208 */ /* 0x000fe20001000000 */
[--C-:B------:R-:W-:Y:S01]  /*8370*/  FFMA.FTZ R135, R155, UR10, -R157.reuse ;  /* 0x0000000a9b877c23 */ /* 0x100fe2000801089d */
[----:B------:R-:W-:Y:S01]  /*8380*/  FFMA.FTZ R157, R161, UR10, -R157 ;  /* 0x0000000aa19d7c23 */ /* 0x000fe2000801089d */
[----:B------:R-:W0:Y:S02]  /*8390*/  SHFL.BFLY PT, R139, R122, 0x1, 0x1f ;  /* 0x0c201f007a8b7f89 */ /* 0x000e2400000e0000 */
[----:B------:R-:W-:Y:S02]  /*83a0*/  FADD.FTZ R12, -R12, R3 ;  /* 0x000000030c0c7221 */ /* 0x000fe40000010100 */
[----:B------:R-:W-:Y:S02]  /*83b0*/  MUFU.EX2 R178, R178 ;  /* 0x000000b200b27308 */ /* 0x000fe40000000800 */
[----:B------:R-:W-:-:S06]  /*83c0*/  FMUL.FTZ R12, R12, UR10 ;  /* 0x0000000a0c0c7c20 */ /* 0x000fcc0008410000 */
[----:B------:R-:W1:Y:S08]  /*83d0*/  MUFU.EX2 R12, R12 ;  /* 0x0000000c000c7308 */ /* 0x000e700000000800 */
[----:B------:R-:W-:Y:S01]  /*83e0*/  MUFU.EX2 R130, R130 ;  /* 0x0000008200827308 */ /* 0x000fe20000000800 */
[----:B0-----:R-:W-:-:S04]  /*83f0*/  FMNMX.FTZ R122, R122, R139, !PT ;  /* 0x0000008b7a7a7209 */ /* 0x001fc80007810000 */
[C---:B------:R-:W-:Y:S01]  /*8400*/  FSETP.NEU.FTZ.AND P2, PT, R122.reuse, -INF , PT ;  /* 0xff8000007a00780b */ /* 0x040fe20003f5d000 */
[----:B------:R-:W-:Y:S02]  /*8410*/  FMUL.FTZ R138, R122, UR10 ;  /* 0x0000000a7a8a7c20 */ /* 0x000fe40008410000 */
[----:B------:R-:W-:Y:S03]  /*8420*/  MUFU.EX2 R172, R172 ;  /* 0x000000ac00ac7308 */ /* 0x000fe60000000800 */
[----:B------:R-:W-:-:S05]  /*8430*/  FSEL R138, R138, RZ, P2 ;  /* 0x000000ff8a8a7208 */ /* 0x000fca0001000000 */
[----:B------:R-:W-:Y:S01]  /*8440*/  MUFU.EX2 R131, R131 ;  /* 0x0000008300837308 */ /* 0x000fe20000000800 */
[--C-:B------:R-:W-:Y:S01]  /*8450*/  FFMA.FTZ R185, R120, UR10, -R138.reuse ;  /* 0x0000000a78b97c23 */ /* 0x100fe2000801088a */
[--C-:B------:R-:W-:Y:S01]  /*8460*/  FFMA.FTZ R120, R125, UR10, -R138.reuse ;  /* 0x0000000a7d787c23 */ /* 0x100fe2000801088a */
[----:B------:R-:W-:Y:S01]  /*8470*/  FSEL R125, R122, RZ, P2 ;  /* 0x000000ff7a7d7208 */ /* 0x000fe20001000000 */
[--C-:B------:R-:W-:Y:S01]  /*8480*/  FFMA.FTZ R189, R0, UR10, -R138.reuse ;  /* 0x0000000a00bd7c23 */ /* 0x100fe2000801088a */
[--C-:B------:R-:W-:Y:S01]  /*8490*/  FFMA.FTZ R187, R124, UR10, -R138.reuse ;  /* 0x0000000a7cbb7c23 */ /* 0x100fe2000801088a */
[----:B------:R-:W-:Y:S01]  /*84a0*/  FFMA.FTZ R10, R10, UR10, -R138 ;  /* 0x0000000a0a0a7c23 */ /* 0x000fe2000801088a */
[----:B-1----:R-:W-:Y:S01]  /*84b0*/  FFMA.FTZ R124, R12, R7, R188 ;  /* 0x000000070c7c7223 */ /* 0x002fe200000100bc */
[----:B------:R-:W-:Y:S01]  /*84c0*/  FADD.FTZ R125, -R125, R2 ;  /* 0x000000027d7d7221 */ /* 0x000fe20000010100 */
[----:B------:R-:W-:Y:S01]  /*84d0*/  FFMA.FTZ R191, R14, UR10, -R138 ;  /* 0x0000000a0ebf7c23 */ /* 0x000fe2000801088a */
[----:B------:R-:W-:Y:S01]  /*84e0*/  MUFU.EX2 R189, R189 ;  /* 0x000000bd00bd7308 */ /* 0x000fe20000000800 */
[----:B------:R-:W-:Y:S01]  /*84f0*/  FADD.FTZ R7, R11, R124 ;  /* 0x0000007c0b077221 */ /* 0x000fe20000010000 */
[----:B------:R-:W-:Y:S01]  /*8500*/  FMUL.FTZ R125, R125, UR10 ;  /* 0x0000000a7d7d7c20 */ /* 0x000fe20008410000 */
        /* <DEDUP_REMOVED lines=12> */
[--C-:B------:R-:W-:Y:S01]  /*85d0*/  FFMA.FTZ R179, R141, UR10, -R138.reuse ;  /* 0x0000000a8db37c23 */ /* 0x100fe2000801088a */
[----:B------:R-:W1:Y:S01]  /*85e0*/  MUFU.EX2 R10, R10 ;  /* 0x0000000a000a7308 */ /* 0x000e620000000800 */
[----:B------:R-:W-:Y:S01]  /*85f0*/  FADD.FTZ R129, R20, R129 ;  /* 0x0000008114817221 */ /* 0x000fe20000010000 */
[--C-:B------:R-:W-:Y:S01]  /*8600*/  FFMA.FTZ R173, R144, UR10, -R138.reuse ;  /* 0x0000000a90ad7c23 */ /* 0x100fe2000801088a */
[--C-:B------:R-:W-:Y:S01]  /*8610*/  FFMA.FTZ R175, R148, UR10, -R138.reuse ;  /* 0x0000000a94af7c23 */ /* 0x100fe2000801088a */
[----:B------:R-:W-:Y:S01]  /*8620*/  F2FP.F16.F32.PACK_AB R184, R20, R184 ;  /* 0x000000b814b8723e */ /* 0x000fe200000000ff */
[----:B------:R-:W-:Y:S01]  /*8630*/  FADD.FTZ R132, R186, R129 ;  /* 0x00000081ba847221 */ /* 0x000fe20000010000 */
[----:B------:R-:W-:Y:S01]  /*8640*/  F2FP.F16.F32.PACK_AB R188, R11, R188 ;  /* 0x000000bc0bbc723e */ /* 0x000fe200000000ff */
[----:B------:R-:W-:Y:S01]  /*8650*/  FFMA.FTZ R169, R152, UR10, -R138 ;  /* 0x0000000a98a97c23 */ /* 0x000fe2000801088a */
[----:B------:R-:W2:Y:S01]  /*8660*/  MUFU.EX2 R191, R191 ;  /* 0x000000bf00bf7308 */ /* 0x000ea20000000800 */
[----:B0-----:R-:W-:Y:S01]  /*8670*/  FFMA.FTZ R7, R0, R6, R189 ;  /* 0x0000000600077223 */ /* 0x001fe200000100bd */
[----:B------:R-:W-:Y:S01]  /*8680*/  FADD.FTZ R125, R21, R132 ;  /* 0x00000084157d7221 */ /* 0x000fe20000010000 */
[--C-:B------:R-:W-:Y:S01]  /*8690*/  FFMA.FTZ R6, R142, UR10, -R138.reuse ;  /* 0x0000000a8e067c23 */ /* 0x100fe2000801088a */
[--C-:B------:R-:W-:Y:S01]  /*86a0*/  FFMA.FTZ R153, R153, UR10, -R138.reuse ;  /* 0x0000000a99997c23 */ /* 0x100fe2000801088a */
[----:B------:R-:W-:Y:S01]  /*86b0*/  FFMA.FTZ R156, R156, UR10, -R138 ;  /* 0x0000000a9c9c7c23 */ /* 0x000fe2000801088a */
[----:B------:R-:W-:Y:S01]  /*86c0*/  FADD.FTZ R132, R180, R125 ;  /* 0x0000007db4847221 */ /* 0x000fe20000010000 */
[----:B------:R-:W-:Y:S01]  /*86d0*/  IMAD.U32 R125, RZ, RZ, UR6 ;  /* 0x00000006ff7d7e24 */ /* 0x000fe2000f8e00ff */
[----:B------:R-:W0:Y:S01]  /*86e0*/  MUFU.EX2 R14, R14 ;  /* 0x0000000e000e7308 */ /* 0x000e220000000800 */
[C---:B-1----:R-:W-:Y:S01]  /*86f0*/  FADD.FTZ R128, R10.reuse, R7 ;  /* 0x000000070a807221 */ /* 0x042fe20000010000 */
[----:B------:R-:W-:Y:S01]  /*8700*/  F2FP.F16.F32.PACK_AB R189, R10, R189 ;  /* 0x000000bd0abd723e */ /* 0x000fe200000000ff */
[----:B------:R-:W-:Y:S01]  /*8710*/  @!P1 VIADD R125, R125, 0x30860 ;  /* 0x000308607d7d9836 */ /* 0x000fe20000000000 */
[C---:B------:R-:W-:Y:S01]  /*8720*/  ISETP.GT.AND P2, PT, R8.reuse, UR50, PT ;  /* 0x0000003208007c0c */ /* 0x040fe2000bf44270 */
[----:B------:R-:W-:Y:S01]  /*8730*/  VIADD R8, R8, 0xffffffff ;  /* 0xffffffff08087836 */ /* 0x000fe20000000000 */
[----:B------:R-:W-:-:S02]  /*8740*/  F2FP.F16.F32.PACK_AB R190, R13, R190 ;  /* 0x000000be0dbe723e */ /* 0x000fc400000000ff */
[----:B------:R-:W1:Y:S01]  /*8750*/  MUFU.EX2 R185, R185 ;  /* 0x000000b900b97308 */ /* 0x000e620000000800 */
[----:B--2---:R-:W-:Y:S01]  /*8760*/  FADD.FTZ R7, R191, R128 ;  /* 0x00000080bf077221 */ /* 0x004fe20000010000 */
[----:B------:R-:W-:Y:S02]  /*8770*/  F2FP.F16.F32.PACK_AB R186, R21, R186 ;  /* 0x000000ba15ba723e */ /* 0x000fe400000000ff */
[----:B------:R-:W-:-:S04]  /*8780*/  F2FP.F16.F32.PACK_AB R180, R123, R180 ;  /* 0x000000b47bb4723e */ /* 0x000fc800000000ff */
[----:B------:R-:W2:Y:S01]  /*8790*/  MUFU.EX2 R15, R15 ;  /* 0x0000000f000f7308 */ /* 0x000ea20000000800 */
[C---:B0-----:R-:W-:Y:S01]  /*87a0*/  FADD.FTZ R128, R14.reuse, R7 ;  /* 0x000000070e807221 */ /* 0x041fe20000010000 */
[----:B------:R-:W-:Y:S01]  /*87b0*/  FADD.FTZ R7, R123, R132 ;  /* 0x000000847b077221 */ /* 0x000fe20000010000 */
[----:B------:R-:W-:Y:S01]  /*87c0*/  @!P1 PRMT R132, RZ, 0x654, R125 ;  /* 0x00000654ff849816 */ /* 0x000fe2000000007d */
[----:B------:R-:W-:Y:S01]  /*87d0*/  FFMA.FTZ R125, R145, UR10, -R138 ;  /* 0x0000000a917d7c23 */ /* 0x000fe2000801088a */
[----:B------:R-:W-:Y:S01]  /*87e0*/  F2FP.F16.F32.PACK_AB R191, R14, R191 ;  /* 0x000000bf0ebf723e */ /* 0x000fe200000000ff */
[----:B------:R-:W-:Y:S01]  /*87f0*/  FADD.FTZ R129, R182, R7 ;  /* 0x00000007b6817221 */ /* 0x000fe20000010000 */
[----:B------:R0:W-:Y:S01]  /*8800*/  @!P1 SYNCS.ARRIVE.TRANS64.RED.A1T0 RZ, [R132+URZ], RZ ;  /* 0x000000ff84ff99a7 */ /* 0x0001e2000810043f */
[----:B------:R-:W3:Y:S01]  /*8810*/  MUFU.EX2 R187, R187 ;  /* 0x000000bb00bb7308 */ /* 0x000ee20000000800 */
[----:B-1----:R-:W-:Y:S01]  /*8820*/  FADD.FTZ R128, R185, R128 ;  /* 0x00000080b9807221 */ /* 0x002fe20000010000 */
[C---:B------:R-:W-:Y:S01]  /*8830*/  FADD.FTZ R129, R126.reuse, R129 ;  /* 0x000000817e817221 */ /* 0x040fe20000010000 */
[----:B------:R-:W-:-:S03]  /*8840*/  F2FP.F16.F32.PACK_AB R182, R126, R182 ;  /* 0x000000b67eb6723e */ /* 0x000fc600000000ff */
[----:B------:R-:W-:Y:S01]  /*8850*/  FADD.FTZ R136, R176, R129 ;  /* 0x00000081b0887221 */ /* 0x000fe20000010000 */
[----:B------:R-:W-:Y:S01]  /*8860*/  F2FP.F16.F32.PACK_AB R176, R127, R176 ;  /* 0x000000b07fb0723e */ /* 0x000fe200000000ff */
[----:B------:R-:W0:Y:S01]  /*8870*/  MUFU.EX2 R120, R120 ;  /* 0x0000007800787308 */ /* 0x000e220000000800 */
[C---:B--2---:R-:W-:Y:S01]  /*8880*/  FADD.FTZ R128, R15.reuse, R128 ;  /* 0x000000800f807221 */ /* 0x044fe20000010000 */
[----:B------:R-:W-:-:S06]  /*8890*/  F2FP.F16.F32.PACK_AB R185, R15, R185 ;  /* 0x000000b90fb9723e */ /* 0x000fcc00000000ff */
[----:B------:R-:W1:Y:S01]  /*88a0*/  MUFU.EX2 R181, R181 ;  /* 0x000000b500b57308 */ /* 0x000e620000000800 */
[----:B---3--:R-:W-:Y:S01]  /*88b0*/  FADD.FTZ R7, R187, R128 ;  /* 0x00000080bb077221 */ /* 0x008fe20000010000 */
[--C-:B------:R-:W-:Y:S01]  /*88c0*/  FFMA.FTZ R128, R149, UR10, -R138.reuse ;  /* 0x0000000a95807c23 */ /* 0x100fe2000801088a */
[----:B------:R-:W-:-:S05]  /*88d0*/  FFMA.FTZ R138, R158, UR10, -R138 ;  /* 0x0000000a9e8a7c23 */ /* 0x000fca000801088a */
[----:B------:R-:W2:Y:S01]  /*88e0*/  MUFU.EX2 R121, R121 ;  /* 0x0000007900797308 */ /* 0x000ea20000000800 */
[C---:B0-----:R-:W-:Y:S01]  /*88f0*/  FADD.FTZ R132, R120.reuse, R7 ;  /* 0x0000000778847221 */ /* 0x041fe20000010000 */
[----:B------:R-:W-:Y:S01]  /*8900*/  FADD.FTZ R7, R127, R136 ;  /* 0x000000887f077221 */ /* 0x000fe20000010000 */
[----:B------:R-:W-:-:S03]  /*8910*/  F2FP.F16.F32.PACK_AB R187, R120, R187 ;  /* 0x000000bb78bb723e */ /* 0x000fc600000000ff */
[----:B------:R-:W-:Y:S01]  /*8920*/  FADD.FTZ R129, R178, R7 ;  /* 0x00000007b2817221 */ /* 0x000fe20000010000 */
[C---:B------:R-:W-:Y:S01]  /*8930*/  F2FP.F16.F32.PACK_AB R178, R130.reuse, R178 ;  /* 0x000000b282b2723e */ /* 0x040fe200000000ff */
[----:B------:R-:W0:Y:S01]  /*8940*/  MUFU.EX2 R183, R183 ;  /* 0x000000b700b77308 */ /* 0x000e220000000800 */
[----:B-1----:R-:W-:Y:S01]  /*8950*/  FADD.FTZ R132, R181, R132 ;  /* 0x00000084b5847221 */ /* 0x002fe20000010000 */
[----:B------:R-:W-:-:S04]  /*8960*/  FADD.FTZ R129, R130, R129 ;  /* 0x0000008182817221 */ /* 0x000fc80000010000 */
[----:B------:R-:W-:Y:S01]  /*8970*/  FADD.FTZ R136, R172, R129 ;  /* 0x00000081ac887221 */ /* 0x000fe20000010000 */
[----:B------:R-:W-:Y:S01]  /*8980*/  F2FP.F16.F32.PACK_AB R172, R131, R172 ;  /* 0x000000ac83ac723e */ /* 0x000fe200000000ff */
[----:B------:R-:W1:Y:S01]  /*8990*/  MUFU.EX2 R2, R133 ;  /* 0x0000008500027308 */ /* 0x000e620000000800 */
[----:B--2---:R-:W-:Y:S01]  /*89a0*/  FADD.FTZ R132, R121, R132 ;  /* 0x0000008479847221 */ /* 0x004fe20000010000 */
[----:B------:R-:W-:Y:S01]  /*89b0*/  FADD.FTZ R11, R131, R136 ;  /* 0x00000088830b7221 */ /* 0x000fe20000010000 */
[----:B------:R-:W-:-:S05]  /*89c0*/  F2FP.F16.F32.PACK_AB R181, R121, R181 ;  /* 0x000000b579b5723e */ /* 0x000fca00000000ff */
[----:B------:R-:W2:Y:S01]  /*89d0*/  MUFU.EX2 R177, R177 ;  /* 0x000000b100b17308 */ /* 0x000ea20000000800 */
[----:B0-----:R-:W-:-:S07]  /*89e0*/  FADD.FTZ R7, R183, R132 ;  /* 0x00000084b7077221 */ /* 0x001fce0000010000 */
        /* <DEDUP_REMOVED lines=22> */
[----:B0-----:R-:W-:-:S07]  /*8b50*/  FADD.FTZ R132, R168, R11 ;  /* 0x0000000ba8847221 */ /* 0x001fce0000010000 */
[----:B------:R-:W0:Y:S01]  /*8b60*/  MUFU.EX2 R175, R175 ;  /* 0x000000af00af7308 */ /* 0x000e220000000800 */
[C---:B-1----:R-:W-:Y:S01]  /*8b70*/  FADD.FTZ R126, R125.reuse, R126 ;  /* 0x0000007e7d7e7221 */ /* 0x042fe20000010000 */
[----:B------:R-:W-:-:S06]  /*8b80*/  F2FP.F16.F32.PACK_AB R173, R125, R173 ;  /* 0x000000ad7dad723e */ /* 0x000fcc00000000ff */
        /* <DEDUP_REMOVED lines=16> */
[C---:B--2---:R-:W-:Y:S01]  /*8c90*/  FADD.FTZ R3, R20.reuse, R3 ;  /* 0x0000000314037221 */ /* 0x044fe20000010000 */
[----:B------:R-:W-:-:S03]  /*8ca0*/  F2FP.F16.F32.PACK_AB R169, R20, R169 ;  /* 0x000000a914a9723e */ /* 0x000fc600000000ff */
[----:B0-----:R-:W-:-:S04]  /*8cb0*/  FADD.FTZ R3, R156, R3 ;  /* 0x000000039c037221 */ /* 0x001fc80000010000 */
[C---:B-1----:R-:W-:Y:S01]  /*8cc0*/  FADD.FTZ R6, R138.reuse, R3 ;  /* 0x000000038a067221 */ /* 0x042fe20000010000 */
[----:B------:R-:W-:Y:S01]  /*8cd0*/  F2FP.F16.F32.PACK_AB R171, R138, R156 ;  /* 0x0000009c8aab723e */ /* 0x000fe200000000ff */
[----:B------:R-:W-:Y:S01]  /*8ce0*/  IMAD.MOV.U32 R3, RZ, RZ, R9 ;  /* 0x000000ffff037224 */ /* 0x000fe200078e0009 */
[----:B------:R-:W-:Y:S06]  /*8cf0*/  @P2 BRA `(.L_x_1190) ;  /* 0xffffffc800682947 */ /* 0x000fec000383ffff */
[----:B------:R-:W-:Y:S01]  /*8d00*/  IMAD.MOV.U32 R2, RZ, RZ, R122 ;  /* 0x000000ffff027224 */ /* 0x000fe200078e007a */
[----:B------:R-:W-:Y:S01]  /*8d10*/  UMOV UR37, UR5 ;  /* 0x0000000500257c82 */ /* 0x000fe20008000000 */
[----:B------:R-:W-:Y:S01]  /*8d20*/  IMAD.MOV.U32 R3, RZ, RZ, R9 ;  /* 0x000000ffff037224 */ /* 0x000fe200078e0009 */
[----:B------:R-:W-:-:S06]  /*8d30*/  UMOV UR36, UR39 ;  /* 0x0000002700247c82 */ /* 0x000fcc0008000000 */
.L_x_1173:
[----:B------:R-:W-:Y:S01]  /*8d40*/  ULDC UR4, c[0x0][0x448] ;  /* 0x0001120000047ab9 */ /* 0x000fe20000000800 */
[----:B------:R-:W-:Y:S01]  /*8d50*/  IADD3 R9, R16, 0x1, -R17 ;  /* 0x0000000110097810 */ /* 0x000fe20007ffe811 */
[----:B------:R-:W-:Y:S01]  /*8d60*/  UISETP.NE.AND UP0, UPT, UR4, 0x1, UPT ;  /* 0x000000010400788c */ /* 0x000fe2000bf05270 */
[----:B------:R-:W-:Y:S02]  /*8d70*/  ULDC UR11, c[0x0][0x9e4] ;  /* 0x00027900000b7ab9 */ /* 0x000fe40000000800 */
[----:B------:R-:W-:Y:S01]  /*8d80*/  R2UR UR7, R9 ;  /* 0x00000000090772ca */ /* 0x000fe200000e0000 */
[----:B------:R-:W-:Y:S02]  /*8d90*/  UISETP.GE.AND UP1, UPT, UR11, 0x1, UPT ;  /* 0x000000010b00788c */ /* 0x000fe4000bf26270 */
[----:B------:R-:W-:Y:S01]  /*8da0*/  UIADD3 UR6, UR60, 0x7f, URZ ;  /* 0x0000007f3c067890 */ /* 0x000fe2000fffe03f */
[----:B------:R-:W-:-:S03]  /*8db0*/  ULDC UR15, c[0x0][0x9dc] ;  /* 0x00027700000f7ab9 */ /* 0x000fc60000000800 */
[----:B------:R-:W-:Y:S01]  /*8dc0*/  PLOP3.LUT P2, PT, PT, PT, UP1, 0x40, 0x0 ;  /* 0x000000000000781c */ /* 0x000fe20003f4e818 */
[----:B------:R-:W-:Y:S01]  /*8dd0*/  @UP0 ULDC UR4, c[0x0][0x44c] ;  /* 0x0001130000040ab9 */ /* 0x000fe20000000800 */
[----:B------:R-:W-:Y:S01]  /*8de0*/  @UP0 ULDC UR14, c[0x0][0x450] ;  /* 0x00011400000e0ab9 */ /* 0x000fe20000000800 */
[----:B------:R-:W-:-:S04]  /*8df0*/  UIMAD.WIDE.U32 UR4, UR6, UR4, URZ ;  /* 0x00000004060472a5 */ /* 0x000fc8000f8e003f */
[----:B------:R-:W-:-:S04]  /*8e00*/  @UP0 USHF.R.U32.HI UR6, URZ, UR14, UR5 ;  /* 0x0000000e3f060299 */ /* 0x000fc80008011605 */
[----:B------:R-:W-:-:S04]  /*8e10*/  UIADD3 UR6, UR7, UR6, URZ ;  /* 0x0000000607067290 */ /* 0x000fc8000fffe03f */
[----:B------:R-:W-:Y:S01]  /*8e20*/  UIADD3 UR15, UR6, -UR15, URZ ;  /* 0x8000000f060f7290 */ /* 0x000fe2000fffe03f */
[----:B------:R-:W-:Y:S11]  /*8e30*/  @P2 BRA `(.L_x_1191) ;  /* 0x0000000000482947 */ /* 0x000ff60003800000 */
[----:B------:R-:W-:Y:S02]  /*8e40*/  UMOV UR14, UR6 ;  /* 0x00000006000e7c82 */ /* 0x000fe40008000000 */
        /* <DEDUP_REMOVED lines=10> */
.L_x_1192:
[----:B------:R-:W-:-:S11]  /*8ef0*/  UISETP.NE.AND UP2, UPT, UR11, 0x1, UPT ;  /* 0x000000010b00788c */ /* 0x000fd6000bf45270 */
[----:B------:R-:W-:Y:S02]  /*8f00*/  @UP2 ULDC.64 UR4, c[0x0][0x9e8] ;  /* 0x00027a0000042ab9 */ /* 0x000fe40000000a00 */
[----:B------:R-:W-:-:S04]  /*8f10*/  UIMAD.WIDE.U32 UR6, UR14, UR4, URZ ;  /* 0x000000040e0672a5 */ /* 0x000fc8000f8e003f */
[----:B------:R-:W-:-:S12]  /*8f20*/  @UP2 USHF.R.U32.HI UR14, URZ, UR5, UR7 ;  /* 0x000000053f0e2299 */ /* 0x000fd80008011607 */
.L_x_1193:
[----:B------:R-:W-:-:S04]  /*8f30*/  UIMAD UR11, UR14, UR11, URZ ;  /* 0x0000000b0e0b72a4 */ /* 0x000fc8000f8e023f */
[----:B------:R-:W-:-:S04]  /*8f40*/  UISETP.LT.AND UP2, UPT, UR15, UR11, UPT ;  /* 0x0000000b0f00728c */ /* 0x000fc8000bf41270 */
[----:B------:R-:W-:-:S12]  /*8f50*/  USEL UR15, UR15, UR11, !UP2 ;  /* 0x0000000b0f0f7287 */ /* 0x000fd8000d000000 */
.L_x_1191:
        /* <DEDUP_REMOVED lines=15> */
.L_x_1203:
[----:B------:R-:W-:-:S04]  /*9050*/  UIADD3 UR37, UR4, 0x1, URZ ;  /* 0x0000000104257890 */ /* 0x000fc8000fffe03f */
[----:B------:R-:W-:-:S04]  /*9060*/  UISETP.NE.AND UP2, UPT, UR37, 0x2, UPT ;  /* 0x000000022500788c */ /* 0x000fc8000bf45270 */
[----:B------:R-:W-:Y:S02]  /*9070*/  USEL UR36, URZ, 0x1, UP2 ;  /* 0x000000013f247887 */ /* 0x000fe40009000000 */
[----:B------:R-:W-:Y:S02]  /*9080*/  USEL UR37, UR37, URZ, UP2 ;  /* 0x0000003f25257287 */ /* 0x000fe40009000000 */
[----:B------:R-:W-:Y:S01]  /*9090*/  ULOP3.LUT UR36, UR7, UR36, URZ, 0x3c, !UPT ;  /* 0x0000002407247292 */ /* 0x000fe2000f8e3c3f */
[----:B------:R-:W-:Y:S11]  /*90a0*/  @!P0 BRA `(.L_x_1195) ;  /* 0x0000000000048947 */ /* 0x000ff60003800000 */
[----:B------:R-:W-:Y:S01]  /*90b0*/  BPT.TRAP 0x1 ;  /* 0x000000040000795c */ /* 0x000fe20000300000 */
.L_x_1195:
[----:B------:R-:W-:Y:S01]  /*90c0*/  ULEA UR6, UR37, UR38, 0x3 ;  /* 0x0000002625067291 */ /* 0x000fe2000f8e183f */
[----:B------:R-:W-:-:S05]  /*90d0*/  IMAD.U32 R2, RZ, RZ, UR36 ;  /* 0x00000024ff027e24 */ /* 0x000fca000f8e00ff */
[----:B------:R-:W-:-:S04]  /*90e0*/  SHF.L.U32 R2, R2, 0x1f, RZ ;  /* 0x0000001f02027819 */ /* 0x000fc800000006ff */
[----:B------:R0:W1:Y:S01]  /*90f0*/  SYNCS.PHASECHK.TRANS64.TRYWAIT P2, [UR6+0x30830], R2 ;  /* 0x03083002ff0075a7 */ /* 0x0000620008040146 */
[----:B------:R-:W-:Y:S05]  /*9100*/  @!P0 BRA `(.L_x_1196) ;  /* 0x0000000000048947 */ /* 0x000fea0003800000 */
[----:B------:R-:W-:Y:S01]  /*9110*/  BPT.TRAP 0x1 ;  /* 0x000000040000795c */ /* 0x000fe20000300000 */
.L_x_1196:
[-C--:B------:R-:W-:Y:S01]  /*9120*/  FMUL.FTZ R24, R24, R12.reuse ;  /* 0x0000000c18187220 */ /* 0x080fe20000410000 */
[----:B------:R-:W-:Y:S01]  /*9130*/  FMUL.FTZ R25, R25, R12 ;  /* 0x0000000c19197220 */ /* 0x000fe20000410000 */
[----:B-1----:R-:W-:Y:S06]  /*9140*/  @P2 BRA `(.L_x_1197) ;  /* 0x0000000000082947 */ /* 0x002fec0003800000 */
[----:B------:R-:W1:Y:S02]  /*9150*/  SYNCS.PHASECHK.TRANS64.TRYWAIT P2, [UR6+0x30830], R2 ;  /* 0x03083002ff0075a7 */ /* 0x000e640008040146 */
[----:B-1----:R-:W-:Y:S05]  /*9160*/  @!P2 BRA `(.L_x_1198) ;  /* 0x000001240008a947 */ /* 0x002fea0003800000 */
.L_x_1197:
        /* <DEDUP_REMOVED lines=165> */
.L_x_1199:
[----:B------:R-:W-:Y:S01]  /*9bc0*/  ULEA UR11, UR4, UR38, 0x3 ;  /* 0x00000026040b7291 */ /* 0x000fe2000f8e183f */
[----:B------:R-:W-:-:S05]  /*9bd0*/  IMAD.U32 R0, RZ, RZ, UR7 ;  /* 0x00000007ff007e24 */ /* 0x000fca000f8e00ff */
[----:B------:R-:W-:-:S04]  /*9be0*/  SHF.L.U32 R0, R0, 0x1f, RZ ;  /* 0x0000001f00007819 */ /* 0x000fc800000006ff */
[----:B------:R2:W3:Y:S01]  /*9bf0*/  SYNCS.PHASECHK.TRANS64.TRYWAIT P2, [UR11+0x30850], R0 ;  /* 0x03085000ff0075a7 */ /* 0x0004e2000804014b */
[----:B------:R-:W-:Y:S05]  /*9c00*/  @!P0 BRA `(.L_x_1200) ;  /* 0x0000000000048947 */ /* 0x000fea0003800000 */
[----:B------:R-:W-:Y:S01]  /*9c10*/  BPT.TRAP 0x1 ;  /* 0x000000040000795c */ /* 0x000fe20000300000 */
.L_x_1200:
[----:B---3--:R-:W-:Y:S05]  /*9c20*/  @P2 BRA `(.L_x_1201) ;  /* 0x0000000000082947 */ /* 0x008fea0003800000 */
[----:B------:R-:W3:Y:S02]  /*9c30*/  SYNCS.PHASECHK.TRANS64.TRYWAIT P2, [UR11+0x30850], R0 ;  /* 0x03085000ff0075a7 */ /* 0x000ee4000804014b */
[----:B---3--:R-:W-:Y:S05]  /*9c40*/  @!P2 BRA `(.L_x_1202) ;  /* 0x000001180068a947 */ /* 0x008fea0003800000 */
.L_x_1201:
[----:B------:R-:W-:Y:S01]  /*9c50*/  UIADD3 UR6, UR38, 0x400, URZ ;  /* 0x0000040026067890 */ /* 0x000fe2000fffe03f */
[----:B------:R-:W-:Y:S01]  /*9c60*/  WARPGROUP.ARRIVE ;  /* 0x00000000000079c5 */ /* 0x000fe20000000000 */
[----:B------:R-:W-:Y:S01]  /*9c70*/  UMOV UR7, 0x40000040 ;  /* 0x4000004000077882 */ /* 0x000fe20000000000 */
[----:B0-2---:R-:W-:Y:S01]  /*9c80*/  FMUL.FTZ R0, R120, UR5 ;  /* 0x0000000578007c20 */ /* 0x005fe20008410000 */
[----:B------:R-:W-:Y:S01]  /*9c90*/  USHF.R.U32.HI UR6, URZ, 0x4, UR6 ;  /* 0x000000043f067899 */ /* 0x000fe20008011606 */
[----:B-1----:R-:W-:Y:S01]  /*9ca0*/  FMUL.FTZ R2, R121, UR5 ;  /* 0x0000000579027c20 */ /* 0x002fe20008410000 */
[----:B------:R-:W-:Y:S01]  /*9cb0*/  FMUL.FTZ R15, R124, UR5 ;  /* 0x000000057c0f7c20 */ /* 0x000fe20008410000 */
[----:B------:R-:W-:Y:S01]  /*9cc0*/  FMUL.FTZ R21, R125, UR5 ;  /* 0x000000057d157c20 */ /* 0x000fe20008410000 */
[----:B------:R-:W-:Y:S01]  /*9cd0*/  ULOP3.LUT UR6, UR6, 0x3fff, URZ, 0xc0, !UPT ;  /* 0x00003fff06067892 */ /* 0x000fe2000f8ec03f */
[----:B------:R-:W0:Y:S01]  /*9ce0*/  MUFU.TANH R0, R0 ;  /* 0x0000000000007308 */ /* 0x000e220000002400 */
[----:B------:R-:W-:Y:S01]  /*9cf0*/  FMUL.FTZ R121, R128, UR5 ;  /* 0x0000000580797c20 */ /* 0x000fe20008410000 */
[----:B------:R-:W-:Y:S01]  /*9d00*/  FMUL.FTZ R11, R122, UR5 ;  /* 0x000000057a0b7c20 */ /* 0x000fe20008410000 */
[----:B------:R-:W-:Y:S01]  /*9d10*/  ULOP3.LUT UR6, UR6, 0x3000000, URZ, 0xfc, !UPT ;  /* 0x0300000006067892 */ /* 0x000fe2000f8efc3f */
[----:B------:R-:W-:Y:S01]  /*9d20*/  FMUL.FTZ R122, R129, UR5 ;  /* 0x00000005817a7c20 */ /* 0x000fe20008410000 */
[----:B------:R-:W-:Y:S01]  /*9d30*/  FMUL.FTZ R125, R132, UR5 ;  /* 0x00000005847d7c20 */ /* 0x000fe20008410000 */
[----:B------:R-:W-:Y:S01]  /*9d40*/  FMUL.FTZ R14, R126, UR5 ;  /* 0x000000057e0e7c20 */ /* 0x000fe20008410000 */
[----:B------:R-:W-:Y:S01]  /*9d50*/  UIMAD UR4, UR4, 0x900, UR6 ;  /* 0x00000900040478a4 */ /* 0x000fe2000f8e0206 */
[----:B------:R-:W1:Y:S01]  /*9d60*/  MUFU.TANH R2, R2 ;  /* 0x0000000200027308 */ /* 0x000e620000002400 */
        /* <DEDUP_REMOVED lines=9> */
[----:B------:R-:W2:Y:S01]  /*9e00*/  MUFU.TANH R15, R15 ;  /* 0x0000000f000f7308 */ /* 0x000ea20000002400 */
[----:B------:R-:W-:Y:S01]  /*9e10*/  UMOV UR7, 0x40000040 ;  /* 0x4000004000077882 */ /* 0x000fe20000000000 */
[----:B0-----:R-:W-:Y:S01]  /*9e20*/  FMNMX.FTZ R3, R0, R9, !PT ;  /* 0x0000000900037209 */ /* 0x001fe20007810000 */
[----:B------:R-:W-:Y:S01]  /*9e30*/  FMUL.FTZ R134, R141, UR5 ;  /* 0x000000058d867c20 */ /* 0x000fe20008410000 */
[----:B------:R-:W-:Y:S01]  /*9e40*/  FMUL.FTZ R20, R127, UR5 ;  /* 0x000000057f147c20 */ /* 0x000fe20008410000 */
[----:B------:R-:W-:Y:S01]  /*9e50*/  FMUL.FTZ R127, R135, UR5 ;  /* 0x00000005877f7c20 */ /* 0x000fe20008410000 */
[----:B------:R-:W-:Y:S01]  /*9e60*/  FMUL.FTZ R135, R144, UR5 ;  /* 0x0000000590877c20 */ /* 0x000fe20008410000 */
[----:B-1----:R-:W-:Y:S01]  /*9e70*/  FMNMX.FTZ R12, R2, R3, !PT ;  /* 0x00000003020c7209 */ /* 0x002fe20007810000 */
[----:B------:R-:W0:Y:S01]  /*9e80*/  MUFU.TANH R21, R21 ;  /* 0x0000001500157308 */ /* 0x000e220000002400 */
[----:B------:R-:W-:Y:S01]  /*9e90*/  FMUL.FTZ R136, R145, UR5 ;  /* 0x0000000591887c20 */ /* 0x000fe20008410000 */
        /* <DEDUP_REMOVED lines=19> */
[----:B------:R-:W-:Y:S01]  /*9fd0*/  UMOV UR10, UR50 ;  /* 0x00000032000a7c82 */ /* 0x000fe20008000000 */
        /* <DEDUP_REMOVED lines=17> */
[C---:B------:R-:W-:Y:S01]  /*a0f0*/  ISETP.GT.AND P2, PT, R8.reuse, UR39, PT ;  /* 0x0000002708007c0c */ /* 0x040fe2000bf44270 */
[----:B------:R-:W2:Y:S01]  /*a100*/  MUFU.TANH R128, R128 ;  /* 0x0000008000807308 */ /* 0x000ea20000002400 */
[----:B0-----:R-:W-:Y:S01]  /*a110*/  FMNMX.FTZ R3, R125, R12, !PT ;  /* 0x0000000c7d037209 */ /* 0x001fe20007810000 */
[----:B------:R-:W-:-:S06]  /*a120*/  VIADD R8, R8, 0xffffffff ;  /* 0xffffffff08087836 */ /* 0x000fcc0000000000 */
        /* <DEDUP_REMOVED lines=33> */
[----:B--2---:R-:W-:-:S05]  /*a340*/  FMNMX.FTZ R3, R148, R3, !PT ;  /* 0x0000000394037209 */ /* 0x004fca0007810000 */
[----:B------:R-:W2:Y:S02]  /*a350*/  SHFL.BFLY PT, R12, R3, 0x2, 0x1f ;  /* 0x0c401f00030c7f89 */ /* 0x000ea400000e0000 */
[----:B------:R-:W3:Y:S01]  /*a360*/  MUFU.TANH R14, R14 ;  /* 0x0000000e000e7308 */ /* 0x000ee20000002400 */
[----:B0-----:R-:W-:-:S07]  /*a370*/  FMNMX.FTZ R160, R11, R10, !PT ;  /* 0x0000000a0ba07209 */ /* 0x001fce0007810000 */
[----:B------:R-:W0:Y:S01]  /*a380*/  MUFU.TANH R20, R20 ;  /* 0x0000001400147308 */ /* 0x000e220000002400 */
[----:B-1----:R-:W-:Y:S01]  /*a390*/  FMNMX.FTZ R161, R13, R160, !PT ;  /* 0x000000a00da17209 */ /* 0x002fe20007810000 */
[----:B------:R-:W-:Y:S02]  /*a3a0*/  WARPGROUP.DEPBAR.LE gsb0, 0x0 ;  /* 0x00008000000079c5 */ /* 0x000fe40000010000 */
[----:B------:R-:W-:-:S04]  /*a3b0*/  WARPGROUP.ARRIVE ;  /* 0x00000000000079c5 */ /* 0x000fc80000000000 */
[----:B------:R-:W1:Y:S01]  /*a3c0*/  MUFU.TANH R120, R120 ;  /* 0x0000007800787308 */ /* 0x000e620000002400 */
[----:B---3--:R-:W-:Y:S01]  /*a3d0*/  FMNMX.FTZ R161, R14, R161, !PT ;  /* 0x000000a10ea17209 */ /* 0x008fe20007810000 */
[----:B------:R-:W-:Y:S01]  /*a3e0*/  HGMMA.64x192x16.F32 R24, R184, gdesc[UR4].tnspB, R24, gsb0 ;  /* 0x42e00004b8187df0 */ /* 0x000fe20008000818 */
[----:B------:R-:W-:Y:S01]  /*a3f0*/  UIADD3 UR6, UR4, 0x100, URZ ;  /* 0x0000010004067890 */ /* 0x000fe2000fffe03f */
[----:B--2---:R-:W-:Y:S01]  /*a400*/  FMNMX.FTZ R12, R3, R12, !PT ;  /* 0x0000000c030c7209 */ /* 0x004fe20007810000 */
[----:B------:R-:W-:-:S03]  /*a410*/  UMOV UR7, 0x40000040 ;  /* 0x4000004000077882 */ /* 0x000fc60000000000 */
[----:B------:R-:W2:Y:S01]  /*a420*/  MUFU.TANH R123, R123 ;  /* 0x0000007b007b7308 */ /* 0x000ea20000002400 */
[----:B0-----:R-:W-:Y:S01]  /*a430*/  FMNMX.FTZ R161, R20, R161, !PT ;  /* 0x000000a114a17209 */ /* 0x001fe20007810000 */
[----:B------:R-:W0:Y:S06]  /*a440*/  SHFL.BFLY PT, R3, R12, 0x1, 0x1f ;  /* 0x0c201f000c037f89 */ /* 0x000e2c00000e0000 */
[----:B------:R-:W3:Y:S08]  /*a450*/  MUFU.TANH R124, R124 ;  /* 0x0000007c007c7308 */ /* 0x000ef00000002400 */
[----:B------:R-:W4:Y:S08]  /*a460*/  MUFU.TANH R127, R127 ;  /* 0x0000007f007f7308 */ /* 0x000f300000002400 */
[----:B------:R-:W5:Y:S01]  /*a470*/  MUFU.TANH R129, R129 ;  /* 0x0000008100817308 */ /* 0x000f620000002400 */
[----:B0-----:R-:W-:-:S05]  /*a480*/  FMNMX.FTZ R3, R12, R3, !PT ;  /* 0x000000030c037209 */ /* 0x001fca0007810000 */
[----:B------:R-:W-:Y:S02]  /*a490*/  FADD.FTZ R9, -R3, R9 ;  /* 0x0000000903097221 */ /* 0x000fe40000010100 */
[----:B------:R-:W0:Y:S02]  /*a4a0*/  MUFU.TANH R131, R131 ;  /* 0x0000008300837308 */ /* 0x000e240000002400 */
[----:B------:R-:W-:Y:S01]  /*a4b0*/  FMUL.FTZ R12, R9, UR10 ;  /* 0x0000000a090c7c20 */ /* 0x000fe20008410000 */
[----:B------:R-:W-:-:S04]  /*a4c0*/  FMUL.FTZ R9, R3, UR10 ;  /* 0x0000000a03097c20 */ /* 0x000fc80008410000 */
[--C-:B------:R-:W-:Y:S01]  /*a4d0*/  FFMA.FTZ R188, R0, UR10, -R9.reuse ;  /* 0x0000000a00bc7c23 */ /* 0x100fe20008010809 */
[----:B-1----:R-:W-:Y:S01]  /*a4e0*/  FMNMX.FTZ R0, R120, R161, !PT ;  /* 0x000000a178007209 */ /* 0x002fe20007810000 */
[--C-:B------:R-:W-:Y:S01]  /*a4f0*/  FFMA.FTZ R190, R15, UR10, -R9.reuse ;  /* 0x0000000a0fbe7c23 */ /* 0x100fe20008010809 */
[----:B------:R-:W1:Y:S01]  /*a500*/  MUFU.TANH R132, R132 ;  /* 0x0000008400847308 */ /* 0x000e620000002400 */
[--C-:B------:R-:W-:Y:S01]  /*a510*/  FFMA.FTZ R161, R21, UR10, -R9.reuse ;  /* 0x0000000a15a17c23 */ /* 0x100fe20008010809 */
[----:B--2---:R-:W-:Y:S01]  /*a520*/  FMNMX.FTZ R15, R123, R0, !PT ;  /* 0x000000007b0f7209 */ /* 0x004fe20007810000 */
[--C-:B------:R-:W-:Y:S01]  /*a530*/  FFMA.FTZ R160, R2, UR10, -R9.reuse ;  /* 0x0000000a02a07c23 */ /* 0x100fe20008010809 */
[--C-:B------:R-:W-:Y:S01]  /*a540*/  FFMA.FTZ R134, R134, UR10, -R9.reuse ;  /* 0x0000000a86867c23 */ /* 0x100fe20008010809 */
[----:B------:R-:W-:Y:S01]  /*a550*/  FFMA.FTZ R149, R149, UR10, -R9 ;  /* 0x0000000a95957c23 */ /* 0x000fe20008010809 */
[----:B---3--:R-:W-:Y:S02]  /*a560*/  FMNMX.FTZ R0, R124, R15, !PT ;  /* 0x0000000f7c007209 */ /* 0x008fe40007810000 */
[----:B------:R-:W2:Y:S02]  /*a570*/  MUFU.TANH R143, R143 ;  /* 0x0000008f008f7308 */ /* 0x000ea40000002400 */
[----:B----4-:R-:W-:-:S04]  /*a580*/  FMNMX.FTZ R0, R127, R0, !PT ;  /* 0x000000007f007209 */ /* 0x010fc80007810000 */
[----:B-----5:R-:W-:Y:S02]  /*a590*/  FMNMX.FTZ R0, R129, R0, !PT ;  /* 0x0000000081007209 */ /* 0x020fe40007810000 */
[----:B------:R-:W3:Y:S02]  /*a5a0*/  MUFU.TANH R146, R146 ;  /* 0x0000009200927308 */ /* 0x000ee40000002400 */
[----:B0-----:R-:W-:-:S04]  /*a5b0*/  FMNMX.FTZ R15, R131, R0, !PT ;  /* 0x00000000830f7209 */ /* 0x001fc80007810000 */
[----:B-1----:R-:W-:Y:S01]  /*a5c0*/  FMNMX.FTZ R0, R132, R15, !PT ;  /* 0x0000000f84007209 */ /* 0x002fe20007810000 */
[--C-:B------:R-:W-:Y:S01]  /*a5d0*/  FFMA.FTZ R15, R122, UR10, -R9.reuse ;  /* 0x0000000a7a0f7c23 */ /* 0x100fe20008010809 */
[----:B------:R-:W0:Y:S01]  /*a5e0*/  MUFU.TANH R147, R147 ;  /* 0x0000009300937308 */ /* 0x000e220000002400 */
[----:B------:R-:W-:Y:S01]  /*a5f0*/  FFMA.FTZ R122, R144, UR10, -R9 ;  /* 0x0000000a907a7c23 */ /* 0x000fe20008010809 */
[----:B--2---:R-:W-:-:S06]  /*a600*/  FMNMX.FTZ R21, R143, R0, !PT ;  /* 0x000000008f157209 */ /* 0x004fcc0007810000 */
[----:B------:R-:W1:Y:S01]  /*a610*/  MUFU.TANH R150, R150 ;  /* 0x0000009600967308 */ /* 0x000e620000002400 */
[----:B---3--:R-:W-:-:S07]  /*a620*/  FMNMX.FTZ R0, R146, R21, !PT ;  /* 0x0000001592007209 */ /* 0x008fce0007810000 */
[----:B------:R-:W-:Y:S01]  /*a630*/  MUFU.TANH R151, R151 ;  /* 0x0000009700977308 */ /* 0x000fe20000002400 */
[----:B0-----:R-:W-:-:S07]  /*a640*/  FMNMX.FTZ R21, R147, R0, !PT ;  /* 0x0000000093157209 */ /* 0x001fce0007810000 */
[----:B------:R-:W-:Y:S01]  /*a650*/  MUFU.TANH R152, R152 ;  /* 0x0000009800987308 */ /* 0x000fe20000002400 */
[----:B-1----:R-:W-:Y:S01]  /*a660*/  FMNMX.FTZ R0, R150, R21, !PT ;  /* 0x0000001596007209 */ /* 0x002fe20007810000 */
[--C-:B------:R-:W-:Y:S01]  /*a670*/  FFMA.FTZ R21, R126, UR10, -R9.reuse ;  /* 0x0000000a7e157c23 */ /* 0x100fe20008010809 */
[----:B------:R-:W-:-:S05]  /*a680*/  FFMA.FTZ R126, R138, UR10, -R9 ;  /* 0x0000000a8a7e7c23 */ /* 0x000fca0008010809 */
[----:B------:R-:W-:Y:S08]  /*a690*/  MUFU.TANH R153, R153 ;  /* 0x0000009900997308 */ /* 0x000ff00000002400 */
[----:B------:R-:W-:Y:S08]  /*a6a0*/  MUFU.TANH R154, R154 ;  /* 0x0000009a009a7308 */ /* 0x000ff00000002400 */
[----:B------:R-:W-:Y:S08]  /*a6b0*/  MUFU.TANH R155, R155 ;  /* 0x0000009b009b7308 */ /* 0x000ff00000002400 */
[----:B------:R-:W-:Y:S08]  /*a6c0*/  MUFU.TANH R156, R156 ;  /* 0x0000009c009c7308 */ /* 0x000ff00000002400 */
[----:B------:R-:W-:Y:S08]  /*a6d0*/  MUFU.TANH R157, R157 ;  /* 0x0000009d009d7308 */ /* 0x000ff00000002400 */
[----:B------:R-:W-:Y:S08]  /*a6e0*/  MUFU.TANH R158, R158 ;  /* 0x0000009e009e7308 */ /* 0x000ff00000002400 */
[----:B------:R-:W-:Y:S08]  /*a6f0*/  MUFU.TANH R159, R159 ;  /* 0x0000009f009f7308 */ /* 0x000ff00000002400 */
[----:B------:R-:W-:Y:S08]  /*a700*/  MUFU.EX2 R12, R12 ;  /* 0x0000000c000c7308 */ /* 0x000ff00000000800 */
[----:B------:R-:W0:Y:S08]  /*a710*/  MUFU.EX2 R188, R188 ;  /* 0x000000bc00bc7308 */ /* 0x000e300000000800 */
[----:B------:R-:W1:Y:S08]  /*a720*/  MUFU.EX2 R160, R160 ;  /* 0x000000a000a07308 */ /* 0x000e700000000800 */
[----:B------:R-:W2:Y:S01]  /*a730*/  MUFU.EX2 R190, R190 ;  /* 0x000000be00be7308 */ /* 0x000ea20000000800 */
[----:B0-----:R-:W-:-:S07]  /*a740*/  FFMA.FTZ R7, R12, R7, R188 ;  /* 0x000000070c077223 */ /* 0x001fce00000100bc */
[----:B------:R-:W0:Y:S01]  /*a750*/  MUFU.EX2 R161, R161 ;  /* 0x000000a100a17308 */ /* 0x000e220000000800 */
[C---:B-1----:R-:W-:Y:S01]  /*a760*/  FADD.FTZ R7, R160.reuse, R7 ;  /* 0x00000007a0077221 */ /* 0x042fe20000010000 */
[----:B------:R-:W-:-:S06]  /*a770*/  F2FP.F16.F32.PACK_AB R188, R160, R188 ;  /* 0x000000bca0bc723e */ /* 0x000fcc00000000ff */
[----:B------:R-:W-:Y:S01]  /*a780*/  MUFU.EX2 R15, R15 ;  /* 0x0000000f000f7308 */ /* 0x000fe20000000800 */
[----:B------:R-:W-:Y:S02]  /*a790*/  WARPGROUP.DEPBAR.LE gsb0, 0x0 ;  /* 0x00008000000079c5 */ /* 0x000fe40000010000 */
[----:B------:R-:W-:Y:S01]  /*a7a0*/  WARPGROUP.ARRIVE ;  /* 0x00000000000079c5 */ /* 0x000fe20000000000 */
[--C-:B------:R-:W-:Y:S01]  /*a7b0*/  FFMA.FTZ R184, R121, UR10, -R9.reuse ;  /* 0x0000000a79b87c23 */ /* 0x100fe20008010809 */
[----:B------:R-:W-:Y:S01]  /*a7c0*/  FMNMX.FTZ R121, R151, R0, !PT ;  /* 0x0000000097797209 */ /* 0x000fe20007810000 */
[----:B------:R-:W-:Y:S02]  /*a7d0*/  FFMA.FTZ R186, R125, UR10, -R9 ;  /* 0x0000000a7dba7c23 */ /* 0x000fe40008010809 */
[----:B------:R-:W-:Y:S01]  /*a7e0*/  MUFU.EX2 R21, R21 ;  /* 0x0000001500157308 */ /* 0x000fe20000000800 */
[----:B------:R-:W-:Y:S01]  /*a7f0*/  HGMMA.64x192x16.F32 R24, R180, gdesc[UR4].tnspB, R24, gsb0 ;  /* 0x42e00004b4187df0 */ /* 0x000fe20008000818 */
[----:B------:R-:W-:Y:S01]  /*a800*/  UIADD3 UR6, UR4, 0x180, URZ ;  /* 0x0000018004067890 */ /* 0x000fe2000fffe03f */
[----:B------:R-:W-:Y:S01]  /*a810*/  FMNMX.FTZ R0, R152, R121, !PT ;  /* 0x0000007998007209 */ /* 0x000fe20007810000 */
[----:B------:R-:W-:-:S03]  /*a820*/  UMOV UR7, 0x40000040 ;  /* 0x4000004000077882 */ /* 0x000fc60000000000 */
[----:B------:R-:W-:Y:S01]  /*a830*/  FMNMX.FTZ R121, R153, R0, !PT ;  /* 0x0000000099797209 */ /* 0x000fe20007810000 */
[----:B------:R-:W-:Y:S03]  /*a840*/  MUFU.EX2 R184, R184 ;  /* 0x000000b800b87308 */ /* 0x000fe60000000800 */
[----:B------:R-:W-:Y:S01]  /*a850*/  FMNMX.FTZ R0, R154, R121, !PT ;  /* 0x000000799a007209 */ /* 0x000fe20007810000 */
[--C-:B------:R-:W-:Y:S01]  /*a860*/  FFMA.FTZ R121, R130, UR10, -R9.reuse ;  /* 0x0000000a82797c23 */ /* 0x100fe20008010809 */
[----:B------:R-:W-:Y:S02]  /*a870*/  FFMA.FTZ R130, R145, UR10, -R9 ;  /* 0x0000000a91827c23 */ /* 0x000fe40008010809 */
[----:B------:R-:W-:Y:S01]  /*a880*/  FMNMX.FTZ R125, R155, R0, !PT ;  /* 0x000000009b7d7209 */ /* 0x000fe20007810000 */
[----:B------:R-:W-:Y:S03]  /*a890*/  MUFU.EX2 R186, R186 ;  /* 0x000000ba00ba7308 */ /* 0x000fe60000000800 */
[----:B------:R-:W-:-:S04]  /*a8a0*/  FMNMX.FTZ R0, R156, R125, !PT ;  /* 0x0000007d9c007209 */ /* 0x000fc80007810000 */
[----:B------:R-:W-:Y:S01]  /*a8b0*/  FMNMX.FTZ R125, R157, R0, !PT ;  /* 0x000000009d7d7209 */ /* 0x000fe20007810000 */
[----:B------:R-:W-:Y:S03]  /*a8c0*/  MUFU.EX2 R121, R121 ;  /* 0x0000007900797308 */ /* 0x000fe60000000800 */
[----:B------:R-:W-:Y:S01]  /*a8d0*/  FMNMX.FTZ R0, R158, R125, !PT ;  /* 0x0000007d9e007209 */ /* 0x000fe20007810000 */
[----:B------:R-:W-:-:S03]  /*a8e0*/  FFMA.FTZ R125, R136, UR10, -R9 ;  /* 0x0000000a887d7c23 */ /* 0x000fc60008010809 */
[----:B------:R-:W-:Y:S01]  /*a8f0*/  FMNMX.FTZ R0, R159, R0, !PT ;  /* 0x000000009f007209 */ /* 0x000fe20007810000 */
        /* <DEDUP_REMOVED lines=10> */
[----:B------:R-:W-:Y:S01]  /*a9a0*/  FFMA.FTZ R128, R142, UR10, -R9 ;  /* 0x0000000a8e807c23 */ /* 0x000fe20008010809 */
[----:B--2---:R-:W-:Y:S01]  /*a9b0*/  FADD.FTZ R142, R190, R7 ;  /* 0x00000007be8e7221 */ /* 0x004fe20000010000 */
[----:B------:R-:W-:Y:S01]  /*a9c0*/  HGMMA.64x192x16.F32 R24, R176, gdesc[UR4].tnspB, R24, gsb0 ;  /* 0x42e00004b0187df0 */ /* 0x000fe20008000818 */
[----:B------:R-:W-:Y:S01]  /*a9d0*/  UIADD3 UR6, UR4, 0x200, URZ ;  /* 0x0000020004067890 */ /* 0x000fe2000fffe03f */
[----:B------:R-:W-:Y:S01]  /*a9e0*/  MUFU.EX2 R182, R182 ;  /* 0x000000b600b67308 */ /* 0x000fe20000000800 */
[----:B------:R-:W-:Y:S01]  /*a9f0*/  UMOV UR7, 0x40000040 ;  /* 0x4000004000077882 */ /* 0x000fe20000000000 */
[----:B0-----:R-:W-:-:S06]  /*aa00*/  F2FP.F16.F32.PACK_AB R190, R161, R190 ;  /* 0x000000bea1be723e */ /* 0x001fcc00000000ff */
[----:B------:R-:W-:Y:S08]  /*aa10*/  MUFU.EX2 R180, R180 ;  /* 0x000000b400b47308 */ /* 0x000ff00000000800 */
[----:B------:R-:W-:Y:S08]  /*aa20*/  MUFU.EX2 R133, R133 ;  /* 0x0000008500857308 */ /* 0x000ff00000000800 */
[----:B------:R-:W-:Y:S01]  /*aa30*/  MUFU.EX2 R128, R128 ;  /* 0x0000008000807308 */ /* 0x000fe20000000800 */
[----:B------:R-:W-:-:S02]  /*aa40*/  WARPGROUP.DEPBAR.LE gsb0, 0x0 ;  /* 0x00008000000079c5 */ /* 0x000fc40000010000 */
[----:B------:R-:W-:Y:S01]  /*aa50*/  WARPGROUP.ARRIVE ;  /* 0x00000000000079c5 */ /* 0x000fe20000000000 */
[--C-:B------:R-:W-:Y:S01]  /*aa60*/  FFMA.FTZ R176, R135, UR10, -R9.reuse ;  /* 0x0000000a87b07c23 */ /* 0x100fe20008010809 */
[----:B------:R-:W-:Y:S01]  /*aa70*/  FFMA.FTZ R178, R137, UR10, -R9 ;  /* 0x0000000a89b27c23 */ /* 0x000fe20008010809 */
[----:B------:R-:W0:Y:S03]  /*aa80*/  SHFL.BFLY PT, R135, R0, 0x2, 0x1f ;  /* 0x0c401f0000877f89 */ /* 0x000e2600000e0000 */
[----:B------:R-:W-:Y:S01]  /*aa90*/  HGMMA.64x192x16.F32 R24, R172, gdesc[UR4].tnspB, R24, gsb0 ;  /* 0x42e00004ac187df0 */ /* 0x000fe20008000818 */
[----:B------:R-:W-:Y:S01]  /*aaa0*/  UIADD3 UR6, UR4, 0x280, URZ ;  /* 0x0000028004067890 */ /* 0x000fe2000fffe03f */
[----:B------:R-:W-:Y:S01]  /*aab0*/  MUFU.EX2 R176, R176 ;  /* 0x000000b000b07308 */ /* 0x000fe20000000800 */
[----:B------:R-:W-:Y:S01]  /*aac0*/  UMOV UR7, 0x40000040 ;  /* 0x4000004000077882 */ /* 0x000fe20000000000 */
[----:B------:R-:W-:-:S06]  /*aad0*/  UMOV UR4, UR37 ;  /* 0x0000002500047c82 */ /* 0x000fcc0008000000 */
[----:B------:R-:W-:Y:S01]  /*aae0*/  MUFU.EX2 R178, R178 ;  /* 0x000000b200b27308 */ /* 0x000fe20000000800 */
[----:B0-----:R-:W-:-:S05]  /*aaf0*/  FMNMX.FTZ R135, R0, R135, !PT ;  /* 0x0000008700877209 */ /* 0x001fca0007810000 */
[----:B------:R-:W0:Y:S02]  /*ab00*/  SHFL.BFLY PT, R2, R135, 0x1, 0x1f ;  /* 0x0c201f0087027f89 */ /* 0x000e2400000e0000 */
[----:B0-----:R-:W-:Y:S02]  /*ab10*/  FMNMX.FTZ R2, R135, R2, !PT ;  /* 0x0000000287027209 */ /* 0x001fe40007810000 */
[----:B------:R-:W-:Y:S03]  /*ab20*/  MUFU.EX2 R135, R149 ;  /* 0x0000009500877308 */ /* 0x000fe60000000800 */
[C---:B------:R-:W-:Y:S01]  /*ab30*/  FADD.FTZ R0, -R2.reuse, R10 ;  /* 0x0000000a02007221 */ /* 0x040fe20000010100 */
[----:B------:R-:W-:-:S03]  /*ab40*/  FMUL.FTZ R10, R2, UR10 ;  /* 0x0000000a020a7c20 */ /* 0x000fc60008410000 */
[----:B------:R-:W-:Y:S01]  /*ab50*/  FMUL.FTZ R0, R0, UR10 ;  /* 0x0000000a00007c20 */ /* 0x000fe20008410000 */
[--C-:B------:R-:W-:Y:S01]  /*ab60*/  FFMA.FTZ R189, R11, UR10, -R10.reuse ;  /* 0x0000000a0bbd7c23 */ /* 0x100fe2000801080a */
[----:B------:R-:W-:Y:S02]  /*ab70*/  IMAD.U32 R11, RZ, RZ, UR37 ;  /* 0x00000025ff0b7e24 */ /* 0x000fe4000f8e00ff */
[--C-:B------:R-:W-:Y:S01]  /*ab80*/  FFMA.FTZ R136, R13, UR10, -R10.reuse ;  /* 0x0000000a0d887c23 */ /* 0x100fe2000801080a */
[--C-:B------:R-:W-:Y:S01]  /*ab90*/  FFMA.FTZ R191, R14, UR10, -R10.reuse ;  /* 0x0000000a0ebf7c23 */ /* 0x100fe2000801080a */
[--C-:B------:R-:W-:Y:S01]  /*aba0*/  FFMA.FTZ R14, R20, UR10, -R10.reuse ;  /* 0x0000000a140e7c23 */ /* 0x100fe2000801080a */
[----:B------:R-:W-:Y:S01]  /*abb0*/  MUFU.EX2 R0, R0 ;  /* 0x0000000000007308 */ /* 0x000fe20000000800 */
[----:B------:R-:W-:Y:S01]  /*abc0*/  @!P1 LEA R11, R11, UR38, 0x3 ;  /* 0x000000260b0b9c11 */ /* 0x000fe2000f8e18ff */
[--C-:B------:R-:W-:Y:S01]  /*abd0*/  FFMA.FTZ R185, R120, UR10, -R10.reuse ;  /* 0x0000000a78b97c23 */ /* 0x100fe2000801080a */
[--C-:B------:R-:W-:Y:S01]  /*abe0*/  FFMA.FTZ R20, R123, UR10, -R10.reuse ;  /* 0x0000000a7b147c23 */ /* 0x100fe2000801080a */
[--C-:B------:R-:W-:Y:S01]  /*abf0*/  FFMA.FTZ R187, R124, UR10, -R10.reuse ;  /* 0x0000000a7cbb7c23 */ /* 0x100fe2000801080a */
[----:B------:R-:W-:Y:S01]  /*ac00*/  FFMA.FTZ R124, R127, UR10, -R10 ;  /* 0x0000000a7f7c7c23 */ /* 0x000fe2000801080a */
[----:B------:R-:W-:-:S02]  /*ac10*/  @!P1 VIADD R11, R11, 0x30840 ;  /* 0x000308400b0b9836 */ /* 0x000fc40000000000 */
[--C-:B------:R-:W-:Y:S01]  /*ac20*/  FFMA.FTZ R181, R129, UR10, -R10.reuse ;  /* 0x0000000a81b57c23 */ /* 0x100fe2000801080a */
[----:B------:R-:W-:Y:S01]  /*ac30*/  MUFU.EX2 R189, R189 ;  /* 0x000000bd00bd7308 */ /* 0x000fe20000000800 */
[--C-:B------:R-:W-:Y:S01]  /*ac40*/  FFMA.FTZ R120, R131, UR10, -R10.reuse ;  /* 0x0000000a83787c23 */ /* 0x100fe2000801080a */
[--C-:B------:R-:W-:Y:S01]  /*ac50*/  FFMA.FTZ R183, R132, UR10, -R10.reuse ;  /* 0x0000000a84b77c23 */ /* 0x100fe2000801080a */
[----:B------:R-:W-:Y:S01]  /*ac60*/  @!P1 PRMT R11, RZ, 0x654, R11 ;  /* 0x00000654ff0b9816 */ /* 0x000fe2000000000b */
        /* <DEDUP_REMOVED lines=9> */
[----:B------:R-:W-:Y:S01]  /*ad00*/  FFMA.FTZ R158, R158, UR10, -R10 ;  /* 0x0000000a9e9e7c23 */ /* 0x000fe2000801080a */
[----:B------:R-:W-:-:S02]  /*ad10*/  IMAD.U32 R13, RZ, RZ, UR11 ;  /* 0x0000000bff0d7e24 */ /* 0x000fc4000f8e00ff */
[----:B------:R-:W-:Y:S02]  /*ad20*/  MUFU.EX2 R191, R191 ;  /* 0x000000bf00bf7308 */ /* 0x000fe40000000800 */
[----:B------:R-:W-:-:S05]  /*ad30*/  @!P1 VIADD R13, R13, 0x30860 ;  /* 0x000308600d0d9836 */ /* 0x000fca0000000000 */
[----:B------:R-:W-:Y:S01]  /*ad40*/  @!P1 PRMT R13, RZ, 0x654, R13 ;  /* 0x00000654ff0d9816 */ /* 0x000fe2000000000d */
        /* <DEDUP_REMOVED lines=13> */
[----:B------:R-:W0:Y:S01]  /*ae20*/  MUFU.EX2 R155, R155 ;  /* 0x0000009b009b7308 */ /* 0x000e220000000800 */
[----:B------:R-:W-:-:S02]  /*ae30*/  WARPGROUP.DEPBAR.LE gsb0, 0x0 ;  /* 0x00008000000079c5 */ /* 0x000fc40000010000 */
[----:B------:R-:W-:Y:S01]  /*ae40*/  WARPGROUP.ARRIVE ;  /* 0x00000000000079c5 */ /* 0x000fe20000000000 */
[--C-:B------:R-:W-:Y:S01]  /*ae50*/  FFMA.FTZ R172, R139, UR10, -R9.reuse ;  /* 0x0000000a8bac7c23 */ /* 0x100fe20008010809 */
[----:B------:R-:W-:Y:S01]  /*ae60*/  FFMA.FTZ R173, R152, UR10, -R10 ;  /* 0x0000000a98ad7c23 */ /* 0x000fe2000801080a */
[--C-:B------:R-:W-:Y:S02]  /*ae70*/  FFMA.FTZ R174, R141, UR10, -R9.reuse ;  /* 0x0000000a8dae7c23 */ /* 0x100fe40008010809 */
[----:B------:R-:W-:Y:S01]  /*ae80*/  MUFU.EX2 R156, R156 ;  /* 0x0000009c009c7308 */ /* 0x000fe20000000800 */
[----:B------:R-:W-:Y:S01]  /*ae90*/  FFMA.FTZ R9, R148, UR10, -R9 ;  /* 0x0000000a94097c23 */ /* 0x000fe20008010809 */
[----:B------:R-:W-:Y:S01]  /*aea0*/  HGMMA.64x192x16.F32 R24, R168, gdesc[UR4].tnspB, R24, gsb0 ;  /* 0x42e00004a8187df0 */ /* 0x000fe20008000818 */
[----:B------:R-:W-:Y:S01]  /*aeb0*/  UMOV UR7, UR36 ;  /* 0x0000002400077c82 */ /* 0x000fe20008000000 */
[----:B0-----:R-:W-:-:S04]  /*aec0*/  F2FP.F16.F32.PACK_AB R175, R155, R154 ;  /* 0x0000009a9baf723e */ /* 0x001fc800000000ff */
[----:B------:R-:W-:Y:S08]  /*aed0*/  MUFU.EX2 R172, R172 ;  /* 0x000000ac00ac7308 */ /* 0x000ff00000000800 */
[----:B------:R-:W-:Y:S08]  /*aee0*/  MUFU.EX2 R173, R173 ;  /* 0x000000ad00ad7308 */ /* 0x000ff00000000800 */
[----:B------:R-:W-:Y:S08]  /*aef0*/  MUFU.EX2 R174, R174 ;  /* 0x000000ae00ae7308 */ /* 0x000ff00000000800 */
[----:B------:R-:W-:Y:S08]  /*af00*/  MUFU.EX2 R157, R157 ;  /* 0x0000009d009d7308 */ /* 0x000ff00000000800 */
[----:B------:R-:W-:Y:S08]  /*af10*/  MUFU.EX2 R158, R158 ;  /* 0x0000009e009e7308 */ /* 0x000ff00000000800 */
[----:B------:R-:W0:Y:S01]  /*af20*/  MUFU.EX2 R9, R9 ;  /* 0x0000000900097308 */ /* 0x000e220000000800 */
[----:B------:R-:W-:-:S02]  /*af30*/  WARPGROUP.DEPBAR.LE gsb0, 0x0 ;  /* 0x00008000000079c5 */ /* 0x000fc40000010000 */
[----:B------:R1:W-:Y:S01]  /*af40*/  @!P1 SYNCS.ARRIVE.TRANS64.RED.A1T0 RZ, [R11+URZ], RZ ;  /* 0x000000ff0bff99a7 */ /* 0x0003e2000810043f */
[----:B0-----:R-:W-:Y:S02]  /*af50*/  F2FP.F16.F32.PACK_AB R170, R9, R135 ;  /* 0x0000008709aa723e */ /* 0x001fe400000000ff */
[----:B------:R-:W-:Y:S02]  /*af60*/  F2FP.F16.F32.PACK_AB R168, R130, R122 ;  /* 0x0000007a82a8723e */ /* 0x000fe400000000ff */
[----:B------:R-:W-:Y:S01]  /*af70*/  F2FP.F16.F32.PACK_AB R169, R157, R156 ;  /* 0x0000009c9da9723e */ /* 0x000fe200000000ff */
[----:B-1----:R-:W-:Y:S01]  /*af80*/  FFMA.FTZ R11, R0, R6, R189 ;  /* 0x00000006000b7223 */ /* 0x002fe200000100bd */
[----:B------:R-:W-:Y:S01]  /*af90*/  FFMA.FTZ R6, R151, UR10, -R10 ;  /* 0x0000000a97067c23 */ /* 0x000fe2000801080a */
[----:B------:R0:W-:Y:S01]  /*afa0*/  @!P1 SYNCS.ARRIVE.TRANS64.RED.A1T0 RZ, [R13+URZ], RZ ;  /* 0x000000ff0dff99a7 */ /* 0x0001e2000810043f */
[C---:B------:R-:W-:Y:S01]  /*afb0*/  F2FP.F16.F32.PACK_AB R189, R136.reuse, R189 ;  /* 0x000000bd88bd723e */ /* 0x040fe200000000ff */
[----:B------:R-:W-:Y:S01]  /*afc0*/  FADD.FTZ R140, R136, R11 ;  /* 0x0000000b888c7221 */ /* 0x000fe20000010000 */
[----:B------:R-:W-:-:S02]  /*afd0*/  FADD.FTZ R11, R161, R142 ;  /* 0x0000008ea10b7221 */ /* 0x000fc40000010000 */
[----:B------:R-:W1:Y:S01]  /*afe0*/  MUFU.EX2 R6, R6 ;  /* 0x0000000600067308 */ /* 0x000e620000000800 */
[----:B------:R-:W-:Y:S01]  /*aff0*/  FADD.FTZ R7, R191, R140 ;  /* 0x0000008cbf077221 */ /* 0x000fe20000010000 */
[----:B------:R-:W-:Y:S01]  /*b000*/  FADD.FTZ R144, R184, R11 ;  /* 0x0000000bb8907221 */ /* 0x000fe20000010000 */
[C---:B------:R-:W-:Y:S01]  /*b010*/  F2FP.F16.F32.PACK_AB R191, R14.reuse, R191 ;  /* 0x000000bf0ebf723e */ /* 0x040fe200000000ff */
[----:B------:R-:W-:Y:S01]  /*b020*/  FFMA.FTZ R140, R153, UR10, -R10 ;  /* 0x0000000a998c7c23 */ /* 0x000fe2000801080a */
[----:B------:R-:W-:Y:S01]  /*b030*/  FADD.FTZ R142, R14, R7 ;  /* 0x000000070e8e7221 */ /* 0x000fe20000010000 */
[----:B------:R-:W-:Y:S01]  /*b040*/  FADD.FTZ R11, R15, R144 ;  /* 0x000000900f0b7221 */ /* 0x000fe20000010000 */
[----:B------:R-:W-:Y:S01]  /*b050*/  FFMA.FTZ R10, R159, UR10, -R10 ;  /* 0x0000000a9f0a7c23 */ /* 0x000fe2000801080a */
[----:B------:R-:W-:Y:S01]  /*b060*/  F2FP.F16.F32.PACK_AB R184, R15, R184 ;  /* 0x000000b80fb8723e */ /* 0x000fe200000000ff */
[----:B------:R-:W-:Y:S01]  /*b070*/  FADD.FTZ R7, R185, R142 ;  /* 0x0000008eb9077221 */ /* 0x000fe20000010000 */
[----:B------:R-:W-:Y:S01]  /*b080*/  FADD.FTZ R144, R186, R11 ;  /* 0x0000000bba907221 */ /* 0x000fe20000010000 */
[C---:B------:R-:W-:Y:S01]  /*b090*/  F2FP.F16.F32.PACK_AB R185, R20.reuse, R185 ;  /* 0x000000b914b9723e */ /* 0x040fe200000000ff */
[----:B------:R-:W2:Y:S01]  /*b0a0*/  MUFU.EX2 R140, R140 ;  /* 0x0000008c008c7308 */ /* 0x000ea20000000800 */
[----:B------:R-:W-:Y:S01]  /*b0b0*/  FADD.FTZ R142, R20, R7 ;  /* 0x00000007148e7221 */ /* 0x000fe20000010000 */
[C---:B------:R-:W-:Y:S01]  /*b0c0*/  FADD.FTZ R11, R21.reuse, R144 ;  /* 0x00000090150b7221 */ /* 0x040fe20000010000 */
[----:B------:R-:W-:-:S02]  /*b0d0*/  F2FP.F16.F32.PACK_AB R186, R21, R186 ;  /* 0x000000ba15ba723e */ /* 0x000fc400000000ff */
[----:B------:R-:W-:Y:S01]  /*b0e0*/  FADD.FTZ R7, R187, R142 ;  /* 0x0000008ebb077221 */ /* 0x000fe20000010000 */
[----:B------:R-:W-:Y:S01]  /*b0f0*/  FADD.FTZ R144, R180, R11 ;  /* 0x0000000bb4907221 */ /* 0x000fe20000010000 */
[C---:B------:R-:W-:Y:S01]  /*b100*/  F2FP.F16.F32.PACK_AB R187, R124.reuse, R187 ;  /* 0x000000bb7cbb723e */ /* 0x040fe200000000ff */
[----:B------:R3:W4:Y:S01]  /*b110*/  MUFU.EX2 R171, R10 ;  /* 0x0000000a00ab7308 */ /* 0x0007220000000800 */
[----:B------:R-:W-:Y:S01]  /*b120*/  FADD.FTZ R142, R124, R7 ;  /* 0x000000077c8e7221 */ /* 0x000fe20000010000 */
[C---:B------:R-:W-:Y:S01]  /*b130*/  FADD.FTZ R11, R121.reuse, R144 ;  /* 0x00000090790b7221 */ /* 0x040fe20000010000 */
[----:B------:R-:W-:Y:S02]  /*b140*/  F2FP.F16.F32.PACK_AB R180, R121, R180 ;  /* 0x000000b479b4723e */ /* 0x000fe400000000ff */
[----:B------:R-:W-:Y:S01]  /*b150*/  FADD.FTZ R7, R181, R142 ;  /* 0x0000008eb5077221 */ /* 0x000fe20000010000 */
[----:B------:R-:W-:Y:S01]  /*b160*/  FADD.FTZ R11, R182, R11 ;  /* 0x0000000bb60b7221 */ /* 0x000fe20000010000 */
[----:B------:R-:W-:-:S02]  /*b170*/  F2FP.F16.F32.PACK_AB R181, R120, R181 ;  /* 0x000000b578b5723e */ /* 0x000fc400000000ff */
[----:B------:R-:W-:Y:S01]  /*b180*/  FADD.FTZ R142, R120, R7 ;  /* 0x00000007788e7221 */ /* 0x000fe20000010000 */
[C---:B------:R-:W-:Y:S01]  /*b190*/  FADD.FTZ R11, R134.reuse, R11 ;  /* 0x0000000b860b7221 */ /* 0x040fe20000010000 */
[----:B------:R-:W-:Y:S02]  /*b1a0*/  F2FP.F16.F32.PACK_AB R182, R134, R182 ;  /* 0x000000b686b6723e */ /* 0x000fe400000000ff */
[----:B------:R-:W-:Y:S01]  /*b1b0*/  FADD.FTZ R7, R183, R142 ;  /* 0x0000008eb7077221 */ /* 0x000fe20000010000 */
[----:B------:R-:W-:Y:S01]  /*b1c0*/  FADD.FTZ R20, R176, R11 ;  /* 0x0000000bb0147221 */ /* 0x000fe20000010000 */
[C---:B------:R-:W-:Y:S02]  /*b1d0*/  F2FP.F16.F32.PACK_AB R183, R132.reuse, R183 ;  /* 0x000000b784b7723e */ /* 0x040fe400000000ff */
[----:B------:R-:W-:Y:S01]  /*b1e0*/  FADD.FTZ R14, R132, R7 ;  /* 0x00000007840e7221 */ /* 0x000fe20000010000 */
[C---:B------:R-:W-:Y:S01]  /*b1f0*/  FADD.FTZ R11, R125.reuse, R20 ;  /* 0x000000147d0b7221 */ /* 0x040fe20000010000 */
[----:B------:R-:W-:-:S02]  /*b200*/  F2FP.F16.F32.PACK_AB R176, R125, R176 ;  /* 0x000000b07db0723e */ /* 0x000fc400000000ff */
[----:B------:R-:W-:Y:S01]  /*b210*/  FADD.FTZ R7, R177, R14 ;  /* 0x0000000eb1077221 */ /* 0x000fe20000010000 */
[----:B------:R-:W-:Y:S01]  /*b220*/  FADD.FTZ R11, R178, R11 ;  /* 0x0000000bb20b7221 */ /* 0x000fe20000010000 */
[C---:B------:R-:W-:Y:S02]  /*b230*/  F2FP.F16.F32.PACK_AB R177, R138.reuse, R177 ;  /* 0x000000b18ab1723e */ /* 0x040fe400000000ff */
[----:B------:R-:W-:Y:S01]  /*b240*/  FADD.FTZ R14, R138, R7 ;  /* 0x000000078a0e7221 */ /* 0x000fe20000010000 */
[C---:B------:R-:W-:Y:S01]  /*b250*/  FADD.FTZ R11, R126.reuse, R11 ;  /* 0x0000000b7e0b7221 */ /* 0x040fe20000010000 */
[----:B------:R-:W-:Y:S02]  /*b260*/  F2FP.F16.F32.PACK_AB R178, R126, R178 ;  /* 0x000000b27eb2723e */ /* 0x000fe400000000ff */
[----:B------:R-:W-:Y:S01]  /*b270*/  FADD.FTZ R7, R179, R14 ;  /* 0x0000000eb3077221 */ /* 0x000fe20000010000 */
[----:B------:R-:W-:Y:S01]  /*b280*/  FADD.FTZ R20, R172, R11 ;  /* 0x0000000bac147221 */ /* 0x000fe20000010000 */
[----:B-1----:R-:W-:-:S02]  /*b290*/  F2FP.F16.F32.PACK_AB R179, R6, R179 ;  /* 0x000000b306b3723e */ /* 0x002fc400000000ff */
[----:B------:R-:W-:Y:S01]  /*b2a0*/  FADD.FTZ R14, R6, R7 ;  /* 0x00000007060e7221 */ /* 0x000fe20000010000 */
[C---:B------:R-:W-:Y:S01]  /*b2b0*/  FADD.FTZ R11, R133.reuse, R20 ;  /* 0x00000014850b7221 */ /* 0x040fe20000010000 */
[----:B------:R-:W-:Y:S02]  /*b2c0*/  F2FP.F16.F32.PACK_AB R172, R133, R172 ;  /* 0x000000ac85ac723e */ /* 0x000fe400000000ff */
[----:B------:R-:W-:Y:S01]  /*b2d0*/  FADD.FTZ R7, R173, R14 ;  /* 0x0000000ead077221 */ /* 0x000fe20000010000 */
[----:B------:R-:W-:Y:S01]  /*b2e0*/  FADD.FTZ R11, R174, R11 ;  /* 0x0000000bae0b7221 */ /* 0x000fe20000010000 */
[C---:B--2---:R-:W-:Y:S02]  /*b2f0*/  F2FP.F16.F32.PACK_AB R173, R140.reuse, R173 ;  /* 0x000000ad8cad723e */ /* 0x044fe400000000ff */
[----:B------:R-:W-:Y:S01]  /*b300*/  FADD.FTZ R7, R140, R7 ;  /* 0x000000078c077221 */ /* 0x000fe20000010000 */
[C---:B------:R-:W-:Y:S01]  /*b310*/  FADD.FTZ R11, R128.reuse, R11 ;  /* 0x0000000b800b7221 */ /* 0x040fe20000010000 */
[----:B------:R-:W-:-:S02]  /*b320*/  F2FP.F16.F32.PACK_AB R174, R128, R174 ;  /* 0x000000ae80ae723e */ /* 0x000fc400000000ff */
[----:B------:R-:W-:Y:S01]  /*b330*/  FADD.FTZ R6, R154, R7 ;  /* 0x000000079a067221 */ /* 0x000fe20000010000 */
[----:B------:R-:W-:-:S03]  /*b340*/  FADD.FTZ R11, R122, R11 ;  /* 0x0000000b7a0b7221 */ /* 0x000fc60000010000 */
[----:B------:R-:W-:Y:S01]  /*b350*/  FADD.FTZ R7, R155, R6 ;  /* 0x000000069b077221 */ /* 0x000fe20000010000 */
[----:B------:R-:W-:-:S03]  /*b360*/  FADD.FTZ R6, R130, R11 ;  /* 0x0000000b82067221 */ /* 0x000fc60000010000 */
[----:B------:R-:W-:Y:S01]  /*b370*/  FADD.FTZ R7, R156, R7 ;  /* 0x000000079c077221 */ /* 0x000fe20000010000 */
[----:B------:R-:W-:-:S03]  /*b380*/  FADD.FTZ R6, R135, R6 ;  /* 0x0000000687067221 */ /* 0x000fc60000010000 */
[----:B------:R-:W-:-:S04]  /*b390*/  FADD.FTZ R7, R157, R7 ;  /* 0x000000079d077221 */ /* 0x000fc80000010000 */
[----:B---3--:R-:W-:Y:S01]  /*b3a0*/  FADD.FTZ R10, R158, R7 ;  /* 0x000000079e0a7221 */ /* 0x008fe20000010000 */
[----:B------:R-:W-:Y:S01]  /*b3b0*/  FADD.FTZ R7, R9, R6 ;  /* 0x0000000609077221 */ /* 0x000fe20000010000 */
[----:B------:R-:W-:Y:S02]  /*b3c0*/  IMAD.MOV.U32 R9, RZ, RZ, R3 ;  /* 0x000000ffff097224 */ /* 0x000fe400078e0003 */
[C---:B----4-:R-:W-:Y:S01]  /*b3d0*/  FADD.FTZ R6, R171.reuse, R10 ;  /* 0x0000000aab067221 */ /* 0x050fe20000010000 */
[----:B------:R-:W-:Y:S01]  /*b3e0*/  F2FP.F16.F32.PACK_AB R171, R171, R158 ;  /* 0x0000009eabab723e */ /* 0x000fe200000000ff */
[----:B------:R-:W-:Y:S01]  /*b3f0*/  IMAD.MOV.U32 R10, RZ, RZ, R2 ;  /* 0x000000ffff0a7224 */ /* 0x000fe200078e0002 */
[----:B0-----:R-:W-:Y:S06]  /*b400*/  @P2 BRA `(.L_x_1203) ;  /* 0xffffffdc00102947 */ /* 0x001fec000383ffff */
.L_x_1194:
        /* <DEDUP_REMOVED lines=8> */
[----:B------:R-:W-:Y:S01]  /*b490*/  ULDC UR5, c[0x0][0x9d8] ;  /* 0x0002760000057ab9 */ /* 0x000fe20000000800 */
[----:B------:R-:W-:Y:S01]  /*b4a0*/  ULDC UR50, c[0x0][0x988] ;  /* 0x0002620000327ab9 */ /* 0x000fe20000000800 */
[----:B------:R-:W-:-:S05]  /*b4b0*/  ULDC UR51, c[0x0][0x9e0] ;  /* 0x0002780000337ab9 */ /* 0x000fca0000000800 */
.L_x_1221:
[----:B------:R-:W-:-:S04]  /*b4c0*/  UIADD3 UR37, UR4, 0x1, URZ ;  /* 0x0000000104257890 */ /* 0x000fc8000fffe03f */
[----:B------:R-:W-:-:S04]  /*b4d0*/  UISETP.NE.AND UP2, UPT, UR37, 0x2, UPT ;  /* 0x000000022500788c */ /* 0x000fc8000bf45270 */
[----:B------:R-:W-:Y:S02]  /*b4e0*/  USEL UR36, URZ, 0x1, UP2 ;  /* 0x000000013f247887 */ /* 0x000fe40009000000 */
[----:B------:R-:W-:Y:S02]  /*b4f0*/  USEL UR37, UR37, URZ, UP2 ;  /* 0x0000003f25257287 */ /* 0x000fe40009000000 */
[----:B------:R-:W-:Y:S01]  /*b500*/  ULOP3.LUT UR36, UR7, UR36, URZ, 0x3c, !UPT ;  /* 0x0000002407247292 */ /* 0x000fe2000f8e3c3f */
[----:B------:R-:W-:Y:S11]  /*b510*/  @!P0 BRA `(.L_x_1205) ;  /* 0x0000000000048947 */ /* 0x000ff60003800000 */
[----:B------:R-:W-:Y:S01]  /*b520*/  BPT.TRAP 0x1 ;  /* 0x000000040000795c */ /* 0x000fe20000300000 */
.L_x_1205:
[----:B------:R-:W-:Y:S01]  /*b530*/  ULEA UR6, UR37, UR38, 0x3 ;  /* 0x0000002625067291 */ /* 0x000fe2000f8e183f */
[----:B------:R-:W-:-:S05]  /*b540*/  IMAD.U32 R2, RZ, RZ, UR36 ;  /* 0x00000024ff027e24 */ /* 0x000fca000f8e00ff */
[----:B------:R-:W-:-:S04]  /*b550*/  SHF.L.U32 R2, R2, 0x1f, RZ ;  /* 0x0000001f02027819 */ /* 0x000fc800000006ff */
[----:B------:R0:W1:Y:S01]  /*b560*/  SYNCS.PHASECHK.TRANS64.TRYWAIT P2, [UR6+0x30830], R2 ;  /* 0x03083002ff0075a7 */ /* 0x0000620008040146 */
[----:B------:R-:W-:Y:S05]  /*b570*/  @!P0 BRA `(.L_x_1206) ;  /* 0x0000000000048947 */ /* 0x000fea0003800000 */
[----:B------:R-:W-:Y:S01]  /*b580*/  BPT.TRAP 0x1 ;  /* 0x000000040000795c */ /* 0x000fe20000300000 */
.L_x_1206:
[-C--:B------:R-:W-:Y:S01]  /*b590*/  FMUL.FTZ R24, R24, R12.reuse ;  /* 0x0000000c18187220 */ /* 0x080fe20000410000 */
[----:B------:R-:W-:Y:S01]  /*b5a0*/  FMUL.FTZ R25, R25, R12 ;  /* 0x0000000c19197220 */ /* 0x000fe20000410000 */
[----:B-1----:R-:W-:Y:S06]  /*b5b0*/  @P2 BRA `(.L_x_1207) ;  /* 0x0000000000082947 */ /* 0x002fec0003800000 */
[----:B------:R-:W1:Y:S02]  /*b5c0*/  SYNCS.PHASECHK.TRANS64.TRYWAIT P2, [UR6+0x30830], R2 ;  /* 0x03083002ff0075a7 */ /* 0x000e640008040146 */
[----:B-1----:R-:W-:Y:S05]  /*b5d0*/  @!P2 BRA `(.L_x_1208) ;  /* 0x00000100001ca947 */ /* 0x002fea0003800000 */
.L_x_1207:
        /* <DEDUP_REMOVED lines=165> */
.L_x_1209:
[----:B------:R-:W-:Y:S01]  /*c030*/  ULEA UR11, UR4, UR38, 0x3 ;  /* 0x00000026040b7291 */ /* 0x000fe2000f8e183f */
[----:B------:R-:W-:-:S05]  /*c040*/  IMAD.U32 R0, RZ, RZ, UR7 ;  /* 0x00000007ff007e24 */ /* 0x000fca000f8e00ff */
[----:B------:R-:W-:-:S04]  /*c050*/  SHF.L.U32 R0, R0, 0x1f, RZ ;  /* 0x0000001f00007819 */ /* 0x000fc800000006ff */
[----:B------:R2:W3:Y:S01]  /*c060*/  SYNCS.PHASECHK.TRANS64.TRYWAIT P2, [UR11+0x30850], R0 ;  /* 0x03085000ff0075a7 */ /* 0x0004e2000804014b */
[----:B------:R-:W-:Y:S05]  /*c070*/  @!P0 BRA `(.L_x_1210) ;  /* 0x0000000000048947 */ /* 0x000fea0003800000 */
[----:B------:R-:W-:Y:S01]  /*c080*/  BPT.TRAP 0x1 ;  /* 0x000000040000795c */ /* 0x000fe20000300000 */
.L_x_1210:
[----:B---3--:R-:W-:Y:S05]  /*c090*/  @P2 BRA `(.L_x_1211) ;  /* 0x0000000000082947 */ /* 0x008fea0003800000 */
[----:B------:R-:W3:Y:S02]  /*c0a0*/  SYNCS.PHASECHK.TRANS64.TRYWAIT P2, [UR11+0x30850], R0 ;  /* 0x03085000ff0075a7 */ /* 0x000ee4000804014b */
[----:B---3--:R-:W-:Y:S05]  /*c0b0*/  @!P2 BRA `(.L_x_1212) ;  /* 0x000000f4007ca947 */ /* 0x008fea0003800000 */
.L_x_1211:
        /* <DEDUP_REMOVED lines=17> */
[----:B-1----:R-:W-:Y:S02]  /*c1d0*/  IMAD.U32 R3, RZ, RZ, UR37 ;  /* 0x00000025ff037e24 */ /* 0x002fe4000f8e00ff */
        /* <DEDUP_REMOVED lines=114> */
[----:B------:R-:W-:Y:S02]  /*c900*/  UMOV UR7, 0x40000040 ;  /* 0x4000004000077882 */ /* 0x000fe40000000000 */
[----:B------:R-:W-:Y:S02]  /*c910*/  @UP0 ULDC UR4, c[0x0][0x44c] ;  /* 0x0001130000040ab9 */ /* 0x000fe40000000800 */
[----:B------:R-:W-:Y:S01]  /*c920*/  @P2 IMAD.HI.U32 R2, R160, UR4, RZ ;  /* 0x00000004a0022c27 */ /* 0x000fe2000f8e00ff */
[----:B------:R-:W-:Y:S01]  /*c930*/  @UP0 ULDC UR4, c[0x0][0x450] ;  /* 0x0001140000040ab9 */ /* 0x000fe20000000800 */
[----:B------:R-:W-:-:S03]  /*c940*/  PLOP3.LUT P2, PT, PT, PT, UP1, 0x40, 0x0 ;  /* 0x000000000000781c */ /* 0x000fc60003f4e818 */
[----:B------:R-:W-:Y:S02]  /*c950*/  @P3 SHF.R.U32.HI R160, RZ, UR4, R2 ;  /* 0x00000004ffa03c19 */ /* 0x000fe40008011602 */
[----:B------:R-:W-:-:S03]  /*c960*/  @!P1 LEA R2, R3, UR38, 0x3 ;  /* 0x0000002603029c11 */ /* 0x000fc6000f8e18ff */
[----:B------:R-:W5:Y:S02]  /*c970*/  SHFL.IDX PT, R3, R160, RZ, 0x1c1f ;  /* 0x001c1fffa0037589 */ /* 0x000f6400000e0000 */
[----:B------:R-:W-:-:S05]  /*c980*/  @!P1 VIADD R2, R2, 0x30840 ;  /* 0x0003084002029836 */ /* 0x000fca0000000000 */
[----:B------:R-:W-:Y:S01]  /*c990*/  @!P1 PRMT R2, RZ, 0x654, R2 ;  /* 0x00000654ff029816 */ /* 0x000fe20000000002 */
[----:B------:R-:W-:Y:S02]  /*c9a0*/  WARPGROUP.DEPBAR.LE gsb0, 0x0 ;  /* 0x00008000000079c5 */ /* 0x000fe40000010000 */
[----:B------:R-:W-:-:S06]  /*c9b0*/  WARPGROUP.ARRIVE ;  /* 0x00000000000079c5 */ /* 0x000fcc0000000000 */
[----:B------:R-:W-:Y:S03]  /*c9c0*/  HGMMA.64x192x16.F32 R24, R168, gdesc[UR4].tnspB, R24, gsb0 ;  /* 0x42e00004a8187df0 */ /* 0x000fe60008000818 */
[----:B------:R-:W-:Y:S02]  /*c9d0*/  WARPGROUP.DEPBAR.LE gsb0, 0x0 ;  /* 0x00008000000079c5 */ /* 0x000fe40000010000 */
        /* <DEDUP_REMOVED lines=20> */
.L_x_1215:
[----:B------:R-:W-:-:S05]  /*cb20*/  IMAD.U32 R168, RZ, RZ, UR39 ;  /* 0x00000027ffa87e24 */ /* 0x000fca000f8e00ff */
[----:B------:R-:W-:-:S13]  /*cb30*/  ISETP.NE.AND P2, PT, R168, 0x1, PT ;  /* 0x00000001a800780c */ /* 0x000fda0003f45270 */
[----:B------:R-:W0:Y:S02]  /*cb40*/  @P2 LDC.64 R2, c[0x0][0x9e8] ;  /* 0x00027a00ff022b82 */ /* 0x000e240000000a00 */
[----:B0-----:R-:W-:-:S05]  /*cb50*/  @P2 IMAD.HI.U32 R2, R167, R2, RZ ;  /* 0x00000002a7022227 */ /* 0x001fca00078e00ff */
[----:B------:R-:W-:-:S07]  /*cb60*/  @P2 SHF.R.U32.HI R167, RZ, R3, R2 ;  /* 0x00000003ffa72219 */ /* 0x000fce0000011602 */
.L_x_1216:
[----:B------:R-:W-:Y:S05]  /*cb70*/  BSYNC B0 ;  /* 0x0000000000007941 */ /* 0x000fea0003800000 */
.L_x_1214:
[----:B------:R-:W-:-:S05]  /*cb80*/  IMAD R167, R167, R168, R158 ;  /* 0x000000a8a7a77224 */ /* 0x000fca00078e029e */
[----:B------:R-:W-:Y:S02]  /*cb90*/  VIADDMNMX R164, R167, R168, R164, PT ;  /* 0x000000a8a7a47246 */ /* 0x000fe400038001a4 */
[----:B------:R-:W-:-:S07]  /*cba0*/  VIMNMX R163, R163, R167, !PT ;  /* 0x000000a7a3a37248 */ /* 0x000fce0007fe0100 */
.L_x_1213:
        /* <DEDUP_REMOVED lines=153> */
.L_x_1219:
[----:B------:R-:W-:-:S05]  /*d540*/  IMAD.U32 R167, RZ, RZ, UR39 ;  /* 0x00000027ffa77e24 */ /* 0x000fca000f8e00ff */
[----:B------:R-:W-:-:S13]  /*d550*/  ISETP.NE.AND P6, PT, R167, 0x1, PT ;  /* 0x00000001a700780c */ /* 0x000fda0003fc5270 */
[----:B------:R-:W0:Y:S02]  /*d560*/  @P6 LDC.64 R2, c[0x0][0x9e8] ;  /* 0x00027a00ff026b82 */ /* 0x000e240000000a00 */
[----:B0-----:R-:W-:-:S05]  /*d570*/  @P6 IMAD.HI.U32 R2, R163, R2, RZ ;  /* 0x00000002a3026227 */ /* 0x001fca00078e00ff */
[----:B------:R-:W-:-:S07]  /*d580*/  @P6 SHF.R.U32.HI R163, RZ, R3, R2 ;  /* 0x00000003ffa36219 */ /* 0x000fce0000011602 */
.L_x_1220:
[----:B------:R-:W-:Y:S05]  /*d590*/  BSYNC B0 ;  /* 0x0000000000007941 */ /* 0x000fea0003800000 */
.L_x_1218:
[----:B------:R-:W-:-:S05]  /*d5a0*/  IMAD R158, R163, R167, R158 ;  /* 0x000000a7a39e7224 */ /* 0x000fca00078e029e */
[----:B------:R-:W-:Y:S02]  /*d5b0*/  VIADDMNMX R166, R158, R167, R166, PT ;  /* 0x000000a79ea67246 */ /* 0x000fe400038001a6 */
[----:B------:R-:W-:-:S07]  /*d5c0*/  VIMNMX R165, R165, R158, !PT ;  /* 0x0000009ea5a57248 */ /* 0x000fce0007fe0100 */
.L_x_1217:
[----:B------:R-:W-:Y:S01]  /*d5d0*/  ISETP.GT.AND P2, PT, R165, 0x1, !P2 ;  /* 0x00000001a500780c */ /* 0x000fe20005744270 */
[----:B------:R-:W-:Y:S01]  /*d5e0*/  UMOV UR10, UR50 ;  /* 0x00000032000a7c82 */ /* 0x000fe20008000000 */
[----:B------:R-:W-:Y:S01]  /*d5f0*/  FMNMX.FTZ R2, R12, R10, !PT ;  /* 0x0000000a0c027209 */ /* 0x000fe20007810000 */
[----:B------:R-:W-:Y:S01]  /*d600*/  UMOV UR7, UR36 ;  /* 0x0000002400077c82 */ /* 0x000fe20008000000 */
[----:B------:R-:W-:Y:S02]  /*d610*/  ISETP.LT.OR P2, PT, R166, 0x2, P2 ;  /* 0x00000002a600780c */ /* 0x000fe40001741670 */
        /* <DEDUP_REMOVED lines=88> */
[----:B------:R-:W-:-:S02]  /*dba0*/  ISETP.LT.OR P2, PT, R166, 0x3a, P2 ;  /* 0x0000003aa600780c */ /* 0x000fc40001741670 */
[----:B------:R-:W-:Y:S02]  /*dbb0*/  R2UR UR4, R192 ;  /* 0x00000000c00472ca */ /* 0x000fe400000e0000 */
        /* <DEDUP_REMOVED lines=26> */
[----:B------:R-:W-:Y:S02]  /*dd60*/  FSEL R151, R151, -INF , !P3 ;  /* 0xff80000097977808 */ /* 0x000fe40005800000 */
[----:B------:R-:W-:Y:S02]  /*dd70*/  FSEL R2, R2, RZ, P2 ;  /* 0x000000ff02027208 */ /* 0x000fe40001000000 */
[----:B------:R-:W-:-:S03]  /*dd80*/  ISETP.GT.AND P6, PT, R165, 0x59, !P6 ;  /* 0x00000059a500780c */ /* 0x000fc600077c4270 */
        /* <DEDUP_REMOVED lines=15> */
[--C-:B------:R-:W-:Y:S01]  /*de80*/  FFMA.FTZ R182, R134, UR10, -R2.reuse ;  /* 0x0000000a86b67c23 */ /* 0x100fe20008010802 */
        /* <DEDUP_REMOVED lines=11> */
[----:B------:R-:W-:Y:S01]  /*df40*/  FSEL R143, R3, RZ, P2 ;  /* 0x000000ff038f7208 */ /* 0x000fe20001000000 */
[----:B------:R-:W-:Y:S01]  /*df50*/  FFMA.FTZ R161, R161, UR10, -R2 ;  /* 0x0000000aa1a17c23 */ /* 0x000fe20008010802 */
[----:B------:R-:W-:Y:S01]  /*df60*/  FMNMX.FTZ R21, R125, R12, !PT ;  /* 0x0000000c7d157209 */ /* 0x000fe20007810000 */
[----:B------:R-:W-:Y:S02]  /*df70*/  MUFU.EX2 R188, R188 ;  /* 0x000000bc00bc7308 */ /* 0x000fe40000000800 */
[----:B------:R-:W-:Y:S01]  /*df80*/  FADD.FTZ R143, -R143, R10 ;  /* 0x0000000a8f8f7221 */ /* 0x000fe20000010100 */
[----:B------:R-:W-:Y:S01]  /*df90*/  FMNMX.FTZ R12, R128, R21, !PT ;  /* 0x00000015800c7209 */ /* 0x000fe20007810000 */
[----:B------:R-:W-:-:S02]  /*dfa0*/  FFMA.FTZ R21, R123, UR10, -R2 ;  /* 0x0000000a7b157c23 */ /* 0x000fc40008010802 */
[----:B------:R-:W-:Y:S01]  /*dfb0*/  FMUL.FTZ R143, R143, UR10 ;  /* 0x0000000a8f8f7c20 */ /* 0x000fe20008410000 */
        /* <DEDUP_REMOVED lines=11> */
[----:B------:R-:W-:Y:S01]  /*e070*/  FMNMX.FTZ R12, R144, R123, !PT ;  /* 0x0000007b900c7209 */ /* 0x000fe20007810000 */
[--C-:B------:R-:W-:Y:S01]  /*e080*/  FFMA.FTZ R123, R131, UR10, -R2.reuse ;  /* 0x0000000a837b7c23 */ /* 0x100fe20008010802 */
[--C-:B------:R-:W-:Y:S02]  /*e090*/  FFMA.FTZ R131, R147, UR10, -R2.reuse ;  /* 0x0000000a93837c23 */ /* 0x100fe40008010802 */
[----:B------:R-:W-:Y:S01]  /*e0a0*/  FMNMX.FTZ R127, R145, R12, !PT ;  /* 0x0000000c917f7209 */ /* 0x000fe20007810000 */
[----:B------:R-:W-:Y:S03]  /*e0b0*/  MUFU.EX2 R21, R21 ;  /* 0x0000001500157308 */ /* 0x000fe60000000800 */
[----:B------:R-:W-:Y:S01]  /*e0c0*/  FMNMX.FTZ R12, R148, R127, !PT ;  /* 0x0000007f940c7209 */ /* 0x000fe20007810000 */
[----:B------:R-:W-:-:S03]  /*e0d0*/  FFMA.FTZ R127, R139, UR10, -R2 ;  /* 0x0000000a8b7f7c23 */ /* 0x000fc60008010802 */
[----:B------:R-:W-:Y:S01]  /*e0e0*/  FMNMX.FTZ R12, R149, R12, !PT ;  /* 0x0000000c950c7209 */ /* 0x000fe20007810000 */
[----:B------:R-:W-:Y:S03]  /*e0f0*/  MUFU.EX2 R186, R186 ;  /* 0x000000ba00ba7308 */ /* 0x000fe60000000800 */
[----:B------:R-:W-:-:S04]  /*e100*/  FMNMX.FTZ R12, R151, R12, !PT ;  /* 0x0000000c970c7209 */ /* 0x000fc80007810000 */
[----:B------:R-:W-:Y:S01]  /*e110*/  FMNMX.FTZ R12, R153, R12, !PT ;  /* 0x0000000c990c7209 */ /* 0x000fe20007810000 */
[----:B------:R-:W-:Y:S03]  /*e120*/  MUFU.EX2 R122, R122 ;  /* 0x0000007a007a7308 */ /* 0x000fe60000000800 */
[----:B------:R-:W-:-:S04]  /*e130*/  FMNMX.FTZ R12, R155, R12, !PT ;  /* 0x0000000c9b0c7209 */ /* 0x000fc80007810000 */
[----:B------:R-:W-:Y:S01]  /*e140*/  FMNMX.FTZ R12, R157, R12, !PT ;  /* 0x0000000c9d0c7209 */ /* 0x000fe20007810000 */
[----:B------:R-:W-:Y:S04]  /*e150*/  MUFU.EX2 R180, R180 ;  /* 0x000000b400b47308 */ /* 0x000fe80000000800 */
[----:B------:R-:W0:Y:S04]  /*e160*/  SHFL.BFLY PT, R135, R12, 0x2, 0x1f ;  /* 0x0c401f000c877f89 */ /* 0x000e2800000e0000 */
[----:B------:R-:W-:Y:S08]  /*e170*/  MUFU.EX2 R123, R123 ;  /* 0x0000007b007b7308 */ /* 0x000ff00000000800 */
[----:B------:R-:W-:Y:S08]  /*e180*/  MUFU.EX2 R182, R182 ;  /* 0x000000b600b67308 */ /* 0x000ff00000000800 */
[----:B------:R-:W-:Y:S01]  /*e190*/  MUFU.EX2 R126, R126 ;  /* 0x0000007e007e7308 */ /* 0x000fe20000000800 */
[----:B0-----:R-:W-:Y:S01]  /*e1a0*/  FMNMX.FTZ R138, R12, R135, !PT ;  /* 0x000000870c8a7209 */ /* 0x001fe20007810000 */
[----:B------:R-:W-:-:S06]  /*e1b0*/  FFMA.FTZ R135, R156, UR10, -R2 ;  /* 0x0000000a9c877c23 */ /* 0x000fcc0008010802 */
[----:B------:R-:W0:Y:S01]  /*e1c0*/  MUFU.EX2 R12, R143 ;  /* 0x0000008f000c7308 */ /* 0x000e220000000800 */
[----:B------:R-:W1:Y:S07]  /*e1d0*/  SHFL.BFLY PT, R139, R138, 0x1, 0x1f ;  /* 0x0c201f008a8b7f89 */ /* 0x000e6e00000e0000 */
[----:B------:R-:W-:Y:S08]  /*e1e0*/  MUFU.EX2 R176, R176 ;  /* 0x000000b000b07308 */ /* 0x000ff00000000800 */
[----:B------:R-:W-:Y:S08]  /*e1f0*/  MUFU.EX2 R127, R127 ;  /* 0x0000007f007f7308 */ /* 0x000ff00000000800 */
[----:B------:R-:W-:Y:S01]  /*e200*/  MUFU.EX2 R178, R178 ;  /* 0x000000b200b27308 */ /* 0x000fe20000000800 */
[----:B-1----:R-:W-:-:S04]  /*e210*/  FMNMX.FTZ R2, R138, R139, !PT ;  /* 0x0000008b8a027209 */ /* 0x002fc80007810000 */
[C---:B------:R-:W-:Y:S01]  /*e220*/  FSETP.NEU.FTZ.AND P2, PT, R2.reuse, -INF , PT ;  /* 0xff8000000200780b */ /* 0x040fe20003f5d000 */
[----:B------:R-:W-:Y:S02]  /*e230*/  FMUL.FTZ R138, R2, UR10 ;  /* 0x0000000a028a7c20 */ /* 0x000fe40008410000 */
[----:B------:R-:W-:Y:S03]  /*e240*/  MUFU.EX2 R130, R130 ;  /* 0x0000008200827308 */ /* 0x000fe60000000800 */
[----:B------:R-:W-:-:S05]  /*e250*/  FSEL R138, R138, RZ, P2 ;  /* 0x000000ff8a8a7208 */ /* 0x000fca0001000000 */
[--C-:B------:R-:W-:Y:S01]  /*e260*/  FFMA.FTZ R189, R0, UR10, -R138.reuse ;  /* 0x0000000a00bd7c23 */ /* 0x100fe2000801088a */
[----:B------:R-:W-:Y:S01]  /*e270*/  FSEL R0, R2, RZ, P2 ;  /* 0x000000ff02007208 */ /* 0x000fe20001000000 */
[--C-:B------:R-:W-:Y:S01]  /*e280*/  FFMA.FTZ R187, R124, UR10, -R138.reuse ;  /* 0x0000000a7cbb7c23 */ /* 0x100fe2000801088a */
[----:B------:R-:W-:Y:S01]  /*e290*/  FFMA.FTZ R11, R11, UR10, -R138 ;  /* 0x0000000a0b0b7c23 */ /* 0x000fe2000801088a */
[----:B0-----:R-:W-:Y:S01]  /*e2a0*/  FFMA.FTZ R124, R12, R7, R188 ;  /* 0x000000070c7c7223 */ /* 0x001fe200000100bc */
[----:B------:R-:W-:Y:S01]  /*e2b0*/  FFMA.FTZ R191, R14, UR10, -R138 ;  /* 0x0000000a0ebf7c23 */ /* 0x000fe2000801088a */
[----:B------:R-:W-:Y:S01]  /*e2c0*/  FADD.FTZ R0, -R0, R9 ;  /* 0x0000000900007221 */ /* 0x000fe20000010100 */
[----:B------:R-:W-:Y:S01]  /*e2d0*/  MUFU.EX2 R189, R189 ;  /* 0x000000bd00bd7308 */ /* 0x000fe20000000800 */
[----:B------:R-:W-:Y:S01]  /*e2e0*/  FADD.FTZ R7, R13, R124 ;  /* 0x0000007c0d077221 */ /* 0x000fe20000010000 */
[--C-:B------:R-:W-:Y:S01]  /*e2f0*/  FFMA.FTZ R14, R15, UR10, -R138.reuse ;  /* 0x0000000a0f0e7c23 */ /* 0x100fe2000801088a */
[----:B------:R-:W-:Y:S01]  /*e300*/  FMUL.FTZ R0, R0, UR10 ;  /* 0x0000000a00007c20 */ /* 0x000fe20008410000 */
[--C-:B------:R-:W-:Y:S01]  /*e310*/  FFMA.FTZ R185, R120, UR10, -R138.reuse ;  /* 0x0000000a78b97c23 */ /* 0x100fe2000801088a */
[----:B------:R-:W-:Y:S01]  /*e320*/  FADD.FTZ R7, R190, R7 ;  /* 0x00000007be077221 */ /* 0x000fe20000010000 */
[--C-:B------:R-:W-:Y:S01]  /*e330*/  FFMA.FTZ R181, R128, UR10, -R138.reuse ;  /* 0x0000000a80b57c23 */ /* 0x100fe2000801088a */
[--C-:B------:R-:W-:Y:S01]  /*e340*/  FFMA.FTZ R15, R121, UR10, -R138.reuse ;  /* 0x0000000a790f7c23 */ /* 0x100fe2000801088a */
        /* <DEDUP_REMOVED lines=15> */
[----:B------:R-:W-:Y:S01]  /*e440*/  F2FP.F16.F32.PACK_AB R188, R13, R188 ;  /* 0x000000bc0dbc723e */ /* 0x000fe200000000ff */
[----:B------:R-:W1:Y:S01]  /*e450*/  MUFU.EX2 R191, R191 ;  /* 0x000000bf00bf7308 */ /* 0x000e620000000800 */
[----:B------:R-:W-:Y:S01]  /*e460*/  FADD.FTZ R125, R122, R125 ;  /* 0x0000007d7a7d7221 */ /* 0x000fe20000010000 */
[----:B------:R-:W-:Y:S01]  /*e470*/  F2FP.F16.F32.PACK_AB R190, R20, R190 ;  /* 0x000000be14be723e */ /* 0x000fe200000000ff */
[----:B------:R-:W-:Y:S01]  /*e480*/  FFMA.FTZ R169, R151, UR10, -R138 ;  /* 0x0000000a97a97c23 */ /* 0x000fe2000801088a */
[----:B------:R-:W-:Y:S01]  /*e490*/  F2FP.F16.F32.PACK_AB R186, R122, R186 ;  /* 0x000000ba7aba723e */ /* 0x000fe200000000ff */
[----:B------:R-:W-:Y:S01]  /*e4a0*/  FADD.FTZ R132, R180, R125 ;  /* 0x0000007db4847221 */ /* 0x000fe20000010000 */
[----:B------:R-:W-:-:S02]  /*e4b0*/  IMAD.U32 R125, RZ, RZ, UR11 ;  /* 0x0000000bff7d7e24 */ /* 0x000fc4000f8e00ff */
[--C-:B------:R-:W-:Y:S01]  /*e4c0*/  FFMA.FTZ R153, R153, UR10, -R138.reuse ;  /* 0x0000000a99997c23 */ /* 0x100fe2000801088a */
[----:B------:R-:W2:Y:S01]  /*e4d0*/  MUFU.EX2 R14, R14 ;  /* 0x0000000e000e7308 */ /* 0x000ea20000000800 */
[----:B0-----:R-:W-:Y:S01]  /*e4e0*/  FFMA.FTZ R6, R0, R6, R189 ;  /* 0x0000000600067223 */ /* 0x001fe200000100bd */
[----:B------:R-:W-:Y:S02]  /*e4f0*/  @!P1 VIADD R125, R125, 0x30860 ;  /* 0x000308607d7d9836 */ /* 0x000fe40000000000 */
[----:B------:R-:W-:Y:S01]  /*e500*/  FFMA.FTZ R155, R155, UR10, -R138 ;  /* 0x0000000a9b9b7c23 */ /* 0x000fe2000801088a */
[----:B------:R-:W-:Y:S01]  /*e510*/  ISETP.GT.AND P2, PT, R8, UR4, PT ;  /* 0x0000000408007c0c */ /* 0x000fe2000bf44270 */
[C---:B------:R-:W-:Y:S01]  /*e520*/  FADD.FTZ R128, R11.reuse, R6 ;  /* 0x000000060b807221 */ /* 0x040fe20000010000 */
[----:B------:R-:W-:Y:S01]  /*e530*/  FFMA.FTZ R6, R142, UR10, -R138 ;  /* 0x0000000a8e067c23 */ /* 0x000fe2000801088a */
[----:B------:R-:W-:Y:S01]  /*e540*/  F2FP.F16.F32.PACK_AB R189, R11, R189 ;  /* 0x000000bd0bbd723e */ /* 0x000fe200000000ff */
[----:B------:R-:W0:Y:S01]  /*e550*/  MUFU.EX2 R185, R185 ;  /* 0x000000b900b97308 */ /* 0x000e220000000800 */
[----:B-1----:R-:W-:Y:S01]  /*e560*/  FADD.FTZ R7, R191, R128 ;  /* 0x00000080bf077221 */ /* 0x002fe20000010000 */
[----:B------:R-:W-:Y:S01]  /*e570*/  UMOV UR4, UR37 ;  /* 0x0000002500047c82 */ /* 0x000fe20008000000 */
[----:B------:R-:W-:Y:S01]  /*e580*/  F2FP.F16.F32.PACK_AB R184, R21, R184 ;  /* 0x000000b815b8723e */ /* 0x000fe200000000ff */
[----:B------:R-:W-:Y:S01]  /*e590*/  VIADD R8, R8, 0xffffffff ;  /* 0xffffffff08087836 */ /* 0x000fe20000000000 */
[----:B------:R-:W-:-:S03]  /*e5a0*/  F2FP.F16.F32.PACK_AB R180, R123, R180 ;  /* 0x000000b47bb4723e */ /* 0x000fc600000000ff */
[----:B------:R-:W1:Y:S01]  /*e5b0*/  MUFU.EX2 R15, R15 ;  /* 0x0000000f000f7308 */ /* 0x000e620000000800 */
[C---:B--2---:R-:W-:Y:S01]  /*e5c0*/  FADD.FTZ R128, R14.reuse, R7 ;  /* 0x000000070e807221 */ /* 0x044fe20000010000 */
[----:B------:R-:W-:Y:S01]  /*e5d0*/  FADD.FTZ R7, R123, R132 ;  /* 0x000000847b077221 */ /* 0x000fe20000010000 */
[----:B------:R-:W-:Y:S01]  /*e5e0*/  @!P1 PRMT R132, RZ, 0x654, R125 ;  /* 0x00000654ff849816 */ /* 0x000fe2000000007d */
[----:B------:R-:W-:Y:S01]  /*e5f0*/  FFMA.FTZ R125, R145, UR10, -R138 ;  /* 0x0000000a917d7c23 */ /* 0x000fe2000801088a */
[----:B------:R-:W-:Y:S01]  /*e600*/  F2FP.F16.F32.PACK_AB R191, R14, R191 ;  /* 0x000000bf0ebf723e */ /* 0x000fe200000000ff */
[----:B------:R-:W-:Y:S01]  /*e610*/  FADD.FTZ R129, R182, R7 ;  /* 0x00000007b6817221 */ /* 0x000fe20000010000 */
[----:B------:R2:W-:Y:S01]  /*e620*/  @!P1 SYNCS.ARRIVE.TRANS64.RED.A1T0 RZ, [R132+URZ], RZ ;  /* 0x000000ff84ff99a7 */ /* 0x0005e2000810043f */
[----:B------:R-:W3:Y:S01]  /*e630*/  MUFU.EX2 R187, R187 ;  /* 0x000000bb00bb7308 */ /* 0x000ee20000000800 */
[----:B0-----:R-:W-:Y:S01]  /*e640*/  FADD.FTZ R128, R185, R128 ;  /* 0x00000080b9807221 */ /* 0x001fe20000010000 */
[C---:B------:R-:W-:Y:S01]  /*e650*/  FADD.FTZ R129, R126.reuse, R129 ;  /* 0x000000817e817221 */ /* 0x040fe20000010000 */
[----:B------:R-:W-:-:S03]  /*e660*/  F2FP.F16.F32.PACK_AB R182, R126, R182 ;  /* 0x000000b67eb6723e */ /* 0x000fc600000000ff */
[----:B------:R-:W-:Y:S01]  /*e670*/  FADD.FTZ R136, R176, R129 ;  /* 0x00000081b0887221 */ /* 0x000fe20000010000 */
[----:B------:R-:W-:Y:S01]  /*e680*/  F2FP.F16.F32.PACK_AB R176, R127, R176 ;  /* 0x000000b07fb0723e */ /* 0x000fe200000000ff */
[----:B------:R-:W2:Y:S01]  /*e690*/  MUFU.EX2 R120, R120 ;  /* 0x0000007800787308 */ /* 0x000ea20000000800 */
[C---:B-1----:R-:W-:Y:S01]  /*e6a0*/  FADD.FTZ R128, R15.reuse, R128 ;  /* 0x000000800f807221 */ /* 0x042fe20000010000 */
[----:B------:R-:W-:-:S06]  /*e6b0*/  F2FP.F16.F32.PACK_AB R185, R15, R185 ;  /* 0x000000b90fb9723e */ /* 0x000fcc00000000ff */
[----:B------:R-:W0:Y:S01]  /*e6c0*/  MUFU.EX2 R181, R181 ;  /* 0x000000b500b57308 */ /* 0x000e220000000800 */
[----:B---3--:R-:W-:Y:S01]  /*e6d0*/  FADD.FTZ R7, R187, R128 ;  /* 0x00000080bb077221 */ /* 0x008fe20000010000 */
[--C-:B------:R-:W-:Y:S01]  /*e6e0*/  FFMA.FTZ R128, R149, UR10, -R138.reuse ;  /* 0x0000000a95807c23 */ /* 0x100fe2000801088a */
[----:B------:R-:W-:-:S05]  /*e6f0*/  FFMA.FTZ R138, R157, UR10, -R138 ;  /* 0x0000000a9d8a7c23 */ /* 0x000fca000801088a */
[----:B------:R-:W1:Y:S01]  /*e700*/  MUFU.EX2 R121, R121 ;  /* 0x0000007900797308 */ /* 0x000e620000000800 */
[C---:B--2---:R-:W-:Y:S01]  /*e710*/  FADD.FTZ R132, R120.reuse, R7 ;  /* 0x0000000778847221 */ /* 0x044fe20000010000 */
[----:B------:R-:W-:Y:S01]  /*e720*/  FADD.FTZ R7, R127, R136 ;  /* 0x000000887f077221 */ /* 0x000fe20000010000 */
[----:B------:R-:W-:-:S03]  /*e730*/  F2FP.F16.F32.PACK_AB R187, R120, R187 ;  /* 0x000000bb78bb723e */ /* 0x000fc600000000ff */
[----:B------:R-:W-:Y:S01]  /*e740*/  FADD.FTZ R7, R178, R7 ;  /* 0x00000007b2077221 */ /* 0x000fe20000010000 */
[C---:B------:R-:W-:Y:S01]  /*e750*/  F2FP.F16.F32.PACK_AB R178, R130.reuse, R178 ;  /* 0x000000b282b2723e */ /* 0x040fe200000000ff */
[----:B------:R-:W2:Y:S01]  /*e760*/  MUFU.EX2 R183, R183 ;  /* 0x000000b700b77308 */ /* 0x000ea20000000800 */
[----:B0-----:R-:W-:Y:S01]  /*e770*/  FADD.FTZ R132, R181, R132 ;  /* 0x00000084b5847221 */ /* 0x001fe20000010000 */
[----:B------:R-:W-:-:S06]  /*e780*/  FADD.FTZ R7, R130, R7 ;  /* 0x0000000782077221 */ /* 0x000fcc0000010000 */
[----:B------:R-:W0:Y:S01]  /*e790*/  MUFU.EX2 R9, R133 ;  /* 0x0000008500097308 */ /* 0x000e220000000800 */
[C---:B-1----:R-:W-:Y:S01]  /*e7a0*/  FADD.FTZ R132, R121.reuse, R132 ;  /* 0x0000008479847221 */ /* 0x042fe20000010000 */
[----:B------:R-:W-:-:S06]  /*e7b0*/  F2FP.F16.F32.PACK_AB R181, R121, R181 ;  /* 0x000000b579b5723e */ /* 0x000fcc00000000ff */
[----:B------:R-:W1:Y:S01]  /*e7c0*/  MUFU.EX2 R172, R172 ;  /* 0x000000ac00ac7308 */ /* 0x000e620000000800 */
[----:B--2---:R-:W-:-:S07]  /*e7d0*/  FADD.FTZ R132, R183, R132 ;  /* 0x00000084b7847221 */ /* 0x004fce0000010000 */
[----:B------:R-:W2:Y:S01]  /*e7e0*/  MUFU.EX2 R177, R177 ;  /* 0x000000b100b17308 */ /* 0x000ea20000000800 */
[C---:B0-----:R-:W-:Y:S01]  /*e7f0*/  FADD.FTZ R132, R9.reuse, R132 ;  /* 0x0000008409847221 */ /* 0x041fe20000010000 */
[----:B------:R-:W-:Y:S01]  /*e800*/  F2FP.F16.F32.PACK_AB R183, R9, R183 ;  /* 0x000000b709b7723e */ /* 0x000fe200000000ff */
[----:B------:R-:W-:-:S05]  /*e810*/  IMAD.MOV.U32 R9, RZ, RZ, R2 ;  /* 0x000000ffff097224 */ /* 0x000fca00078e0002 */
        /* <DEDUP_REMOVED lines=44> */
[----:B------:R-:W-:-:S03]  /*eae0*/  F2FP.F16.F32.PACK_AB R169, R20, R169 ;  /* 0x000000a914a9723e */ /* 0x000fc600000000ff */
[----:B-1----:R-:W-:-:S04]  /*eaf0*/  FADD.FTZ R10, R155, R10 ;  /* 0x0000000a9b0a7221 */ /* 0x002fc80000010000 */
[C---:B--2---:R-:W-:Y:S01]  /*eb00*/  FADD.FTZ R6, R138.reuse, R10 ;  /* 0x0000000a8a067221 */ /* 0x044fe20000010000 */
[----:B------:R-:W-:Y:S01]  /*eb10*/  F2FP.F16.F32.PACK_AB R171, R138, R155 ;  /* 0x0000009b8aab723e */ /* 0x000fe200000000ff */
[----:B------:R-:W-:Y:S01]  /*eb20*/  IMAD.MOV.U32 R10, RZ, RZ, R3 ;  /* 0x000000ffff0a7224 */ /* 0x000fe200078e0003 */
[----:B------:R-:W-:Y:S06]  /*eb30*/  @P2 BRA `(.L_x_1221) ;  /* 0xffffffc800602947 */ /* 0x000fec000383ffff */
.L_x_1204:
        /* <DEDUP_REMOVED lines=99> */
.L_x_1222:
[----:B------:R-:W-:Y:S01]  /*f170*/  ULEA UR5, UR37, UR38, 0x3 ;  /* 0x0000002625057291 */ /* 0x000fe2000f8e183f */
[----:B------:R-:W-:-:S05]  /*f180*/  IMAD.U32 R0, RZ, RZ, UR36 ;  /* 0x00000024ff007e24 */ /* 0x000fca000f8e00ff */
[----:B------:R-:W-:-:S04]  /*f190*/  SHF.L.U32 R0, R0, 0x1f, RZ ;  /* 0x0000001f00007819 */ /* 0x000fc800000006ff */
[----:B------:R0:W1:Y:S01]  /*f1a0*/  SYNCS.PHASECHK.TRANS64.TRYWAIT P2, [UR5+0x30850], R0 ;  /* 0x03085000ff0075a7 */ /* 0x0000620008040145 */
[----:B------:R-:W-:Y:S05]  /*f1b0*/  @!P0 BRA `(.L_x_1223) ;  /* 0x0000000000048947 */ /* 0x000fea0003800000 */
[----:B------:R-:W-:Y:S01]  /*f1c0*/  BPT.TRAP 0x1 ;  /* 0x000000040000795c */ /* 0x000fe20000300000 */
.L_x_1223:
[----:B-1----:R-:W-:Y:S05]  /*f1d0*/  @P2 BRA `(.L_x_1224) ;  /* 0x0000000000082947 */ /* 0x002fea0003800000 */
[----:B------:R-:W1:Y:S02]  /*f1e0*/  SYNCS.PHASECHK.TRANS64.TRYWAIT P0, [UR5+0x30850], R0 ;  /* 0x03085000ff0075a7 */ /* 0x000e640008000145 */
[----:B-1----:R-:W-:Y:S05]  /*f1f0*/  @!P0 BRA `(.L_x_1225) ;  /* 0x000000c400448947 */ /* 0x002fea0003800000 */
.L_x_1224:
[----:B------:R-:W-:Y:S01]  /*f200*/  UIADD3 UR38, UR38, 0x400, URZ ;  /* 0x0000040026267890 */ /* 0x000fe2000fffe03f */
[----:B------:R-:W-:Y:S01]  /*f210*/  WARPGROUP.ARRIVE ;  /* 0x00000000000079c5 */ /* 0x000fe20000000000 */
[----:B------:R-:W-:Y:S01]  /*f220*/  UMOV UR7, 0x40000040 ;  /* 0x4000004000077882 */ /* 0x000fe20000000000 */
[----:B01----:R-:W0:Y:S01]  /*f230*/  SHFL.BFLY PT, R0, R7, 0x2, 0x1f ;  /* 0x0c401f0007007f89 */ /* 0x003e2200000e0000 */
[----:B------:R-:W-:Y:S01]  /*f240*/  USHF.R.U32.HI UR38, URZ, 0x4, UR38 ;  /* 0x000000043f267899 */ /* 0x000fe20008011626 */
[----:B------:R-:W-:Y:S01]  /*f250*/  IMAD.U32 R10, RZ, RZ, UR5 ;  /* 0x00000005ff0a7e24 */ /* 0x000fe2000f8e00ff */
[----:B------:R-:W-:Y:S01]  /*f260*/  R2UR UR8, R223 ;  /* 0x00000000df0872ca */ /* 0x000fe200000e0000 */
[----:B------:R-:W1:Y:S01]  /*f270*/  SHFL.BFLY PT, R5, R6, 0x2, 0x1f ;  /* 0x0c401f0006057f89 */ /* 0x000e6200000e0000 */
[----:B------:R-:W-:Y:S01]  /*f280*/  ULOP3.LUT UR38, UR38, 0x3fff, URZ, 0xc0, !UPT ;  /* 0x00003fff26267892 */ /* 0x000fe2000f8ec03f */
[----:B------:R-:W-:Y:S02]  /*f290*/  @!P1 VIADD R10, R10, 0x30860 ;  /* 0x000308600a0a9836 */ /* 0x000fe40000000000 */
[----:B------:R-:W-:Y:S01]  /*f2a0*/  IMAD.MOV.U32 R8, RZ, RZ, RZ ;  /* 0x000000ffff087224 */ /* 0x000fe200078e00ff */
[----:B------:R-:W-:Y:S01]  /*f2b0*/  ULOP3.LUT UR4, UR38, 0x3000000, URZ, 0xfc, !UPT ;  /* 0x0300000026047892 */ /* 0x000fe2000f8efc3f */
[----:B------:R-:W-:Y:S01]  /*f2c0*/  IMAD.U32 R14, RZ, RZ, UR10 ;  /* 0x0000000aff0e7e24 */ /* 0x000fe2000f8e00ff */
[----:B------:R-:W-:-:S02]  /*f2d0*/  @!P1 PRMT R10, RZ, 0x654, R10 ;  /* 0x00000654ff0a9816 */ /* 0x000fc4000000000a */
[----:B------:R-:W-:Y:S02]  /*f2e0*/  UIMAD UR4, UR37, 0x900, UR4 ;  /* 0x00000900250478a4 */ /* 0x000fe4000f8e0204 */
[----:B------:R-:W-:Y:S02]  /*f2f0*/  UIADD3 UR37, UR37, 0x1, URZ ;  /* 0x0000000125257890 */ /* 0x000fe4000fffe03f */
[----:B------:R-:W-:Y:S02]  /*f300*/  UIADD3 UR8, UR8, 0x1, URZ ;  /* 0x0000000108087890 */ /* 0x000fe4000fffe03f */
[----:B------:R-:W-:Y:S01]  /*f310*/  UISETP.NE.AND UP0, UPT, UR37, 0x2, UPT ;  /* 0x000000022500788c */ /* 0x000fe2000bf05270 */
[----:B------:R-:W-:Y:S02]  /*f320*/  UMOV UR6, UR4 ;  /* 0x0000000400067c82 */ /* 0x000fe40008000000 */
[----:B------:R-:W-:Y:S01]  /*f330*/  HGMMA.64x192x16.F32 R24, R188, gdesc[UR4].tnspB, R24, gsb0 ;  /* 0x42e00004bc187df0 */ /* 0x000fe20008000818 */
[----:B------:R-:W-:Y:S01]  /*f340*/  UIADD3 UR6, UR4, 0x80, URZ ;  /* 0x0000008004067890 */ /* 0x000fe2000fffe03f */
[----:B0-----:R-:W-:Y:S01]  /*f350*/  FADD.FTZ R0, R0, R7 ;  /* 0x0000000700007221 */ /* 0x001fe20000010000 */
[----:B------:R-:W-:Y:S01]  /*f360*/  UMOV UR7, 0x40000040 ;  /* 0x4000004000077882 */ /* 0x000fe20000000000 */
[----:B------:R-:W-:-:S02]  /*f370*/  IMAD.U32 R223, RZ, RZ, UR8 ;  /* 0x00000008ffdf7e24 */ /* 0x000fc4000f8e00ff */
[----:B-1----:R-:W-:Y:S01]  /*f380*/  FADD.FTZ R4, R5, R6 ;  /* 0x0000000605047221 */ /* 0x002fe20000010000 */
[----:B------:R-:W-:Y:S01]  /*f390*/  IMAD.U32 R6, RZ, RZ, UR10 ;  /* 0x0000000aff067e24 */ /* 0x000fe2000f8e00ff */
[----:B------:R-:W0:Y:S01]  /*f3a0*/  SHFL.BFLY PT, R5, R0, 0x1, 0x1f ;  /* 0x0c201f0000057f89 */ /* 0x000e2200000e0000 */
[----:B------:R-:W-:-:S03]  /*f3b0*/  USEL UR37, UR37, URZ, UP0 ;  /* 0x0000003f25257287 */ /* 0x000fc60008000000 */
[----:B------:R-:W1:Y:S01]  /*f3c0*/  SHFL.BFLY PT, R9, R4, 0x1, 0x1f ;  /* 0x0c201f0004097f89 */ /* 0x000e6200000e0000 */
[----:B0-----:R-:W-:Y:S01]  /*f3d0*/  FADD.FTZ R11, R0, R5 ;  /* 0x00000005000b7221 */ /* 0x001fe20000010000 */
[----:B------:R-:W-:Y:S02]  /*f3e0*/  IMAD.MOV.U32 R5, RZ, RZ, RZ ;  /* 0x000000ffff057224 */ /* 0x000fe400078e00ff */
[----:B------:R-:W-:Y:S02]  /*f3f0*/  IMAD.MOV.U32 R0, RZ, RZ, -0x800000 ;  /* 0xff800000ff007424 */ /* 0x000fe400078e00ff */
[----:B-1----:R-:W-:Y:S01]  /*f400*/  FADD.FTZ R12, R4, R9 ;  /* 0x00000009040c7221 */ /* 0x002fe20000010000 */
[----:B------:R-:W-:Y:S01]  /*f410*/  FSETP.NE.FTZ.AND P0, PT, R11, RZ, PT ;  /* 0x000000ff0b00720b */ /* 0x000fe20003f15000 */
[----:B------:R-:W-:-:S03]  /*f420*/  IMAD.MOV.U32 R4, RZ, RZ, -0x800000 ;  /* 0xff800000ff047424 */ /* 0x000fc600078e00ff */
[----:B------:R-:W-:-:S09]  /*f430*/  FSETP.NE.FTZ.AND P2, PT, R12, RZ, PT ;  /* 0x000000ff0c00720b */ /* 0x000fd20003f55000 */
[----:B------:R-:W0:Y:S01]  /*f440*/  @P0 MUFU.LG2 R7, R11 ;  /* 0x0000000b00070308 */ /* 0x000e220000000c00 */
[----:B------:R-:W-:-:S03]  /*f450*/  @P0 FMUL.FTZ R6, R6, 0.69314718246459960938 ;  /* 0x3f31721806060820 */ /* 0x000fc60000410000 */
[----:B------:R-:W-:-:S04]  /*f460*/  @P2 FMUL.FTZ R14, R14, 0.69314718246459960938 ;  /* 0x3f3172180e0e2820 */ /* 0x000fc80000410000 */
        /* <DEDUP_REMOVED lines=29> */
[----:B------:R-:W-:-:S04]  /*f640*/  USEL UR4, URZ, 0x1, UP0 ;  /* 0x000000013f047887 */ /* 0x000fc80008000000 */
[----:B------:R-:W-:Y:S01]  /*f650*/  ULOP3.LUT UR36, UR36, UR4, URZ, 0x3c, !UPT ;  /* 0x0000000424247292 */ /* 0x000fe2000f8e3c3f */
[----:B------:R-:W-:Y:S02]  /*f660*/  WARPGROUP.DEPBAR.LE gsb0, 0x0 ;  /* 0x00008000000079c5 */ /* 0x000fe40000010000 */
[----:B------:R-:W-:-:S10]  /*f670*/  WARPGROUP.ARRIVE ;  /* 0x00000000000079c5 */ /* 0x000fd40000000000 */
        /* <DEDUP_REMOVED lines=99> */
.L_x_1155:
        /* <DEDUP_REMOVED lines=16> */
[----:B------:R-:W-:Y:S01]  /*fdb0*/  ULDC.64 UR12, c[0x0][0xc00] ;  /* 0x00030000000c7ab9 */ /* 0x000fe20000000a00 */
[----:B------:R-:W-:Y:S01]  /*fdc0*/  ULDC.64 UR18, c[0x0][0x208] ;  /* 0x0000820000127ab9 */ /* 0x000fe20000000a00 */
[----:B------:R-:W-:Y:S02]  /*fdd0*/  R2UR UR17, R195 ;  /* 0x00000000c31172ca */ /* 0x000fe400000e0000 */
[----:B------:R-:W-:Y:S02]  /*fde0*/  R2UR UR16, R196 ;  /* 0x00000000c41072ca */ /* 0x000fe400000e0000 */
[----:B------:R-:W-:-:S05]  /*fdf0*/  R2UR UR23, R197 ;  /* 0x00000000c51772ca */ /* 0x000fca00000e0000 */
[----:B------:R-:W-:Y:S01]  /*fe00*/  UIMAD.WIDE UR12, UR9, 0x4, UR12 ;  /* 0x00000004090c78a5 */ /* 0x000fe2000f8e020c */
[----:B------:R-:W-:Y:S01]  /*fe10*/  UMOV UR10, UR8 ;  /* 0x00000008000a7c82 */ /* 0x000fe20008000000 */
[----:B0-----:R-:W-:Y:S01]  /*fe20*/  UMOV UR11, UR4 ;  /* 0x00000004000b7c82 */ /* 0x001fe20008000000 */
[----:B------:R-:W-:Y:S01]  /*fe30*/  BAR.SYNC.DEFER_BLOCKING 0x1, 0x100 ;  /* 0x0044000000007b1d */ /* 0x000fe20000010000 */
[----:B--2---:R-:W-:-:S03]  /*fe40*/  IMAD.WIDE R8, R5, R8, UR10 ;  /* 0x0000000a05087e25 */ /* 0x004fc6000f8e0208 */
[C---:B------:R-:W-:Y:S02]  /*fe50*/  IADD3 R12, P1, R8.reuse, 0x40, RZ ;  /* 0x00000040080c7810 */ /* 0x040fe40007f3e0ff */
[C---:B------:R-:W-:Y:S02]  /*fe60*/  LOP3.LUT R5, R8.reuse, 0x380, RZ, 0xc0, !PT ;  /* 0x0000038008057812 */ /* 0x040fe400078ec0ff */
[C---:B------:R-:W-:Y:S01]  /*fe70*/  IADD3 R10, P2, R8.reuse, 0x20, RZ ;  /* 0x00000020080a7810 */ /* 0x040fe20007f5e0ff */
[--C-:B------:R-:W-:Y:S01]  /*fe80*/  IMAD.X R81, RZ, RZ, R9.reuse, P1 ;  /* 0x000000ffff517224 */ /* 0x100fe200008e0609 */
[C---:B------:R-:W-:Y:S02]  /*fe90*/  IADD3 R131, P6, R8.reuse, 0x60, RZ ;  /* 0x0000006008837810 */ /* 0x040fe40007fde0ff */
[----:B------:R-:W-:Y:S01]  /*fea0*/  IADD3 R133, P5, R8, 0x4000, RZ ;  /* 0x0000400008857810 */ /* 0x000fe20007fbe0ff */
[--C-:B------:R-:W-:Y:S01]  /*feb0*/  IMAD.X R17, RZ, RZ, R9.reuse, P2 ;  /* 0x000000ffff117224 */ /* 0x100fe200010e0609 */
[----:B------:R-:W-:Y:S01]  /*fec0*/  LOP3.LUT R11, R12, 0x380, RZ, 0xc0, !PT ;  /* 0x000003800c0b7812 */ /* 0x000fe200078ec0ff */
[--C-:B------:R-:W-:Y:S01]  /*fed0*/  IMAD.X R83, RZ, RZ, R9.reuse, P6 ;  /* 0x000000ffff537224 */ /* 0x100fe200030e0609 */
[----:B------:R-:W-:Y:S01]  /*fee0*/  SHF.R.U64 R5, R5, 0x3, RZ ;  /* 0x0000000305057819 */ /* 0x000fe200000012ff */
[----:B------:R-:W-:Y:S01]  /*fef0*/  IMAD.X R85, RZ, RZ, R9, P5 ;  /* 0x000000ffff557224 */ /* 0x000fe200028e0609 */
[----:B------:R-:W-:-:S02]  /*ff00*/  SHF.R.U64 R11, R11, 0x3, RZ ;  /* 0x000000030b0b7819 */ /* 0x000fc400000012ff */
[C---:B------:R-:W-:Y:S02]  /*ff10*/  IADD3 R86, P0, R8.reuse, 0x4020, RZ ;  /* 0x0000402008567810 */ /* 0x040fe40007f1e0ff */
[C---:B------:R-:W-:Y:S02]  /*ff20*/  IADD3 R135, P4, R8.reuse, 0x4040, RZ ;  /* 0x0000404008877810 */ /* 0x040fe40007f9e0ff */
[C---:B------:R-:W-:Y:S01]  /*ff30*/  IADD3 R90, P3, R8.reuse, 0x4060, RZ ;  /* 0x00004060085a7810 */ /* 0x040fe20007f7e0ff */
[--C-:B------:R-:W-:Y:S01]  /*ff40*/  IMAD.X R87, RZ, RZ, R9.reuse, P0 ;  /* 0x000000ffff577224 */ /* 0x100fe200000e0609 */
[C---:B------:R-:W-:Y:S01]  /*ff50*/  IADD3 R137, P2, R8.reuse, 0x8000, RZ ;  /* 0x0000800008897810 */ /* 0x040fe20007f5e0ff */
[--C-:B------:R-:W-:Y:S01]  /*ff60*/  IMAD.X R89, RZ, RZ, R9.reuse, P4 ;  /* 0x000000ffff597224 */ /* 0x100fe200020e0609 */
[C---:B------:R-:W-:Y:S01]  /*ff70*/  IADD3 R139, P1, R8.reuse, 0x8020, RZ ;  /* 0x00008020088b7810 */ /* 0x040fe20007f3e0ff */
[--C-:B------:R-:W-:Y:S01]  /*ff80*/  IMAD.X R91, RZ, RZ, R9.reuse, P3 ;  /* 0x000000ffff5b7224 */ /* 0x100fe200018e0609 */
[C---:B------:R-:W-:Y:S01]  /*ff90*/  IADD3 R141, P6, R8.reuse, 0x8040, RZ ;  /* 0x00008040088d7810 */ /* 0x040fe20007fde0ff */
[--C-:B------:R-:W-:Y:S01]  /*ffa0*/  IMAD.X R93, RZ, RZ, R9.reuse, P2 ;  /* 0x000000ffff5d7224 */ /* 0x100fe200010e0609 */
[----:B------:R-:W-:Y:S01]  /*ffb0*/  IADD3 R143, P5, R8, 0x8060, RZ ;  /* 0x00008060088f7810 */ /* 0x000fe20007fbe0ff */
[--C-:B------:R-:W-:Y:S01]  /*ffc0*/  IMAD.X R95, RZ, RZ, R9.reuse, P1 ;  /* 0x000000ffff5f7224 */ /* 0x100fe200008e0609 */
[----:B------:R-:W-:Y:S01]  /*ffd0*/  LOP3.LUT R8, R5, R8, RZ, 0x3c, !PT ;  /* 0x0000000805087212 */ /* 0x000fe200078e3cff */
[--C-:B------:R-:W-:Y:S01]  /*ffe0*/  IMAD.X R13, RZ, RZ, R9.reuse, P6 ;  /* 0x000000ffff0d7224 */ /* 0x100fe200030e0609 */
[----:B------:R-:W-:Y:S01]  /*fff0*/  LOP3.LUT R5, R10, 0x380, RZ, 0xc0, !PT ;  /* 0x000003800a057812 */ /* 0x000fe200078ec0ff */
[----:B------:R-:W-:Y:S01]  /*10000*/  IMAD.X R15, RZ, RZ, R9, P5 ;  /* 0x000000ffff0f7224 */ /* 0x000fe200028e0609 */
[----:B------:R-:W-:-:S02]  /*10010*/  LOP3.LUT R80, R11, R12, RZ, 0x3c, !PT ;  /* 0x0000000c0b507212 */ /* 0x000fc400078e3cff */
[----:B------:R-:W-:Y:S02]  /*10020*/  LOP3.LUT R12, R137, 0x380, RZ, 0xc0, !PT ;  /* 0x00000380890c7812 */ /* 0x000fe400078ec0ff */
[----:B------:R-:W-:Y:S02]  /*10030*/  LOP3.LUT R14, R131, 0x380, RZ, 0xc0, !PT ;  /* 0x00000380830e7812 */ /* 0x000fe400078ec0ff */
[----:B------:R-:W-:Y:S02]  /*10040*/  SHF.R.U64 R5, R5, 0x3, RZ ;  /* 0x0000000305057819 */ /* 0x000fe400000012ff */
[----:B------:R-:W-:Y:S02]  /*10050*/  SHF.R.U64 R12, R12, 0x3, RZ ;  /* 0x000000030c0c7819 */ /* 0x000fe400000012ff */
[----:B------:R-:W-:Y:S02]  /*10060*/  SHF.R.U64 R14, R14, 0x3, RZ ;  /* 0x000000030e0e7819 */ /* 0x000fe400000012ff */
[----:B------:R-:W-:-:S02]  /*10070*/  LOP3.LUT R16, R5, R10, RZ, 0x3c, !PT ;  /* 0x0000000a05107212 */ /* 0x000fc400078e3cff */
[----:B------:R-:W-:Y:S02]  /*10080*/  LOP3.LUT R84, R133, 0x380, RZ, 0xc0, !PT ;  /* 0x0000038085547812 */ /* 0x000fe400078ec0ff */
[----:B------:R-:W-:Y:S02]  /*10090*/  LOP3.LUT R5, R86, 0x380, RZ, 0xc0, !PT ;  /* 0x0000038056057812 */ /* 0x000fe400078ec0ff */
[----:B------:R-:W-:Y:S02]  /*100a0*/  LOP3.LUT R10, R135, 0x380, RZ, 0xc0, !PT ;  /* 0x00000380870a7812 */ /* 0x000fe400078ec0ff */
[----:B------:R-:W-:Y:S02]  /*100b0*/  LOP3.LUT R11, R90, 0x380, RZ, 0xc0, !PT ;  /* 0x000003805a0b7812 */ /* 0x000fe400078ec0ff */
[----:B------:R-:W-:Y:S02]  /*100c0*/  LOP3.LUT R92, R12, R137, RZ, 0x3c, !PT ;  /* 0x000000890c5c7212 */ /* 0x000fe400078e3cff */
[----:B------:R-:W-:-:S02]  /*100d0*/  LOP3.LUT R82, R14, R131, RZ, 0x3c, !PT ;  /* 0x000000830e527212 */ /* 0x000fc400078e3cff */
[----:B------:R-:W-:Y:S02]  /*100e0*/  LOP3.LUT R12, R139, 0x380, RZ, 0xc0, !PT ;  /* 0x000003808b0c7812 */ /* 0x000fe400078ec0ff */
[----:B------:R-:W-:Y:S02]  /*100f0*/  LOP3.LUT R14, R141, 0x380, RZ, 0xc0, !PT ;  /* 0x000003808d0e7812 */ /* 0x000fe400078ec0ff */
[----:B------:R-:W-:Y:S02]  /*10100*/  SHF.R.U64 R84, R84, 0x3, RZ ;  /* 0x0000000354547819 */ /* 0x000fe400000012ff */
[----:B------:R-:W-:Y:S02]  /*10110*/  SHF.R.U64 R5, R5, 0x3, RZ ;  /* 0x0000000305057819 */ /* 0x000fe400000012ff */
[----:B------:R-:W-:Y:S02]  /*10120*/  LOP3.LUT R130, R143, 0x380, RZ, 0xc0, !PT ;  /* 0x000003808f827812 */ /* 0x000fe400078ec0ff */
[----:B------:R-:W-:-:S02]  /*10130*/  SHF.R.U64 R10, R10, 0x3, RZ ;  /* 0x000000030a0a7819 */ /* 0x000fc400000012ff */
[----:B------:R-:W-:Y:S02]  /*10140*/  SHF.R.U64 R11, R11, 0x3, RZ ;  /* 0x000000030b0b7819 */ /* 0x000fe400000012ff */
[----:B------:R-:W-:Y:S02]  /*10150*/  SHF.R.U64 R12, R12, 0x3, RZ ;  /* 0x000000030c0c7819 */ /* 0x000fe400000012ff */
[----:B------:R-:W-:Y:S02]  /*10160*/  SHF.R.U64 R14, R14, 0x3, RZ ;  /* 0x000000030e0e7819 */ /* 0x000fe400000012ff */
[----:B------:R-:W-:Y:S02]  /*10170*/  LOP3.LUT R84, R84, R133, RZ, 0x3c, !PT ;  /* 0x0000008554547212 */ /* 0x000fe400078e3cff */
[----:B------:R-:W-:Y:S02]  /*10180*/  LOP3.LUT R86, R5, R86, RZ, 0x3c, !PT ;  /* 0x0000005605567212 */ /* 0x000fe400078e3cff */
[----:B------:R-:W-:-:S02]  /*10190*/  SHF.R.U64 R130, R130, 0x3, RZ ;  /* 0x0000000382827819 */ /* 0x000fc400000012ff */
[----:B------:R-:W-:Y:S02]  /*101a0*/  LOP3.LUT R88, R10, R135, RZ, 0x3c, !PT ;  /* 0x000000870a587212 */ /* 0x000fe400078e3cff */
[----:B------:R-:W-:Y:S02]  /*101b0*/  LOP3.LUT R90, R11, R90, RZ, 0x3c, !PT ;  /* 0x0000005a0b5a7212 */ /* 0x000fe400078e3cff */
[----:B------:R-:W-:Y:S02]  /*101c0*/  MOV R5, R8 ;  /* 0x0000000800057202 */ /* 0x000fe40000000f00 */
[----:B------:R-:W-:Y:S02]  /*101d0*/  F2FP.F16.F32.PACK_AB R8, R25, R24 ;  /* 0x000000181908723e */ /* 0x000fe400000000ff */
[----:B------:R-:W-:Y:S02]  /*101e0*/  F2FP.F16.F32.PACK_AB R9, R27, R26 ;  /* 0x0000001a1b09723e */ /* 0x000fe400000000ff */
[----:B------:R-:W-:-:S02]  /*101f0*/  F2FP.F16.F32.PACK_AB R10, R29, R28 ;  /* 0x0000001c1d0a723e */ /* 0x000fc400000000ff */
[----:B------:R-:W-:Y:S02]  /*10200*/  F2FP.F16.F32.PACK_AB R11, R31, R30 ;  /* 0x0000001e1f0b723e */ /* 0x000fe400000000ff */
[----:B------:R-:W-:Y:S02]  /*10210*/  LOP3.LUT R94, R12, R139, RZ, 0x3c, !PT ;  /* 0x0000008b0c5e7212 */ /* 0x000fe400078e3cff */
[----:B------:R-:W-:Y:S01]  /*10220*/  LOP3.LUT R12, R14, R141, RZ, 0x3c, !PT ;  /* 0x0000008d0e0c7212 */ /* 0x000fe200078e3cff */
[----:B------:R0:W-:Y:S01]  /*10230*/  STSM.16.M88.4 [R5], R8 ;  /* 0x0000000805007844 */ /* 0x0001e20000000200 */
[----:B------:R-:W-:Y:S02]  /*10240*/  LOP3.LUT R14, R130, R143, RZ, 0x3c, !PT ;  /* 0x0000008f820e7212 */ /* 0x000fe400078e3cff */
[----:B------:R-:W-:Y:S02]  /*10250*/  MOV R137, R16 ;  /* 0x0000001000897202 */ /* 0x000fe40000000f00 */
[----:B------:R-:W-:-:S02]  /*10260*/  MOV R134, R84 ;  /* 0x0000005400867202 */ /* 0x000fc40000000f00 */
[----:B------:R-:W-:Y:S02]  /*10270*/  MOV R133, R86 ;  /* 0x0000005600857202 */ /* 0x000fe40000000f00 */
[----:B------:R-:W-:Y:S02]  /*10280*/  MOV R17, R88 ;  /* 0x0000005800117202 */ /* 0x000fe40000000f00 */
[----:B------:R-:W-:Y:S02]  /*10290*/  MOV R16, R90 ;  /* 0x0000005a00107202 */ /* 0x000fe40000000f00 */
[----:B------:R-:W-:Y:S02]  /*102a0*/  F2FP.F16.F32.PACK_AB R84, R33, R32 ;  /* 0x000000202154723e */ /* 0x000fe400000000ff */
[----:B------:R-:W-:Y:S02]  /*102b0*/  F2FP.F16.F32.PACK_AB R85, R35, R34 ;  /* 0x000000222355723e */ /* 0x000fe400000000ff */
[----:B------:R-:W-:-:S02]  /*102c0*/  F2FP.F16.F32.PACK_AB R86, R37, R36 ;  /* 0x000000242556723e */ /* 0x000fc400000000ff */
[----:B------:R-:W-:Y:S02]  /*102d0*/  F2FP.F16.F32.PACK_AB R87, R39, R38 ;  /* 0x000000262757723e */ /* 0x000fe400000000ff */
[----:B------:R-:W-:Y:S02]  /*102e0*/  MOV R136, R80 ;  /* 0x0000005000887202 */ /* 0x000fe40000000f00 */
[----:B------:R-:W-:Y:S01]  /*102f0*/  F2FP.F16.F32.PACK_AB R88, R41, R40 ;  /* 0x000000282958723e */ /* 0x000fe200000000ff */
[----:B------:R1:W-:Y:S01]  /*10300*/  STSM.16.M88.4 [R137], R84 ;  /* 0x0000005489007844 */ /* 0x0003e20000000200 */
[----:B------:R-:W-:Y:S02]  /*10310*/  F2FP.F16.F32.PACK_AB R89, R43, R42 ;  /* 0x0000002a2b59723e */ /* 0x000fe400000000ff */
[----:B------:R-:W-:Y:S02]  /*10320*/  F2FP.F16.F32.PACK_AB R90, R45, R44 ;  /* 0x0000002c2d5a723e */ /* 0x000fe400000000ff */
[----:B------:R-:W-:-:S02]  /*10330*/  F2FP.F16.F32.PACK_AB R91, R47, R46 ;  /* 0x0000002e2f5b723e */ /* 0x000fc400000000ff */
[----:B------:R-:W-:Y:S02]  /*10340*/  MOV R135, R82 ;  /* 0x0000005200877202 */ /* 0x000fe40000000f00 */
[----:B------:R-:W-:Y:S01]  /*10350*/  MOV R130, R12 ;  /* 0x0000000c00827202 */ /* 0x000fe20000000f00 */
[----:B------:R2:W-:Y:S01]  /*10360*/  STSM.16.M88.4 [R136], R88 ;  /* 0x0000005888007844 */ /* 0x0005e20000000200 */
[----:B0-----:R-:W-:Y:S02]  /*10370*/  MOV R5, R14 ;  /* 0x0000000e00057202 */ /* 0x001fe40000000f00 */
[----:B------:R-:W-:Y:S02]  /*10380*/  F2FP.F16.F32.PACK_AB R8, R49, R48 ;  /* 0x000000303108723e */ /* 0x000fe400000000ff */
[----:B------:R-:W-:Y:S02]  /*10390*/  F2FP.F16.F32.PACK_AB R9, R51, R50 ;  /* 0x000000323309723e */ /* 0x000fe400000000ff */
[----:B------:R-:W-:-:S02]  /*103a0*/  F2FP.F16.F32.PACK_AB R10, R53, R52 ;  /* 0x00000034350a723e */ /* 0x000fc400000000ff */
[----:B------:R-:W-:Y:S02]  /*103b0*/  F2FP.F16.F32.PACK_AB R11, R55, R54 ;  /* 0x00000036370b723e */ /* 0x000fe400000000ff */
[----:B------:R-:W-:Y:S02]  /*103c0*/  F2FP.F16.F32.PACK_AB R12, R57, R56 ;  /* 0x00000038390c723e */ /* 0x000fe400000000ff */
[----:B------:R-:W-:Y:S01]  /*103d0*/  F2FP.F16.F32.PACK_AB R13, R59, R58 ;  /* 0x0000003a3b0d723e */ /* 0x000fe200000000ff */
[----:B------:R-:W-:Y:S01]  /*103e0*/  STSM.16.M88.4 [R135], R8 ;  /* 0x0000000887007844 */ /* 0x000fe20000000200 */
[----:B------:R-:W-:Y:S02]  /*103f0*/  F2FP.F16.F32.PACK_AB R14, R61, R60 ;  /* 0x0000003c3d0e723e */ /* 0x000fe400000000ff */
[----:B------:R-:W-:Y:S02]  /*10400*/  F2FP.F16.F32.PACK_AB R15, R63, R62 ;  /* 0x0000003e3f0f723e */ /* 0x000fe400000000ff */
[----:B------:R-:W-:-:S02]  /*10410*/  F2FP.F16.F32.PACK_AB R80, R65, R64 ;  /* 0x000000404150723e */ /* 0x000fc400000000ff */
[----:B------:R-:W-:Y:S01]  /*10420*/  F2FP.F16.F32.PACK_AB R81, R67, R66 ;  /* 0x000000424351723e */ /* 0x000fe200000000ff */
[----:B------:R-:W-:Y:S01]  /*10430*/  STSM.16.M88.4 [R134], R12 ;  /* 0x0000000c86007844 */ /* 0x000fe20000000200 */
[----:B------:R-:W-:Y:S02]  /*10440*/  F2FP.F16.F32.PACK_AB R82, R69, R68 ;  /* 0x000000444552723e */ /* 0x000fe400000000ff */
[----:B------:R-:W-:Y:S02]  /*10450*/  F2FP.F16.F32.PACK_AB R83, R71, R70 ;  /* 0x000000464753723e */ /* 0x000fe400000000ff */
[----:B-1----:R-:W-:Y:S02]  /*10460*/  F2FP.F16.F32.PACK_AB R84, R73, R72 ;  /* 0x000000484954723e */ /* 0x002fe400000000ff */
[----:B------:R-:W-:Y:S01]  /*10470*/  F2FP.F16.F32.PACK_AB R85, R75, R74 ;  /* 0x0000004a4b55723e */ /* 0x000fe200000000ff */
[----:B------:R-:W-:Y:S01]  /*10480*/  STSM.16.M88.4 [R133], R80 ;  /* 0x0000005085007844 */ /* 0x000fe20000000200 */
[----:B------:R-:W-:-:S02]  /*10490*/  F2FP.F16.F32.PACK_AB R86, R77, R76 ;  /* 0x0000004c4d56723e */ /* 0x000fc400000000ff */
[----:B------:R-:W-:Y:S02]  /*104a0*/  F2FP.F16.F32.PACK_AB R87, R79, R78 ;  /* 0x0000004e4f57723e */ /* 0x000fe400000000ff */
[----:B------:R-:W-:Y:S02]  /*104b0*/  MOV R132, R92 ;  /* 0x0000005c00847202 */ /* 0x000fe40000000f00 */
[----:B------:R-:W-:Y:S01]  /*104c0*/  MOV R131, R94 ;  /* 0x0000005e00837202 */ /* 0x000fe20000000f00 */
[----:B------:R0:W-:Y:S01]  /*104d0*/  STSM.16.M88.4 [R17], R84 ;  /* 0x0000005411007844 */ /* 0x0001e20000000200 */
[----:B--2---:R-:W-:Y:S02]  /*104e0*/  F2FP.F16.F32.PACK_AB R88, R3, R2 ;  /* 0x000000020358723e */ /* 0x004fe400000000ff */
[----:B------:R-:W-:Y:S02]  /*104f0*/  F2FP.F16.F32.PACK_AB R89, R123, R122 ;  /* 0x0000007a7b59723e */ /* 0x000fe400000000ff */
[----:B------:R-:W-:-:S02]  /*10500*/  F2FP.F16.F32.PACK_AB R90, R7, R6 ;  /* 0x00000006075a723e */ /* 0x000fc400000000ff */
[----:B------:R-:W-:Y:S02]  /*10510*/  F2FP.F16.F32.PACK_AB R91, R125, R124 ;  /* 0x0000007c7d5b723e */ /* 0x000fe400000000ff */
[----:B------:R-:W-:Y:S02]  /*10520*/  F2FP.F16.F32.PACK_AB R92, R21, R20 ;  /* 0x00000014155c723e */ /* 0x000fe400000000ff */
[----:B------:R-:W-:Y:S01]  /*10530*/  F2FP.F16.F32.PACK_AB R93, R127, R126 ;  /* 0x0000007e7f5d723e */ /* 0x000fe200000000ff */
[----:B------:R1:W-:Y:S01]  /*10540*/  STSM.16.M88.4 [R16], R88 ;  /* 0x0000005810007844 */ /* 0x0003e20000000200 */
[----:B------:R-:W-:Y:S02]  /*10550*/  F2FP.F16.F32.PACK_AB R94, R121, R120 ;  /* 0x00000078795e723e */ /* 0x000fe400000000ff */
[----:B------:R-:W-:Y:S01]  /*10560*/  F2FP.F16.F32.PACK_AB R95, R129, R128 ;  /* 0x00000080815f723e */ /* 0x000fe200000000ff */
[----:B0-----:R-:W-:Y:S01]  /*10570*/  IMAD.U32 R17, RZ, RZ, UR13 ;  /* 0x0000000dff117e24 */ /* 0x001fe2000f8e00ff */
[----:B------:R-:W-:Y:S01]  /*10580*/  F2FP.F16.F32.PACK_AB R8, R97, R96 ;  /* 0x000000606108723e */ /* 0x000fe200000000ff */
[----:B------:R-:W0:Y:S01]  /*10590*/  LDC.64 R86, c[0x0][0xc08] ;  /* 0x00030200ff567b82 */ /* 0x000e220000000a00 */
[----:B------:R-:W-:Y:S01]  /*105a0*/  F2FP.F16.F32.PACK_AB R9, R99, R98 ;  /* 0x000000626309723e */ /* 0x000fe200000000ff */
[----:B------:R-:W-:Y:S01]  /*105b0*/  STSM.16.M88.4 [R132], R92 ;  /* 0x0000005c84007844 */ /* 0x000fe20000000200 */
[----:B------:R-:W-:-:S02]  /*105c0*/  F2FP.F16.F32.PACK_AB R10, R101, R100 ;  /* 0x00000064650a723e */ /* 0x000fc400000000ff */
[----:B------:R-:W-:Y:S02]  /*105d0*/  F2FP.F16.F32.PACK_AB R11, R103, R102 ;  /* 0x00000066670b723e */ /* 0x000fe400000000ff */
[----:B------:R-:W-:Y:S02]  /*105e0*/  F2FP.F16.F32.PACK_AB R12, R105, R104 ;  /* 0x00000068690c723e */ /* 0x000fe400000000ff */
[----:B------:R-:W-:Y:S01]  /*105f0*/  F2FP.F16.F32.PACK_AB R13, R107, R106 ;  /* 0x0000006a6b0d723e */ /* 0x000fe200000000ff */
[----:B------:R-:W-:Y:S01]  /*10600*/  STSM.16.M88.4 [R131], R8 ;  /* 0x0000000883007844 */ /* 0x000fe20000000200 */
[----:B------:R-:W-:Y:S01]  /*10610*/  F2FP.F16.F32.PACK_AB R14, R109, R108 ;  /* 0x0000006c6d0e723e */ /* 0x000fe200000000ff */
[----:B-1----:R-:W-:Y:S01]  /*10620*/  IMAD.U32 R16, RZ, RZ, UR12 ;  /* 0x0000000cff107e24 */ /* 0x002fe2000f8e00ff */
[----:B------:R-:W-:Y:S02]  /*10630*/  F2FP.F16.F32.PACK_AB R15, R111, R110 ;  /* 0x0000006e6f0f723e */ /* 0x000fe400000000ff */
[----:B------:R-:W-:-:S02]  /*10640*/  F2FP.F16.F32.PACK_AB R80, R113, R112 ;  /* 0x000000707150723e */ /* 0x000fc400000000ff */
[----:B------:R-:W-:Y:S01]  /*10650*/  F2FP.F16.F32.PACK_AB R81, R115, R114 ;  /* 0x000000727351723e */ /* 0x000fe200000000ff */
[----:B------:R-:W-:Y:S01]  /*10660*/  STSM.16.M88.4 [R130], R12 ;  /* 0x0000000c82007844 */ /* 0x000fe20000000200 */
[----:B------:R-:W-:Y:S02]  /*10670*/  F2FP.F16.F32.PACK_AB R82, R117, R116 ;  /* 0x000000747552723e */ /* 0x000fe400000000ff */
[----:B------:R-:W-:Y:S02]  /*10680*/  F2FP.F16.F32.PACK_AB R83, R119, R118 ;  /* 0x000000767753723e */ /* 0x000fe400000000ff */
[----:B------:R-:W-:-:S03]  /*10690*/  ISETP.NE.U32.AND P0, PT, RZ, UR14, PT ;  /* 0x0000000eff007c0c */ /* 0x000fc6000bf05070 */
[----:B------:R1:W-:Y:S01]  /*106a0*/  STSM.16.M88.4 [R5], R80 ;  /* 0x0000005005007844 */ /* 0x0003e20000000200 */
[----:B------:R-:W-:Y:S01]  /*106b0*/  BAR.SYNC.DEFER_BLOCKING 0x1, 0x100 ;  /* 0x0044000000007b1d */ /* 0x000fe20000010000 */
[----:B------:R-:W-:Y:S02]  /*106c0*/  ISETP.NE.AND.EX P0, PT, RZ, UR15, PT, P0 ;  /* 0x0000000fff007c0c */ /* 0x000fe4000bf05300 */
[----:B0-----:R-:W-:-:S05]  /*106d0*/  ISETP.NE.U32.AND P1, PT, R86, RZ, PT ;  /* 0x000000ff5600720c */ /* 0x001fca0003f25070 */
[----:B-1----:R-:W0:Y:S06]  /*106e0*/  LDC R80, c[0x0][0xbe8] ;  /* 0x0002fa00ff507b82 */ /* 0x002e2c0000000800 */
[----:B------:R-:W2:Y:S01]  /*106f0*/  @P0 LDG.E R84, desc[UR18][R16.64] ;  /* 0x0000001210540981 */ /* 0x000ea2000c1e1900 */
[----:B------:R-:W-:Y:S01]  /*10700*/  R2UR UR4, R87 ;  /* 0x00000000570472ca */ /* 0x000fe200000e0000 */
[----:B------:R-:W-:-:S12]  /*10710*/  VOTEU.ANY UP0, P1 ;  /* 0x00000000003f7886 */ /* 0x000fd80000800100 */
[----:B------:R-:W-:Y:S01]  /*10720*/  UISETP.NE.AND.EX UP0, UPT, UR4, URZ, UPT, UP0 ;  /* 0x0000003f0400728c */ /* 0x000fe2000bf05300 */
[----:B0-----:R-:W-:Y:S02]  /*10730*/  ISETP.NE.AND P1, PT, R80, 0x1, PT ;  /* 0x000000015000780c */ /* 0x001fe40003f25270 */
[----:B------:R-:W-:Y:S02]  /*10740*/  ULDC UR4, c[0x0][0xa88] ;  /* 0x0002a20000047ab9 */ /* 0x000fe40000000800 */
[----:B------:R-:W-:Y:S01]  /*10750*/  IMAD.U32 R5, RZ, RZ, UR4 ;  /* 0x00000004ff057e24 */ /* 0x000fe2000f8e00ff */
[----:B------:R-:W-:Y:S01]  /*10760*/  PLOP3.LUT P4, PT, PT, PT, UP0, 0x80, 0x0 ;  /* 0x000000000000781c */ /* 0x000fe20003f8f008 */
[----:B------:R-:W-:-:S04]  /*10770*/  ULDC UR4, c[0x0][0xad4] ;  /* 0x0002b50000047ab9 */ /* 0x000fc80000000800 */
[----:B------:R-:W-:Y:S02]  /*10780*/  @UP0 ULDC.64 UR12, c[0x0][0xc08] ;  /* 0x00030200000c0ab9 */ /* 0x000fe40000000a00 */
[----:B------:R-:W-:Y:S01]  /*10790*/  @UP0 UIMAD.WIDE UR12, UR9, 0x4, UR12 ;  /* 0x00000004090c08a5 */ /* 0x000fe2000f8e020c */
[----:B------:R-:W0:Y:S01]  /*107a0*/  @P1 LDC R10, c[0x0][0xbec] ;  /* 0x0002fb00ff0a1b82 */ /* 0x000e220000000800 */
[----:B------:R-:W-:-:S04]  /*107b0*/  UISETP.NE.AND UP0, UPT, UR17, URZ, UPT ;  /* 0x0000003f1100728c */ /* 0x000fc8000bf05270 */
[----:B------:R-:W-:Y:S01]  /*107c0*/  USEL UR4, UR17, UR4, UP0 ;  /* 0x0000000411047287 */ /* 0x000fe20008000000 */
[----:B------:R-:W-:Y:S02]  /*107d0*/  IMAD.U32 R8, RZ, RZ, UR12 ;  /* 0x0000000cff087e24 */ /* 0x000fe4000f8e00ff */
[----:B------:R-:W1:Y:S01]  /*107e0*/  @P1 LDC R13, c[0x0][0xbf0] ;  /* 0x0002fc00ff0d1b82 */ /* 0x000e620000000800 */
[----:B------:R-:W-:Y:S01]  /*107f0*/  UISETP.GT.AND UP1, UPT, UR4, 0x1, UPT ;  /* 0x000000010400788c */ /* 0x000fe2000bf24270 */
[----:B------:R-:W-:Y:S01]  /*10800*/  IMAD.U32 R9, RZ, RZ, UR13 ;  /* 0x0000000dff097e24 */ /* 0x000fe2000f8e00ff */
[----:B------:R-:W-:Y:S02]  /*10810*/  UMOV UR22, 0x9b8 ;  /* 0x000009b800167882 */ /* 0x000fe40000000000 */
[----:B------:R-:W-:Y:S02]  /*10820*/  USEL UR22, UR22, 0x978, UP1 ;  /* 0x0000097816167887 */ /* 0x000fe40008800000 */
[----:B------:R-:W-:Y:S01]  /*10830*/  UISETP.NE.U32.AND UP0, UPT, UR14, URZ, UPT ;  /* 0x0000003f0e00728c */ /* 0x000fe2000bf05070 */
[----:B------:R-:W-:Y:S01]  /*10840*/  VIADD R15, R23, UR60 ;  /* 0x0000003c170f7c36 */ /* 0x000fe20008000000 */
[----:B------:R-:W-:Y:S01]  /*10850*/  USHF.R.S32.HI UR12, URZ, 0x1f, UR9 ;  /* 0x0000001f3f0c7899 */ /* 0x000fe20008011409 */
[----:B------:R0:W5:Y:S01]  /*10860*/  @P4 LDG.E R5, desc[UR18][R8.64] ;  /* 0x0000001208054981 */ /* 0x000162000c1e1900 */
[----:B------:R-:W-:Y:S01]  /*10870*/  UMOV UR4, URZ ;  /* 0x0000003f00047c82 */ /* 0x000fe20008000000 */
[----:B------:R-:W-:Y:S01]  /*10880*/  UISETP.NE.AND.EX UP0, UPT, UR15, URZ, UPT, UP0 ;  /* 0x0000003f0f00728c */ /* 0x000fe2000bf05300 */
[----:B------:R-:W-:Y:S01]  /*10890*/  IMAD.MOV.U32 R11, RZ, RZ, R15 ;  /* 0x000000ffff0b7224 */ /* 0x000fe200078e000f */
[----:B------:R-:W-:-:S02]  /*108a0*/  USEL UR20, UR16, URZ, UP1 ;  /* 0x0000003f10147287 */ /* 0x000fc40008800000 */
[----:B------:R-:W-:Y:S02]  /*108b0*/  USEL UR9, UR9, URZ, !UP0 ;  /* 0x0000003f09097287 */ /* 0x000fe4000c000000 */
[----:B------:R-:W-:Y:S01]  /*108c0*/  USEL UR21, UR12, URZ, !UP0 ;  /* 0x0000003f0c157287 */ /* 0x000fe2000c000000 */
[----:B------:R-:W-:Y:S02]  /*108d0*/  ULDC.64 UR16, c[0x0][UR22+0x220] ;  /* 0x0000880016107abb */ /* 0x000fe40008000a00 */
[----:B------:R-:W-:Y:S01]  /*108e0*/  ULDC.64 UR12, c[0x0][UR22+0x218] ;  /* 0x00008600160c7abb */ /* 0x000fe20008000a00 */
[----:B------:R-:W-:Y:S01]  /*108f0*/  ULDC.64 UR18, c[0x0][UR22+0x228] ;  /* 0x00008a0016127abb */ /* 0x000fe20008000a00 */
[----:B------:R-:W-:Y:S01]  /*10900*/  UIMAD.WIDE.U32 UR14, UR12, UR23, URZ ;  /* 0x000000170c0e72a5 */ /* 0x000fe2000f8e003f */
[----:B0-----:R-:W-:Y:S01]  /*10910*/  @P1 IMAD.HI.U32 R8, R15, R10, RZ ;  /* 0x0000000a0f081227 */ /* 0x001fe200078e00ff */
[----:B------:R-:W-:Y:S02]  /*10920*/  UIMAD UR23, UR13, UR23, URZ ;  /* 0x000000170d1772a4 */ /* 0x000fe4000f8e023f */
[----:B------:R-:W-:-:S02]  /*10930*/  UIMAD UR17, UR17, UR9, URZ ;  /* 0x00000009111172a4 */ /* 0x000fc4000f8e023f */
[----:B------:R-:W-:Y:S01]  /*10940*/  UIMAD.WIDE.U32 UR24, UR18, UR20, URZ ;  /* 0x00000014121872a5 */ /* 0x000fe2000f8e003f */
[----:B-1----:R-:W-:Y:S01]  /*10950*/  @P1 SHF.R.U32.HI R11, RZ, R13, R8 ;  /* 0x0000000dff0b1219 */ /* 0x002fe20000011608 */
[----:B------:R-:W-:Y:S02]  /*10960*/  UIMAD.WIDE.U32 UR12, UR16, UR9, URZ ;  /* 0x00000009100c72a5 */ /* 0x000fe4000f8e003f */
[----:B------:R-:W-:Y:S02]  /*10970*/  UIMAD UR18, UR19, UR20, URZ ;  /* 0x00000014131272a4 */ /* 0x000fe4000f8e023f */
[----:B------:R-:W-:Y:S01]  /*10980*/  UIMAD UR17, UR16, UR21, UR17 ;  /* 0x00000015101172a4 */ /* 0x000fe2000f8e0211 */
[----:B------:R-:W-:Y:S01]  /*10990*/  IMAD.U32 R8, RZ, RZ, UR24 ;  /* 0x00000018ff087e24 */ /* 0x000fe2000f8e00ff */
[----:B------:R-:W-:Y:S01]  /*109a0*/  UIADD3 UR18, UR25, UR18, URZ ;  /* 0x0000001219127290 */ /* 0x000fe2000fffe03f */
[----:B------:R-:W-:Y:S01]  /*109b0*/  IMAD.MOV R13, RZ, RZ, -R11 ;  /* 0x000000ffff0d7224 */ /* 0x000fe200078e0a0b */
[----:B------:R-:W-:Y:S01]  /*109c0*/  UIADD3 UR23, UR15, UR23, URZ ;  /* 0x000000170f177290 */ /* 0x000fe2000fffe03f */
[----:B------:R-:W-:Y:S01]  /*109d0*/  IMAD.U32 R9, RZ, RZ, UR25 ;  /* 0x00000019ff097e24 */ /* 0x000fe2000f8e00ff */
[----:B------:R-:W-:Y:S01]  /*109e0*/  UIADD3 UR17, UR13, UR17, URZ ;  /* 0x000000110d117290 */ /* 0x000fe2000fffe03f */
[----:B------:R-:W-:Y:S01]  /*109f0*/  IMAD R13, R80, R13, R15 ;  /* 0x0000000d500d7224 */ /* 0x000fe200078e020f */
[----:B------:R-:W-:Y:S01]  /*10a00*/  SHF.R.S32.HI R9, RZ, 0x1f, R11 ;  /* 0x0000001fff097819 */ /* 0x000fe2000001140b */
[----:B------:R-:W-:-:S03]  /*10a10*/  IMAD.U32 R12, RZ, RZ, UR18 ;  /* 0x00000012ff0c7e24 */ /* 0x000fc6000f8e00ff */
[----:B------:R-:W-:Y:S02]  /*10a20*/  SHF.R.S32.HI R10, RZ, 0x1f, R13 ;  /* 0x0000001fff0a7819 */ /* 0x000fe4000001140d */
[----:B--2---:R-:W-:-:S13]  /*10a30*/  @P0 R2UR UR4, R84 ;  /* 0x00000000540402ca */ /* 0x004fda00000e0000 */
[----:B------:R-:W-:Y:S02]  /*10a40*/  UIADD3 UR14, UP0, UP2, UR12, UR14, UR4 ;  /* 0x0000000e0c0e7290 */ /* 0x000fe4000fa1e004 */
[----:B------:R-:W-:Y:S01]  /*10a50*/  USHF.R.S32.HI UR16, URZ, 0x1f, UR4 ;  /* 0x0000001f3f107899 */ /* 0x000fe20008011404 */
[----:B------:R-:W-:-:S03]  /*10a60*/  ULDC.64 UR12, c[0x0][UR22+0x210] ;  /* 0x00008400160c7abb */ /* 0x000fc60008000a00 */
[----:B------:R-:W-:Y:S01]  /*10a70*/  IADD3 R8, P2, P3, R11, UR14, R8 ;  /* 0x0000000e0b087c10 */ /* 0x000fe2000fb5e008 */
[----:B------:R-:W-:Y:S01]  /*10a80*/  UIADD3.X UR14, UR17, UR23, UR16, UP0, UP2 ;  /* 0x00000017110e7290 */ /* 0x000fe200087e4410 */
[----:B------:R-:W-:-:S04]  /*10a90*/  IMAD R11, R13, UR13, RZ ;  /* 0x0000000d0d0b7c24 */ /* 0x000fc8000f8e02ff */
[----:B------:R-:W-:Y:S01]  /*10aa0*/  IMAD R11, R10, UR12, R11 ;  /* 0x0000000c0a0b7c24 */ /* 0x000fe2000f8e020b */
[----:B------:R-:W-:Y:S01]  /*10ab0*/  IADD3.X R9, R9, UR14, R12, P2, P3 ;  /* 0x0000000e09097c10 */ /* 0x000fe200097e640c */
[----:B------:R-:W-:Y:S01]  /*10ac0*/  ULDC.64 UR14, c[0x0][0xba8] ;  /* 0x0002ea00000e7ab9 */ /* 0x000fe20000000a00 */
        /* <DEDUP_REMOVED lines=12> */
.L_x_1228:
[----:B------:R-:W2:Y:S01]  /*10b90*/  LDL R13, [R1+0x2c] ;  /* 0x00002c00010d7983 */ /* 0x000ea20000100800 */
[----:B-----5:R-:W-:Y:S01]  /*10ba0*/  IMAD R16, R5, R80, RZ ;  /* 0x0000005005107224 */ /* 0x020fe200078e02ff */
[----:B------:R-:W-:Y:S01]  /*10bb0*/  LOP3.LUT P0, RZ, R224, 0x3, RZ, 0xc0, !PT ;  /* 0x00000003e0ff7812 */ /* 0x000fe2000780c0ff */
[----:B------:R-:W-:Y:S01]  /*10bc0*/  ULDC.64 UR12, c[0x0][0x208] ;  /* 0x00008200000c7ab9 */ /* 0x000fe20000000a00 */
[----:B------:R-:W-:Y:S04]  /*10bd0*/  SHFL.IDX PT, R8, R12, RZ, 0x1c1f ;  /* 0x001c1fff0c087589 */ /* 0x000fe800000e0000 */
[----:B------:R-:W0:Y:S04]  /*10be0*/  SHFL.IDX PT, R9, R14, RZ, 0x1c1f ;  /* 0x001c1fff0e097589 */ /* 0x000e2800000e0000 */
[----:B------:R-:W-:Y:S04]  /*10bf0*/  SHFL.IDX PT, R10, R12, 0x1, 0x1c1f ;  /* 0x003c1f000c0a7f89 */ /* 0x000fe800000e0000 */
[----:B------:R-:W1:Y:S01]  /*10c00*/  SHFL.IDX PT, R11, R14, 0x1, 0x1c1f ;  /* 0x003c1f000e0b7f89 */ /* 0x000e6200000e0000 */
[----:B--2---:R-:W-:-:S04]  /*10c10*/  VIADD R17, R13, UR60 ;  /* 0x0000003c0d117c36 */ /* 0x004fc80008000000 */
[C---:B------:R-:W-:Y:S01]  /*10c20*/  VIADD R13, R17.reuse, 0x8 ;  /* 0x00000008110d7836 */ /* 0x040fe20000000000 */
[----:B------:R-:W-:-:S04]  /*10c30*/  ISETP.GE.OR P2, PT, R17, R16, P0 ;  /* 0x000000101100720c */ /* 0x000fc80000746670 */
[----:B------:R-:W-:-:S09]  /*10c40*/  ISETP.GE.OR P0, PT, R13, R16, P0 ;  /* 0x000000100d00720c */ /* 0x000fd20000706670 */
[----:B0-----:R0:W-:Y:S04]  /*10c50*/  @!P2 ST.E desc[UR12][R8.64], R0 ;  /* 0x000000000800a985 */ /* 0x0011e8000c10190c */
[----:B-1----:R0:W-:Y:S01]  /*10c60*/  @!P0 ST.E desc[UR12][R10.64], R4 ;  /* 0x000000040a008985 */ /* 0x0021e2000c10190c */
[----:B------:R-:W-:-:S13]  /*10c70*/  PLOP3.LUT P0, PT, PT, PT, UP1, 0x80, 0x0 ;  /* 0x000000000000781c */ /* 0x000fda0003f0f018 */
[----:B0-----:R-:W-:Y:S05]  /*10c80*/  @P0 BRA `(.L_x_1229) ;  /* 0x0000000c00580947 */ /* 0x001fea0003800000 */
[----:B------:R-:W-:Y:S01]  /*10c90*/  IMAD R2, R221, 0x40, R22 ;  /* 0x00000040dd027824 */ /* 0x000fe200078e0216 */
[----:B------:R-:W-:Y:S01]  /*10ca0*/  ULDC.64 UR12, c[0x0][0x208] ;  /* 0x00008200000c7ab9 */ /* 0x000fe20000000a00 */
[----:B------:R-:W-:Y:S01]  /*10cb0*/  IMAD.MOV.U32 R3, RZ, RZ, 0x2 ;  /* 0x00000002ff037424 */ /* 0x000fe200078e00ff */
[----:B------:R-:W-:Y:S01]  /*10cc0*/  ULDC.64 UR14, c[0x0][0xaa0] ;  /* 0x0002a800000e7ab9 */ /* 0x000fe20000000a00 */
[----:B------:R-:W0:Y:S01]  /*10cd0*/  @P1 LDC R21, c[0x0][0xbf0] ;  /* 0x0002fc00ff151b82 */ /* 0x000e220000000800 */
[----:B------:R-:W-:Y:S01]  /*10ce0*/  R2UR UR17, R197 ;  /* 0x00000000c51172ca */ /* 0x000fe200000e0000 */
[----:B------:R-:W-:-:S03]  /*10cf0*/  IMAD.WIDE R2, R2, R3, UR10 ;  /* 0x0000000a02027e25 */ /* 0x000fc6000f8e0203 */
[C---:B------:R-:W-:Y:S02]  /*10d00*/  IADD3 R9, P4, R2.reuse, 0x1000, RZ ;  /* 0x0000100002097810 */ /* 0x040fe40007f9e0ff */
[C---:B------:R-:W-:Y:S02]  /*10d10*/  IADD3 R13, P3, R2.reuse, 0x2000, RZ ;  /* 0x00002000020d7810 */ /* 0x040fe40007f7e0ff */
[C---:B------:R-:W-:Y:S02]  /*10d20*/  IADD3 R25, P6, R2.reuse, 0x3000, RZ ;  /* 0x0000300002197810 */ /* 0x040fe40007fde0ff */
[C---:B------:R-:W-:Y:S02]  /*10d30*/  IADD3 R29, P5, R2.reuse, 0x4000, RZ ;  /* 0x00004000021d7810 */ /* 0x040fe40007fbe0ff */
[----:B------:R-:W-:Y:S02]  /*10d40*/  IADD3 R33, P2, R2, 0x5000, RZ ;  /* 0x0000500002217810 */ /* 0x000fe40007f5e0ff */
        /* <DEDUP_REMOVED lines=28> */
[C---:B------:R-:W-:Y:S02]  /*10f10*/  LOP3.LUT R7, R2.reuse, 0x380, RZ, 0xc0, !PT ;  /* 0x0000038002077812 */ /* 0x040fe400078ec0ff */
[----:B------:R-:W-:Y:S01]  /*10f20*/  IADD3 R5, P2, R2, 0xb000, RZ ;  /* 0x0000b00002057810 */ /* 0x000fe20007f5e0ff */
[----:B------:R-:W5:Y:S01]  /*10f30*/  LD.E.128 R28, desc[UR12][R28.64] ;  /* 0x0000000c1c1c7980 */ /* 0x000f62000c101d00 */
[----:B------:R-:W-:-:S02]  /*10f40*/  LOP3.LUT R36, R37, 0x380, RZ, 0xc0, !PT ;  /* 0x0000038025247812 */ /* 0x000fc400078ec0ff */
[----:B------:R-:W-:Y:S01]  /*10f50*/  LOP3.LUT R40, R41, 0x380, RZ, 0xc0, !PT ;  /* 0x0000038029287812 */ /* 0x000fe200078ec0ff */
[----:B------:R-:W-:Y:S01]  /*10f60*/  IMAD.X R57, RZ, RZ, R3, P2 ;  /* 0x000000ffff397224 */ /* 0x000fe200010e0603 */
[----:B------:R-:W-:Y:S01]  /*10f70*/  LOP3.LUT R44, R45, 0x380, RZ, 0xc0, !PT ;  /* 0x000003802d2c7812 */ /* 0x000fe200078ec0ff */
[----:B------:R-:W5:Y:S01]  /*10f80*/  LD.E.128 R32, desc[UR12][R32.64] ;  /* 0x0000000c20207980 */ /* 0x000f62000c101d00 */
[----:B------:R-:W-:Y:S02]  /*10f90*/  LOP3.LUT R48, R49, 0x380, RZ, 0xc0, !PT ;  /* 0x0000038031307812 */ /* 0x000fe400078ec0ff */
[----:B------:R-:W-:Y:S02]  /*10fa0*/  LOP3.LUT R52, R53, 0x380, RZ, 0xc0, !PT ;  /* 0x0000038035347812 */ /* 0x000fe400078ec0ff */
[----:B------:R-:W-:Y:S02]  /*10fb0*/  SHF.R.U64 R7, R7, 0x3, RZ ;  /* 0x0000000307077819 */ /* 0x000fe400000012ff */
[----:B------:R-:W-:-:S02]  /*10fc0*/  LOP3.LUT R0, R5, 0x380, RZ, 0xc0, !PT ;  /* 0x0000038005007812 */ /* 0x000fc400078ec0ff */
[----:B------:R-:W-:Y:S02]  /*10fd0*/  SHF.R.U64 R36, R36, 0x3, RZ ;  /* 0x0000000324247819 */ /* 0x000fe400000012ff */
[----:B------:R-:W-:Y:S02]  /*10fe0*/  SHF.R.U64 R40, R40, 0x3, RZ ;  /* 0x0000000328287819 */ /* 0x000fe400000012ff */
[----:B------:R-:W-:Y:S02]  /*10ff0*/  SHF.R.U64 R44, R44, 0x3, RZ ;  /* 0x000000032c2c7819 */ /* 0x000fe400000012ff */
[----:B------:R-:W-:Y:S02]  /*11000*/  SHF.R.U64 R48, R48, 0x3, RZ ;  /* 0x0000000330307819 */ /* 0x000fe400000012ff */
[----:B------:R-:W-:Y:S02]  /*11010*/  SHF.R.U64 R52, R52, 0x3, RZ ;  /* 0x0000000334347819 */ /* 0x000fe400000012ff */
[----:B------:R-:W-:-:S02]  /*11020*/  LOP3.LUT R2, R7, R2, RZ, 0x3c, !PT ;  /* 0x0000000207027212 */ /* 0x000fc400078e3cff */
        /* <DEDUP_REMOVED lines=12> */
[----:B------:R-:W5:Y:S04]  /*110f0*/  LD.E.128 R36, desc[UR12][R36.64] ;  /* 0x0000000c24247980 */ /* 0x000f68000c101d00 */
[----:B------:R1:W5:Y:S04]  /*11100*/  LD.E.128 R4, desc[UR12][R2.64] ;  /* 0x0000000c02047980 */ /* 0x000368000c101d00 */
[----:B------:R-:W5:Y:S04]  /*11110*/  LD.E.128 R40, desc[UR12][R40.64] ;  /* 0x0000000c28287980 */ /* 0x000f68000c101d00 */
[----:B------:R-:W5:Y:S01]  /*11120*/  LD.E.128 R44, desc[UR12][R44.64] ;  /* 0x0000000c2c2c7980 */ /* 0x000f62000c101d00 */
[----:B-1----:R-:W1:Y:S03]  /*11130*/  @P1 LDC R3, c[0x0][0xbec] ;  /* 0x0002fb00ff031b82 */ /* 0x002e660000000800 */
[----:B------:R-:W5:Y:S04]  /*11140*/  LD.E.128 R48, desc[UR12][R48.64] ;  /* 0x0000000c30307980 */ /* 0x000f68000c101d00 */
[----:B------:R-:W5:Y:S04]  /*11150*/  LD.E.128 R52, desc[UR12][R52.64] ;  /* 0x0000000c34347980 */ /* 0x000f68000c101d00 */
[----:B------:R-:W5:Y:S01]  /*11160*/  LD.E.128 R56, desc[UR12][R56.64] ;  /* 0x0000000c38387980 */ /* 0x000f62000c101d00 */
[----:B------:R-:W-:-:S02]  /*11170*/  UIMAD UR12, UR16, UR14, URZ ;  /* 0x0000000e100c72a4 */ /* 0x000fc4000f8e023f */
[----:B------:R-:W-:Y:S01]  /*11180*/  UIMAD.WIDE.U32 UR10, UR4, UR14, URZ ;  /* 0x0000000e040a72a5 */ /* 0x000fe2000f8e003f */
[----:B------:R-:W-:Y:S01]  /*11190*/  IMAD R0, R194, 0x20, R221 ;  /* 0x00000020c2007824 */ /* 0x000fe200078e02dd */
[----:B------:R-:W-:Y:S01]  /*111a0*/  UIMAD UR12, UR4, UR15, UR12 ;  /* 0x0000000f040c72a4 */ /* 0x000fe2000f8e020c */
[----:B------:R-:W-:Y:S01]  /*111b0*/  @!PT LDS RZ, [RZ] ;  /* 0x00000000fffff984 */ /* 0x000fe20000000800 */
[----:B------:R-:W-:Y:S01]  /*111c0*/  @!PT LDS RZ, [RZ] ;  /* 0x00000000fffff984 */ /* 0x000fe20000000800 */
[----:B------:R-:W-:Y:S01]  /*111d0*/  @!PT LDS RZ, [RZ] ;  /* 0x00000000fffff984 */ /* 0x000fe20000000800 */
[----:B------:R-:W-:Y:S01]  /*111e0*/  @!PT LDS RZ, [RZ] ;  /* 0x00000000fffff984 */ /* 0x000fe20000000800 */
[----:B------:R2:W-:Y:S06]  /*111f0*/  MEMBAR.ALL.CTA ;  /* 0x0000000000007992 */ /* 0x0005ec0000008000 */
[----:B--2---:R-:W2:Y:S01]  /*11200*/  FENCE.VIEW.ASYNC.S ;  /* 0x00000000000073c6 */ /* 0x004ea20000000000 */
[----:B------:R-:W-:-:S03]  /*11210*/  UIADD3 UR11, UR11, UR12, URZ ;  /* 0x0000000c0b0b7290 */ /* 0x000fc6000fffe03f */
[----:B------:R-:W-:Y:S01]  /*11220*/  ULDC.64 UR12, c[0x0][0xae8] ;  /* 0x0002ba00000c7ab9 */ /* 0x000fe20000000a00 */
[----:B------:R-:W-:Y:S01]  /*11230*/  VIADD R20, R0, UR60 ;  /* 0x0000003c00147c36 */ /* 0x000fe20008000000 */
[----:B------:R-:W-:Y:S02]  /*11240*/  UIMAD.WIDE.U32 UR10, UR17, UR12, UR10 ;  /* 0x0000000c110a72a5 */ /* 0x000fe4000f8e000a */
[----:B------:R-:W-:Y:S01]  /*11250*/  USHF.R.S32.HI UR4, URZ, 0x1f, UR9 ;  /* 0x0000001f3f047899 */ /* 0x000fe20008011409 */
[----:B-1----:R-:W-:Y:S01]  /*11260*/  @P1 IMAD.HI.U32 R0, R20, R3, RZ ;  /* 0x0000000314001227 */ /* 0x002fe200078e00ff */
[----:B------:R-:W-:-:S03]  /*11270*/  UIMAD UR11, UR17, UR13, UR11 ;  /* 0x0000000d110b72a4 */ /* 0x000fc6000f8e020b */
[----:B------:R-:W-:Y:S02]  /*11280*/  ULDC.64 UR12, c[0x0][0xaf0] ;  /* 0x0002bc00000c7ab9 */ /* 0x000fe40000000a00 */
[----:B------:R-:W-:Y:S01]  /*11290*/  UIMAD UR4, UR4, UR12, URZ ;  /* 0x0000000c040472a4 */ /* 0x000fe2000f8e023f */
[----:B------:R-:W-:Y:S01]  /*112a0*/  IMAD.MOV.U32 R17, RZ, RZ, R20 ;  /* 0x000000ffff117224 */ /* 0x000fe200078e0014 */
[----:B0-----:R-:W-:Y:S01]  /*112b0*/  @P1 SHF.R.U32.HI R17, RZ, R21, R0 ;  /* 0x00000015ff111219 */ /* 0x001fe20000011600 */
[----:B------:R-:W-:Y:S02]  /*112c0*/  UIMAD.WIDE.U32 UR10, UR9, UR12, UR10 ;  /* 0x0000000c090a72a5 */ /* 0x000fe4000f8e000a */
[----:B------:R-:W-:Y:S01]  /*112d0*/  UIMAD UR4, UR9, UR13, UR4 ;  /* 0x0000000d090472a4 */ /* 0x000fe2000f8e0204 */
[--C-:B------:R-:W-:Y:S01]  /*112e0*/  SHF.R.S32.HI R0, RZ, 0x1f, R17.reuse ;  /* 0x0000001fff007819 */ /* 0x100fe20000011411 */
[----:B------:R-:W-:Y:S01]  /*112f0*/  IMAD.MOV R21, RZ, RZ, -R17 ;  /* 0x000000ffff157224 */ /* 0x000fe200078e0a11 */
[----:B------:R-:W-:Y:S01]  /*11300*/  ULDC.64 UR12, c[0x0][0xae0] ;  /* 0x0002b800000c7ab9 */ /* 0x000fe20000000a00 */
[----:B------:R-:W-:-:S02]  /*11310*/  UIADD3 UR4, UR11, UR4, URZ ;  /* 0x000000040b047290 */ /* 0x000fc4000fffe03f */
[----:B------:R-:W-:Y:S02]  /*11320*/  IMAD.U32 R3, RZ, RZ, UR11 ;  /* 0x0000000bff037e24 */ /* 0x000fe4000f8e00ff */
[----:B------:R-:W-:Y:S02]  /*11330*/  IMAD R0, R0, UR12, RZ ;  /* 0x0000000c00007c24 */ /* 0x000fe4000f8e02ff */
[----:B------:R-:W-:Y:S02]  /*11340*/  IMAD R21, R80, R21, R20 ;  /* 0x0000001550157224 */ /* 0x000fe400078e0214 */
[----:B------:R-:W-:Y:S01]  /*11350*/  IMAD.U32 R2, RZ, RZ, UR10 ;  /* 0x0000000aff027e24 */ /* 0x000fe2000f8e00ff */
[----:B------:R-:W-:Y:S01]  /*11360*/  ULDC.64 UR10, c[0x0][0xad8] ;  /* 0x0002b600000a7ab9 */ /* 0x000fe20000000a00 */
[----:B------:R-:W-:Y:S02]  /*11370*/  IMAD.U32 R3, RZ, RZ, UR4 ;  /* 0x00000004ff037e24 */ /* 0x000fe4000f8e00ff */
[C---:B------:R-:W-:Y:S01]  /*11380*/  IMAD R61, R17.reuse, UR13, R0 ;  /* 0x0000000d113d7c24 */ /* 0x040fe2000f8e0200 */
[----:B------:R-:W-:Y:S01]  /*11390*/  SHF.R.S32.HI R0, RZ, 0x1f, R21 ;  /* 0x0000001fff007819 */ /* 0x000fe20000011415 */
[----:B------:R-:W-:-:S04]  /*113a0*/  IMAD.WIDE.U32 R2, R17, UR12, R2 ;  /* 0x0000000c11027c25 */ /* 0x000fc8000f8e0002 */
[----:B------:R-:W-:Y:S02]  /*113b0*/  VIADD R63, R221, UR60 ;  /* 0x0000003cdd3f7c36 */ /* 0x000fe40008000000 */
[----:B------:R-:W-:Y:S02]  /*113c0*/  IMAD.IADD R3, R3, 0x1, R61 ;  /* 0x0000000103037824 */ /* 0x000fe400078e023d */
[----:B------:R-:W-:Y:S02]  /*113d0*/  IMAD R0, R0, UR10, RZ ;  /* 0x0000000a00007c24 */ /* 0x000fe4000f8e02ff */
[----:B------:R-:W-:Y:S01]  /*113e0*/  VIADD R17, R63, 0x20 ;  /* 0x000000203f117836 */ /* 0x000fe20000000000 */
[----:B------:R-:W-:Y:S01]  /*113f0*/  UIADD3 UR8, UR8, 0x30820, URZ ;  /* 0x0003082008087890 */ /* 0x000fe2000fffe03f */
[C---:B------:R-:W-:Y:S02]  /*11400*/  IMAD R61, R21.reuse, UR11, R0 ;  /* 0x0000000b153d7c24 */ /* 0x040fe4000f8e0200 */
[----:B------:R-:W-:Y:S01]  /*11410*/  IMAD.WIDE.U32 R2, R21, UR10, R2 ;  /* 0x0000000a15027c25 */ /* 0x000fe2000f8e0002 */
[-C--:B------:R-:W-:Y:S01]  /*11420*/  ISETP.GE.AND P1, PT, R17, R16.reuse, PT ;  /* 0x000000101100720c */ /* 0x080fe20003f26270 */
[----:B------:R-:W-:Y:S01]  /*11430*/  ULDC.64 UR10, c[0x0][0xa80] ;  /* 0x0002a000000a7ab9 */ /* 0x000fe20000000a00 */
[C---:B------:R-:W-:Y:S01]  /*11440*/  ISETP.GE.AND P2, PT, R63.reuse, R16, PT ;  /* 0x000000103f00720c */ /* 0x040fe20003f46270 */
[----:B------:R-:W-:Y:S01]  /*11450*/  VIADD R17, R63, 0x40 ;  /* 0x000000403f117836 */ /* 0x000fe20000000000 */
[----:B------:R-:W-:Y:S01]  /*11460*/  UPRMT UR8, URZ, 0x654, UR8 ;  /* 0x000006543f087896 */ /* 0x000fe20008000008 */
[----:B------:R-:W-:Y:S01]  /*11470*/  IMAD.IADD R3, R3, 0x1, R61 ;  /* 0x0000000103037824 */ /* 0x000fe200078e023d */
[----:B------:R-:W-:-:S02]  /*11480*/  LEA R0, P3, R2, UR10, 0x1 ;  /* 0x0000000a02007c11 */ /* 0x000fc4000f8608ff */
[----:B------:R-:W-:Y:S02]  /*11490*/  ISETP.GE.AND P0, PT, R17, R16, PT ;  /* 0x000000101100720c */ /* 0x000fe40003f06270 */
[----:B------:R-:W-:Y:S01]  /*114a0*/  LEA.HI.X R17, R2, UR11, R3, 0x1, P3 ;  /* 0x0000000b02117c11 */ /* 0x000fe200098f0c03 */
[----:B------:R-:W-:Y:S01]  /*114b0*/  VIADD R64, R22, 0x40 ;  /* 0x0000004016407836 */ /* 0x000fe20000000000 */
[----:B--2---:R0:W1:Y:S01]  /*114c0*/  SHFL.IDX PT, R60, R0, RZ, 0x181f ;  /* 0x00181fff003c7589 */ /* 0x00406200000e0000 */
[----:B------:R-:W-:Y:S01]  /*114d0*/  SYNCS.ARRIVE.TRANS64.RED.A1T0 RZ, [UR8], RZ ;  /* 0x000000ffffff79a7 */ /* 0x000fe20008100408 */
[----:B------:R-:W-:Y:S02]  /*114e0*/  BSSY B1, `(.L_x_1230) ;  /* 0x0000014000017945 */ /* 0x000fe40003800000 */
[----:B------:R0:W2:Y:S01]  /*114f0*/  SHFL.IDX PT, R61, R17, RZ, 0x181f ;  /* 0x00181fff113d7589 */ /* 0x0000a200000e0000 */
[----:B------:R-:W-:Y:S02]  /*11500*/  SHF.R.S32.HI R62, RZ, 0x1f, R22 ;  /* 0x0000001fff3e7819 */ /* 0x000fe40000011416 */
[----:B------:R-:W-:-:S02]  /*11510*/  SHF.R.S32.HI R66, RZ, 0x1f, R193 ;  /* 0x0000001fff427819 */ /* 0x000fc400000114c1 */
        /* <DEDUP_REMOVED lines=8> */
[-C--:B------:R-:W-:Y:S02]  /*115a0*/  @!P3 LEA R20, P5, R64, R60.reuse, 0x1 ;  /* 0x0000003c4014b211 */ /* 0x080fe400078a08ff */
[-C--:B--2---:R-:W-:Y:S02]  /*115b0*/  @!P4 LEA.HI.X R3, R22, R61.reuse, R62, 0x1, P6 ;  /* 0x0000003d1603c211 */ /* 0x084fe400030f0c3e */
[C---:B------:R-:W-:Y:S02]  /*115c0*/  @!P2 LEA R60, P6, R193.reuse, R60, 0x1 ;  /* 0x0000003cc13ca211 */ /* 0x040fe400078c08ff */
[-C--:B------:R-:W-:Y:S01]  /*115d0*/  @!P3 LEA.HI.X R21, R64, R61.reuse, R65, 0x1, P5 ;  /* 0x0000003d4015b211 */ /* 0x080fe200028f0c41 */
[----:B-----5:R3:W-:Y:S01]  /*115e0*/  @!P4 ST.E.128 desc[UR8][R2.64], R4 ;  /* 0x000000040200c985 */ /* 0x0207e2000c101d08 */
[----:B------:R-:W-:-:S03]  /*115f0*/  @!P2 LEA.HI.X R61, R193, R61, R66, 0x1, P6 ;  /* 0x0000003dc13da211 */ /* 0x000fc600030f0c42 */
[----:B------:R3:W-:Y:S04]  /*11600*/  @!P3 ST.E.128 desc[UR8][R20.64], R28 ;  /* 0x0000001c1400b985 */ /* 0x0007e8000c101d08 */
[----:B------:R3:W-:Y:S02]  /*11610*/  @!P2 ST.E.128 desc[UR8][R60.64], R44 ;  /* 0x0000002c3c00a985 */ /* 0x0007e4000c101d08 */
.L_x_1231:
[----:B------:R-:W-:Y:S05]  /*11620*/  BSYNC B1 ;  /* 0x0000000000017941 */ /* 0x000fea0003800000 */
.L_x_1230:
[----:B---3-5:R3:W4:Y:S01]  /*11630*/  SHFL.IDX PT, R7, R17, 0x1, 0x181f ;  /* 0x00381f0011077f89 */ /* 0x02872200000e0000 */
[----:B------:R-:W-:Y:S03]  /*11640*/  BSSY B1, `(.L_x_1232) ;  /* 0x0000011000017945 */ /* 0x000fe60003800000 */
[----:B------:R3:W0:Y:S01]  /*11650*/  SHFL.IDX PT, R6, R0, 0x1, 0x181f ;  /* 0x00381f0000067f89 */ /* 0x00062200000e0000 */
[----:B------:R-:W-:Y:S05]  /*11660*/  @P1 BRA `(.L_x_1233) ;  /* 0x0000000000381947 */ /* 0x000fea0003800000 */
[----:B------:R-:W-:Y:S01]  /*11670*/  ULDC UR4, c[0x0][0xac8] ;  /* 0x0002b20000047ab9 */ /* 0x000fe20000000800 */
[----:B------:R-:W-:Y:S01]  /*11680*/  ULDC.64 UR8, c[0x0][0x208] ;  /* 0x0000820000087ab9 */ /* 0x000fe20000000a00 */
[----:B------:R-:W-:Y:S02]  /*11690*/  ISETP.GE.AND P4, PT, R22, UR4, PT ;  /* 0x0000000416007c0c */ /* 0x000fe4000bf86270 */
[----:B------:R-:W-:Y:S02]  /*116a0*/  ISETP.GE.AND P5, PT, R64, UR4, PT ;  /* 0x0000000440007c0c */ /* 0x000fe4000bfa6270 */
[----:B------:R-:W-:-:S09]  /*116b0*/  ISETP.GE.AND P6, PT, R193, UR4, PT ;  /* 0x00000004c1007c0c */ /* 0x000fd2000bfc6270 */
[-C--:B0-----:R-:W-:Y:S02]  /*116c0*/  @!P4 LEA R2, P1, R22, R6.reuse, 0x1 ;  /* 0x000000061602c211 */ /* 0x081fe400078208ff */
[-C--:B------:R-:W-:Y:S02]  /*116d0*/  @!P5 LEA R4, P2, R64, R6.reuse, 0x1 ;  /* 0x000000064004d211 */ /* 0x080fe400078408ff */
[C---:B------:R-:W-:Y:S02]  /*116e0*/  @!P6 LEA R6, P3, R193.reuse, R6, 0x1 ;  /* 0x00000006c106e211 */ /* 0x040fe400078608ff */
[-C--:B----4-:R-:W-:Y:S02]  /*116f0*/  @!P4 LEA.HI.X R3, R22, R7.reuse, R62, 0x1, P1 ;  /* 0x000000071603c211 */ /* 0x090fe400008f0c3e */
[-C--:B------:R-:W-:Y:S02]  /*11700*/  @!P5 LEA.HI.X R5, R64, R7.reuse, R65, 0x1, P2 ;  /* 0x000000074005d211 */ /* 0x080fe400010f0c41 */
[----:B------:R-:W-:Y:S01]  /*11710*/  @!P6 LEA.HI.X R7, R193, R7, R66, 0x1, P3 ;  /* 0x00000007c107e211 */ /* 0x000fe200018f0c42 */
[----:B------:R0:W-:Y:S04]  /*11720*/  @!P4 ST.E.128 desc[UR8][R2.64], R8 ;  /* 0x000000080200c985 */ /* 0x0001e8000c101d08 */
[----:B------:R0:W-:Y:S04]  /*11730*/  @!P5 ST.E.128 desc[UR8][R4.64], R32 ;  /* 0x000000200400d985 */ /* 0x0001e8000c101d08 */
[----:B------:R0:W-:Y:S02]  /*11740*/  @!P6 ST.E.128 desc[UR8][R6.64], R48 ;  /* 0x000000300600e985 */ /* 0x0001e4000c101d08 */
.L_x_1233:
[----:B------:R-:W-:Y:S05]  /*11750*/  BSYNC B1 ;  /* 0x0000000000017941 */ /* 0x000fea0003800000 */
.L_x_1232:
[----:B0---4-:R0:W4:Y:S01]  /*11760*/  SHFL.IDX PT, R7, R17, 0x2, 0x181f ;  /* 0x00581f0011077f89 */ /* 0x01112200000e0000 */
        /* <DEDUP_REMOVED lines=17> */
.L_x_1235:
[----:B------:R-:W-:Y:S05]  /*11880*/  BSYNC B1 ;  /* 0x0000000000017941 */ /* 0x000fea0003800000 */
.L_x_1234:
        /* <DEDUP_REMOVED lines=22> */
.L_x_1229:
        /* <DEDUP_REMOVED lines=39> */
[----:B------:R-:W-:Y:S02]  /*11c60*/  UIMAD UR4, UR17, UR13, UR11 ;  /* 0x0000000d110472a4 */ /* 0x000fe4000f8e020b */
[----:B------:R-:W-:Y:S01]  /*11c70*/  IMAD.U32 R5, RZ, RZ, UR11 ;  /* 0x0000000bff057e24 */ /* 0x000fe2000f8e00ff */
[----:B------:R-:W-:Y:S01]  /*11c80*/  SHF.R.S32.HI R95, RZ, 0x1f, R220 ;  /* 0x0000001fff5f7819 */ /* 0x000fe200000114dc */
[----:B------:R-:W-:Y:S01]  /*11c90*/  ULDC.64 UR12, c[0x0][0xb30] ;  /* 0x0002cc00000c7ab9 */ /* 0x000fe20000000a00 */
[----:B------:R-:W-:-:S02]  /*11ca0*/  IMAD R11, R80, R11, R15 ;  /* 0x0000000b500b7224 */ /* 0x000fc400078e020f */
[----:B------:R-:W-:Y:S02]  /*11cb0*/  IMAD R0, R0, UR12, RZ ;  /* 0x0000000c00007c24 */ /* 0x000fe4000f8e02ff */
[----:B------:R-:W-:Y:S01]  /*11cc0*/  IMAD.U32 R4, RZ, RZ, UR10 ;  /* 0x0000000aff047e24 */ /* 0x000fe2000f8e00ff */
[----:B------:R-:W-:Y:S01]  /*11cd0*/  ULDC.64 UR10, c[0x0][0xb28] ;  /* 0x0002ca00000a7ab9 */ /* 0x000fe20000000a00 */
[----:B------:R-:W-:Y:S02]  /*11ce0*/  IMAD.U32 R5, RZ, RZ, UR4 ;  /* 0x00000004ff057e24 */ /* 0x000fe4000f8e00ff */
[C---:B------:R-:W-:Y:S01]  /*11cf0*/  IMAD R15, R9.reuse, UR13, R0 ;  /* 0x0000000d090f7c24 */ /* 0x040fe2000f8e0200 */
[----:B------:R-:W-:Y:S01]  /*11d00*/  SHF.R.S32.HI R0, RZ, 0x1f, R11 ;  /* 0x0000001fff007819 */ /* 0x000fe2000001140b */
[----:B------:R-:W-:-:S04]  /*11d10*/  IMAD.WIDE.U32 R4, R9, UR12, R4 ;  /* 0x0000000c09047c25 */ /* 0x000fc8000f8e0004 */
[----:B------:R-:W-:Y:S02]  /*11d20*/  IMAD R0, R0, UR10, RZ ;  /* 0x0000000a00007c24 */ /* 0x000fe4000f8e02ff */
[----:B------:R-:W-:Y:S02]  /*11d30*/  IMAD.IADD R5, R5, 0x1, R15 ;  /* 0x0000000105057824 */ /* 0x000fe400078e020f */
[C---:B------:R-:W-:Y:S02]  /*11d40*/  IMAD R9, R11.reuse, UR11, R0 ;  /* 0x0000000b0b097c24 */ /* 0x040fe4000f8e0200 */
[----:B------:R-:W-:Y:S01]  /*11d50*/  IMAD.WIDE.U32 R4, R11, UR10, R4 ;  /* 0x0000000a0b047c25 */ /* 0x000fe2000f8e0004 */
[----:B------:R-:W-:-:S03]  /*11d60*/  ULDC.64 UR10, c[0x0][0xb00] ;  /* 0x0002c000000a7ab9 */ /* 0x000fc60000000a00 */
        /* <DEDUP_REMOVED lines=28> */
[----:B------:R-:W-:Y:S01]  /*11f30*/  @!P3 ST.E.64 desc[UR8][R80.64], R36 ;  /* 0x000000245000b985 */ /* 0x000fe2000c101b08 */
[----:B------:R-:W-:-:S02]  /*11f40*/  ISETP.GE.AND P2, PT, R213, UR4, PT ;  /* 0x00000004d5007c0c */ /* 0x000fc4000bf46270 */
[----:B------:R-:W-:Y:S01]  /*11f50*/  @!P5 LEA R84, P6, R216, R4, 0x2 ;  /* 0x00000004d854d211 */ /* 0x000fe200078c10ff */
[----:B------:R-:W-:Y:S01]  /*11f60*/  @!P4 ST.E.64 desc[UR8][R82.64], R40 ;  /* 0x000000285200c985 */ /* 0x000fe2000c101b08 */
[----:B------:R-:W-:Y:S02]  /*11f70*/  ISETP.GE.AND P3, PT, R212, UR4, PT ;  /* 0x00000004d4007c0c */ /* 0x000fe4000bf66270 */
[----:B------:R-:W-:-:S03]  /*11f80*/  @!P5 LEA.HI.X R85, R216, R5, R91, 0x2, P6 ;  /* 0x00000005d855d211 */ /* 0x000fc600030f145b */
[CC--:B-1----:R-:W-:Y:S02]  /*11f90*/  @!P0 LEA R8, P4, R215.reuse, R4.reuse, 0x2 ;  /* 0x00000004d7088211 */ /* 0x0c2fe400078810ff */
[----:B------:R-:W-:Y:S01]  /*11fa0*/  @!P5 ST.E.64 desc[UR8][R84.64], R44 ;  /* 0x0000002c5400d985 */ /* 0x000fe2000c101b08 */
        /* <DEDUP_REMOVED lines=9> */
[-C--:B------:R-:W-:Y:S02]  /*12040*/  @!P3 LEA R24, P6, R212, R4.reuse, 0x2 ;  /* 0x00000004d418b211 */ /* 0x080fe400078c10ff */
[----:B------:R-:W-:Y:S01]  /*12050*/  ISETP.GE.AND P1, PT, R208, UR4, PT ;  /* 0x00000004d0007c0c */ /* 0x000fe2000bf26270 */
[----:B------:R2:W-:Y:S01]  /*12060*/  @!P2 ST.E.64 desc[UR8][R14.64], R56 ;  /* 0x000000380e00a985 */ /* 0x0005e2000c101b08 */
[----:B------:R-:W-:Y:S02]  /*12070*/  ISETP.GE.AND P2, PT, R209, UR4, PT ;  /* 0x00000004d1007c0c */ /* 0x000fe4000bf46270 */
[----:B------:R-:W-:-:S02]  /*12080*/  @!P4 LEA R28, P0, R211, R4, 0x2 ;  /* 0x00000004d31cc211 */ /* 0x000fc400078010ff */
[-C--:B------:R-:W-:Y:S02]  /*12090*/  @!P3 LEA.HI.X R25, R212, R5.reuse, R87, 0x2, P6 ;  /* 0x00000005d419b211 */ /* 0x080fe400030f1457 */
[-C--:B------:R-:W-:Y:S02]  /*120a0*/  @!P4 LEA.HI.X R29, R211, R5.reuse, R86, 0x2, P0 ;  /* 0x00000005d31dc211 */ /* 0x080fe400000f1456 */
[----:B------:R-:W-:Y:S01]  /*120b0*/  ISETP.GE.AND P0, PT, R207, UR4, PT ;  /* 0x00000004cf007c0c */ /* 0x000fe2000bf06270 */
[----:B------:R-:W-:Y:S01]  /*120c0*/  @!P3 ST.E.64 desc[UR8][R24.64], R60 ;  /* 0x0000003c1800b985 */ /* 0x000fe2000c101b08 */
[-C--:B------:R-:W-:Y:S02]  /*120d0*/  @!P5 LEA R32, P6, R210, R4.reuse, 0x2 ;  /* 0x00000004d220d211 */ /* 0x080fe400078c10ff */
[----:B-1----:R-:W-:Y:S01]  /*120e0*/  @!P1 LEA R10, P3, R208, R4, 0x2 ;  /* 0x00000004d00a9211 */ /* 0x002fe200078610ff */
[----:B------:R1:W-:Y:S01]  /*120f0*/  @!P4 ST.E.64 desc[UR8][R28.64], R64 ;  /* 0x000000401c00c985 */ /* 0x0003e2000c101b08 */
[----:B------:R-:W-:-:S02]  /*12100*/  @!P5 LEA.HI.X R33, R210, R5, R237, 0x2, P6 ;  /* 0x00000005d221d211 */ /* 0x000fc400030f14ed */
[-C--:B------:R-:W-:Y:S02]  /*12110*/  @!P2 LEA R8, P6, R209, R4.reuse, 0x2 ;  /* 0x00000004d108a211 */ /* 0x080fe400078c10ff */
[----:B------:R-:W-:Y:S01]  /*12120*/  ISETP.GE.AND P4, PT, R205, UR4, PT ;  /* 0x00000004cd007c0c */ /* 0x000fe2000bf86270 */
[----:B------:R3:W-:Y:S01]  /*12130*/  @!P5 ST.E.64 desc[UR8][R32.64], R68 ;  /* 0x000000442000d985 */ /* 0x0007e2000c101b08 */
[----:B------:R-:W-:Y:S02]  /*12140*/  ISETP.GE.AND P5, PT, R206, UR4, PT ;  /* 0x00000004ce007c0c */ /* 0x000fe4000bfa6270 */
[-C--:B------:R-:W-:Y:S02]  /*12150*/  @!P2 LEA.HI.X R9, R209, R5.reuse, R236, 0x2, P6 ;  /* 0x00000005d109a211 */ /* 0x080fe400030f14ec */
[----:B--2---:R-:W-:Y:S02]  /*12160*/  @!P0 LEA R14, P6, R207, R4, 0x2 ;  /* 0x00000004cf0e8211 */ /* 0x004fe400078c10ff */
[----:B------:R-:W-:Y:S01]  /*12170*/  @!P1 LEA.HI.X R11, R208, R5, R235, 0x2, P3 ;  /* 0x00000005d00b9211 */ /* 0x000fe200018f14eb */
[----:B------:R-:W-:Y:S01]  /*12180*/  @!P2 ST.E.64 desc[UR8][R8.64], R72 ;  /* 0x000000480800a985 */ /* 0x000fe2000c101b08 */
[----:B------:R-:W-:-:S02]  /*12190*/  ISETP.GE.AND P3, PT, R204, UR4, PT ;  /* 0x00000004cc007c0c */ /* 0x000fc4000bf66270 */
[-C--:B------:R-:W-:Y:S01]  /*121a0*/  @!P0 LEA.HI.X R15, R207, R5.reuse, R234, 0x2, P6 ;  /* 0x00000005cf0f8211 */ /* 0x080fe200030f14ea */
[----:B------:R-:W-:Y:S01]  /*121b0*/  @!P1 ST.E.64 desc[UR8][R10.64], R76 ;  /* 0x0000004c0a009985 */ /* 0x000fe2000c101b08 */
[-C--:B-1----:R-:W-:Y:S02]  /*121c0*/  @!P4 LEA R28, P2, R205, R4.reuse, 0x2 ;  /* 0x00000004cd1cc211 */ /* 0x082fe400078410ff */
[C---:B------:R-:W-:Y:S01]  /*121d0*/  @!P5 LEA R24, P1, R206.reuse, R4, 0x2 ;  /* 0x00000004ce18d211 */ /* 0x040fe200078210ff */
[----:B------:R1:W-:Y:S01]  /*121e0*/  @!P0 ST.E.64 desc[UR8][R14.64], R2 ;  /* 0x000000020e008985 */ /* 0x0003e2000c101b08 */
[----:B------:R-:W-:Y:S02]  /*121f0*/  ISETP.GE.AND P0, PT, R203, UR4, PT ;  /* 0x00000004cb007c0c */ /* 0x000fe4000bf06270 */
[----:B------:R-:W-:Y:S02]  /*12200*/  @!P5 LEA.HI.X R25, R206, R5, R233, 0x2, P1 ;  /* 0x00000005ce19d211 */ /* 0x000fe400008f14e9 */
[----:B------:R-:W-:-:S02]  /*12210*/  ISETP.GE.AND P1, PT, R202, UR4, PT ;  /* 0x00000004ca007c0c */ /* 0x000fc4000bf26270 */
[CC--:B---3--:R-:W-:Y:S01]  /*12220*/  @!P3 LEA R32, P6, R204.reuse, R4.reuse, 0x2 ;  /* 0x00000004cc20b211 */ /* 0x0c8fe200078c10ff */
[----:B------:R2:W-:Y:S01]  /*12230*/  @!P5 ST.E.64 desc[UR8][R24.64], R6 ;  /* 0x000000061800d985 */ /* 0x0005e2000c101b08 */
[-C--:B------:R-:W-:Y:S02]  /*12240*/  @!P4 LEA.HI.X R29, R205, R5.reuse, R232, 0x2, P2 ;  /* 0x00000005cd1dc211 */ /* 0x080fe400010f14e8 */
[----:B------:R-:W-:Y:S02]  /*12250*/  @!P3 LEA.HI.X R33, R204, R5, R231, 0x2, P6 ;  /* 0x00000005cc21b211 */ /* 0x000fe400030f14e7 */
[----:B------:R-:W-:Y:S01]  /*12260*/  ISETP.GE.AND P2, PT, R199, UR4, PT ;  /* 0x00000004c7007c0c */ /* 0x000fe2000bf46270 */
[----:B------:R3:W-:Y:S01]  /*12270*/  @!P4 ST.E.64 desc[UR8][R28.64], R20 ;  /* 0x000000141c00c985 */ /* 0x0007e2000c101b08 */
[----:B------:R-:W-:Y:S02]  /*12280*/  ISETP.GE.AND P4, PT, R201, UR4, PT ;  /* 0x00000004c9007c0c */ /* 0x000fe4000bf86270 */
[----:B-1----:R-:W-:Y:S01]  /*12290*/  @!P0 LEA R2, P5, R203, R4, 0x2 ;  /* 0x00000004cb028211 */ /* 0x002fe200078a10ff */
[----:B------:R3:W-:Y:S01]  /*122a0*/  @!P3 ST.E.64 desc[UR8][R32.64], R120 ;  /* 0x000000782000b985 */ /* 0x0007e2000c101b08 */
[----:B------:R-:W-:-:S02]  /*122b0*/  ISETP.GE.AND P3, PT, R200, UR4, PT ;  /* 0x00000004c8007c0c */ /* 0x000fc4000bf66270 */
[-C--:B------:R-:W-:Y:S02]  /*122c0*/  @!P0 LEA.HI.X R3, R203, R5.reuse, R230, 0x2, P5 ;  /* 0x00000005cb038211 */ /* 0x080fe400028f14e6 */
[----:B------:R-:W-:Y:S02]  /*122d0*/  ISETP.GE.AND P5, PT, R198, UR4, PT ;  /* 0x00000004c6007c0c */ /* 0x000fe4000bfa6270 */
[CC--:B------:R-:W-:Y:S01]  /*122e0*/  @!P1 LEA R8, P6, R202.reuse, R4.reuse, 0x2 ;  /* 0x00000004ca089211 */ /* 0x0c0fe200078c10ff */
[----:B------:R3:W-:Y:S02]  /*122f0*/  @!P0 ST.E.64 desc[UR8][R2.64], R96 ;  /* 0x0000006002008985 */ /* 0x0007e4000c101b08 */
[-C--:B--2---:R-:W-:Y:S02]  /*12300*/  @!P4 LEA R6, P0, R201, R4.reuse, 0x2 ;  /* 0x00000004c906c211 */ /* 0x084fe400078010ff */
[----:B------:R-:W-:Y:S02]  /*12310*/  @!P1 LEA.HI.X R9, R202, R5, R229, 0x2, P6 ;  /* 0x00000005ca099211 */ /* 0x000fe400030f14e5 */
[----:B------:R-:W-:-:S02]  /*12320*/  @!P3 LEA R10, P6, R200, R4, 0x2 ;  /* 0x00000004c80ab211 */ /* 0x000fc400078c10ff */
[-C--:B------:R-:W-:Y:S01]  /*12330*/  @!P4 LEA.HI.X R7, R201, R5.reuse, R228, 0x2, P0 ;  /* 0x00000005c907c211 */ /* 0x080fe200000f14e4 */
[----:B------:R3:W-:Y:S01]  /*12340*/  @!P1 ST.E.64 desc[UR8][R8.64], R100 ;  /* 0x0000006408009985 */ /* 0x0007e2000c101b08 */
[CC--:B------:R-:W-:Y:S02]  /*12350*/  @!P2 LEA R14, P1, R199.reuse, R4.reuse, 0x2 ;  /* 0x00000004c70ea211 */ /* 0x0c0fe400078210ff */
        /* <DEDUP_REMOVED lines=8> */
.L_x_1238:
[----:B------:R-:W-:Y:S05]  /*123e0*/  BSYNC B1 ;  /* 0x0000000000017941 */ /* 0x000fea0003800000 */
.L_x_1237:
[----:B------:R-:W-:Y:S01]  /*123f0*/  ISETP.GE.AND P0, PT, R13, R16, PT ;  /* 0x000000100d00720c */ /* 0x000fe20003f06270 */
[----:B--23--:R2:W3:Y:S04]  /*12400*/  SHFL.IDX PT, R5, R12, 0x1, 0x1c1f ;  /* 0x003c1f000c057f89 */ /* 0x00c4e800000e0000 */
[----:B-1----:R2:W1:Y:S08]  /*12410*/  SHFL.IDX PT, R4, R0, 0x1, 0x1c1f ;  /* 0x003c1f0000047f89 */ /* 0x00247000000e0000 */
[----:B--2---:R-:W-:Y:S05]  /*12420*/  @P0 BRA `(.L_x_1236) ;  /* 0x0000001400600947 */ /* 0x004fea0003800000 */
        /* <DEDUP_REMOVED lines=8> */
[----:B---3--:R-:W-:Y:S02]  /*124b0*/  @!P1 IMAD.WIDE R2, R19, 0x4, R4 ;  /* 0x0000000413029825 */ /* 0x008fe400078e0204 */
        /* <DEDUP_REMOVED lines=11> */
[----:B0-----:R-:W-:-:S03]  /*12570*/  @!P3 LEA R12, P6, R217, R4, 0x2 ;  /* 0x00000004d90cb211 */ /* 0x001fc600078c10ff */
[----:B------:R0:W-:Y:S01]  /*12580*/  @!P4 ST.E.64 desc[UR8][R10.64], R38 ;  /* 0x000000260a00c985 */ /* 0x0001e2000c101b08 */
[CC--:B-1----:R-:W-:Y:S02]  /*12590*/  @!P0 LEA R2, P4, R216.reuse, R4.reuse, 0x2 ;  /* 0x00000004d8028211 */ /* 0x0c2fe400078810ff */
[-C--:B------:R-:W-:Y:S02]  /*125a0*/  @!P3 LEA.HI.X R13, R217, R5.reuse, R92, 0x2, P6 ;  /* 0x00000005d90db211 */ /* 0x080fe400030f145c */
[----:B------:R-:W-:Y:S02]  /*125b0*/  @!P0 LEA.HI.X R3, R216, R5, R91, 0x2, P4 ;  /* 0x00000005d8038211 */ /* 0x000fe400020f145b */
[----:B------:R-:W-:Y:S01]  /*125c0*/  ISETP.GE.AND P4, PT, R212, UR4, PT ;  /* 0x00000004d4007c0c */ /* 0x000fe2000bf86270 */
[----:B------:R1:W-:Y:S01]  /*125d0*/  @!P3 ST.E.64 desc[UR8][R12.64], R42 ;  /* 0x0000002a0c00b985 */ /* 0x0003e2000c101b08 */
[----:B------:R-:W-:Y:S02]  /*125e0*/  ISETP.GE.AND P3, PT, R213, UR4, PT ;  /* 0x00000004d5007c0c */ /* 0x000fe4000bf66270 */
[-C--:B--2---:R-:W-:Y:S01]  /*125f0*/  @!P1 LEA R6, P5, R215, R4.reuse, 0x2 ;  /* 0x00000004d7069211 */ /* 0x084fe200078a10ff */
[----:B------:R2:W-:Y:S01]  /*12600*/  @!P0 ST.E.64 desc[UR8][R2.64], R46 ;  /* 0x0000002e02008985 */ /* 0x0005e2000c101b08 */
[----:B------:R-:W-:-:S02]  /*12610*/  @!P2 LEA R14, P6, R214, R4, 0x2 ;  /* 0x00000004d60ea211 */ /* 0x000fc400078c10ff */
[-C--:B------:R-:W-:Y:S02]  /*12620*/  @!P1 LEA.HI.X R7, R215, R5.reuse, R90, 0x2, P5 ;  /* 0x00000005d7079211 */ /* 0x080fe400028f145a */
[----:B------:R-:W-:Y:S02]  /*12630*/  ISETP.GE.AND P5, PT, R211, UR4, PT ;  /* 0x00000004d3007c0c */ /* 0x000fe4000bfa6270 */
[----:B------:R-:W-:Y:S01]  /*12640*/  @!P2 LEA.HI.X R15, R214, R5, R89, 0x2, P6 ;  /* 0x00000005d60fa211 */ /* 0x000fe200030f1459 */
[----:B------:R3:W-:Y:S01]  /*12650*/  @!P1 ST.E.64 desc[UR8][R6.64], R50 ;  /* 0x0000003206009985 */ /* 0x0007e2000c101b08 */
[-C--:B0-----:R-:W-:Y:S02]  /*12660*/  @!P4 LEA R10, P0, R212, R4.reuse, 0x2 ;  /* 0x00000004d40ac211 */ /* 0x081fe400078010ff */
[----:B------:R-:W-:Y:S01]  /*12670*/  @!P3 LEA R8, P6, R213, R4, 0x2 ;  /* 0x00000004d508b211 */ /* 0x000fe200078c10ff */
[----:B------:R0:W-:Y:S01]  /*12680*/  @!P2 ST.E.64 desc[UR8][R14.64], R54 ;  /* 0x000000360e00a985 */ /* 0x0001e2000c101b08 */
[----:B------:R-:W-:-:S02]  /*12690*/  ISETP.GE.AND P2, PT, R210, UR4, PT ;  /* 0x00000004d2007c0c */ /* 0x000fc4000bf46270 */
[----:B------:R-:W-:Y:S02]  /*126a0*/  ISETP.GE.AND P1, PT, R209, UR4, PT ;  /* 0x00000004d1007c0c */ /* 0x000fe4000bf26270 */
[-C--:B------:R-:W-:Y:S02]  /*126b0*/  @!P4 LEA.HI.X R11, R212, R5.reuse, R87, 0x2, P0 ;  /* 0x00000005d40bc211 */ /* 0x080fe400000f1457 */
[----:B------:R-:W-:Y:S02]  /*126c0*/  ISETP.GE.AND P0, PT, R208, UR4, PT ;  /* 0x00000004d0007c0c */ /* 0x000fe4000bf06270 */
[----:B------:R-:W-:Y:S02]  /*126d0*/  @!P3 LEA.HI.X R9, R213, R5, R88, 0x2, P6 ;  /* 0x00000005d509b211 */ /* 0x000fe400030f1458 */
[----:B-1----:R-:W-:-:S03]  /*126e0*/  @!P5 LEA R12, P6, R211, R4, 0x2 ;  /* 0x00000004d30cd211 */ /* 0x002fc600078c10ff */
[----:B------:R1:W-:Y:S01]  /*126f0*/  @!P3 ST.E.64 desc[UR8][R8.64], R58 ;  /* 0x0000003a0800b985 */ /* 0x0003e2000c101b08 */
[-C--:B------:R-:W-:Y:S02]  /*12700*/  @!P5 LEA.HI.X R13, R211, R5.reuse, R86, 0x2, P6 ;  /* 0x00000005d30dd211 */ /* 0x080fe400030f1456 */
[CC--:B--2---:R-:W-:Y:S01]  /*12710*/  @!P2 LEA R2, P6, R210.reuse, R4.reuse, 0x2 ;  /* 0x00000004d202a211 */ /* 0x0c4fe200078c10ff */
[----:B------:R2:W-:Y:S01]  /*12720*/  @!P4 ST.E.64 desc[UR8][R10.64], R62 ;  /* 0x0000003e0a00c985 */ /* 0x0005e2000c101b08 */
[-C--:B---3--:R-:W-:Y:S02]  /*12730*/  @!P1 LEA R6, P3, R209, R4.reuse, 0x2 ;  /* 0x00000004d1069211 */ /* 0x088fe400078610ff */
[----:B------:R-:W-:Y:S01]  /*12740*/  @!P2 LEA.HI.X R3, R210, R5, R237, 0x2, P6 ;  /* 0x00000005d203a211 */ /* 0x000fe200030f14ed */
[----:B------:R3:W-:Y:S01]  /*12750*/  @!P5 ST.E.64 desc[UR8][R12.64], R66 ;  /* 0x000000420c00d985 */ /* 0x0007e2000c101b08 */
[----:B------:R-:W-:Y:S02]  /*12760*/  ISETP.GE.AND P5, PT, R207, UR4, PT ;  /* 0x00000004cf007c0c */ /* 0x000fe4000bfa6270 */
[----:B------:R-:W-:Y:S01]  /*12770*/  ISETP.GE.AND P4, PT, R206, UR4, PT ;  /* 0x00000004ce007c0c */ /* 0x000fe2000bf86270 */
[----:B------:R4:W-:Y:S01]  /*12780*/  @!P2 ST.E.64 desc[UR8][R2.64], R70 ;  /* 0x000000460200a985 */ /* 0x0009e2000c101b08 */
[----:B0-----:R-:W-:-:S02]  /*12790*/  @!P0 LEA R14, P6, R208, R4, 0x2 ;  /* 0x00000004d00e8211 */ /* 0x001fc400078c10ff */
[-C--:B------:R-:W-:Y:S02]  /*127a0*/  @!P1 LEA.HI.X R7, R209, R5.reuse, R236, 0x2, P3 ;  /* 0x00000005d1079211 */ /* 0x080fe400018f14ec */
[----:B------:R-:W-:Y:S02]  /*127b0*/  @!P0 LEA.HI.X R15, R208, R5, R235, 0x2, P6 ;  /* 0x00000005d00f8211 */ /* 0x000fe400030f14eb */
[----:B------:R-:W-:Y:S01]  /*127c0*/  ISETP.GE.AND P3, PT, R205, UR4, PT ;  /* 0x00000004cd007c0c */ /* 0x000fe2000bf66270 */
[----:B------:R0:W-:Y:S02]  /*127d0*/  @!P1 ST.E.64 desc[UR8][R6.64], R74 ;  /* 0x0000004a06009985 */ /* 0x0001e4000c101b08 */
[----:B-1----:R-:W-:Y:S02]  /*127e0*/  @!P5 LEA R8, P1, R207, R4, 0x2 ;  /* 0x00000004cf08d211 */ /* 0x002fe400078210ff */
[----:B------:R-:W-:Y:S01]  /*127f0*/  @!P0 ST.E.64 desc[UR8][R14.64], R78 ;  /* 0x0000004e0e008985 */ /* 0x000fe2000c101b08 */
[----:B------:R-:W-:-:S02]  /*12800*/  ISETP.GE.AND P0, PT, R204, UR4, PT ;  /* 0x00000004cc007c0c */ /* 0x000fc4000bf06270 */
[CC--:B--2---:R-:W-:Y:S02]  /*12810*/  @!P4 LEA R10, P2, R206.reuse, R4.reuse, 0x2 ;  /* 0x00000004ce0ac211 */ /* 0x0c4fe400078410ff */
        /* <DEDUP_REMOVED lines=15> */
[----:B0-----:R-:W-:-:S02]  /*12910*/  @!P1 LEA R6, P6, R203, R4, 0x2 ;  /* 0x00000004cb069211 */ /* 0x001fc400078c10ff */
[CC--:B-1----:R-:W-:Y:S02]  /*12920*/  @!P4 LEA R8, P0, R202.reuse, R4.reuse, 0x2 ;  /* 0x00000004ca08c211 */ /* 0x0c2fe400078010ff */
[-C--:B------:R-:W-:Y:S02]  /*12930*/  @!P1 LEA.HI.X R7, R203, R5.reuse, R230, 0x2, P6 ;  /* 0x00000005cb079211 */ /* 0x080fe400030f14e6 */
[-C--:B------:R-:W-:Y:S02]  /*12940*/  @!P4 LEA.HI.X R9, R202, R5.reuse, R229, 0x2, P0 ;  /* 0x00000005ca09c211 */ /* 0x080fe400000f14e5 */
[-C--:B--2---:R-:W-:Y:S01]  /*12950*/  @!P3 LEA R10, P6, R201, R4.reuse, 0x2 ;  /* 0x00000004c90ab211 */ /* 0x084fe200078c10ff */
        /* <DEDUP_REMOVED lines=17> */
.L_x_1227:
[----:B------:R-:W0:Y:S01]  /*12a70*/  LDC.64 R2, c[0x0][0xc00] ;  /* 0x00030000ff027b82 */ /* 0x000e220000000a00 */
[----:B------:R-:W-:Y:S01]  /*12a80*/  R2UR UR11, R222 ;  /* 0x00000000de0b72ca */ /* 0x000fe200000e0000 */
[----:B------:R-:W-:Y:S01]  /*12a90*/  ULDC.64 UR8, c[0x0][0xc00] ;  /* 0x0003000000087ab9 */ /* 0x000fe20000000a00 */
[----:B------:R-:W-:Y:S01]  /*12aa0*/  R2UR UR10, R195 ;  /* 0x00000000c30a72ca */ /* 0x000fe200000e0000 */
[----:B------:R-:W-:Y:S01]  /*12ab0*/  IMAD.MOV.U32 R7, RZ, RZ, RZ ;  /* 0x000000ffff077224 */ /* 0x000fe200078e00ff */
[----:B------:R-:W-:-:S03]  /*12ac0*/  ULDC.64 UR12, c[0x0][0x208] ;  /* 0x00008200000c7ab9 */ /* 0x000fc60000000a00 */
[----:B------:R-:W1:Y:S06]  /*12ad0*/  LDC.64 R4, c[0x0][0xc08] ;  /* 0x00030200ff047b82 */ /* 0x000e6c0000000a00 */
[----:B------:R-:W-:Y:S01]  /*12ae0*/  UIMAD.WIDE UR8, UR11, 0x4, UR8 ;  /* 0x000000040b0878a5 */ /* 0x000fe2000f8e0208 */
[----:B0-----:R-:W-:-:S05]  /*12af0*/  ISETP.NE.U32.AND P0, PT, R2, RZ, PT ;  /* 0x000000ff0200720c */ /* 0x001fca0003f05070 */
[----:B------:R-:W-:Y:S01]  /*12b00*/  IMAD.U32 R2, RZ, RZ, UR8 ;  /* 0x00000008ff027e24 */ /* 0x000fe2000f8e00ff */
[----:B------:R-:W-:Y:S01]  /*12b10*/  R2UR UR4, R3 ;  /* 0x00000000030472ca */ /* 0x000fe200000e0000 */
[----:B------:R-:W-:Y:S01]  /*12b20*/  IMAD.U32 R3, RZ, RZ, UR9 ;  /* 0x00000009ff037e24 */ /* 0x000fe2000f8e00ff */
[----:B-1----:R-:W-:-:S05]  /*12b30*/  ISETP.NE.U32.AND P1, PT, R4, RZ, PT ;  /* 0x000000ff0400720c */ /* 0x002fca0003f25070 */
[----:B------:R-:W-:-:S06]  /*12b40*/  VOTEU.ANY UP0, P0 ;  /* 0x00000000003f7886 */ /* 0x000fcc0000000100 */
[----:B------:R-:W-:Y:S01]  /*12b50*/  UISETP.NE.AND.EX UP0, UPT, UR4, URZ, UPT, UP0 ;  /* 0x0000003f0400728c */ /* 0x000fe2000bf05300 */
[----:B------:R-:W-:Y:S01]  /*12b60*/  R2UR UR4, R5 ;  /* 0x00000000050472ca */ /* 0x000fe200000e0000 */
[----:B------:R-:W-:-:S04]  /*12b70*/  VOTEU.ANY UP1, P1 ;  /* 0x00000000003f7886 */ /* 0x000fc80000820100 */
[----:B------:R-:W-:-:S08]  /*12b80*/  PLOP3.LUT P0, PT, PT, PT, UP0, 0x80, 0x0 ;  /* 0x000000000000781c */ /* 0x000fd00003f0f008 */
[----:B------:R-:W-:-:S06]  /*12b90*/  UISETP.NE.AND.EX UP1, UPT, UR4, URZ, UPT, UP1 ;  /* 0x0000003f0400728c */ /* 0x000fcc000bf25310 */
[----:B------:R-:W-:Y:S01]  /*12ba0*/  PLOP3.LUT P1, PT, PT, PT, UP1, 0x80, 0x0 ;  /* 0x000000000000781c */ /* 0x000fe20003f2f018 */
[----:B------:R0:W5:Y:S01]  /*12bb0*/  @P0 LDG.E R7, desc[UR12][R2.64] ;  /* 0x0000000c02070981 */ /* 0x000162000c1e1900 */
[----:B------:R-:W-:Y:S02]  /*12bc0*/  ULDC UR4, c[0x0][0xa88] ;  /* 0x0002a20000047ab9 */ /* 0x000fe40000000800 */
[----:B------:R-:W-:Y:S01]  /*12bd0*/  IMAD.U32 R0, RZ, RZ, UR4 ;  /* 0x00000004ff007e24 */ /* 0x000fe2000f8e00ff */
[----:B------:R-:W-:Y:S02]  /*12be0*/  @UP1 ULDC.64 UR8, c[0x0][0xc08] ;  /* 0x0003020000081ab9 */ /* 0x000fe40000000a00 */
[----:B------:R-:W-:Y:S02]  /*12bf0*/  @UP1 UIMAD.WIDE UR8, UR11, 0x4, UR8 ;  /* 0x000000040b0818a5 */ /* 0x000fe4000f8e0208 */
[----:B------:R-:W-:-:S04]  /*12c00*/  UISETP.NE.AND UP1, UPT, UR10, URZ, UPT ;  /* 0x0000003f0a00728c */ /* 0x000fc8000bf25270 */
[----:B------:R-:W-:Y:S02]  /*12c10*/  IMAD.U32 R4, RZ, RZ, UR8 ;  /* 0x00000008ff047e24 */ /* 0x000fe4000f8e00ff */
[----:B------:R-:W-:-:S05]  /*12c20*/  IMAD.U32 R5, RZ, RZ, UR9 ;  /* 0x00000009ff057e24 */ /* 0x000fca000f8e00ff */
[----:B------:R-:W-:Y:S01]  /*12c30*/  @!UP1 ULDC UR10, c[0x0][0xad4] ;  /* 0x0002b500000a9ab9 */ /* 0x000fe20000000800 */
[----:B------:R0:W5:Y:S01]  /*12c40*/  @P1 LDG.E R0, desc[UR12][R4.64] ;  /* 0x0000000c04001981 */ /* 0x000162000c1e1900 */
[----:B------:R-:W-:Y:S01]  /*12c50*/  IMAD.U32 R195, RZ, RZ, UR10 ;  /* 0x0000000affc37e24 */ /* 0x000fe2000f8e00ff */
[----:B------:R-:W-:Y:S06]  /*12c60*/  @P1 BRA `(.L_x_1239) ;  /* 0x0000000000141947 */ /* 0x000fec0003800000 */
[----:B------:R-:W-:Y:S05]  /*12c70*/  @!P0 BRA `(.L_x_1239) ;  /* 0x0000000000108947 */ /* 0x000fea0003800000 */
[----:B------:R-:W-:Y:S02]  /*12c80*/  ULDC.64 UR8, c[0x0][0x208] ;  /* 0x0000820000087ab9 */ /* 0x000fe40000000a00 */
[----:B0-----:R-:W2:Y:S04]  /*12c90*/  LDG.E R5, desc[UR8][R2.64] ;  /* 0x0000000802057981 */ /* 0x001ea8000c1e1900 */
[----:B-----5:R-:W2:Y:S02]  /*12ca0*/  LDG.E R0, desc[UR8][R2.64+0x4] ;  /* 0x0000040802007981 */ /* 0x020ea4000c1e1900 */
[----:B--2---:R-:W-:-:S07]  /*12cb0*/  IMAD.IADD R0, R0, 0x1, -R5 ;  /* 0x0000000100007824 */ /* 0x004fce00078e0a05 */
.L_x_1239:
[----:B0-----:R-:W0:Y:S01]  /*12cc0*/  S2R R2, SR_TID.X ;  /* 0x0000000000027919 */ /* 0x001e220000002100 */
[----:B------:R-:W-:Y:S01]  /*12cd0*/  R2UR UR4, R222 ;  /* 0x00000000de0472ca */ /* 0x000fe200000e0000 */
[----:B------:R-:W-:Y:S01]  /*12ce0*/  BSSY B1, `(.L_x_1240) ;  /* 0x0000043000017945 */ /* 0x000fe20003800000 */
[----:B-----5:R-:W-:-:S11]  /*12cf0*/  R2UR UR20, R7 ;  /* 0x00000000071472ca */ /* 0x020fd600000e0000 */
[----:B------:R-:W-:Y:S02]  /*12d00*/  USHF.R.S32.HI UR8, URZ, 0x1f, UR4 ;  /* 0x0000001f3f087899 */ /* 0x000fe40008011404 */
[----:B------:R-:W-:Y:S02]  /*12d10*/  USEL UR4, UR4, URZ, !UP0 ;  /* 0x0000003f04047287 */ /* 0x000fe4000c000000 */
[----:B------:R-:W-:Y:S02]  /*12d20*/  USEL UR8, UR8, URZ, !UP0 ;  /* 0x0000003f08087287 */ /* 0x000fe4000c000000 */
[----:B------:R-:W-:Y:S01]  /*12d30*/  USHF.R.S32.HI UR20, URZ, 0x1f, UR20 ;  /* 0x0000001f3f147899 */ /* 0x000fe20008011414 */
[----:B0-----:R-:W-:-:S05]  /*12d40*/  VIADD R2, R2, 0xffffff80 ;  /* 0xffffff8002027836 */ /* 0x001fca0000000000 */
[----:B------:R-:W-:-:S13]  /*12d50*/  ISETP.GT.AND P0, PT, R2, 0x7f, PT ;  /* 0x0000007f0200780c */ /* 0x000fda0003f04270 */
[----:B------:R-:W-:Y:S05]  /*12d60*/  @P0 BRA `(.L_x_1241) ;  /* 0x0000000000e80947 */ /* 0x000fea0003800000 */
[----:B------:R-:W0:Y:S01]  /*12d70*/  S2R R6, SR_TID.X ;  /* 0x0000000000067919 */ /* 0x000e220000002100 */
[----:B------:R-:W1:Y:S01]  /*12d80*/  LDC R9, c[0x0][0xbe8] ;  /* 0x0002fa00ff097b82 */ /* 0x000e620000000800 */
[----:B------:R-:W-:Y:S02]  /*12d90*/  IMAD.U32 R3, RZ, RZ, UR60 ;  /* 0x0000003cff037e24 */ /* 0x000fe4000f8e00ff */
[----:B-1----:R-:W-:-:S03]  /*12da0*/  IMAD R2, R0, R9, RZ ;  /* 0x0000000900027224 */ /* 0x002fc600078e02ff */
[----:B0-----:R-:W-:-:S04]  /*12db0*/  IADD3 R6, R3, -0x80, R6 ;  /* 0xffffff8003067810 */ /* 0x001fc80007ffe006 */
        /* <DEDUP_REMOVED lines=16> */
[----:B------:R-:W-:Y:S02]  /*12ec0*/  UIMAD.WIDE.U32 UR16, UR10, UR19, URZ ;  /* 0x000000130a1072a5 */ /* 0x000fe4000f8e003f */
[----:B------:R-:W-:Y:S01]  /*12ed0*/  UIMAD UR19, UR11, UR19, URZ ;  /* 0x000000130b1372a4 */ /* 0x000fe2000f8e023f */
[----:B0-----:R-:W-:Y:S01]  /*12ee0*/  @P0 IMAD.HI.U32 R5, R6, R5, RZ ;  /* 0x0000000506050227 */ /* 0x001fe200078e00ff */
[----:B------:R-:W-:Y:S02]  /*12ef0*/  UIMAD UR13, UR13, UR4, URZ ;  /* 0x000000040d0d72a4 */ /* 0x000fe4000f8e023f */
[----:B------:R-:W-:Y:S01]  /*12f00*/  UIMAD.WIDE.U32 UR10, UR12, UR4, URZ ;  /* 0x000000040c0a72a5 */ /* 0x000fe2000f8e003f */
[----:B------:R-:W-:Y:S01]  /*12f10*/  IMAD.U32 R2, RZ, RZ, UR16 ;  /* 0x00000010ff027e24 */ /* 0x000fe2000f8e00ff */
[----:B------:R-:W-:-:S02]  /*12f20*/  UIADD3 UR19, UR17, UR19, URZ ;  /* 0x0000001311137290 */ /* 0x000fc4000fffe03f */
[----:B------:R-:W-:Y:S01]  /*12f30*/  IMAD.U32 R3, RZ, RZ, UR17 ;  /* 0x00000011ff037e24 */ /* 0x000fe2000f8e00ff */
[----:B------:R-:W-:Y:S01]  /*12f40*/  UIMAD UR13, UR12, UR8, UR13 ;  /* 0x000000080c0d72a4 */ /* 0x000fe2000f8e020d */
[----:B-1----:R-:W-:Y:S01]  /*12f50*/  @P0 SHF.R.U32.HI R4, RZ, R8, R5 ;  /* 0x00000008ff040219 */ /* 0x002fe20000011605 */
[----:B------:R-:W-:Y:S01]  /*12f60*/  ULDC.64 UR14, c[0x0][UR18+0x228] ;  /* 0x00008a00120e7abb */ /* 0x000fe20008000a00 */
[----:B------:R-:W-:Y:S01]  /*12f70*/  IADD3 R3, P0, P1, R2, UR10, R7 ;  /* 0x0000000a02037c10 */ /* 0x000fe2000f91e007 */
[----:B------:R-:W-:Y:S01]  /*12f80*/  UIADD3 UR13, UR11, UR13, URZ ;  /* 0x0000000d0b0d7290 */ /* 0x000fe2000fffe03f */
[----:B------:R-:W-:Y:S01]  /*12f90*/  IMAD.U32 R2, RZ, RZ, UR20 ;  /* 0x00000014ff027e24 */ /* 0x000fe2000f8e00ff */
[----:B------:R-:W-:Y:S01]  /*12fa0*/  UIMAD.WIDE.U32 UR16, UR14, UR9, URZ ;  /* 0x000000090e1072a5 */ /* 0x000fe2000f8e003f */
[----:B------:R-:W-:Y:S01]  /*12fb0*/  IMAD.MOV R5, RZ, RZ, -R4 ;  /* 0x000000ffff057224 */ /* 0x000fe200078e0a04 */
[----:B------:R-:W-:Y:S01]  /*12fc0*/  UIMAD UR9, UR15, UR9, URZ ;  /* 0x000000090f0972a4 */ /* 0x000fe2000f8e023f */
[----:B------:R-:W-:Y:S01]  /*12fd0*/  IMAD.U32 R11, RZ, RZ, UR19 ;  /* 0x00000013ff0b7e24 */ /* 0x000fe2000f8e00ff */
[----:B------:R-:W-:Y:S01]  /*12fe0*/  ULDC.64 UR10, c[0x0][UR18+0x210] ;  /* 0x00008400120a7abb */ /* 0x000fe20008000a00 */
[----:B------:R-:W-:Y:S01]  /*12ff0*/  IMAD R5, R9, R5, R6 ;  /* 0x0000000509057224 */ /* 0x000fe200078e0206 */
[----:B------:R-:W-:-:S02]  /*13000*/  UIADD3 UR9, UR17, UR9, URZ ;  /* 0x0000000911097290 */ /* 0x000fc4000fffe03f */
[----:B------:R-:W-:Y:S01]  /*13010*/  IADD3.X R6, R11, UR13, R2, P0, P1 ;  /* 0x0000000d0b067c10 */ /* 0x000fe200087e2402 */
[----:B------:R-:W-:Y:S01]  /*13020*/  IMAD R9, R5, UR11, RZ ;  /* 0x0000000b05097c24 */ /* 0x000fe2000f8e02ff */
[----:B------:R-:W-:Y:S01]  /*13030*/  IADD3 R2, P0, P1, R4, UR16, R3 ;  /* 0x0000001004027c10 */ /* 0x000fe2000f91e003 */
[----:B------:R-:W-:Y:S01]  /*13040*/  ULDC.64 UR12, c[0x0][0xba8] ;  /* 0x0002ea00000c7ab9 */ /* 0x000fe20000000a00 */
[----:B------:R-:W-:Y:S01]  /*13050*/  SHF.R.S32.HI R3, RZ, 0x1f, R4 ;  /* 0x0000001fff037819 */ /* 0x000fe20000011404 */
[----:B------:R-:W-:Y:S01]  /*13060*/  @!UP0 ULDC UR12, c[0x0][0xb50] ;  /* 0x0002d400000c8ab9 */ /* 0x000fe20000000800 */
[----:B------:R-:W-:Y:S01]  /*13070*/  SHF.R.S32.HI R4, RZ, 0x1f, R5 ;  /* 0x0000001fff047819 */ /* 0x000fe20000011405 */
[----:B------:R-:W-:Y:S01]  /*13080*/  @!UP0 ULDC UR13, c[0x0][0xb54] ;  /* 0x0002d500000d8ab9 */ /* 0x000fe20000000800 */
[----:B------:R-:W-:-:S03]  /*13090*/  IADD3.X R3, R3, UR9, R6, P0, P1 ;  /* 0x0000000903037c10 */ /* 0x000fc600087e2406 */
[----:B------:R-:W-:Y:S02]  /*130a0*/  IMAD R9, R4, UR10, R9 ;  /* 0x0000000a04097c24 */ /* 0x000fe4000f8e0209 */
[----:B------:R-:W-:-:S04]  /*130b0*/  IMAD.WIDE.U32 R2, R5, UR10, R2 ;  /* 0x0000000a05027c25 */ /* 0x000fc8000f8e0002 */
[----:B------:R-:W-:Y:S01]  /*130c0*/  IMAD.IADD R3, R3, 0x1, R9 ;  /* 0x0000000103037824 */ /* 0x000fe200078e0209 */
[----:B------:R-:W-:-:S04]  /*130d0*/  LEA R4, P0, R2, UR12, 0x2 ;  /* 0x0000000c02047c11 */ /* 0x000fc8000f8010ff */
[----:B------:R-:W-:Y:S01]  /*130e0*/  LEA.HI.X R5, R2, UR13, R3, 0x2, P0 ;  /* 0x0000000d02057c11 */ /* 0x000fe200080f1403 */
[----:B------:R-:W-:-:S05]  /*130f0*/  IMAD.MOV.U32 R3, RZ, RZ, -0x800000 ;  /* 0xff800000ff037424 */ /* 0x000fca00078e00ff */
[----:B------:R0:W-:Y:S03]  /*13100*/  STG.E desc[UR22][R4.64], R3 ;  /* 0x0000000304007986 */ /* 0x0001e6000c101916 */
.L_x_1241:
[----:B------:R-:W-:Y:S05]  /*13110*/  BSYNC B1 ;  /* 0x0000000000017941 */ /* 0x000fea0003800000 */
.L_x_1240:
[----:B------:R-:W-:-:S13]  /*13120*/  R2UR UR9, R195 ;  /* 0x00000000c30972ca */ /* 0x000fda00000e0000 */
[----:B------:R-:W-:-:S06]  /*13130*/  UISETP.GT.AND UP0, UPT, UR9, 0x1, UPT ;  /* 0x000000010900788c */ /* 0x000fcc000bf04270 */
[----:B------:R-:W-:-:S13]  /*13140*/  PLOP3.LUT P0, PT, PT, PT, UP0, 0x80, 0x0 ;  /* 0x000000000000781c */ /* 0x000fda0003f0f008 */
[----:B------:R-:W-:Y:S05]  /*13150*/  @P0 BRA `(.L_x_1236) ;  /* 0x0000000800140947 */ /* 0x000fea0003800000 */
[----:B------:R-:W1:Y:S01]  /*13160*/  LDC R11, c[0x0][0xbe8] ;  /* 0x0002fa00ff0b7b82 */ /* 0x000e620000000800 */
[C---:B------:R-:W-:Y:S01]  /*13170*/  R2UR UR10, R7.reuse ;  /* 0x00000000070a72ca */ /* 0x040fe200000e0000 */
[----:B------:R-:W-:Y:S01]  /*13180*/  ULDC.64 UR12, c[0x0][0xaa0] ;  /* 0x0002a800000c7ab9 */ /* 0x000fe20000000a00 */
[----:B------:R-:W-:Y:S01]  /*13190*/  R2UR UR14, R7 ;  /* 0x00000000070e72ca */ /* 0x000fe200000e0000 */
[----:B------:R-:W-:Y:S01]  /*131a0*/  UIMAD UR9, UR20, UR12, URZ ;  /* 0x0000000c140972a4 */ /* 0x000fe2000f8e023f */
[----:B------:R-:W-:Y:S01]  /*131b0*/  R2UR UR15, R197 ;  /* 0x00000000c50f72ca */ /* 0x000fe200000e0000 */
[----:B------:R-:W-:Y:S01]  /*131c0*/  IMAD R2, R194, 0x20, R221 ;  /* 0x00000020c2027824 */ /* 0x000fe200078e02dd */
[----:B------:R-:W-:Y:S01]  /*131d0*/  BSSY B1, `(.L_x_1242) ;  /* 0x0000044000017945 */ /* 0x000fe20003800000 */
[----:B------:R-:W-:Y:S02]  /*131e0*/  SHF.R.S32.HI R8, RZ, 0x1f, R193 ;  /* 0x0000001fff087819 */ /* 0x000fe400000114c1 */
[----:B------:R-:W-:-:S04]  /*131f0*/  VIADD R6, R2, UR60 ;  /* 0x0000003c02067c36 */ /* 0x000fc80008000000 */
[----:B------:R-:W-:Y:S01]  /*13200*/  UIMAD.WIDE.U32 UR10, UR10, UR12, URZ ;  /* 0x0000000c0a0a72a5 */ /* 0x000fe2000f8e003f */
[----:B0-----:R-:W-:Y:S01]  /*13210*/  IMAD.MOV.U32 R5, RZ, RZ, R6 ;  /* 0x000000ffff057224 */ /* 0x001fe200078e0006 */
[----:B------:R-:W-:-:S03]  /*13220*/  UIMAD UR9, UR14, UR13, UR9 ;  /* 0x0000000d0e0972a4 */ /* 0x000fc6000f8e0209 */
[----:B------:R-:W-:Y:S01]  /*13230*/  ULDC.64 UR12, c[0x0][0xae8] ;  /* 0x0002ba00000c7ab9 */ /* 0x000fe20000000a00 */
[----:B------:R-:W-:Y:S01]  /*13240*/  UIADD3 UR11, UR11, UR9, URZ ;  /* 0x000000090b0b7290 */ /* 0x000fe2000fffe03f */
[----:B-1----:R-:W-:-:S03]  /*13250*/  ISETP.NE.AND P0, PT, R11, 0x1, PT ;  /* 0x000000010b00780c */ /* 0x002fc60003f05270 */
[----:B------:R-:W-:-:S04]  /*13260*/  UIMAD.WIDE.U32 UR10, UR15, UR12, UR10 ;  /* 0x0000000c0f0a72a5 */ /* 0x000fc8000f8e000a */
[----:B------:R-:W-:-:S03]  /*13270*/  UIMAD UR9, UR15, UR13, UR11 ;  /* 0x0000000d0f0972a4 */ /* 0x000fc6000f8e020b */
[----:B------:R-:W-:Y:S02]  /*13280*/  ULDC.64 UR12, c[0x0][0xaf0] ;  /* 0x0002bc00000c7ab9 */ /* 0x000fe40000000a00 */
[----:B------:R-:W-:Y:S01]  /*13290*/  UIMAD UR8, UR8, UR12, URZ ;  /* 0x0000000c080872a4 */ /* 0x000fe2000f8e023f */
[----:B------:R-:W0:Y:S03]  /*132a0*/  @P0 LDC R3, c[0x0][0xbec] ;  /* 0x0002fb00ff030b82 */ /* 0x000e260000000800 */
[----:B------:R-:W-:-:S03]  /*132b0*/  UIMAD UR11, UR4, UR13, UR8 ;  /* 0x0000000d040b72a4 */ /* 0x000fc6000f8e0208 */
[----:B------:R-:W-:Y:S02]  /*132c0*/  UMOV UR8, UR10 ;  /* 0x0000000a00087c82 */ /* 0x000fe40008000000 */
[----:B------:R-:W-:Y:S01]  /*132d0*/  UIMAD.WIDE.U32 UR8, UR4, UR12, UR8 ;  /* 0x0000000c040872a5 */ /* 0x000fe2000f8e0008 */
[----:B------:R-:W1:Y:S03]  /*132e0*/  @P0 LDC R7, c[0x0][0xbf0] ;  /* 0x0002fc00ff070b82 */ /* 0x000e660000000800 */
[----:B------:R-:W-:-:S03]  /*132f0*/  UIADD3 UR4, UR9, UR11, URZ ;  /* 0x0000000b09047290 */ /* 0x000fc6000fffe03f */
[----:B------:R-:W-:Y:S01]  /*13300*/  ULDC.64 UR10, c[0x0][0xae0] ;  /* 0x0002b800000a7ab9 */ /* 0x000fe20000000a00 */
[----:B0-----:R-:W-:-:S04]  /*13310*/  @P0 IMAD.HI.U32 R2, R6, R3, RZ ;  /* 0x0000000306020227 */ /* 0x001fc800078e00ff */
[----:B------:R-:W-:Y:S02]  /*13320*/  IMAD.U32 R3, RZ, RZ, UR9 ;  /* 0x00000009ff037e24 */ /* 0x000fe4000f8e00ff */
[----:B------:R-:W-:Y:S01]  /*13330*/  IMAD.U32 R3, RZ, RZ, UR4 ;  /* 0x00000004ff037e24 */ /* 0x000fe2000f8e00ff */
[----:B-1----:R-:W-:-:S04]  /*13340*/  @P0 SHF.R.U32.HI R5, RZ, R7, R2 ;  /* 0x00000007ff050219 */ /* 0x002fc80000011602 */
[--C-:B------:R-:W-:Y:S01]  /*13350*/  SHF.R.S32.HI R2, RZ, 0x1f, R5.reuse ;  /* 0x0000001fff027819 */ /* 0x100fe20000011405 */
[----:B------:R-:W-:-:S04]  /*13360*/  IMAD.MOV R7, RZ, RZ, -R5 ;  /* 0x000000ffff077224 */ /* 0x000fc800078e0a05 */
[----:B------:R-:W-:Y:S02]  /*13370*/  IMAD R4, R2, UR10, RZ ;  /* 0x0000000a02047c24 */ /* 0x000fe4000f8e02ff */
[----:B------:R-:W-:Y:S02]  /*13380*/  IMAD R7, R11, R7, R6 ;  /* 0x000000070b077224 */ /* 0x000fe400078e0206 */
[----:B------:R-:W-:Y:S01]  /*13390*/  IMAD.U32 R2, RZ, RZ, UR8 ;  /* 0x00000008ff027e24 */ /* 0x000fe2000f8e00ff */
[----:B------:R-:W-:Y:S01]  /*133a0*/  ULDC.64 UR8, c[0x0][0xad8] ;  /* 0x0002b60000087ab9 */ /* 0x000fe20000000a00 */
[C---:B------:R-:W-:Y:S01]  /*133b0*/  IMAD R9, R5.reuse, UR11, R4 ;  /* 0x0000000b05097c24 */ /* 0x040fe2000f8e0204 */
[----:B------:R-:W-:Y:S01]  /*133c0*/  SHF.R.S32.HI R4, RZ, 0x1f, R7 ;  /* 0x0000001fff047819 */ /* 0x000fe20000011407 */
[----:B------:R-:W-:-:S04]  /*133d0*/  IMAD.WIDE.U32 R2, R5, UR10, R2 ;  /* 0x0000000a05027c25 */ /* 0x000fc8000f8e0002 */
[----:B------:R-:W-:Y:S01]  /*133e0*/  IMAD.IADD R3, R3, 0x1, R9 ;  /* 0x0000000103037824 */ /* 0x000fe200078e0209 */
[----:B------:R-:W-:Y:S01]  /*133f0*/  SHF.R.S32.HI R9, RZ, 0x1f, R22 ;  /* 0x0000001fff097819 */ /* 0x000fe20000011416 */
[----:B------:R-:W-:Y:S02]  /*13400*/  IMAD R4, R4, UR8, RZ ;  /* 0x0000000804047c24 */ /* 0x000fe4000f8e02ff */
[----:B------:R-:W-:Y:S02]  /*13410*/  VIADD R6, R221, UR60 ;  /* 0x0000003cdd067c36 */ /* 0x000fe40008000000 */
[----:B------:R-:W-:Y:S02]  /*13420*/  IMAD R11, R0, R11, RZ ;  /* 0x0000000b000b7224 */ /* 0x000fe400078e02ff */
[C---:B------:R-:W-:Y:S02]  /*13430*/  IMAD R5, R7.reuse, UR9, R4 ;  /* 0x0000000907057c24 */ /* 0x040fe4000f8e0204 */
[----:B------:R-:W-:Y:S01]  /*13440*/  IMAD.WIDE.U32 R2, R7, UR8, R2 ;  /* 0x0000000807027c25 */ /* 0x000fe2000f8e0002 */
[----:B------:R-:W-:Y:S01]  /*13450*/  ISETP.GE.AND P2, PT, R6, R11, PT ;  /* 0x0000000b0600720c */ /* 0x000fe20003f46270 */
[----:B------:R-:W-:-:S02]  /*13460*/  ULDC.64 UR8, c[0x0][0xa80] ;  /* 0x0002a00000087ab9 */ /* 0x000fc40000000a00 */
[----:B------:R-:W-:Y:S01]  /*13470*/  VIADD R0, R6, 0x20 ;  /* 0x0000002006007836 */ /* 0x000fe20000000000 */
[----:B------:R-:W-:Y:S01]  /*13480*/  LEA R4, P3, R2, UR8, 0x1 ;  /* 0x0000000802047c11 */ /* 0x000fe2000f8608ff */
[----:B------:R-:W-:Y:S02]  /*13490*/  IMAD.IADD R3, R3, 0x1, R5 ;  /* 0x0000000103037824 */ /* 0x000fe400078e0205 */
[----:B------:R-:W-:Y:S01]  /*134a0*/  VIADD R7, R22, 0x40 ;  /* 0x0000004016077836 */ /* 0x000fe20000000000 */
[----:B------:R-:W-:Y:S01]  /*134b0*/  ISETP.GE.AND P1, PT, R0, R11, PT ;  /* 0x0000000b0000720c */ /* 0x000fe20003f26270 */
[----:B------:R-:W-:Y:S01]  /*134c0*/  VIADD R0, R6, 0x40 ;  /* 0x0000004006007836 */ /* 0x000fe20000000000 */
[----:B------:R-:W-:Y:S02]  /*134d0*/  LEA.HI.X R5, R2, UR9, R3, 0x1, P3 ;  /* 0x0000000902057c11 */ /* 0x000fe400098f0c03 */
[----:B------:R0:W1:Y:S01]  /*134e0*/  SHFL.IDX PT, R2, R4, RZ, 0x181f ;  /* 0x00181fff04027589 */ /* 0x00006200000e0000 */
[----:B------:R-:W-:-:S02]  /*134f0*/  SHF.R.S32.HI R10, RZ, 0x1f, R7 ;  /* 0x0000001fff0a7819 */ /* 0x000fc40000011407 */
[----:B------:R-:W-:Y:S02]  /*13500*/  ISETP.GE.AND P0, PT, R0, R11, PT ;  /* 0x0000000b0000720c */ /* 0x000fe40003f06270 */
[----:B------:R0:W2:Y:S01]  /*13510*/  SHFL.IDX PT, R0, R5, RZ, 0x181f ;  /* 0x00181fff05007589 */ /* 0x0000a200000e0000 */
[----:B------:R-:W-:Y:S10]  /*13520*/  @P2 BRA `(.L_x_1243) ;  /* 0x0000000000382947 */ /* 0x000ff40003800000 */
[----:B------:R-:W-:Y:S01]  /*13530*/  ULDC UR4, c[0x0][0xac8] ;  /* 0x0002b20000047ab9 */ /* 0x000fe20000000800 */
[----:B------:R-:W-:Y:S01]  /*13540*/  ULDC.64 UR8, c[0x0][0x208] ;  /* 0x0000820000087ab9 */ /* 0x000fe20000000a00 */
[----:B------:R-:W-:Y:S02]  /*13550*/  ISETP.GE.AND P4, PT, R22, UR4, PT ;  /* 0x0000000416007c0c */ /* 0x000fe4000bf86270 */
[----:B------:R-:W-:Y:S02]  /*13560*/  ISETP.GE.AND P3, PT, R7, UR4, PT ;  /* 0x0000000407007c0c */ /* 0x000fe4000bf66270 */
[----:B------:R-:W-:-:S09]  /*13570*/  ISETP.GE.AND P2, PT, R193, UR4, PT ;  /* 0x00000004c1007c0c */ /* 0x000fd2000bf46270 */
[CC--:B-1----:R-:W-:Y:S02]  /*13580*/  @!P4 LEA R12, P6, R22.reuse, R2.reuse, 0x1 ;  /* 0x00000002160cc211 */ /* 0x0c2fe400078c08ff */
        /* <DEDUP_REMOVED lines=8> */
.L_x_1243:
[----:B------:R-:W-:Y:S05]  /*13610*/  BSYNC B1 ;  /* 0x0000000000017941 */ /* 0x000fea0003800000 */
.L_x_1242:
        /* <DEDUP_REMOVED lines=9> */
[CC--:B-1----:R-:W-:Y:S02]  /*136b0*/  @!P4 LEA R12, P1, R22.reuse, R2.reuse, 0x1 ;  /* 0x00000002160cc211 */ /* 0x0c2fe400078208ff */
        /* <DEDUP_REMOVED lines=8> */
.L_x_1245:
[----:B------:R-:W-:Y:S05]  /*13740*/  BSYNC B1 ;  /* 0x0000000000017941 */ /* 0x000fea0003800000 */
.L_x_1244:
        /* <DEDUP_REMOVED lines=18> */
.L_x_1247:
[----:B------:R-:W-:Y:S05]  /*13870*/  BSYNC B1 ;  /* 0x0000000000017941 */ /* 0x000fea0003800000 */
.L_x_1246:
[----:B0-----:R-:W-:Y:S01]  /*13880*/  VIADD R0, R6, 0x60 ;  /* 0x0000006006007836 */ /* 0x001fe20000000000 */
[----:B--2-4-:R-:W2:Y:S04]  /*13890*/  SHFL.IDX PT, R5, R5, 0x3, 0x181f ;  /* 0x00781f0005057f89 */ /* 0x014ea800000e0000 */
[----:B------:R-:W-:Y:S01]  /*138a0*/  ISETP.GE.AND P0, PT, R0, R11, PT ;  /* 0x0000000b0000720c */ /* 0x000fe20003f06270 */
[----:B-1-3--:R1:W3:-:S12]  /*138b0*/  SHFL.IDX PT, R2, R4, 0x3, 0x181f ;  /* 0x00781f0004027f89 */ /* 0x00a2d800000e0000 */
[----:B-1----:R-:W-:Y:S05]  /*138c0*/  @P0 BRA `(.L_x_1236) ;  /* 0x0000000000380947 */ /* 0x002fea0003800000 */
[----:B------:R-:W-:Y:S01]  /*138d0*/  ULDC UR4, c[0x0][0xac8] ;  /* 0x0002b20000047ab9 */ /* 0x000fe20000000800 */
[----:B------:R-:W-:Y:S01]  /*138e0*/  ULDC.64 UR8, c[0x0][0x208] ;  /* 0x0000820000087ab9 */ /* 0x000fe20000000a00 */
[----:B------:R-:W-:Y:S02]  /*138f0*/  ISETP.GE.AND P3, PT, R22, UR4, PT ;  /* 0x0000000416007c0c */ /* 0x000fe4000bf66270 */
[----:B------:R-:W-:Y:S02]  /*13900*/  ISETP.GE.AND P4, PT, R7, UR4, PT ;  /* 0x0000000407007c0c */ /* 0x000fe4000bf86270 */
[----:B------:R-:W-:-:S09]  /*13910*/  ISETP.GE.AND P5, PT, R193, UR4, PT ;  /* 0x00000004c1007c0c */ /* 0x000fd2000bfa6270 */
[CC--:B---3--:R-:W-:Y:S02]  /*13920*/  @!P3 LEA R12, P0, R22.reuse, R2.reuse, 0x1 ;  /* 0x00000002160cb211 */ /* 0x0c8fe400078008ff */
[-C--:B------:R-:W-:Y:S02]  /*13930*/  @!P4 LEA R6, P1, R7, R2.reuse, 0x1 ;  /* 0x000000020706c211 */ /* 0x080fe400078208ff */
[----:B------:R-:W-:Y:S02]  /*13940*/  @!P5 LEA R2, P2, R193, R2, 0x1 ;  /* 0x00000002c102d211 */ /* 0x000fe400078408ff */
[-C--:B--2---:R-:W-:Y:S02]  /*13950*/  @!P3 LEA.HI.X R13, R22, R5.reuse, R9, 0x1, P0 ;  /* 0x00000005160db211 */ /* 0x084fe400000f0c09 */
[-C--:B------:R-:W-:Y:S02]  /*13960*/  @!P4 LEA.HI.X R7, R7, R5.reuse, R10, 0x1, P1 ;  /* 0x000000050707c211 */ /* 0x080fe400008f0c0a */
[----:B------:R-:W-:Y:S01]  /*13970*/  @!P5 LEA.HI.X R3, R193, R5, R8, 0x1, P2 ;  /* 0x00000005c103d211 */ /* 0x000fe200010f0c08 */
[----:B------:R1:W-:Y:S04]  /*13980*/  @!P3 ST.E.128 desc[UR8][R12.64], RZ ;  /* 0x000000ff0c00b985 */ /* 0x0003e8000c101d08 */
[----:B------:R1:W-:Y:S04]  /*13990*/  @!P4 ST.E.128 desc[UR8][R6.64], RZ ;  /* 0x000000ff0600c985 */ /* 0x0003e8000c101d08 */
[----:B------:R1:W-:Y:S02]  /*139a0*/  @!P5 ST.E.128 desc[UR8][R2.64], RZ ;  /* 0x000000ff0200d985 */ /* 0x0003e4000c101d08 */
.L_x_1236:
[----:B------:R-:W-:Y:S05]  /*139b0*/  BSYNC B0 ;  /* 0x0000000000007941 */ /* 0x000fea0003800000 */
.L_x_1226:
[----:B------:R-:W-:Y:S02]  /*139c0*/  ULDC UR4, c[0x0][0xc3c] ;  /* 0x00030f0000047ab9 */ /* 0x000fe40000000800 */
[----:B------:R-:W-:-:S06]  /*139d0*/  UISETP.GE.AND UP0, UPT, UR6, UR4, UPT ;  /* 0x000000040600728c */ /* 0x000fcc000bf06270 */
[----:B------:R-:W-:-:S13]  /*139e0*/  PLOP3.LUT P0, PT, PT, PT, UP0, 0x80, 0x0 ;  /* 0x000000000000781c */ /* 0x000fda0003f0f008 */
[----:B------:R-:W-:Y:S05]  /*139f0*/  @!P0 BRA `(.L_x_1248) ;  /* 0xfffffed400c88947 */ /* 0x000fea000383ffff */
[----:B------:R-:W-:Y:S05]  /*13a00*/  EXIT ;  /* 0x000000000000794d */ /* 0x000fea0003800000 */
.L_x_1143:
[----:B------:R-:W-:-:S08]  /*13a10*/  NOP ;  /* 0x0000000000007918 */ /* 0x000fd00000000000 */
[----:B0-----:R-:W0:-:S00]  /*13a20*/  USETMAXREG.DEALLOC.CTAPOOL 0x18 ;  /* 0x00000018000079c8 */ /* 0x001e0000080e0500 */
[----:B0-----:R-:W-:Y:S01]  /*13a30*/  LOP3.LUT R0, R0, 0x3, RZ, 0xc0, !PT ;  /* 0x0000000300007812 */ /* 0x001fe200078ec0ff */
[----:B------:R-:W-:Y:S01]  /*13a40*/  IMAD.MOV.U32 R7, RZ, RZ, RZ ;  /* 0x000000ffff077224 */ /* 0x000fe200078e00ff */
[----:B------:R-:W-:-:S04]  /*13a50*/  LOP3.LUT R18, R18, 0xfffffffd, RZ, 0xc0, !PT ;  /* 0xfffffffd12127812 */ /* 0x000fc800078ec0ff */
[----:B------:R-:W0:Y:S02]  /*13a60*/  SHFL.IDX PT, R0, R0, RZ, 0x1f ;  /* 0x00001fff00007589 */ /* 0x000e2400000e0000 */
[----:B0-----:R-:W-:-:S13]  /*13a70*/  ISETP.NE.AND P0, PT, R0, RZ, PT ;  /* 0x000000ff0000720c */ /* 0x001fda0003f05270 */
[----:B------:R-:W-:Y:S01]  /*13a80*/  @P0 LOP3.LUT R18, R18, 0x2, RZ, 0xfc, !PT ;  /* 0x0000000212120812 */ /* 0x000fe200078efcff */
[----:B------:R-:W-:Y:S06]  /*13a90*/  @!P0 BRA `(.L_x_1249) ;  /* 0x0000000000248947 */ /* 0x000fec0003800000 */
[----:B------:R-:W0:Y:S08]  /*13aa0*/  S2UR UR5, SR_CgaCtaId ;  /* 0x00000000000579c3 */ /* 0x000e300000008800 */
[----:B------:R-:W-:Y:S06]  /*13ab0*/  BAR.SYNC.DEFER_BLOCKING 0x5, 0x180 ;  /* 0x0146000000007b1d */ /* 0x000fec0000010000 */
[----:B------:R-:W-:-:S02]  /*13ac0*/  UMOV UR4, 0x400 ;  /* 0x0000040000047882 */ /* 0x000fc40000000000 */
[----:B0-----:R-:W-:-:S09]  /*13ad0*/  ULEA UR4, UR5, UR4, 0x18 ;  /* 0x0000000405047291 */ /* 0x001fd2000f8ec03f */
[----:B------:R-:W0:Y:S04]  /*13ae0*/  LDS.128 R8, [UR4+0x308d0] ;  /* 0x0308d004ff087984 */ /* 0x000e280008000c00 */
[----:B0-----:R3:W-:Y:S04]  /*13af0*/  STL.64 [R1], R8 ;  /* 0x0000000801007387 */ /* 0x0017e80000100a00 */
[----:B------:R3:W-:Y:S01]  /*13b00*/  STL.64 [R1+0x8], R10 ;  /* 0x0000080a01007387 */ /* 0x0007e20000100a00 */
[----:B------:R-:W-:Y:S06]  /*13b10*/  BAR.ARV 0x4, 0x180 ;  /* 0x0106000000007b1d */ /* 0x000fec0000002000 */
[----:B------:R-:W-:Y:S05]  /*13b20*/  BRA `(.L_x_1250) ;  /* 0x0000000c00bc7947 */ /* 0x000fea0003800000 */
.L_x_1249:
[----:B------:R-:W-:Y:S01]  /*13b30*/  LOP3.LUT R0, R6, 0x1f, RZ, 0xc0, !PT ;  /* 0x0000001f06007812 */ /* 0x000fe200078ec0ff */
[----:B------:R-:W-:Y:S01]  /*13b40*/  ULDC UR4, c[0x0][0xc3c] ;  /* 0x00030f0000047ab9 */ /* 0x000fe20000000800 */
[----:B------:R-:W-:Y:S01]  /*13b50*/  ULDC.64 UR6, c[0x0][0x208] ;  /* 0x0000820000067ab9 */ /* 0x000fe20000000a00 */
[----:B------:R-:W-:Y:S01]  /*13b60*/  IMAD.MOV.U32 R8, RZ, RZ, RZ ;  /* 0x000000ffff087224 */ /* 0x000fe200078e00ff */
[----:B------:R-:W-:Y:S01]  /*13b70*/  ISETP.NE.AND P0, PT, R0, 0x1f, PT ;  /* 0x0000001f0000780c */ /* 0x000fe20003f05270 */
[----:B------:R-:W-:-:S03]  /*13b80*/  ULDC UR5, c[0x0][0xc38] ;  /* 0x00030e0000057ab9 */ /* 0x000fc60000000800 */
        /* <DEDUP_REMOVED lines=38> */
.L_x_1253:
        /* <DEDUP_REMOVED lines=39> */
[----:B------:R-:W-:-:S07]  /*14060*/  IMAD.MOV.U32 R5, RZ, RZ, R2 ;  /* 0x000000ffff057224 */ /* 0x000fce00078e0002 */
.L_x_1251:
[----:B------:R-:W-:Y:S02]  /*14070*/  IMAD.IADD R10, R9, 0x1, -R4 ;  /* 0x00000001090a7824 */ /* 0x000fe400078e0a04 */
[----:B------:R-:W-:Y:S02]  /*14080*/  IMAD.MOV.U32 R3, RZ, RZ, RZ ;  /* 0x000000ffff037224 */ /* 0x000fe400078e00ff */
[----:B------:R-:W-:-:S05]  /*14090*/  IMAD R2, R5, UR5, R10 ;  /* 0x0000000505027c24 */ /* 0x000fca000f8e020a */
[----:B------:R-:W-:-:S13]  /*140a0*/  ISETP.GT.AND P0, PT, R2, UR6, PT ;  /* 0x0000000602007c0c */ /* 0x000fda000bf04270 */
[----:B------:R-:W-:-:S04]  /*140b0*/  VOTE.ANY R2, PT, !P0 ;  /* 0x0000000000027806 */ /* 0x000fc800040e0100 */
[----:B------:R-:W0:Y:S01]  /*140c0*/  POPC R9, R2 ;  /* 0x0000000200097309 */ /* 0x000e220000000000 */
[----:B------:R-:W-:Y:S01]  /*140d0*/  ISETP.NE.AND P0, PT, R2, RZ, PT ;  /* 0x000000ff0200720c */ /* 0x000fe20003f05270 */
[----:B0-----:R0:W1:Y:S04]  /*140e0*/  SHFL.IDX PT, R8, R8, R9, 0x1f ;  /* 0x00001f0908087589 */ /* 0x00106800000e0000 */
[----:B------:R0:W2:Y:S08]  /*140f0*/  SHFL.IDX PT, R4, R7, R9, 0x1f ;  /* 0x00001f0907047589 */ /* 0x0000b000000e0000 */
[----:B------:R-:W-:Y:S05]  /*14100*/  @!P0 BRA `(.L_x_1254) ;  /* 0x0000000000088947 */ /* 0x000fea0003800000 */
[----:B------:R-:W-:-:S05]  /*14110*/  VIADD R2, R9, 0xffffffff ;  /* 0xffffffff09027836 */ /* 0x000fca0000000000 */
[----:B------:R3:W4:Y:S02]  /*14120*/  SHFL.IDX PT, R3, R5, R2, 0x1f ;  /* 0x00001f0205037589 */ /* 0x00072400000e0000 */
.L_x_1254:
[----:B----4-:R-:W-:Y:S01]  /*14130*/  IMAD R3, R3, UR5, R10 ;  /* 0x0000000503037c24 */ /* 0x010fe2000f8e020a */
[----:B-1----:R-:W-:Y:S01]  /*14140*/  ISETP.NE.AND P0, PT, R8, 0x1, PT ;  /* 0x000000010800780c */ /* 0x002fe20003f05270 */
[----:B------:R-:W-:-:S03]  /*14150*/  VIADD R14, R9, UR4 ;  /* 0x00000004090e7c36 */ /* 0x000fc60008000000 */
[----:B------:R1:W-:Y:S01]  /*14160*/  STL [R1], R3 ;  /* 0x0000000301007387 */ /* 0x0003e20000100800 */
[----:B---3--:R-:W-:-:S03]  /*14170*/  IADD3 R5, -R3, UR6, RZ ;  /* 0x0000000603057c10 */ /* 0x008fc6000fffe1ff */
[----:B------:R1:W-:Y:S05]  /*14180*/  STL [R1+0xc], R14 ;  /* 0x00000c0e01007387 */ /* 0x0003ea0000100800 */
[----:B------:R-:W-:Y:S05]  /*14190*/  @!P0 BRA `(.L_x_1255) ;  /* 0x0000000000e08947 */ /* 0x000fea0003800000 */
[----:B0-2---:R-:W-:Y:S02]  /*141a0*/  IABS R7, R4 ;  /* 0x0000000400077213 */ /* 0x005fe40000000000 */
[----:B------:R-:W-:Y:S02]  /*141b0*/  IABS R9, R8 ;  /* 0x0000000800097213 */ /* 0x000fe40000000000 */
[----:B------:R-:W0:Y:S01]  /*141c0*/  I2F.RP R10, R7 ;  /* 0x00000007000a7306 */ /* 0x000e220000209400 */
[----:B------:R-:W-:-:S07]  /*141d0*/  IABS R12, R5 ;  /* 0x00000005000c7213 */ /* 0x000fce0000000000 */
[----:B------:R-:W-:Y:S08]  /*141e0*/  I2F.RP R13, R9 ;  /* 0x00000009000d7306 */ /* 0x000ff00000209400 */
[----:B0-----:R-:W1:Y:S02]  /*141f0*/  MUFU.RCP R10, R10 ;  /* 0x0000000a000a7308 */ /* 0x001e640000001000 */
[----:B-1----:R-:W-:-:S06]  /*14200*/  VIADD R3, R10, 0xffffffe ;  /* 0x0ffffffe0a037836 */ /* 0x002fcc0000000000 */
[----:B------:R-:W0:Y:S02]  /*14210*/  F2I.FTZ.U32.TRUNC.NTZ R3, R3 ;  /* 0x0000000300037305 */ /* 0x000e24000021f000 */
[----:B0-----:R-:W-:-:S04]  /*14220*/  IMAD.MOV R2, RZ, RZ, -R3 ;  /* 0x000000ffff027224 */ /* 0x001fc800078e0a03 */
[----:B------:R-:W-:Y:S02]  /*14230*/  IMAD R11, R2, R7, RZ ;  /* 0x00000007020b7224 */ /* 0x000fe400078e02ff */
[----:B------:R-:W-:-:S04]  /*14240*/  IMAD.MOV.U32 R2, RZ, RZ, RZ ;  /* 0x000000ffff027224 */ /* 0x000fc800078e00ff */
[----:B------:R-:W-:Y:S01]  /*14250*/  IMAD.HI.U32 R11, R3, R11, R2 ;  /* 0x0000000b030b7227 */ /* 0x000fe200078e0002 */
[----:B------:R-:W-:Y:S01]  /*14260*/  IABS R3, R4 ;  /* 0x0000000400037213 */ /* 0x000fe20000000000 */
[----:B------:R-:W0:Y:S04]  /*14270*/  MUFU.RCP R2, R13 ;  /* 0x0000000d00027308 */ /* 0x000e280000001000 */
[----:B------:R-:W-:Y:S02]  /*14280*/  IMAD.MOV R3, RZ, RZ, -R3 ;  /* 0x000000ffff037224 */ /* 0x000fe400078e0a03 */
[----:B------:R-:W-:-:S04]  /*14290*/  IMAD.HI.U32 R10, R11, R12, RZ ;  /* 0x0000000c0b0a7227 */ /* 0x000fc800078e00ff */
[----:B------:R-:W-:-:S05]  /*142a0*/  IMAD R12, R10, R3, R12 ;  /* 0x000000030a0c7224 */ /* 0x000fca00078e020c */
[----:B------:R-:W-:Y:S01]  /*142b0*/  ISETP.GT.U32.AND P1, PT, R7, R12, PT ;  /* 0x0000000c0700720c */ /* 0x000fe20003f24070 */
[----:B0-----:R-:W-:-:S06]  /*142c0*/  VIADD R3, R2, 0xffffffe ;  /* 0x0ffffffe02037836 */ /* 0x001fcc0000000000 */
[----:B------:R-:W0:Y:S06]  /*142d0*/  F2I.FTZ.U32.TRUNC.NTZ R3, R3 ;  /* 0x0000000300037305 */ /* 0x000e2c000021f000 */
[----:B------:R-:W-:Y:S02]  /*142e0*/  @!P1 IMAD.IADD R12, R12, 0x1, -R7 ;  /* 0x000000010c0c9824 */ /* 0x000fe400078e0a07 */
[----:B------:R-:W-:Y:S01]  /*142f0*/  @!P1 VIADD R10, R10, 0x1 ;  /* 0x000000010a0a9836 */ /* 0x000fe20000000000 */
[----:B------:R-:W-:Y:S02]  /*14300*/  ISETP.NE.AND P1, PT, R4, RZ, PT ;  /* 0x000000ff0400720c */ /* 0x000fe40003f25270 */
[----:B------:R-:W-:Y:S01]  /*14310*/  ISETP.GE.U32.AND P0, PT, R12, R7, PT ;  /* 0x000000070c00720c */ /* 0x000fe20003f06070 */
[----:B0-----:R-:W-:-:S04]  /*14320*/  IMAD.MOV R2, RZ, RZ, -R3 ;  /* 0x000000ffff027224 */ /* 0x001fc800078e0a03 */
[----:B------:R-:W-:Y:S02]  /*14330*/  IMAD R7, R2, R9, RZ ;  /* 0x0000000902077224 */ /* 0x000fe400078e02ff */
[----:B------:R-:W-:-:S06]  /*14340*/  IMAD.MOV.U32 R2, RZ, RZ, RZ ;  /* 0x000000ffff027224 */ /* 0x000fcc00078e00ff */
[----:B------:R-:W-:Y:S02]  /*14350*/  @P0 VIADD R10, R10, 0x1 ;  /* 0x000000010a0a0836 */ /* 0x000fe40000000000 */
[----:B------:R-:W-:Y:S01]  /*14360*/  IMAD.HI.U32 R7, R3, R7, R2 ;  /* 0x0000000703077227 */ /* 0x000fe200078e0002 */
[----:B------:R-:W-:Y:S02]  /*14370*/  LOP3.LUT R2, R5, R4, RZ, 0x3c, !PT ;  /* 0x0000000405027212 */ /* 0x000fe400078e3cff */
[----:B------:R-:W-:Y:S02]  /*14380*/  IABS R3, R8 ;  /* 0x0000000800037213 */ /* 0x000fe40000000000 */
[----:B------:R-:W-:-:S03]  /*14390*/  ISETP.GE.AND P2, PT, R2, RZ, PT ;  /* 0x000000ff0200720c */ /* 0x000fc60003f46270 */
[----:B------:R-:W-:-:S10]  /*143a0*/  IMAD.MOV R3, RZ, RZ, -R3 ;  /* 0x000000ffff037224 */ /* 0x000fd400078e0a03 */
[----:B------:R-:W-:Y:S01]  /*143b0*/  @!P2 IMAD.MOV R10, RZ, RZ, -R10 ;  /* 0x000000ffff0aa224 */ /* 0x000fe200078e0a0a */
[----:B------:R-:W-:-:S04]  /*143c0*/  @!P1 LOP3.LUT R10, RZ, R4, RZ, 0x33, !PT ;  /* 0x00000004ff0a9212 */ /* 0x000fc800078e33ff */
        /* <DEDUP_REMOVED lines=8> */
[----:B------:R-:W-:-:S04]  /*14450*/  LOP3.LUT R2, R10, R8, RZ, 0x3c, !PT ;  /* 0x000000080a027212 */ /* 0x000fc800078e3cff */
[----:B------:R-:W-:Y:S01]  /*14460*/  ISETP.GE.AND P2, PT, R2, RZ, PT ;  /* 0x000000ff0200720c */ /* 0x000fe20003f46270 */
[----:B------:R-:W-:-:S04]  /*14470*/  IMAD.MOV R2, RZ, RZ, -R10 ;  /* 0x000000ffff027224 */ /* 0x000fc800078e0a0a */
[----:B------:R-:W-:Y:S02]  /*14480*/  IMAD R2, R4, R2, R5 ;  /* 0x0000000204027224 */ /* 0x000fe400078e0205 */
        /* <DEDUP_REMOVED lines=8> */
[----:B------:R-:W-:Y:S05]  /*14510*/  BRA `(.L_x_1256) ;  /* 0x0000000000f87947 */ /* 0x000fea0003800000 */
.L_x_1255:
[----:B-1----:R-:W1:Y:S01]  /*14520*/  LDC.64 R2, c[0x0][0xc90] ;  /* 0x00032400ff027b82 */ /* 0x002e620000000a00 */
[----:B------:R-:W-:Y:S01]  /*14530*/  ULDC.64 UR6, c[0x0][0x208] ;  /* 0x0000820000067ab9 */ /* 0x000fe20000000a00 */
[----:B-1----:R-:W-:-:S05]  /*14540*/  IMAD.WIDE R2, R14, 0x4, R2 ;  /* 0x000000040e027825 */ /* 0x002fca00078e0202 */
[----:B0-----:R0:W2:Y:S02]  /*14550*/  LDG.E R7, desc[UR6][R2.64] ;  /* 0x0000000602077981 */ /* 0x0010a4000c1e1900 */
[----:B0-----:R-:W-:Y:S02]  /*14560*/  IMAD.MOV.U32 R2, RZ, RZ, RZ ;  /* 0x000000ffff027224 */ /* 0x001fe400078e00ff */
[----:B--2---:R-:W-:-:S05]  /*14570*/  IMAD R8, R4, R7, RZ ;  /* 0x0000000704087224 */ /* 0x004fca00078e02ff */
[----:B------:R-:W-:-:S04]  /*14580*/  IABS R9, R8 ;  /* 0x0000000800097213 */ /* 0x000fc80000000000 */
[----:B------:R-:W0:Y:S08]  /*14590*/  I2F.RP R10, R9 ;  /* 0x00000009000a7306 */ /* 0x000e300000209400 */
[----:B0-----:R-:W0:Y:S02]  /*145a0*/  MUFU.RCP R10, R10 ;  /* 0x0000000a000a7308 */ /* 0x001e240000001000 */
[----:B0-----:R-:W-:-:S06]  /*145b0*/  VIADD R11, R10, 0xffffffe ;  /* 0x0ffffffe0a0b7836 */ /* 0x001fcc0000000000 */
[----:B------:R-:W0:Y:S02]  /*145c0*/  F2I.FTZ.U32.TRUNC.NTZ R3, R11 ;  /* 0x0000000b00037305 */ /* 0x000e24000021f000 */
[----:B0-----:R-:W-:-:S04]  /*145d0*/  IMAD.MOV R12, RZ, RZ, -R3 ;  /* 0x000000ffff0c7224 */ /* 0x001fc800078e0a03 */
[----:B------:R-:W-:-:S04]  /*145e0*/  IMAD R13, R12, R9, RZ ;  /* 0x000000090c0d7224 */ /* 0x000fc800078e02ff */
[----:B------:R-:W-:Y:S01]  /*145f0*/  IMAD.HI.U32 R2, R3, R13, R2 ;  /* 0x0000000d03027227 */ /* 0x000fe200078e0002 */
[----:B------:R-:W-:Y:S02]  /*14600*/  IABS R13, R5 ;  /* 0x00000005000d7213 */ /* 0x000fe40000000000 */
[----:B------:R-:W-:-:S03]  /*14610*/  IABS R3, R8 ;  /* 0x0000000800037213 */ /* 0x000fc60000000000 */
[----:B------:R-:W-:-:S04]  /*14620*/  IMAD.HI.U32 R2, R2, R13, RZ ;  /* 0x0000000d02027227 */ /* 0x000fc800078e00ff */
[----:B------:R-:W-:-:S04]  /*14630*/  IMAD.MOV R3, RZ, RZ, -R3 ;  /* 0x000000ffff037224 */ /* 0x000fc800078e0a03 */
[----:B------:R-:W-:Y:S01]  /*14640*/  IMAD R10, R2, R3, R13 ;  /* 0x00000003020a7224 */ /* 0x000fe200078e020d */
[----:B------:R-:W-:-:S04]  /*14650*/  LOP3.LUT R3, R5, R8, RZ, 0x3c, !PT ;  /* 0x0000000805037212 */ /* 0x000fc800078e3cff */
[----:B------:R-:W-:Y:S02]  /*14660*/  ISETP.GT.U32.AND P1, PT, R9, R10, PT ;  /* 0x0000000a0900720c */ /* 0x000fe40003f24070 */
[----:B------:R-:W-:-:S11]  /*14670*/  ISETP.GE.AND P2, PT, R3, RZ, PT ;  /* 0x000000ff0300720c */ /* 0x000fd60003f46270 */
[----:B------:R-:W-:Y:S02]  /*14680*/  @!P1 IMAD.IADD R10, R10, 0x1, -R9 ;  /* 0x000000010a0a9824 */ /* 0x000fe400078e0a09 */
[----:B------:R-:W-:Y:S01]  /*14690*/  @!P1 VIADD R2, R2, 0x1 ;  /* 0x0000000102029836 */ /* 0x000fe20000000000 */
[----:B------:R-:W-:Y:S02]  /*146a0*/  ISETP.NE.AND P1, PT, R8, RZ, PT ;  /* 0x000000ff0800720c */ /* 0x000fe40003f25270 */
[----:B------:R-:W-:-:S13]  /*146b0*/  ISETP.GE.U32.AND P0, PT, R10, R9, PT ;  /* 0x000000090a00720c */ /* 0x000fda0003f06070 */
[----:B------:R-:W-:-:S04]  /*146c0*/  @P0 VIADD R2, R2, 0x1 ;  /* 0x0000000102020836 */ /* 0x000fc80000000000 */
[----:B------:R-:W-:Y:S01]  /*146d0*/  @!P2 IMAD.MOV R2, RZ, RZ, -R2 ;  /* 0x000000ffff02a224 */ /* 0x000fe200078e0a02 */
[----:B------:R-:W-:-:S05]  /*146e0*/  @!P1 LOP3.LUT R2, RZ, R8, RZ, 0x33, !PT ;  /* 0x00000008ff029212 */ /* 0x000fca00078e33ff */
[----:B------:R-:W-:Y:S02]  /*146f0*/  IMAD R9, R7, R2, RZ ;  /* 0x0000000207097224 */ /* 0x000fe400078e02ff */
[----:B------:R-:W-:Y:S02]  /*14700*/  IMAD.MOV R2, RZ, RZ, -R2 ;  /* 0x000000ffff027224 */ /* 0x000fe400078e0a02 */
[----:B------:R-:W-:Y:S02]  /*14710*/  IMAD.MOV R10, RZ, RZ, -R9 ;  /* 0x000000ffff0a7224 */ /* 0x000fe400078e0a09 */
[----:B------:R-:W-:Y:S02]  /*14720*/  IMAD R8, R8, R2, R5 ;  /* 0x0000000208087224 */ /* 0x000fe400078e0205 */
[----:B------:R-:W-:Y:S01]  /*14730*/  IMAD.MOV.U32 R2, RZ, RZ, RZ ;  /* 0x000000ffff027224 */ /* 0x000fe200078e00ff */
[----:B------:R-:W-:Y:S02]  /*14740*/  VIADDMNMX R7, R10, UR5, R7, PT ;  /* 0x000000050a077c46 */ /* 0x000fe4000b800107 */
[----:B------:R-:W-:-:S02]  /*14750*/  IADD3 R9, R9, 0x1000000, R8 ;  /* 0x0100000009097810 */ /* 0x000fc40007ffe008 */
[----:B------:R-:W-:-:S04]  /*14760*/  IABS R10, R7 ;  /* 0x00000007000a7213 */ /* 0x000fc80000000000 */
[----:B------:R-:W0:Y:S08]  /*14770*/  I2F.RP R11, R10 ;  /* 0x0000000a000b7306 */ /* 0x000e300000209400 */
[----:B0-----:R-:W0:Y:S02]  /*14780*/  MUFU.RCP R11, R11 ;  /* 0x0000000b000b7308 */ /* 0x001e240000001000 */
[----:B0-----:R-:W-:Y:S01]  /*14790*/  VIADD R3, R11, 0xffffffe ;  /* 0x0ffffffe0b037836 */ /* 0x001fe20000000000 */
[----:B------:R-:W-:-:S05]  /*147a0*/  IABS R11, R7 ;  /* 0x00000007000b7213 */ /* 0x000fca0000000000 */
[----:B------:R-:W0:Y:S02]  /*147b0*/  F2I.FTZ.U32.TRUNC.NTZ R3, R3 ;  /* 0x0000000300037305 */ /* 0x000e24000021f000 */
[----:B0-----:R-:W-:-:S04]  /*147c0*/  IMAD.MOV R5, RZ, RZ, -R3 ;  /* 0x000000ffff057224 */ /* 0x001fc800078e0a03 */
[----:B------:R-:W-:-:S04]  /*147d0*/  IMAD R5, R5, R10, RZ ;  /* 0x0000000a05057224 */ /* 0x000fc800078e02ff */
[----:B------:R-:W-:Y:S01]  /*147e0*/  IMAD.HI.U32 R2, R3, R5, R2 ;  /* 0x0000000503027227 */ /* 0x000fe200078e0002 */
[----:B------:R-:W-:-:S03]  /*147f0*/  IABS R5, R8 ;  /* 0x0000000800057213 */ /* 0x000fc60000000000 */
[----:B------:R-:W-:Y:S02]  /*14800*/  IMAD.MOV R3, RZ, RZ, -R11 ;  /* 0x000000ffff037224 */ /* 0x000fe400078e0a0b */
        /* <DEDUP_REMOVED lines=10> */
[----:B------:R-:W-:Y:S01]  /*148b0*/  @!P2 IMAD.MOV R2, RZ, RZ, -R2 ;  /* 0x000000ffff02a224 */ /* 0x000fe200078e0a02 */
[----:B------:R-:W-:Y:S01]  /*148c0*/  @!P1 LOP3.LUT R2, RZ, R7, RZ, 0x33, !PT ;  /* 0x00000007ff029212 */ /* 0x000fe200078e33ff */
[----:B------:R-:W-:-:S04]  /*148d0*/  IMAD.MOV R7, RZ, RZ, -R7 ;  /* 0x000000ffff077224 */ /* 0x000fc800078e0a07 */
[----:B------:R-:W-:-:S05]  /*148e0*/  IMAD R3, R2, R7, R9 ;  /* 0x0000000702037224 */ /* 0x000fca00078e0209 */
[----:B------:R1:W-:Y:S02]  /*148f0*/  STL [R1+0x8], R3 ;  /* 0x0000080301007387 */ /* 0x0003e40000100800 */
.L_x_1256:
[----:B01----:R-:W-:-:S05]  /*14900*/  LOP3.LUT R3, RZ, R2, RZ, 0x33, !PT ;  /* 0x00000002ff037212 */ /* 0x003fca00078e33ff */
[----:B------:R-:W-:-:S05]  /*14910*/  IMAD.IADD R2, R4, 0x1, R3 ;  /* 0x0000000104027824 */ /* 0x000fca00078e0203 */
[----:B------:R1:W-:Y:S01]  /*14920*/  STL [R1+0x4], R2 ;  /* 0x0000040201007387 */ /* 0x0003e20000100800 */
[----:B------:R-:W-:Y:S05]  /*14930*/  BRA `(.L_x_1257) ;  /* 0x0000000000107947 */ /* 0x000fea0003800000 */
.L_x_1252:
[----:B------:R-:W-:Y:S01]  /*14940*/  IMAD.U32 R2, RZ, RZ, UR6 ;  /* 0x00000006ff027e24 */ /* 0x000fe2000f8e00ff */
[----:B------:R0:W-:Y:S04]  /*14950*/  STL [R1+0x4], RZ ;  /* 0x000004ff01007387 */ /* 0x0001e80000100800 */
[----:B------:R0:W-:Y:S04]  /*14960*/  STL [R1+0x8], RZ ;  /* 0x000008ff01007387 */ /* 0x0001e80000100800 */
[----:B------:R0:W-:Y:S02]  /*14970*/  STL [R1], R2 ;  /* 0x0000000201007387 */ /* 0x0001e40000100800 */
.L_x_1257:
[----:B------:R-:W2:Y:S04]  /*14980*/  LDL R8, [R1] ;  /* 0x0000000001087983 */ /* 0x000ea80000100800 */
[----:B------:R-:W2:Y:S04]  /*14990*/  LDL R9, [R1+0x4] ;  /* 0x0000040001097983 */ /* 0x000ea80000100800 */
[----:B------:R-:W2:Y:S04]  /*149a0*/  LDL R10, [R1+0x8] ;  /* 0x00000800010a7983 */ /* 0x000ea80000100800 */
[----:B------:R-:W2:Y:S01]  /*149b0*/  LDL R11, [R1+0xc] ;  /* 0x00000c00010b7983 */ /* 0x000ea20000100800 */
[----:B------:R-:W-:-:S13]  /*149c0*/  ISETP.NE.AND P0, PT, R0, RZ, PT ;  /* 0x000000ff0000720c */ /* 0x000fda0003f05270 */
[----:B------:R-:W3:Y:S01]  /*149d0*/  @!P0 S2R R3, SR_CgaCtaId ;  /* 0x0000000000038919 */ /* 0x000ee20000008800 */
[----:B------:R-:W-:-:S04]  /*149e0*/  @!P0 MOV R0, 0x400 ;  /* 0x0000040000008802 */ /* 0x000fc80000000f00 */
[----:B---3--:R-:W-:-:S05]  /*149f0*/  @!P0 LEA R0, R3, R0, 0x18 ;  /* 0x0000000003008211 */ /* 0x008fca00078ec0ff */
[----:B--2---:R2:W-:Y:S01]  /*14a00*/  @!P0 STS.128 [R0+0x308d0], R8 ;  /* 0x0308d00800008388 */ /* 0x0045e20000000c00 */
[----:B------:R-:W-:Y:S06]  /*14a10*/  BAR.ARV 0x5, 0x180 ;  /* 0x0146000000007b1d */ /* 0x000fec0000002000 */
.L_x_1250:
[----:B--2---:R-:W2:Y:S01]  /*14a20*/  LDL R0, [R1+0xc] ;  /* 0x00000c0001007983 */ /* 0x004ea20000100800 */
[----:B------:R-:W-:-:S03]  /*14a30*/  ULDC UR4, c[0x0][0xc3c] ;  /* 0x00030f0000047ab9 */ /* 0x000fc60000000800 */
[----:B------:R4:W-:Y:S01]  /*14a40*/  STL [R1+0x10], RZ ;  /* 0x000010ff01007387 */ /* 0x0009e20000100800 */
[----:B--2---:R-:W-:Y:S01]  /*14a50*/  ISETP.GE.AND P0, PT, R0, UR4, PT ;  /* 0x0000000400007c0c */ /* 0x004fe2000bf06270 */
[----:B------:R-:W-:-:S05]  /*14a60*/  IMAD.MOV.U32 R0, RZ, RZ, 0x1 ;  /* 0x00000001ff007424 */ /* 0x000fca00078e00ff */
[----:B------:R4:W-:Y:S04]  /*14a70*/  STL [R1+0x14], R0 ;  /* 0x0000140001007387 */ /* 0x0009e80000100800 */
[----:B------:R4:W-:Y:S03]  /*14a80*/  STL [R1+0x50], RZ ;  /* 0x000050ff01007387 */ /* 0x0009e60000100800 */
[----:B------:R-:W-:Y:S05]  /*14a90*/  @P0 BRA `(.L_x_1258) ;  /* 0x0000006400640947 */ /* 0x000fea0003800000 */
[----:B------:R-:W2:Y:S01]  /*14aa0*/  S2UR UR5, SR_CgaCtaId ;  /* 0x00000000000579c3 */ /* 0x000ea20000008800 */
[C---:B----4-:R-:W-:Y:S01]  /*14ab0*/  IMAD.SHL.U32 R0, R6.reuse, 0x8, RZ ;  /* 0x0000000806007824 */ /* 0x050fe200078e00ff */
[----:B------:R-:W-:Y:S01]  /*14ac0*/  LOP3.LUT R4, R6, 0x7f, RZ, 0xc0, !PT ;  /* 0x0000007f06047812 */ /* 0x000fe200078ec0ff */
[----:B------:R-:W-:Y:S01]  /*14ad0*/  UMOV UR4, 0x400 ;  /* 0x0000040000047882 */ /* 0x000fe20000000000 */
[----:B------:R-:W-:Y:S01]  /*14ae0*/  BSSY B8, `(.L_x_1258) ;  /* 0x0000654000087945 */ /* 0x000fe20003800000 */
[----:B------:R-:W-:Y:S01]  /*14af0*/  ULDC UR38, c[0x0][0xc] ;  /* 0x0000030000267ab9 */ /* 0x000fe20000000800 */
[----:B------:R-:W-:Y:S01]  /*14b00*/  LOP3.LUT R3, R0, 0x1f8, RZ, 0xc0, !PT ;  /* 0x000001f800037812 */ /* 0x000fe200078ec0ff */
[----:B01----:R-:W-:Y:S01]  /*14b10*/  IMAD.SHL.U32 R2, R4, 0x8, RZ ;  /* 0x0000000804027824 */ /* 0x003fe200078e00ff */
[----:B------:R-:W-:Y:S01]  /*14b20*/  LOP3.LUT R0, R0, 0x38, RZ, 0xc0, !PT ;  /* 0x0000003800007812 */ /* 0x000fe200078ec0ff */
[----:B------:R-:W-:Y:S01]  /*14b30*/  ULDC.64 UR36, c[0x0][0x198] ;  /* 0x0000660000247ab9 */ /* 0x000fe20000000a00 */
[----:B------:R-:W-:Y:S01]  /*14b40*/  LOP3.LUT R3, R3, 0x38, R6, 0x78, !PT ;  /* 0x0000003803037812 */ /* 0x000fe200078e7806 */
[----:B------:R-:W-:-:S03]  /*14b50*/  IMAD.SHL.U32 R6, R6, 0x10, RZ ;  /* 0x0000001006067824 */ /* 0x000fc600078e00ff */
[----:B------:R-:W-:Y:S02]  /*14b60*/  LOP3.LUT R2, R3, 0x200, R2, 0xf8, !PT ;  /* 0x0000020003027812 */ /* 0x000fe400078ef802 */
[----:B------:R-:W-:-:S04]  /*14b70*/  SHF.R.U32.HI R3, RZ, 0x3, R4 ;  /* 0x00000003ff037819 */ /* 0x000fc80000011604 */
[----:B------:R-:W-:Y:S01]  /*14b80*/  LOP3.LUT R4, R3, 0x70, R6, 0xf8, !PT ;  /* 0x0000007003047812 */ /* 0x000fe200078ef806 */
[----:B--2---:R-:W-:-:S06]  /*14b90*/  ULEA UR4, UR5, UR4, 0x18 ;  /* 0x0000000405047291 */ /* 0x004fcc000f8ec03f */
[----:B------:R-:W-:-:S04]  /*14ba0*/  IMAD.U32 R19, RZ, RZ, UR4 ;  /* 0x00000004ff137e24 */ /* 0x000fc8000f8e00ff */
[----:B------:R-:W-:Y:S02]  /*14bb0*/  IMAD R3, R2, 0x2, R19 ;  /* 0x0000000202037824 */ /* 0x000fe400078e0213 */
[----:B------:R-:W-:-:S03]  /*14bc0*/  IMAD.MOV.U32 R2, RZ, RZ, 0x1 ;  /* 0x00000001ff027424 */ /* 0x000fc600078e00ff */
[----:B------:R-:W-:Y:S04]  /*14bd0*/  STL [R1+0x20], R3 ;  /* 0x0000200301007387 */ /* 0x000fe80000100800 */
[----:B------:R-:W-:Y:S04]  /*14be0*/  STL [R1+0x50], RZ ;  /* 0x000050ff01007387 */ /* 0x000fe80000100800 */
[----:B------:R0:W-:Y:S04]  /*14bf0*/  STL [R1+0x14], R2 ;  /* 0x0000140201007387 */ /* 0x0001e80000100800 */
[----:B------:R1:W-:Y:S01]  /*14c00*/  STL [R1+0x10], RZ ;  /* 0x000010ff01007387 */ /* 0x0003e20000100800 */
[----:B0-----:R-:W-:-:S02]  /*14c10*/  LOP3.LUT R2, R0, 0x40, RZ, 0xfc, !PT ;  /* 0x0000004000027812 */ /* 0x001fc400078efcff */
[----:B-1----:R-:W-:-:S07]  /*14c20*/  LOP3.LUT R0, R0, 0x80, RZ, 0xfc, !PT ;  /* 0x0000008000007812 */ /* 0x002fce00078efcff */
.L_x_1374:
[----:B--23--:R-:W2:Y:S01]  /*14c30*/  LDL R9, [R1+0xc] ;  /* 0x00000c0001097983 */ /* 0x00cea20000100800 */
[----:B------:R-:W-:Y:S05]  /*14c40*/  YIELD ;  /* 0x0000000000007946 */ /* 0x000fea0003800000 */
[----:B------:R-:W-:Y:S01]  /*14c50*/  ULDC.64 UR4, c[0x0][0xa28] ;  /* 0x00028a0000047ab9 */ /* 0x000fe20000000a00 */
[----:B------:R-:W-:Y:S01]  /*14c60*/  IMAD.MOV.U32 R0, RZ, RZ, RZ ;  /* 0x000000ffff007224 */ /* 0x000fe200078e00ff */
[----:B------:R-:W-:Y:S01]  /*14c70*/  ISETP.NE.U32.AND P0, PT, RZ, UR4, PT ;  /* 0x00000004ff007c0c */ /* 0x000fe2000bf05070 */
[----:B01----:R-:W0:Y:S01]  /*14c80*/  LDC.64 R4, c[0x0][0xa00] ;  /* 0x00028000ff047b82 */ /* 0x003e220000000a00 */
[----:B------:R-:W-:Y:S01]  /*14c90*/  ULDC.64 UR8, c[0x0][0x208] ;  /* 0x0000820000087ab9 */ /* 0x000fe20000000a00 */
[----:B------:R-:W-:Y:S01]  /*14ca0*/  IMAD.MOV.U32 R10, RZ, RZ, RZ ;  /* 0x000000ffff0a7224 */ /* 0x000fe200078e00ff */
[----:B------:R-:W-:Y:S01]  /*14cb0*/  ISETP.NE.AND.EX P0, PT, RZ, UR5, PT, P0 ;  /* 0x00000005ff007c0c */ /* 0x000fe2000bf05300 */
[----:B------:R-:W-:Y:S01]  /*14cc0*/  ULDC.64 UR4, c[0x0][0xa18] ;  /* 0x0002860000047ab9 */ /* 0x000fe20000000a00 */
[----:B------:R-:W-:-:S11]  /*14cd0*/  ULDC.64 UR6, c[0x0][0xa08] ;  /* 0x0002820000067ab9 */ /* 0x000fd60000000a00 */
[----:B------:R-:W2:Y:S02]  /*14ce0*/  @P0 LDC.64 R2, c[0x0][0xa28] ;  /* 0x00028a00ff020b82 */ /* 0x000ea40000000a00 */
[----:B--2---:R-:W-:-:S05]  /*14cf0*/  @P0 IMAD.WIDE R2, R9, 0x4, R2 ;  /* 0x0000000409020825 */ /* 0x004fca00078e0202 */
[----:B------:R1:W5:Y:S01]  /*14d00*/  @P0 LDG.E R0, desc[UR8][R2.64] ;  /* 0x0000000802000981 */ /* 0x000362000c1e1900 */
[----:B------:R-:W-:Y:S01]  /*14d10*/  ISETP.NE.U32.AND P0, PT, RZ, UR4, PT ;  /* 0x00000004ff007c0c */ /* 0x000fe2000bf05070 */
[----:B0-----:R-:W-:Y:S01]  /*14d20*/  IMAD.WIDE R4, R9, 0x4, R4 ;  /* 0x0000000409047825 */ /* 0x001fe200078e0204 */
[----:B------:R-:W-:Y:S02]  /*14d30*/  ISETP.NE.U32.AND P1, PT, RZ, UR6, PT ;  /* 0x00000006ff007c0c */ /* 0x000fe4000bf25070 */
[----:B------:R-:W-:Y:S01]  /*14d40*/  ISETP.NE.AND.EX P2, PT, RZ, UR5, PT, P0 ;  /* 0x00000005ff007c0c */ /* 0x000fe2000bf45300 */
[----:B------:R-:W-:Y:S01]  /*14d50*/  ULDC.64 UR4, c[0x0][0xa00] ;  /* 0x0002800000047ab9 */ /* 0x000fe20000000a00 */
[----:B------:R-:W-:Y:S01]  /*14d60*/  ISETP.NE.AND.EX P1, PT, RZ, UR7, PT, P1 ;  /* 0x00000007ff007c0c */ /* 0x000fe2000bf25310 */
[----:B------:R-:W-:Y:S01]  /*14d70*/  IMAD.MOV.U32 R8, RZ, RZ, RZ ;  /* 0x000000ffff087224 */ /* 0x000fe200078e00ff */
[----:B------:R-:W-:Y:S01]  /*14d80*/  ISETP.NE.U32.AND P0, PT, RZ, UR4, PT ;  /* 0x00000004ff007c0c */ /* 0x000fe2000bf05070 */
[----:B-1----:R-:W0:Y:S03]  /*14d90*/  LDC.64 R2, c[0x0][0xa08] ;  /* 0x00028200ff027b82 */ /* 0x002e260000000a00 */
[----:B------:R-:W-:-:S05]  /*14da0*/  ISETP.NE.AND.EX P0, PT, RZ, UR5, PT, P0 ;  /* 0x00000005ff007c0c */ /* 0x000fca000bf05300 */
[----:B------:R-:W1:Y:S08]  /*14db0*/  @P2 LDC.64 R6, c[0x0][0xa18] ;  /* 0x00028600ff062b82 */ /* 0x000e700000000a00 */
[----:B------:R-:W2:Y:S01]  /*14dc0*/  @P0 LDG.E R10, desc[UR8][R4.64] ;  /* 0x00000008040a0981 */ /* 0x000ea2000c1e1900 */
[----:B------:R-:W-:Y:S01]  /*14dd0*/  ULDC UR4, c[0x0][0x288] ;  /* 0x0000a20000047ab9 */ /* 0x000fe20000000800 */
[----:B0-----:R-:W-:-:S05]  /*14de0*/  IMAD.WIDE R2, R9, 0x4, R2 ;  /* 0x0000000409027825 */ /* 0x001fca00078e0202 */
[----:B------:R-:W5:Y:S01]  /*14df0*/  @P1 LDG.E R8, desc[UR8][R2.64] ;  /* 0x0000000802081981 */ /* 0x000f62000c1e1900 */
[----:B-1----:R-:W-:-:S03]  /*14e00*/  @P2 IMAD.WIDE R6, R9, 0x4, R6 ;  /* 0x0000000409062825 */ /* 0x002fc600078e0206 */
[----:B--2---:R0:W-:Y:S02]  /*14e10*/  STL [R1+0x30], R10 ;  /* 0x0000300a01007387 */ /* 0x0041e40000100800 */
[----:B0-----:R-:W-:Y:S01]  /*14e20*/  IMAD.U32 R10, RZ, RZ, UR4 ;  /* 0x00000004ff0a7e24 */ /* 0x001fe2000f8e00ff */
[----:B------:R-:W-:-:S05]  /*14e30*/  ULDC.64 UR4, c[0x0][0x418] ;  /* 0x0001060000047ab9 */ /* 0x000fca0000000a00 */
        /* <DEDUP_REMOVED lines=12> */
[----:B------:R-:W0:Y:S04]  /*14f00*/  LDG.E R7, desc[UR4][R4.64] ;  /* 0x0000000404077981 */ /* 0x000e28000c1e1900 */
[----:B------:R-:W0:Y:S02]  /*14f10*/  LDG.E R4, desc[UR4][R4.64+0x4] ;  /* 0x0000040404047981 */ /* 0x000e24000c1e1900 */
[----:B0-----:R-:W-:-:S05]  /*14f20*/  IMAD.IADD R10, R4, 0x1, -R7 ;  /* 0x00000001040a7824 */ /* 0x001fca00078e0a07 */
[----:B------:R1:W-:Y:S02]  /*14f30*/  STL [R1+0x2c], R10 ;  /* 0x00002c0a01007387 */ /* 0x0003e40000100800 */
.L_x_1259:
[----:B------:R-:W2:Y:S01]  /*14f40*/  LDL.LU R5, [R1+0x8] ;  /* 0x0000080001057983 */ /* 0x000ea20000300800 */
[----:B------:R-:W-:Y:S02]  /*14f50*/  ULDC.64 UR4, c[0x0][0xa20] ;  /* 0x0002880000047ab9 */ /* 0x000fe40000000a00 */
[----:B------:R-:W-:-:S04]  /*14f60*/  ISETP.NE.U32.AND P0, PT, RZ, UR4, PT ;  /* 0x00000004ff007c0c */ /* 0x000fc8000bf05070 */
[----:B------:R-:W-:Y:S02]  /*14f70*/  ISETP.NE.AND.EX P0, PT, RZ, UR5, PT, P0 ;  /* 0x00000005ff007c0c */ /* 0x000fe4000bf05300 */
[C---:B--2---:R-:W-:Y:S02]  /*14f80*/  LOP3.LUT R7, R5.reuse, 0xff000000, RZ, 0xc0, !PT ;  /* 0xff00000005077812 */ /* 0x044fe400078ec0ff */
[C---:B------:R-:W-:Y:S02]  /*14f90*/  LOP3.LUT R4, R5.reuse, 0xff0000, RZ, 0xc0, !PT ;  /* 0x00ff000005047812 */ /* 0x040fe400078ec0ff */
[----:B------:R-:W-:Y:S02]  /*14fa0*/  SHF.R.U32.HI R7, RZ, 0x8, R7 ;  /* 0x00000008ff077819 */ /* 0x000fe40000011607 */
[----:B------:R-:W-:Y:S02]  /*14fb0*/  LOP3.LUT R16, R5, 0xffff, RZ, 0xc0, !PT ;  /* 0x0000ffff05107812 */ /* 0x000fe400078ec0ff */
[----:B------:R-:W-:Y:S01]  /*14fc0*/  LEA.HI R7, R4, R7, RZ, 0x10 ;  /* 0x0000000704077211 */ /* 0x000fe200078f80ff */
[----:B-----5:R-:W-:-:S05]  /*14fd0*/  IMAD.IADD R4, R8, 0x1, R0 ;  /* 0x0000000108047824 */ /* 0x020fca00078e0200 */
[----:B------:R2:W-:Y:S01]  /*14fe0*/  STL [R1+0x18], R4 ;  /* 0x0000180401007387 */ /* 0x0005e20000100800 */
[----:B------:R-:W-:Y:S05]  /*14ff0*/  @!P0 BRA `(.L_x_1260) ;  /* 0x0000000000148947 */ /* 0x000fea0003800000 */
[----:B------:R-:W3:Y:S01]  /*15000*/  LDC.64 R2, c[0x0][0xa20] ;  /* 0x00028800ff027b82 */ /* 0x000ee20000000a00 */
[----:B------:R-:W-:Y:S01]  /*15010*/  ULDC.64 UR4, c[0x0][0x208] ;  /* 0x0000820000047ab9 */ /* 0x000fe20000000a00 */
[----:B---3--:R-:W-:-:S05]  /*15020*/  IMAD.WIDE R2, R9, 0x4, R2 ;  /* 0x0000000409027825 */ /* 0x008fca00078e0202 */
[----:B------:R3:W5:Y:S01]  /*15030*/  LDG.E R6, desc[UR4][R2.64] ;  /* 0x0000000402067981 */ /* 0x000762000c1e1900 */
[----:B------:R-:W-:Y:S05]  /*15040*/  BRA `(.L_x_1261) ;  /* 0x0000000000147947 */ /* 0x000fea0003800000 */
.L_x_1260:
[----:B------:R-:W-:Y:S05]  /*15050*/  @!P1 BRA `(.L_x_1261) ;  /* 0x0000000000109947 */ /* 0x000fea0003800000 */
[----:B------:R-:W-:Y:S02]  /*15060*/  ULDC.64 UR4, c[0x0][0x208] ;  /* 0x0000820000047ab9 */ /* 0x000fe40000000a00 */
[----:B------:R-:W3:Y:S04]  /*15070*/  LDG.E R6, desc[UR4][R2.64] ;  /* 0x0000000402067981 */ /* 0x000ee8000c1e1900 */
[----:B------:R-:W3:Y:S02]  /*15080*/  LDG.E R2, desc[UR4][R2.64+0x4] ;  /* 0x0000040402027981 */ /* 0x000ee4000c1e1900 */
[----:B---3--:R-:W-:-:S07]  /*15090*/  IMAD.IADD R6, R2, 0x1, -R6 ;  /* 0x0000000102067824 */ /* 0x008fce00078e0a06 */
.L_x_1261:
[----:B--2---:R-:W2:Y:S01]  /*150a0*/  LDL.LU R4, [R1+0x4] ;  /* 0x0000040001047983 */ /* 0x004ea20000300800 */
[----:B---3--:R-:W3:Y:S01]  /*150b0*/  LDC R2, c[0x0][0x448] ;  /* 0x00011200ff027b82 */ /* 0x008ee20000000800 */
[----:B-----5:R-:W-:Y:S01]  /*150c0*/  IMAD.IADD R0, R6, 0x1, -R0 ;  /* 0x0000000106007824 */ /* 0x020fe200078e0a00 */
[----:B---3--:R-:W-:-:S13]  /*150d0*/  ISETP.NE.AND P1, PT, R2, 0x1, PT ;  /* 0x000000010200780c */ /* 0x008fda0003f25270 */
[----:B------:R-:W3:Y:S08]  /*150e0*/  @P1 LDC R3, c[0x0][0x44c] ;  /* 0x00011300ff031b82 */ /* 0x000ef00000000800 */
[----:B------:R-:W4:Y:S01]  /*150f0*/  @P1 LDC R2, c[0x0][0x450] ;  /* 0x00011400ff021b82 */ /* 0x000f220000000800 */
[----:B--2---:R-:W-:-:S04]  /*15100*/  IMAD.SHL.U32 R11, R4, 0x80, RZ ;  /* 0x00000080040b7824 */ /* 0x004fc800078e00ff */
[----:B------:R-:W-:Y:S01]  /*15110*/  VIADD R4, R11, 0x7f ;  /* 0x0000007f0b047836 */ /* 0x000fe20000000000 */
[----:B------:R2:W-:Y:S03]  /*15120*/  STL [R1+0x28], R11 ;  /* 0x0000280b01007387 */ /* 0x0005e60000100800 */
[----:B---3--:R-:W-:-:S04]  /*15130*/  @P1 IMAD.HI.U32 R3, R4, R3, RZ ;  /* 0x0000000304031227 */ /* 0x008fc800078e00ff */
[----:B------:R-:W-:Y:S01]  /*15140*/  IMAD.MOV.U32 R6, RZ, RZ, R4 ;  /* 0x000000ffff067224 */ /* 0x000fe200078e0004 */
[----:B----4-:R-:W-:Y:S01]  /*15150*/  @P1 SHF.R.U32.HI R6, RZ, R2, R3 ;  /* 0x00000002ff061219 */ /* 0x010fe20000011603 */
[----:B------:R-:W-:-:S04]  /*15160*/  VIADD R2, R0, 0x5f ;  /* 0x0000005f00027836 */ /* 0x000fc80000000000 */
[----:B------:R-:W-:-:S05]  /*15170*/  IMAD.HI R2, R2, 0x2aaaaaab, RZ ;  /* 0x2aaaaaab02027827 */ /* 0x000fca00078e02ff */
[----:B------:R-:W-:-:S04]  /*15180*/  SHF.R.U32.HI R3, RZ, 0x1f, R2 ;  /* 0x0000001fff037819 */ /* 0x000fc80000011602 */
[----:B------:R-:W-:Y:S02]  /*15190*/  LEA.HI.SX32 R9, R2, R3, 0x1c ;  /* 0x0000000302097211 */ /* 0x000fe400078fe2ff */
[----:B------:R-:W-:-:S03]  /*151a0*/  IADD3 R2, R0, 0x1, -R10 ;  /* 0x0000000100027810 */ /* 0x000fc60007ffe80a */
[----:B------:R2:W-:Y:S02]  /*151b0*/  STL [R1+0x58], R9 ;  /* 0x0000580901007387 */ /* 0x0005e40000100800 */
[----:B------:R-:W-:Y:S02]  /*151c0*/  IMAD.IADD R6, R2, 0x1, R6 ;  /* 0x0000000102067824 */ /* 0x000fe400078e0206 */
[----:B------:R-:W3:Y:S02]  /*151d0*/  LDC.64 R2, c[0x0][0x9e0] ;  /* 0x00027800ff027b82 */ /* 0x000ee40000000a00 */
[----:B---3--:R-:W-:Y:S01]  /*151e0*/  ISETP.GE.AND P2, PT, R3, 0x1, PT ;  /* 0x000000010300780c */ /* 0x008fe20003f46270 */
[----:B------:R-:W-:-:S12]  /*151f0*/  IMAD.IADD R2, R6, 0x1, R2 ;  /* 0x0000000106027824 */ /* 0x000fd800078e0202 */
[----:B--2---:R-:W-:Y:S05]  /*15200*/  @!P2 BRA `(.L_x_1262) ;  /* 0x000000000048a947 */ /* 0x004fea0003800000 */
[C---:B------:R-:W-:Y:S01]  /*15210*/  ISETP.GT.AND P0, PT, R6.reuse, RZ, PT ;  /* 0x000000ff0600720c */ /* 0x040fe20003f04270 */
[----:B------:R-:W-:Y:S01]  /*15220*/  BSSY B0, `(.L_x_1263) ;  /* 0x000000e000007945 */ /* 0x000fe20003800000 */
[----:B------:R-:W-:-:S11]  /*15230*/  VIADD R8, R6, 0xffffffff ;  /* 0xffffffff06087836 */ /* 0x000fd60000000000 */
[----:B------:R-:W-:Y:S05]  /*15240*/  @P0 BRA `(.L_x_1264) ;  /* 0x00000000001c0947 */ /* 0x000fea0003800000 */
[----:B------:R-:W-:Y:S01]  /*15250*/  ISETP.NE.AND P0, PT, R3, 0x1, PT ;  /* 0x000000010300780c */ /* 0x000fe20003f05270 */
[----:B------:R-:W-:-:S12]  /*15260*/  IMAD.MOV R6, RZ, RZ, -R6 ;  /* 0x000000ffff067224 */ /* 0x000fd800078e0a06 */
[----:B------:R-:W2:Y:S02]  /*15270*/  @P0 LDC.64 R4, c[0x0][0x9e8] ;  /* 0x00027a00ff040b82 */ /* 0x000ea40000000a00 */
[----:B--2---:R-:W-:-:S05]  /*15280*/  @P0 IMAD.HI.U32 R4, R6, R4, RZ ;  /* 0x0000000406040227 */ /* 0x004fca00078e00ff */
[----:B------:R-:W-:-:S04]  /*15290*/  @P0 SHF.R.U32.HI R6, RZ, R5, R4 ;  /* 0x00000005ff060219 */ /* 0x000fc80000011604 */
[----:B------:R-:W-:Y:S01]  /*152a0*/  LOP3.LUT R8, RZ, R6, RZ, 0x33, !PT ;  /* 0x00000006ff087212 */ /* 0x000fe200078e33ff */
[----:B------:R-:W-:Y:S06]  /*152b0*/  BRA `(.L_x_1265) ;  /* 0x0000000000107947 */ /* 0x000fec0003800000 */
.L_x_1264:
[----:B------:R-:W-:-:S13]  /*152c0*/  ISETP.NE.AND P0, PT, R3, 0x1, PT ;  /* 0x000000010300780c */ /* 0x000fda0003f05270 */
[----:B------:R-:W2:Y:S02]  /*152d0*/  @P0 LDC.64 R4, c[0x0][0x9e8] ;  /* 0x00027a00ff040b82 */ /* 0x000ea40000000a00 */
[----:B--2---:R-:W-:-:S05]  /*152e0*/  @P0 IMAD.HI.U32 R4, R8, R4, RZ ;  /* 0x0000000408040227 */ /* 0x004fca00078e00ff */
[----:B------:R-:W-:-:S07]  /*152f0*/  @P0 SHF.R.U32.HI R8, RZ, R5, R4 ;  /* 0x00000005ff080219 */ /* 0x000fce0000011604 */
.L_x_1265:
[----:B------:R-:W-:Y:S05]  /*15300*/  BSYNC B0 ;  /* 0x0000000000007941 */ /* 0x000fea0003800000 */
.L_x_1263:
[----:B------:R-:W-:-:S05]  /*15310*/  IMAD R8, R8, R3, R3 ;  /* 0x0000000308087224 */ /* 0x000fca00078e0203 */
[----:B------:R-:W-:-:S07]  /*15320*/  VIMNMX R2, R2, R8, PT ;  /* 0x0000000802027248 */ /* 0x000fce0003fe0100 */
.L_x_1262:
[----:B------:R-:W2:Y:S01]  /*15330*/  @P1 LDC R4, c[0x0][0x44c] ;  /* 0x00011300ff041b82 */ /* 0x000ea20000000800 */
[----:B------:R-:W-:Y:S01]  /*15340*/  VIADD R2, R2, 0x5f ;  /* 0x0000005f02027836 */ /* 0x000fe20000000000 */
[----:B------:R-:W-:Y:S01]  /*15350*/  ULDC UR4, c[0x0][0x9dc] ;  /* 0x0002770000047ab9 */ /* 0x000fe20000000800 */
[----:B------:R-:W-:Y:S02]  /*15360*/  IMAD.MOV.U32 R5, RZ, RZ, R11 ;  /* 0x000000ffff057224 */ /* 0x000fe400078e000b */
[----:B------:R-:W-:-:S03]  /*15370*/  IMAD.HI R2, R2, 0x2aaaaaab, RZ ;  /* 0x2aaaaaab02027827 */ /* 0x000fc600078e02ff */
[----:B------:R-:W3:Y:S01]  /*15380*/  @P1 LDC R6, c[0x0][0x450] ;  /* 0x00011400ff061b82 */ /* 0x000ee20000000800 */
[----:B--2---:R-:W-:-:S05]  /*15390*/  @P1 IMAD.HI.U32 R4, R11, R4, RZ ;  /* 0x000000040b041227 */ /* 0x004fca00078e00ff */
[----:B---3--:R-:W-:-:S04]  /*153a0*/  @P1 SHF.R.U32.HI R5, RZ, R6, R4 ;  /* 0x00000006ff051219 */ /* 0x008fc80000011604 */
[----:B------:R-:W-:Y:S02]  /*153b0*/  IADD3 R6, R5, R0, -R10 ;  /* 0x0000000005067210 */ /* 0x000fe40007ffe80a */
[----:B------:R-:W-:-:S04]  /*153c0*/  SHF.R.U32.HI R0, RZ, 0x1f, R2 ;  /* 0x0000001fff007819 */ /* 0x000fc80000011602 */
[----:B------:R-:W-:Y:S01]  /*153d0*/  LEA.HI.SX32 R4, R2, R0, 0x1c ;  /* 0x0000000002047211 */ /* 0x000fe200078fe2ff */
[----:B------:R-:W-:-:S03]  /*153e0*/  VIADD R2, R6, -UR4 ;  /* 0x8000000406027c36 */ /* 0x000fc60008000000 */
[----:B------:R-:W-:Y:S01]  /*153f0*/  VIMNMX R0, R9, R4, PT ;  /* 0x0000000409007248 */ /* 0x000fe20003fe0100 */
[----:B------:R2:W-:Y:S01]  /*15400*/  STL [R1+0x54], R4 ;  /* 0x0000540401007387 */ /* 0x0005e20000100800 */
[----:B------:R-:W-:Y:S05]  /*15410*/  @!P2 BRA `(.L_x_1266) ;  /* 0x000000000044a947 */ /* 0x000fea0003800000 */
[----:B------:R-:W-:Y:S01]  /*15420*/  ISETP.GT.AND P0, PT, R6, -0x1, PT ;  /* 0xffffffff0600780c */ /* 0x000fe20003f04270 */
[----:B------:R-:W-:-:S12]  /*15430*/  BSSY B0, `(.L_x_1267) ;  /* 0x000000d000007945 */ /* 0x000fd80003800000 */
[----:B------:R-:W-:Y:S05]  /*15440*/  @P0 BRA `(.L_x_1268) ;  /* 0x00000000001c0947 */ /* 0x000fea0003800000 */
[----:B------:R-:W-:Y:S02]  /*15450*/  ISETP.NE.AND P0, PT, R3, 0x1, PT ;  /* 0x000000010300780c */ /* 0x000fe40003f05270 */
[----:B------:R-:W-:-:S11]  /*15460*/  LOP3.LUT R6, RZ, R6, RZ, 0x33, !PT ;  /* 0x00000006ff067212 */ /* 0x000fd600078e33ff */
[----:B--2---:R-:W2:Y:S02]  /*15470*/  @P0 LDC.64 R4, c[0x0][0x9e8] ;  /* 0x00027a00ff040b82 */ /* 0x004ea40000000a00 */
[----:B--2---:R-:W-:-:S05]  /*15480*/  @P0 IMAD.HI.U32 R4, R6, R4, RZ ;  /* 0x0000000406040227 */ /* 0x004fca00078e00ff */
[----:B------:R-:W-:-:S04]  /*15490*/  @P0 SHF.R.U32.HI R6, RZ, R5, R4 ;  /* 0x00000005ff060219 */ /* 0x000fc80000011604 */
[----:B------:R-:W-:Y:S01]  /*154a0*/  LOP3.LUT R6, RZ, R6, RZ, 0x33, !PT ;  /* 0x00000006ff067212 */ /* 0x000fe200078e33ff */
[----:B------:R-:W-:Y:S06]  /*154b0*/  BRA `(.L_x_1269) ;  /* 0x0000000000107947 */ /* 0x000fec0003800000 */
.L_x_1268:
[----:B------:R-:W-:-:S13]  /*154c0*/  ISETP.NE.AND P0, PT, R3, 0x1, PT ;  /* 0x000000010300780c */ /* 0x000fda0003f05270 */
[----:B--2---:R-:W2:Y:S02]  /*154d0*/  @P0 LDC.64 R4, c[0x0][0x9e8] ;  /* 0x00027a00ff040b82 */ /* 0x004ea40000000a00 */
[----:B--2---:R-:W-:-:S05]  /*154e0*/  @P0 IMAD.HI.U32 R4, R6, R4, RZ ;  /* 0x0000000406040227 */ /* 0x004fca00078e00ff */
[----:B------:R-:W-:-:S07]  /*154f0*/  @P0 SHF.R.U32.HI R6, RZ, R5, R4 ;  /* 0x00000005ff060219 */ /* 0x000fce0000011604 */
.L_x_1269:
[----:B------:R-:W-:Y:S05]  /*15500*/  BSYNC B0 ;  /* 0x0000000000007941 */ /* 0x000fea0003800000 */
.L_x_1267:
[----:B------:R-:W-:-:S05]  /*15510*/  IMAD R3, R6, R3, RZ ;  /* 0x0000000306037224 */ /* 0x000fca00078e02ff */
[----:B------:R-:W-:-:S07]  /*15520*/  VIMNMX R2, R2, R3, !PT ;  /* 0x0000000302027248 */ /* 0x000fce0007fe0100 */
.L_x_1266:
[----:B------:R-:W-:Y:S01]  /*15530*/  IMAD.HI R2, R2, 0x2aaaaaab, RZ ;  /* 0x2aaaaaab02027827 */ /* 0x000fe200078e02ff */
[----:B--2---:R-:W-:Y:S01]  /*15540*/  SHF.R.U32.HI R4, RZ, 0x10, R7 ;  /* 0x00000010ff047819 */ /* 0x004fe20000011607 */
[----:B------:R-:W-:Y:S01]  /*15550*/  BSSY B0, `(.L_x_1270) ;  /* 0x000002a000007945 */ /* 0x000fe20003800000 */
[----:B------:R-:W-:Y:S01]  /*15560*/  LOP3.LUT R8, R7, 0xff, RZ, 0xc0, !PT ;  /* 0x000000ff07087812 */ /* 0x000fe200078ec0ff */
[----:B------:R-:W-:Y:S01]  /*15570*/  IMAD.MOV.U32 R5, RZ, RZ, RZ ;  /* 0x000000ffff057224 */ /* 0x000fe200078e00ff */
[----:B------:R-:W-:Y:S02]  /*15580*/  SHF.R.U32.HI R3, RZ, 0x1f, R2 ;  /* 0x0000001fff037819 */ /* 0x000fe40000011602 */
[----:B------:R-:W-:Y:S01]  /*15590*/  ISETP.NE.AND P0, PT, R4, RZ, PT ;  /* 0x000000ff0400720c */ /* 0x000fe20003f05270 */
[----:B01----:R-:W-:Y:S01]  /*155a0*/  IMAD.MOV.U32 R10, RZ, RZ, R5 ;  /* 0x000000ffff0a7224 */ /* 0x003fe200078e0005 */
[----:B------:R-:W-:-:S04]  /*155b0*/  LEA.HI.SX32 R3, R2, R3, 0x1c ;  /* 0x0000000302037211 */ /* 0x000fc800078fe2ff */
[----:B------:R-:W-:-:S04]  /*155c0*/  VIMNMX R9, RZ, R3, !PT ;  /* 0x00000003ff097248 */ /* 0x000fc80007fe0100 */
[----:B------:R-:W-:Y:S01]  /*155d0*/  ISETP.GT.AND P1, PT, R0, R9, PT ;  /* 0x000000090000720c */ /* 0x000fe20003f24270 */
[----:B------:R0:W-:Y:S02]  /*155e0*/  STL [R1+0x34], R9 ;  /* 0x0000340901007387 */ /* 0x0001e40000100800 */
[----:B------:R-:W1:Y:S02]  /*155f0*/  @!P0 LDC R4, c[0x0][0x9f0] ;  /* 0x00027c00ff048b82 */ /* 0x000e640000000800 */
[----:B------:R0:W-:Y:S04]  /*15600*/  STL [R1+0x38], R5 ;  /* 0x0000380501007387 */ /* 0x0001e80000100800 */
[----:B------:R0:W-:Y:S04]  /*15610*/  STL [R1+0x40], R8 ;  /* 0x0000400801007387 */ /* 0x0001e80000100800 */
[----:B------:R-:W-:Y:S05]  /*15620*/  @!P1 BRA `(.L_x_1271) ;  /* 0x0000000000709947 */ /* 0x000fea0003800000 */
[-C--:B01----:R-:W-:Y:S02]  /*15630*/  IABS R5, R4.reuse ;  /* 0x0000000400057213 */ /* 0x083fe40000000000 */
[----:B------:R-:W-:Y:S02]  /*15640*/  IABS R7, R4 ;  /* 0x0000000400077213 */ /* 0x000fe40000000000 */
[----:B------:R-:W0:Y:S03]  /*15650*/  I2F.RP R2, R5 ;  /* 0x0000000500027306 */ /* 0x000e260000209400 */
[----:B------:R-:W-:-:S05]  /*15660*/  IMAD.MOV R7, RZ, RZ, -R7 ;  /* 0x000000ffff077224 */ /* 0x000fca00078e0a07 */
[----:B0-----:R-:W0:Y:S02]  /*15670*/  MUFU.RCP R2, R2 ;  /* 0x0000000200027308 */ /* 0x001e240000001000 */
[----:B0-----:R-:W-:-:S06]  /*15680*/  VIADD R2, R2, 0xffffffe ;  /* 0x0ffffffe02027836 */ /* 0x001fcc0000000000 */
[----:B------:R-:W0:Y:S02]  /*15690*/  F2I.FTZ.U32.TRUNC.NTZ R3, R2 ;  /* 0x0000000200037305 */ /* 0x000e24000021f000 */
[----:B0-----:R-:W-:-:S04]  /*156a0*/  IMAD.MOV R2, RZ, RZ, -R3 ;  /* 0x000000ffff027224 */ /* 0x001fc800078e0a03 */
[----:B------:R-:W-:Y:S02]  /*156b0*/  IMAD R6, R2, R5, RZ ;  /* 0x0000000502067224 */ /* 0x000fe400078e02ff */
[----:B------:R-:W-:-:S04]  /*156c0*/  IMAD.MOV.U32 R2, RZ, RZ, RZ ;  /* 0x000000ffff027224 */ /* 0x000fc800078e00ff */
[----:B------:R-:W-:Y:S01]  /*156d0*/  IMAD.HI.U32 R6, R3, R6, R2 ;  /* 0x0000000603067227 */ /* 0x000fe200078e0002 */
[----:B------:R-:W-:-:S05]  /*156e0*/  IADD3 R3, R4, -0x1, R0 ;  /* 0xffffffff04037810 */ /* 0x000fca0007ffe000 */
[----:B------:R-:W-:-:S05]  /*156f0*/  IMAD.IADD R3, R3, 0x1, -R9 ;  /* 0x0000000103037824 */ /* 0x000fca00078e0a09 */
[----:B------:R-:W-:Y:S02]  /*15700*/  IABS R2, R3 ;  /* 0x0000000300027213 */ /* 0x000fe40000000000 */
[----:B------:R-:W-:-:S03]  /*15710*/  LOP3.LUT R3, R3, R4, RZ, 0x3c, !PT ;  /* 0x0000000403037212 */ /* 0x000fc600078e3cff */
        /* <DEDUP_REMOVED lines=13> */
.L_x_1271:
[----:B------:R-:W-:Y:S05]  /*157f0*/  BSYNC B0 ;  /* 0x0000000000007941 */ /* 0x000fea0003800000 */
.L_x_1270:
[----:B------:R-:W-:Y:S01]  /*15800*/  IMAD.MOV.U32 R3, RZ, RZ, R10 ;  /* 0x000000ffff037224 */ /* 0x000fe200078e000a */
[----:B------:R-:W-:Y:S03]  /*15810*/  BSSY B7, `(.L_x_1272) ;  /* 0x0000460000077945 */ /* 0x000fe60003800000 */
[----:B------:R-:W-:-:S05]  /*15820*/  IMAD R2, R8, R3, R9 ;  /* 0x0000000308027224 */ /* 0x000fca00078e0209 */
        /* <DEDUP_REMOVED lines=9> */
[----:B0-----:R-:W0:Y:S01]  /*158c0*/  S2R R5, SR_LANEID ;  /* 0x0000000000057919 */ /* 0x001e220000000000 */
[----:B------:R-:W-:Y:S01]  /*158d0*/  VOTEU.ANY UR4, UPT, PT ;  /* 0x0000000000047886 */ /* 0x000fe200038e0100 */
[----:B------:R-:W3:Y:S01]  /*158e0*/  LDC.64 R2, c[0x0][0xc60] ;  /* 0x00031800ff027b82 */ /* 0x000ee20000000a00 */
[----:B------:R-:W0:Y:S01]  /*158f0*/  FLO.U32 R0, UR4 ;  /* 0x0000000400007d00 */ /* 0x000e2200080e0000 */
[----:B------:R-:W-:Y:S01]  /*15900*/  ULDC.64 UR6, c[0x0][0x208] ;  /* 0x0000820000067ab9 */ /* 0x000fe20000000a00 */
[----:B0-----:R-:W-:-:S06]  /*15910*/  ISETP.EQ.U32.AND P0, PT, R0, R5, PT ;  /* 0x000000050000720c */ /* 0x001fcc0003f02070 */
[----:B------:R-:W3:Y:S07]  /*15920*/  POPC R5, UR4 ;  /* 0x0000000400057d09 */ /* 0x000eee0008000000 */
[----:B---3--:R-:W3:Y:S01]  /*15930*/  @P0 ATOMG.E.ADD.STRONG.GPU PT, R3, desc[UR6][R2.64], R5 ;  /* 0x00000005020309a8 */ /* 0x008ee200081ee1c6 */
[----:B-1----:R-:W0:Y:S02]  /*15940*/  S2R R4, SR_LTMASK ;  /* 0x0000000000047919 */ /* 0x002e240000003900 */
[----:B0-----:R-:W-:-:S04]  /*15950*/  LOP3.LUT R4, R4, UR4, RZ, 0xc0, !PT ;  /* 0x0000000404047c12 */ /* 0x001fc8000f8ec0ff */
[----:B------:R-:W0:Y:S01]  /*15960*/  POPC R7, R4 ;  /* 0x0000000400077309 */ /* 0x000e220000000000 */
[----:B---3--:R-:W0:Y:S02]  /*15970*/  SHFL.IDX PT, R0, R3, R0, 0x1f ;  /* 0x00001f0003007589 */ /* 0x008e2400000e0000 */
[----:B0-----:R-:W-:-:S05]  /*15980*/  IADD3 R0, R0, UR38, R7 ;  /* 0x0000002600007c10 */ /* 0x001fca000fffe007 */
[----:B------:R3:W-:Y:S01]  /*15990*/  STL [R1], R0 ;  /* 0x0000000001007387 */ /* 0x0007e20000100800 */
[----:B------:R-:W-:Y:S05]  /*159a0*/  BRA `(.L_x_1274) ;  /* 0x0000004400187947 */ /* 0x000fea0003800000 */
.L_x_1273:
        /* <DEDUP_REMOVED lines=8> */
[----:B-1----:R-:W-:Y:S02]  /*15a30*/  IMAD.U32 R4, RZ, RZ, UR6 ;  /* 0x00000006ff047e24 */ /* 0x002fe4000f8e00ff */
[----:B------:R-:W1:Y:S01]  /*15a40*/  LDC.64 R2, c[0x4][R2] ;  /* 0x0100000002027b82 */ /* 0x000e620000000a00 */
[----:B0-----:R-:W-:Y:S02]  /*15a50*/  IMAD.U32 R5, RZ, RZ, UR7 ;  /* 0x00000007ff057e24 */ /* 0x001fe4000f8e00ff */
[----:B------:R-:W-:Y:S02]  /*15a60*/  IMAD.U32 R6, RZ, RZ, UR8 ;  /* 0x00000008ff067e24 */ /* 0x000fe4000f8e00ff */
[----:B------:R-:W-:-:S02]  /*15a70*/  IMAD.U32 R7, RZ, RZ, UR9 ;  /* 0x00000009ff077e24 */ /* 0x000fc4000f8e00ff */
[----:B--2---:R-:W-:Y:S02]  /*15a80*/  IMAD.U32 R10, RZ, RZ, UR4 ;  /* 0x00000004ff0a7e24 */ /* 0x004fe4000f8e00ff */
[----:B------:R-:W-:Y:S02]  /*15a90*/  IMAD.U32 R11, RZ, RZ, UR5 ;  /* 0x00000005ff0b7e24 */ /* 0x000fe4000f8e00ff */
[----:B------:R-:W-:Y:S02]  /*15aa0*/  IMAD.MOV.U32 R8, RZ, RZ, 0x70 ;  /* 0x00000070ff087424 */ /* 0x000fe400078e00ff */
[----:B------:R-:W-:Y:S02]  /*15ab0*/  IMAD.MOV.U32 R12, RZ, RZ, 0x1 ;  /* 0x00000001ff0c7424 */ /* 0x000fe400078e00ff */
[----:B------:R-:W-:-:S07]  /*15ac0*/  IMAD.MOV.U32 R13, RZ, RZ, RZ ;  /* 0x000000ffff0d7224 */ /* 0x000fce00078e00ff */
[----:B------:R-:W-:-:S07]  /*15ad0*/  LEPC R20, `(.L_x_1276) ;  /* 0x000000001014794e */ /* 0x000fce0000000000 */
[----:B-1----:R-:W-:Y:S05]  /*15ae0*/  CALL.ABS.NOINC R2 ;  /* 0x0000000002007343 */ /* 0x002fea0003c00000 */
.L_x_1276:
[----:B------:R-:W-:Y:S05]  /*15af0*/  BSYNC B6 ;  /* 0x0000000000067941 */ /* 0x000fea0003800000 */
.L_x_1275:
        /* <DEDUP_REMOVED lines=9> */
[----:B-1----:R-:W-:Y:S02]  /*15b90*/  IMAD.U32 R4, RZ, RZ, UR6 ;  /* 0x00000006ff047e24 */ /* 0x002fe4000f8e00ff */
[----:B0-----:R-:W-:Y:S02]  /*15ba0*/  IMAD.U32 R5, RZ, RZ, UR7 ;  /* 0x00000007ff057e24 */ /* 0x001fe4000f8e00ff */
[----:B------:R-:W-:Y:S02]  /*15bb0*/  IMAD.U32 R6, RZ, RZ, UR8 ;  /* 0x00000008ff067e24 */ /* 0x000fe4000f8e00ff */
[----:B------:R-:W-:-:S02]  /*15bc0*/  IMAD.U32 R7, RZ, RZ, UR9 ;  /* 0x00000009ff077e24 */ /* 0x000fc4000f8e00ff */
[----:B--2---:R-:W-:Y:S02]  /*15bd0*/  IMAD.U32 R10, RZ, RZ, UR4 ;  /* 0x00000004ff0a7e24 */ /* 0x004fe4000f8e00ff */
[----:B------:R-:W-:Y:S02]  /*15be0*/  IMAD.U32 R11, RZ, RZ, UR5 ;  /* 0x00000005ff0b7e24 */ /* 0x000fe4000f8e00ff */
[----:B------:R-:W-:Y:S02]  /*15bf0*/  IMAD.MOV.U32 R8, RZ, RZ, 0x70 ;  /* 0x00000070ff087424 */ /* 0x000fe400078e00ff */
[----:B------:R-:W-:Y:S02]  /*15c00*/  IMAD.MOV.U32 R12, RZ, RZ, 0x1 ;  /* 0x00000001ff0c7424 */ /* 0x000fe400078e00ff */
[----:B---3--:R-:W-:-:S07]  /*15c10*/  IMAD.MOV.U32 R13, RZ, RZ, RZ ;  /* 0x000000ffff0d7224 */ /* 0x008fce00078e00ff */
[----:B------:R-:W-:-:S07]  /*15c20*/  LEPC R20, `(.L_x_1279) ;  /* 0x000000001014794e */ /* 0x000fce0000000000 */
[----:B----4-:R-:W-:Y:S05]  /*15c30*/  CALL.ABS.NOINC R2 ;  /* 0x0000000002007343 */ /* 0x010fea0003c00000 */
.L_x_1279:
        /* <DEDUP_REMOVED lines=15> */
.L_x_1278:
[----:B------:R-:W-:Y:S05]  /*15d30*/  BSYNC B6 ;  /* 0x0000000000067941 */ /* 0x000fea0003800000 */
.L_x_1277:
[----:B------:R-:W3:Y:S01]  /*15d40*/  LDL R0, [R1+0xc] ;  /* 0x00000c0001007983 */ /* 0x000ee20000100800 */
[----:B------:R-:W-:Y:S02]  /*15d50*/  ULDC.64 UR4, c[0x0][0x9f8] ;  /* 0x00027e0000047ab9 */ /* 0x000fe40000000a00 */
[----:B------:R-:W-:Y:S01]  /*15d60*/  ISETP.NE.U32.AND P0, PT, RZ, UR4, PT ;  /* 0x00000004ff007c0c */ /* 0x000fe2000bf05070 */
[----:B------:R-:W4:Y:S01]  /*15d70*/  LDL R17, [R1+0x3c] ;  /* 0x00003c0001117983 */ /* 0x000f220000100800 */
[----:B------:R-:W-:Y:S02]  /*15d80*/  ULDC.64 UR6, c[0x0][0x208] ;  /* 0x0000820000067ab9 */ /* 0x000fe40000000a00 */
[----:B------:R-:W-:Y:S01]  /*15d90*/  ISETP.NE.AND.EX P0, PT, RZ, UR5, PT, P0 ;  /* 0x00000005ff007c0c */ /* 0x000fe2000bf05300 */
[----:B------:R-:W-:-:S12]  /*15da0*/  ULDC.64 UR4, c[0x0][0xa08] ;  /* 0x0002820000047ab9 */ /* 0x000fd80000000a00 */
[----:B------:R-:W5:Y:S01]  /*15db0*/  @P0 LDC.64 R2, c[0x0][0x9f8] ;  /* 0x00027e00ff020b82 */ /* 0x000f620000000a00 */
[----:B---3--:R-:W-:Y:S02]  /*15dc0*/  IMAD.MOV.U32 R7, RZ, RZ, R0 ;  /* 0x000000ffff077224 */ /* 0x008fe400078e0000 */
[----:B-----5:R-:W-:-:S05]  /*15dd0*/  @P0 IMAD.WIDE R2, R0, 0x4, R2 ;  /* 0x0000000400020825 */ /* 0x020fca00078e0202 */
[----:B------:R3:W0:Y:S01]  /*15de0*/  @P0 LDG.E R7, desc[UR6][R2.64] ;  /* 0x0000000602070981 */ /* 0x000622000c1e1900 */
[----:B----4-:R-:W-:Y:S01]  /*15df0*/  VIADD R0, R17, 0xffffffff ;  /* 0xffffffff11007836 */ /* 0x010fe20000000000 */
[----:B---3--:R-:W3:Y:S02]  /*15e00*/  LDC.64 R2, c[0x0][0x418] ;  /* 0x00010600ff027b82 */ /* 0x008ee40000000a00 */
[----:B---3--:R-:W-:Y:S01]  /*15e10*/  LOP3.LUT P0, RZ, R2, UR4, RZ, 0xfc, !PT ;  /* 0x0000000402ff7c12 */ /* 0x008fe2000f80fcff */
[----:B------:R-:W-:-:S03]  /*15e20*/  UMOV UR4, 0xffffffff ;  /* 0xffffffff00047882 */ /* 0x000fc60000000000 */
[----:B------:R-:W-:Y:S02]  /*15e30*/  LOP3.LUT P0, RZ, R3, UR5, RZ, 0xfc, P0 ;  /* 0x0000000503ff7c12 */ /* 0x000fe4000800fcff */
[----:B0-----:R-:W-:Y:S01]  /*15e40*/  SHF.R.S32.HI R8, RZ, 0x1f, R7 ;  /* 0x0000001fff087819 */ /* 0x001fe20000011407 */
[----:B------:R0:W-:Y:S01]  /*15e50*/  STL [R1+0x8], R7 ;  /* 0x0000080701007387 */ /* 0x0001e20000100800 */
[----:B------:R-:W-:-:S03]  /*15e60*/  SEL R17, R7, RZ, !P0 ;  /* 0x000000ff07117207 */ /* 0x000fc60004000000 */
[----:B------:R0:W-:Y:S01]  /*15e70*/  STL [R1+0x1c], R8 ;  /* 0x00001c0801007387 */ /* 0x0001e20000100800 */
[----:B------:R-:W-:Y:S05]  /*15e80*/  BRA.DIV UR4, `(.L_x_1280) ;  /* 0x0000005a04387947 */ /* 0x000fea000b800000 */
[----:B-1----:R-:W1:Y:S02]  /*15e90*/  S2R R4, SR_TID.X ;  /* 0x0000000000047919 */ /* 0x002e640000002100 */
[----:B-1----:R-:W-:-:S04]  /*15ea0*/  SHF.R.U32.HI R4, RZ, 0x5, R4 ;  /* 0x00000005ff047819 */ /* 0x002fc80000011604 */
[----:B------:R-:W-:-:S05]  /*15eb0*/  LOP3.LUT R4, R4, 0x3, RZ, 0xc0, !PT ;  /* 0x0000000304047812 */ /* 0x000fca00078ec0ff */
[----:B------:R1:W3:Y:S02]  /*15ec0*/  SHFL.IDX PT, R14, R4, RZ, 0x1f ;  /* 0x00001fff040e7589 */ /* 0x0002e400000e0000 */
.L_x_1390:
[----:B------:R4:W-:Y:S01]  /*15ed0*/  STL [R1+0x4], R0 ;  /* 0x0000040001007387 */ /* 0x0009e20000100800 */
[----:B---3--:R-:W-:Y:S02]  /*15ee0*/  ISETP.NE.AND P0, PT, R14, RZ, PT ;  /* 0x000000ff0e00720c */ /* 0x008fe40003f05270 */
[----:B------:R-:W-:Y:S02]  /*15ef0*/  PLOP3.LUT P1, PT, PT, PT, PT, 0x8, 0x0 ;  /* 0x000000000000781c */ /* 0x000fe40003f2e170 */
[----:B------:R-:W-:-:S11]  /*15f00*/  LOP3.LUT R18, R18, 0xfffffffe, RZ, 0xc0, !PT ;  /* 0xfffffffe12127812 */ /* 0x000fd600078ec0ff */
[----:B------:R-:W-:Y:S01]  /*15f10*/  @P1 LOP3.LUT R18, R18, 0x1, RZ, 0xfc, !PT ;  /* 0x0000000112121812 */ /* 0x000fe200078efcff */
[----:B----4-:R-:W-:Y:S06]  /*15f20*/  @P0 BRA `(.L_x_1281) ;  /* 0x00000004003c0947 */ /* 0x010fec0003800000 */
[----:B------:R-:W-:-:S03]  /*15f30*/  UMOV UR4, 0xffffffff ;  /* 0xffffffff00047882 */ /* 0x000fc60000000000 */
[----:B------:R-:W-:Y:S05]  /*15f40*/  BRA.DIV UR4, `(.L_x_1282) ;  /* 0x0000005a043c7947 */ /* 0x000fea000b800000 */
[----:B------:R-:W-:-:S13]  /*15f50*/  ELECT P6, URZ, PT ;  /* 0x00000000003f782f */ /* 0x000fda00038c0000 */
.L_x_1393:
[----:B------:R-:W-:Y:S05]  /*15f60*/  @!P6 BRA `(.L_x_1281) ;  /* 0x00000004002ce947 */ /* 0x000fea0003800000 */
[----:B------:R-:W-:-:S04]  /*15f70*/  ISETP.NE.U32.AND P0, PT, R2, RZ, PT ;  /* 0x000000ff0200720c */ /* 0x000fc80003f05070 */
[----:B------:R-:W-:-:S13]  /*15f80*/  ISETP.NE.AND.EX P0, PT, R3, RZ, PT, P0 ;  /* 0x000000ff0300720c */ /* 0x000fda0003f05300 */
[----:B------:R-:W-:Y:S05]  /*15f90*/  @!P0 BRA `(.L_x_1283) ;  /* 0x0000000000548947 */ /* 0x000fea0003800000 */
[----:B------:R-:W3:Y:S01]  /*15fa0*/  LDC R6, c[0x0][0x43c] ;  /* 0x00010f00ff067b82 */ /* 0x000ee20000000800 */
[----:B------:R-:W-:Y:S01]  /*15fb0*/  IMAD.MOV.U32 R9, RZ, RZ, R0 ;  /* 0x000000ffff097224 */ /* 0x000fe200078e0000 */
[----:B------:R-:W-:Y:S01]  /*15fc0*/  ULDC.64 UR4, c[0x0][0x428] ;  /* 0x00010a0000047ab9 */ /* 0x000fe20000000a00 */
[----:B------:R-:W-:Y:S02]  /*15fd0*/  ULDC.64 UR6, c[0x0][0x208] ;  /* 0x0000820000067ab9 */ /* 0x000fe40000000a00 */
[----:B------:R-:W-:Y:S01]  /*15fe0*/  IMAD.MOV.U32 R0, RZ, RZ, R9 ;  /* 0x000000ffff007224 */ /* 0x000fe200078e0009 */
[----:B---3--:R-:W-:-:S13]  /*15ff0*/  ISETP.NE.AND P0, PT, R6, 0x1, PT ;  /* 0x000000010600780c */ /* 0x008fda0003f05270 */
[----:B-1----:R-:W1:Y:S02]  /*16000*/  @P0 LDC.64 R4, c[0x0][0x440] ;  /* 0x00011000ff040b82 */ /* 0x002e640000000a00 */
[----:B-1----:R-:W-:-:S05]  /*16010*/  @P0 IMAD.HI.U32 R4, R9, R4, RZ ;  /* 0x0000000409040227 */ /* 0x002fca00078e00ff */
        /* <DEDUP_REMOVED lines=13> */
.L_x_1283:
[----:B------:R-:W4:Y:S04]  /*160f0*/  LDL R0, [R1+0x10] ;  /* 0x0000100001007983 */ /* 0x000f280000100800 */
[----:B---3--:R-:W3:Y:S01]  /*16100*/  LDL R2, [R1+0x14] ;  /* 0x0000140001027983 */ /* 0x008ee20000100800 */
[----:B----4-:R-:W-:Y:S01]  /*16110*/  IMAD R0, R0, 0x8, R19 ;  /* 0x0000000800007824 */ /* 0x010fe200078e0213 */
[----:B---3--:R-:W-:-:S04]  /*16120*/  SHF.L.U32 R2, R2, 0x1f, RZ ;  /* 0x0000001f02027819 */ /* 0x008fc800000006ff */
[----:B------:R-:W3:Y:S02]  /*16130*/  SYNCS.PHASECHK.TRANS64.TRYWAIT P0, [R0+URZ+0x30840], R2 ;  /* 0x03084002000075a7 */ /* 0x000ee4000800017f */
[----:B---3--:R-:W-:Y:S05]  /*16140*/  @!P0 BRA `(.L_x_1284) ;  /* 0x0000005400dc8947 */ /* 0x008fea0003800000 */
.L_x_1394:
[----:B------:R-:W4:Y:S02]  /*16150*/  S2R R3, SR_TID.X ;  /* 0x0000000000037919 */ /* 0x000f240000002100 */
[----:B----4-:R-:W-:-:S04]  /*16160*/  LOP3.LUT R3, R3, 0x7f, RZ, 0xc0, !PT ;  /* 0x0000007f03037812 */ /* 0x010fc800078ec0ff */
[----:B------:R-:W-:-:S13]  /*16170*/  ISETP.NE.AND P0, PT, R3, RZ, PT ;  /* 0x000000ff0300720c */ /* 0x000fda0003f05270 */
        /* <DEDUP_REMOVED lines=8> */
.L_x_1285:
[----:B-1----:R-:W4:Y:S04]  /*16200*/  LDL R4, [R1+0x10] ;  /* 0x0000100001047983 */ /* 0x002f280000100800 */
[----:B------:R-:W2:Y:S04]  /*16210*/  LDL R3, [R1+0x4] ;  /* 0x0000040001037983 */ /* 0x000ea80000100800 */
[----:B---3--:R-:W3:Y:S01]  /*16220*/  LDL R2, [R1+0x18] ;  /* 0x0000180001027983 */ /* 0x008ee20000100800 */
[----:B------:R-:W-:Y:S01]  /*16230*/  R2UR UR9, R0 ;  /* 0x00000000000972ca */ /* 0x000fe200000e0000 */
[----:B------:R-:W-:Y:S01]  /*16240*/  UIADD3 UR4, UP0, UR36, 0x370, URZ ;  /* 0x0000037024047890 */ /* 0x000fe2000ff1e03f */
[----:B------:R-:W-:Y:S01]  /*16250*/  R2UR UR12, R16 ;  /* 0x00000000100c72ca */ /* 0x000fe200000e0000 */
[----:B------:R-:W-:Y:S01]  /*16260*/  UMOV UR10, URZ ;  /* 0x0000003f000a7c82 */ /* 0x000fe20008000000 */
[----:B-----5:R-:W-:Y:S01]  /*16270*/  R2UR UR13, R17 ;  /* 0x00000000110d72ca */ /* 0x020fe200000e0000 */
[----:B------:R-:W-:Y:S01]  /*16280*/  UMOV UR6, 0x0 ;  /* 0x0000000000067882 */ /* 0x000fe20000000000 */
[----:B------:R-:W-:Y:S01]  /*16290*/  UMOV UR7, 0x14f00000 ;  /* 0x14f0000000077882 */ /* 0x000fe20000000000 */
[----:B------:R-:W-:Y:S01]  /*162a0*/  UMOV UR16, 0x40 ;  /* 0x0000004000107882 */ /* 0x000fe20000000000 */
[----:B------:R-:W-:-:S02]  /*162b0*/  PLOP3.LUT P0, PT, PT, PT, PT, 0x80, 0x0 ;  /* 0x000000000000781c */ /* 0x000fc40003f0f070 */
[----:B------:R-:W-:-:S03]  /*162c0*/  LOP3.LUT R18, R18, 0xfffffffe, RZ, 0xc0, !PT ;  /* 0xfffffffe12127812 */ /* 0x000fc600078ec0ff */
[----:B------:R-:W-:-:S08]  /*162d0*/  UIADD3 UR9, UR9, 0x30830, URZ ;  /* 0x0003083009097890 */ /* 0x000fd0000fffe03f */
[----:B------:R-:W-:Y:S01]  /*162e0*/  @P0 LOP3.LUT R18, R18, 0x1, RZ, 0xfc, !PT ;  /* 0x0000000112120812 */ /* 0x000fe200078efcff */
[----:B----4-:R-:W-:Y:S01]  /*162f0*/  IMAD R0, R4, 0x9000, R19 ;  /* 0x0000900004007824 */ /* 0x010fe200078e0213 */
[----:B--2---:R-:W-:-:S04]  /*16300*/  R2UR UR11, R3 ;  /* 0x00000000030b72ca */ /* 0x004fc800000e0000 */
[----:B------:R-:W-:Y:S02]  /*16310*/  R2UR UR8, R0 ;  /* 0x00000000000872ca */ /* 0x000fe400000e0000 */
[----:B---3--:R-:W-:-:S11]  /*16320*/  R2UR UR5, R2 ;  /* 0x00000000020572ca */ /* 0x008fd600000e0000 */
[----:B------:R-:W-:Y:S02]  /*16330*/  UIADD3 UR14, UR8, 0x1e400, URZ ;  /* 0x0001e400080e7890 */ /* 0x000fe4000fffe03f */
[----:B------:R-:W-:Y:S02]  /*16340*/  UIMAD UR11, UR11, 0x60, UR5 ;  /* 0x000000600b0b78a4 */ /* 0x000fe4000f8e0205 */
[----:B------:R-:W-:Y:S02]  /*16350*/  UIADD3.X UR5, URZ, UR37, URZ, UP0, !UPT ;  /* 0x000000253f057290 */ /* 0x000fe400087fe43f */
[----:B------:R-:W-:Y:S02]  /*16360*/  UIADD3 UR15, UR8, 0x21400, URZ ;  /* 0x00021400080f7890 */ /* 0x000fe4000fffe03f */
[----:B------:R-:W-:-:S03]  /*16370*/  UIADD3 UR17, UR8, 0x24400, URZ ;  /* 0x0002440008117890 */ /* 0x000fc6000fffe03f */
[----:B------:R-:W-:Y:S01]  /*16380*/  UMOV UR8, UR14 ;  /* 0x0000000e00087c82 */ /* 0x000fe20008000000 */
[----:B------:R-:W-:Y:S01]  /*16390*/  UMOV UR14, 0x80 ;  /* 0x00000080000e7882 */ /* 0x000fe20000000000 */
[----:B------:R1:W-:Y:S02]  /*163a0*/  UTMALDG.4D [UR8], [UR4], desc[UR6] ;  /* 0x00000608040075b4 */ /* 0x0003e40008019000 */
[----:B-1----:R-:W-:Y:S01]  /*163b0*/  UMOV UR8, UR15 ;  /* 0x0000000f00087c82 */ /* 0x002fe20008000000 */
[----:B------:R-:W-:Y:S02]  /*163c0*/  UMOV UR10, UR16 ;  /* 0x00000010000a7c82 */ /* 0x000fe40008000000 */
[----:B------:R1:W-:Y:S02]  /*163d0*/  UTMALDG.4D [UR8], [UR4], desc[UR6] ;  /* 0x00000608040075b4 */ /* 0x0003e40008019000 */
[----:B-1----:R-:W-:Y:S01]  /*163e0*/  UMOV UR8, UR17 ;  /* 0x0000001100087c82 */ /* 0x002fe20008000000 */
[----:B------:R-:W-:-:S02]  /*163f0*/  UMOV UR10, UR14 ;  /* 0x0000000e000a7c82 */ /* 0x000fc40008000000 */
[----:B------:R3:W-:Y:S02]  /*16400*/  UTMALDG.4D [UR8], [UR4], desc[UR6] ;  /* 0x00000608040075b4 */ /* 0x0007e40008019000 */
[----:B---3--:R-:W-:Y:S01]  /*16410*/  NOP ;  /* 0x0000000000007918 */ /* 0x008fe20000000000 */
.L_x_1281:
[----:B------:R-:W3:Y:S01]  /*16420*/  LDL.LU R3, [R1+0x30] ;  /* 0x0000300001037983 */ /* 0x000ee20000300800 */
[----:B------:R-:W-:Y:S05]  /*16430*/  WARPSYNC.ALL ;  /* 0x0000000000007948 */ /* 0x000fea0003800000 */
[----:B------:R-:W-:Y:S01]  /*16440*/  ULDC.64 UR4, c[0x0][0x298] ;  /* 0x0000a60000047ab9 */ /* 0x000fe20000000a00 */
[----:B------:R-:W-:Y:S01]  /*16450*/  BSSY B6, `(.L_x_1286) ;  /* 0x000001c000067945 */ /* 0x000fe20003800000 */
[----:B------:R-:W-:Y:S01]  /*16460*/  BAR.SYNC.DEFER_BLOCKING 0x8, 0x180 ;  /* 0x0206000000007b1d */ /* 0x000fe20000010000 */
[----:B---3--:R-:W-:Y:S01]  /*16470*/  SHF.R.S32.HI R0, RZ, 0x1f, R3 ;  /* 0x0000001fff007819 */ /* 0x008fe20000011403 */
[----:B-1----:R-:W-:-:S04]  /*16480*/  IMAD.WIDE.U32 R4, R3, UR4, RZ ;  /* 0x0000000403047c25 */ /* 0x002fc8000f8e00ff */
[----:B------:R-:W-:Y:S01]  /*16490*/  IMAD R2, R0, UR4, RZ ;  /* 0x0000000400027c24 */ /* 0x000fe2000f8e02ff */
[----:B------:R1:W-:Y:S01]  /*164a0*/  STL.64 [R1+0x48], R4 ;  /* 0x0000480401007387 */ /* 0x0003e20000100a00 */
[----:B------:R-:W-:Y:S02]  /*164b0*/  VIADD R0, R19, 0x12400 ;  /* 0x0001240013007836 */ /* 0x000fe40000000000 */
[----:B------:R-:W-:-:S03]  /*164c0*/  IMAD R2, R3, UR5, R2 ;  /* 0x0000000503027c24 */ /* 0x000fc6000f8e0202 */
[----:B------:R-:W-:Y:S01]  /*164d0*/  LOP3.LUT P0, RZ, R0, 0x3ff, RZ, 0xc0, !PT ;  /* 0x000003ff00ff7812 */ /* 0x000fe2000780c0ff */
[----:B------:R-:W-:-:S05]  /*164e0*/  IMAD.IADD R0, R5, 0x1, R2 ;  /* 0x0000000105007824 */ /* 0x000fca00078e0202 */
[----:B------:R1:W-:Y:S07]  /*164f0*/  STL [R1+0x30], R0 ;  /* 0x0000300001007387 */ /* 0x0003ee0000100800 */
[----:B------:R-:W-:Y:S05]  /*16500*/  @!P0 BRA `(.L_x_1287) ;  /* 0x0000000000408947 */ /* 0x000fea0003800000 */
[----:B------:R-:W-:Y:S01]  /*16510*/  MOV R2, 0x0 ;  /* 0x0000000000027802 */ /* 0x000fe20000000f00 */
[----:B------:R-:W-:Y:S01]  /*16520*/  ULDC.64 UR6, c[0x4][0xa8] ;  /* 0x01002a0000067ab9 */ /* 0x000fe20000000a00 */
[----:B------:R-:W-:Y:S01]  /*16530*/  ULDC.64 UR8, c[0x4][0xb0] ;  /* 0x01002c0000087ab9 */ /* 0x000fe20000000a00 */
[----:B------:R-:W-:Y:S01]  /*16540*/  ULDC.64 UR4, c[0x4][0x20] ;  /* 0x0100080000047ab9 */ /* 0x000fe20000000a00 */
[----:B-1----:R-:W-:Y:S02]  /*16550*/  IMAD.U32 R4, RZ, RZ, UR6 ;  /* 0x00000006ff047e24 */ /* 0x002fe4000f8e00ff */
[----:B------:R-:W1:Y:S01]  /*16560*/  LDC.64 R2, c[0x4][R2] ;  /* 0x0100000002027b82 */ /* 0x000e620000000a00 */
[----:B------:R-:W-:Y:S02]  /*16570*/  IMAD.U32 R5, RZ, RZ, UR7 ;  /* 0x00000007ff057e24 */ /* 0x000fe4000f8e00ff */
[----:B------:R-:W-:Y:S02]  /*16580*/  IMAD.U32 R6, RZ, RZ, UR8 ;  /* 0x00000008ff067e24 */ /* 0x000fe4000f8e00ff */
[----:B0-----:R-:W-:-:S02]  /*16590*/  IMAD.U32 R7, RZ, RZ, UR9 ;  /* 0x00000009ff077e24 */ /* 0x001fc4000f8e00ff */
[----:B--2---:R-:W-:Y:S02]  /*165a0*/  IMAD.U32 R10, RZ, RZ, UR4 ;  /* 0x00000004ff0a7e24 */ /* 0x004fe4000f8e00ff */
[----:B------:R-:W-:Y:S02]  /*165b0*/  IMAD.U32 R11, RZ, RZ, UR5 ;  /* 0x00000005ff0b7e24 */ /* 0x000fe4000f8e00ff */
[----:B------:R-:W-:Y:S02]  /*165c0*/  IMAD.MOV.U32 R8, RZ, RZ, 0x70 ;  /* 0x00000070ff087424 */ /* 0x000fe400078e00ff */
[----:B------:R-:W-:Y:S02]  /*165d0*/  IMAD.MOV.U32 R12, RZ, RZ, 0x1 ;  /* 0x00000001ff0c7424 */ /* 0x000fe400078e00ff */
[----:B------:R-:W-:-:S07]  /*165e0*/  IMAD.MOV.U32 R13, RZ, RZ, RZ ;  /* 0x000000ffff0d7224 */ /* 0x000fce00078e00ff */
[----:B------:R-:W-:-:S07]  /*165f0*/  LEPC R20, `(.L_x_1287) ;  /* 0x000000001014794e */ /* 0x000fce0000000000 */
[----:B-1----:R-:W-:Y:S05]  /*16600*/  CALL.ABS.NOINC R2 ;  /* 0x0000000002007343 */ /* 0x002fea0003c00000 */
.L_x_1287:
[----:B------:R-:W-:Y:S05]  /*16610*/  BSYNC B6 ;  /* 0x0000000000067941 */ /* 0x000fea0003800000 */
.L_x_1286:
[----:B-1----:R-:W3:Y:S01]  /*16620*/  LDL.LU R0, [R1+0x30] ;  /* 0x0000300001007983 */ /* 0x002ee20000300800 */
[----:B------:R-:W-:Y:S01]  /*16630*/  ULDC.64 UR6, c[0x0][0xa00] ;  /* 0x0002800000067ab9 */ /* 0x000fe20000000a00 */
[----:B0-----:R-:W0:Y:S01]  /*16640*/  LDC R7, c[0x0][0x448] ;  /* 0x00011200ff077b82 */ /* 0x001e220000000800 */
[----:B------:R-:W-:Y:S01]  /*16650*/  ULDC.64 UR4, c[0x0][0x2d8] ;  /* 0x0000b60000047ab9 */ /* 0x000fe20000000a00 */
[----:B------:R-:W3:Y:S04]  /*16660*/  LDL.LU.64 R2, [R1+0x48] ;  /* 0x0000480001027983 */ /* 0x000ee80000300a00 */
[----:B------:R-:W4:Y:S04]  /*16670*/  LDL R5, [R1+0xc] ;  /* 0x00000c0001057983 */ /* 0x000f280000100800 */
[----:B------:R-:W4:Y:S01]  /*16680*/  LDL R9, [R1+0x28] ;  /* 0x0000280001097983 */ /* 0x000f220000100800 */
[----:B------:R-:W-:-:S04]  /*16690*/  ISETP.NE.U32.AND P0, PT, RZ, UR6, PT ;  /* 0x00000006ff007c0c */ /* 0x000fc8000bf05070 */
[----:B------:R-:W-:Y:S01]  /*166a0*/  ISETP.NE.AND.EX P0, PT, RZ, UR7, PT, P0 ;  /* 0x00000007ff007c0c */ /* 0x000fe2000bf05300 */
[----:B------:R-:W1:Y:S01]  /*166b0*/  S2R R8, SR_TID.X ;  /* 0x0000000000087919 */ /* 0x000e620000002100 */
[----:B------:R-:W-:Y:S01]  /*166c0*/  ULDC.64 UR6, c[0x0][0x280] ;  /* 0x0000a00000067ab9 */ /* 0x000fe20000000a00 */
[----:B--2---:R-:W2:Y:S01]  /*166d0*/  S2R R10, SR_TID.X ;  /* 0x00000000000a7919 */ /* 0x004ea20000002100 */
[----:B-1----:R-:W-:Y:S02]  /*166e0*/  IMAD.SHL.U32 R8, R8, 0x10, RZ ;  /* 0x0000001008087824 */ /* 0x002fe400078e00ff */
[----:B--2---:R-:W-:-:S05]  /*166f0*/  IMAD.SHL.U32 R10, R10, 0x8, RZ ;  /* 0x000000080a0a7824 */ /* 0x004fca00078e00ff */
[----:B------:R-:W-:-:S04]  /*16700*/  LOP3.LUT R10, R10, 0x38, RZ, 0xc0, !PT ;  /* 0x000000380a0a7812 */ /* 0x000fc800078ec0ff */
[C---:B------:R-:W-:Y:S02]  /*16710*/  LOP3.LUT R11, R10.reuse, 0x40, RZ, 0xfc, !PT ;  /* 0x000000400a0b7812 */ /* 0x040fe400078efcff */
[----:B------:R-:W-:Y:S01]  /*16720*/  LOP3.LUT R10, R10, 0x80, RZ, 0xfc, !PT ;  /* 0x000000800a0a7812 */ /* 0x000fe200078efcff */
[----:B---3--:R-:W-:Y:S01]  /*16730*/  IMAD.MOV.U32 R3, RZ, RZ, R0 ;  /* 0x000000ffff037224 */ /* 0x008fe200078e0000 */
[----:B----4-:R-:W-:-:S04]  /*16740*/  SHF.R.S32.HI R0, RZ, 0x1f, R5 ;  /* 0x0000001fff007819 */ /* 0x010fc80000011405 */
[----:B------:R-:W-:Y:S02]  /*16750*/  SEL R4, R0, RZ, !P0 ;  /* 0x000000ff00047207 */ /* 0x000fe40004000000 */
[----:B------:R-:W-:Y:S02]  /*16760*/  SEL R0, R5, RZ, !P0 ;  /* 0x000000ff05007207 */ /* 0x000fe40004000000 */
[----:B------:R-:W1:Y:S01]  /*16770*/  S2R R5, SR_TID.X ;  /* 0x0000000000057919 */ /* 0x000e620000002100 */
[----:B0-----:R-:W-:Y:S01]  /*16780*/  ISETP.NE.AND P0, PT, R7, 0x1, PT ;  /* 0x000000010700780c */ /* 0x001fe20003f05270 */
[----:B------:R-:W-:-:S04]  /*16790*/  IMAD.WIDE.U32 R2, R16, UR4, R2 ;  /* 0x0000000410027c25 */ /* 0x000fc8000f8e0002 */
[----:B------:R-:W-:Y:S01]  /*167a0*/  IMAD R3, R16, UR5, R3 ;  /* 0x0000000510037c24 */ /* 0x000fe2000f8e0203 */
[----:B------:R-:W-:-:S07]  /*167b0*/  ULDC.64 UR4, c[0x0][0x2e0] ;  /* 0x0000b80000047ab9 */ /* 0x000fce0000000a00 */
[----:B------:R-:W0:Y:S01]  /*167c0*/  @P0 LDC R6, c[0x0][0x450] ;  /* 0x00011400ff060b82 */ /* 0x000e220000000800 */
[----:B-1----:R-:W-:-:S04]  /*167d0*/  LOP3.LUT R5, R5, 0x7f, RZ, 0xc0, !PT ;  /* 0x0000007f05057812 */ /* 0x002fc800078ec0ff */
[----:B------:R-:W-:-:S04]  /*167e0*/  SHF.R.U32.HI R5, RZ, 0x3, R5 ;  /* 0x00000003ff057819 */ /* 0x000fc80000011605 */
[----:B------:R-:W-:Y:S02]  /*167f0*/  LOP3.LUT R8, R5, 0x70, R8, 0xf8, !PT ;  /* 0x0000007005087812 */ /* 0x000fe400078ef808 */
[----:B------:R-:W1:Y:S01]  /*16800*/  @P0 LDC R5, c[0x0][0x44c] ;  /* 0x00011300ff050b82 */ /* 0x000e620000000800 */
[----:B------:R-:W-:Y:S02]  /*16810*/  IMAD R4, R4, UR4, RZ ;  /* 0x0000000404047c24 */ /* 0x000fe4000f8e02ff */
[----:B------:R-:W-:-:S04]  /*16820*/  IMAD.WIDE.U32 R2, R0, UR4, R2 ;  /* 0x0000000400027c25 */ /* 0x000fc8000f8e0002 */
[----:B------:R-:W-:Y:S01]  /*16830*/  IMAD R0, R0, UR5, R4 ;  /* 0x0000000500007c24 */ /* 0x000fe2000f8e0204 */
[----:B------:R-:W-:Y:S01]  /*16840*/  ULDC.64 UR4, c[0x0][0x2d0] ;  /* 0x0000b40000047ab9 */ /* 0x000fe20000000a00 */
[----:B------:R-:W-:Y:S02]  /*16850*/  IMAD.IADD R4, R8, 0x1, R9 ;  /* 0x0000000108047824 */ /* 0x000fe400078e0209 */
[----:B------:R-:W-:Y:S02]  /*16860*/  IMAD.IADD R3, R3, 0x1, R0 ;  /* 0x0000000103037824 */ /* 0x000fe400078e0200 */
        /* <DEDUP_REMOVED lines=17> */
[----:B------:R-:W1:Y:S01]  /*16980*/  S2R R8, SR_TID.X ;  /* 0x0000000000087919 */ /* 0x000e620000002100 */
[----:B------:R-:W-:Y:S01]  /*16990*/  IMAD R0, R4, UR5, R0 ;  /* 0x0000000504007c24 */ /* 0x000fe2000f8e0200 */
[----:B------:R-:W-:-:S03]  /*169a0*/  LEA R4, P3, R2, UR6, 0x1 ;  /* 0x0000000602047c11 */ /* 0x000fc6000f8608ff */
[----:B------:R-:W-:Y:S01]  /*169b0*/  IMAD.IADD R0, R3, 0x1, R0 ;  /* 0x0000000103007824 */ /* 0x000fe200078e0200 */
[----:B------:R-:W-:-:S04]  /*169c0*/  ISETP.GE.AND P1, PT, R11, UR4, PT ;  /* 0x000000040b007c0c */ /* 0x000fc8000bf26270 */
[----:B------:R-:W-:Y:S01]  /*169d0*/  LEA.HI.X R3, R2, UR7, R0, 0x1, P3 ;  /* 0x0000000702037c11 */ /* 0x000fe200098f0c00 */
[----:B-1----:R-:W-:-:S05]  /*169e0*/  IMAD.SHL.U32 R8, R8, 0x8, RZ ;  /* 0x0000000808087824 */ /* 0x002fca00078e00ff */
[----:B------:R-:W-:-:S04]  /*169f0*/  LOP3.LUT R8, R8, 0x38, RZ, 0xc0, !PT ;  /* 0x0000003808087812 */ /* 0x000fc800078ec0ff */
[----:B------:R-:W-:Y:S01]  /*16a00*/  ISETP.GE.AND P2, PT, R8, UR4, PT ;  /* 0x0000000408007c0c */ /* 0x000fe2000bf46270 */
[----:B------:R-:W-:-:S03]  /*16a10*/  UMOV UR4, 0xffffffff ;  /* 0xffffffff00047882 */ /* 0x000fc60000000000 */
[----:B0-----:R-:W-:Y:S09]  /*16a20*/  BRA.DIV UR4, `(.L_x_1288) ;  /* 0x0000004e04b87947 */ /* 0x001ff2000b800000 */
[----:B------:R-:W0:Y:S01]  /*16a30*/  S2R R6, SR_TID.X ;  /* 0x0000000000067919 */ /* 0x000e220000002100 */
[----:B------:R-:W2:Y:S01]  /*16a40*/  LDL.LU R9, [R1+0x28] ;  /* 0x0000280001097983 */ /* 0x000ea20000300800 */
[----:B0-----:R-:W-:-:S04]  /*16a50*/  LOP3.LUT R6, R6, 0x7f, RZ, 0xc0, !PT ;  /* 0x0000007f06067812 */ /* 0x001fc800078ec0ff */
[----:B------:R-:W-:Y:S02]  /*16a60*/  SHF.R.U32.HI R8, RZ, 0x3, R6 ;  /* 0x00000003ff087819 */ /* 0x000fe40000011606 */
[----:B------:R-:W3:Y:S01]  /*16a70*/  LDL.LU R6, [R1+0x2c] ;  /* 0x00002c0001067983 */ /* 0x000ee20000300800 */
[----:B------:R-:W0:Y:S01]  /*16a80*/  S2R R11, SR_TID.X ;  /* 0x00000000000b7919 */ /* 0x000e220000002100 */
[----:B------:R-:W-:Y:S01]  /*16a90*/  ULDC.64 UR4, c[0x0][0x208] ;  /* 0x0000820000047ab9 */ /* 0x000fe20000000a00 */
[----:B0-----:R-:W-:-:S05]  /*16aa0*/  IMAD.SHL.U32 R11, R11, 0x8, RZ ;  /* 0x000000080b0b7824 */ /* 0x001fca00078e00ff */
[----:B------:R-:W-:Y:S01]  /*16ab0*/  LOP3.LUT R11, R11, 0x38, RZ, 0xc0, !PT ;  /* 0x000000380b0b7812 */ /* 0x000fe200078ec0ff */
[----:B--2---:R-:W-:-:S04]  /*16ac0*/  IMAD.IADD R0, R8, 0x1, R9 ;  /* 0x0000000108007824 */ /* 0x004fc800078e0209 */
[----:B------:R-:W-:Y:S01]  /*16ad0*/  VIADD R5, R0, 0x10 ;  /* 0x0000001000057836 */ /* 0x000fe20000000000 */
[----:B------:R-:W-:Y:S01]  /*16ae0*/  SHFL.IDX PT, R9, R3, 0x1, 0x181f ;  /* 0x00381f0003097f89 */ /* 0x000fe200000e0000 */
[----:B---3--:R-:W-:-:S03]  /*16af0*/  IMAD R2, R6, R7, RZ ;  /* 0x0000000706027224 */ /* 0x008fc600078e02ff */
[----:B------:R-:W0:Y:S04]  /*16b00*/  SHFL.IDX PT, R7, R4, RZ, 0x181f ;  /* 0x00181fff04077589 */ /* 0x000e2800000e0000 */
[----:B------:R-:W1:Y:S01]  /*16b10*/  SHFL.IDX PT, R6, R3, RZ, 0x181f ;  /* 0x00181fff03067589 */ /* 0x000e6200000e0000 */
[-C--:B------:R-:W-:Y:S02]  /*16b20*/  ISETP.GE.AND P4, PT, R0, R2.reuse, PT ;  /* 0x000000020000720c */ /* 0x080fe40003f86270 */
[----:B------:R-:W-:Y:S02]  /*16b30*/  ISETP.GE.AND P3, PT, R5, R2, PT ;  /* 0x000000020500720c */ /* 0x000fe40003f66270 */
[----:B------:R-:W2:Y:S09]  /*16b40*/  SHFL.IDX PT, R5, R4, 0x1, 0x181f ;  /* 0x00381f0004057f89 */ /* 0x000eb200000e0000 */
[----:B0-----:R-:W-:-:S05]  /*16b50*/  @!P4 LEA R7, P5, R11, R7, 0x1 ;  /* 0x000000070b07c211 */ /* 0x001fca00078a08ff */
[----:B-1----:R-:W-:-:S05]  /*16b60*/  @!P4 IMAD.X R6, RZ, RZ, R6, P5 ;  /* 0x000000ffff06c224 */ /* 0x002fca00028e0606 */
[----:B------:R-:W-:-:S04]  /*16b70*/  @!P4 LOP3.LUT R7, R7, R6, RZ, 0x3c, !PT ;  /* 0x000000060707c212 */ /* 0x000fc800078e3cff */
[----:B------:R-:W-:Y:S02]  /*16b80*/  @!P4 LOP3.LUT R6, R7, R6, RZ, 0x3c, !PT ;  /* 0x000000060706c212 */ /* 0x000fe400078e3cff */
[----:B--2---:R-:W-:Y:S02]  /*16b90*/  @!P3 LEA R8, P5, R11, R5, 0x1 ;  /* 0x000000050b08b211 */ /* 0x004fe400078a08ff */
        /* <DEDUP_REMOVED lines=67> */
.L_x_1411:
        /* <DEDUP_REMOVED lines=16> */
.L_x_1290:
[----:B------:R-:W-:Y:S05]  /*170d0*/  BSYNC B0 ;  /* 0x0000000000007941 */ /* 0x000fea0003800000 */
.L_x_1289:
[----:B------:R-:W-:Y:S01]  /*170e0*/  NOP ;  /* 0x0000000000007918 */ /* 0x000fe20000000000 */
[----:B------:R-:W-:Y:S01]  /*170f0*/  PLOP3.LUT P0, PT, PT, PT, PT, 0x80, 0x0 ;  /* 0x000000000000781c */ /* 0x000fe20003f0f070 */
[----:B------:R-:W-:-:S12]  /*17100*/  VIADD R11, R19, 0x30800 ;  /* 0x00030800130b7836 */ /* 0x000fd80000000000 */
.L_x_1291:
        /* <DEDUP_REMOVED lines=16> */
[----:B------:R-:W4:Y:S03]  /*17210*/  SYNCS.PHASECHK.TRANS64.TRYWAIT P0, [R19+URZ+0x30820], R0 ;  /* 0x03082000130075a7 */ /* 0x000f26000800017f */
[----:B---34-:R-:W-:Y:S05]  /*17220*/  @!P0 BRA `(.L_x_1293) ;  /* 0x0000005000b48947 */ /* 0x018fea0003800000 */
.L_x_1412:
[----:B------:R-:W-:Y:S05]  /*17230*/  BSYNC B0 ;  /* 0x0000000000007941 */ /* 0x000fea0003800000 */
.L_x_1292:
[----:B------:R-:W3:Y:S04]  /*17240*/  LDL R2, [R1+0x3c] ;  /* 0x00003c0001027983 */ /* 0x000ee80000100800 */
[----:B0-----:R-:W4:Y:S01]  /*17250*/  LDL R4, [R1+0x24] ;  /* 0x0000240001047983 */ /* 0x001f220000100800 */
[----:B------:R-:W-:Y:S01]  /*17260*/  BSSY B0, `(.L_x_1294) ;  /* 0x0000251000007945 */ /* 0x000fe20003800000 */
[----:B---3--:R-:W-:-:S05]  /*17270*/  VIADD R0, R2, 0xfffffffe ;  /* 0xfffffffe02007836 */ /* 0x008fca0000000000 */
[----:B----4-:R-:W-:-:S13]  /*17280*/  ISETP.GE.AND P0, PT, R0, R4, PT ;  /* 0x000000040000720c */ /* 0x010fda0003f06270 */
[----:B------:R-:W-:Y:S05]  /*17290*/  @!P0 BRA `(.L_x_1295) ;  /* 0x0000002400348947 */ /* 0x000fea0003800000 */
[----:B------:R-:W3:Y:S04]  /*172a0*/  LDL.LU R2, [R1+0x40] ;  /* 0x0000400001027983 */ /* 0x000ee80000300800 */
[----:B------:R-:W4:Y:S04]  /*172b0*/  LDL.LU R7, [R1+0x38] ;  /* 0x0000380001077983 */ /* 0x000f280000300800 */
[----:B--2---:R-:W2:Y:S04]  /*172c0*/  LDL.LU R3, [R1+0x54] ;  /* 0x0000540001037983 */ /* 0x004ea80000300800 */
[----:B------:R-:W5:Y:S04]  /*172d0*/  LDL.LU R6, [R1+0x34] ;  /* 0x0000340001067983 */ /* 0x000f680000300800 */
[----:B-1----:R-:W5:Y:S01]  /*172e0*/  LDL.LU R5, [R1+0x58] ;  /* 0x0000580001057983 */ /* 0x002f620000300800 */
[----:B------:R-:W-:Y:S01]  /*172f0*/  LOP3.LUT R10, RZ, R4, RZ, 0x33, !PT ;  /* 0x00000004ff0a7212 */ /* 0x000fe200078e33ff */
[----:B------:R-:W-:Y:S01]  /*17300*/  BSSY B2, `(.L_x_1296) ;  /* 0x00000cd000027945 */ /* 0x000fe20003800000 */
[----:B---3--:R-:W-:-:S04]  /*17310*/  VIADD R2, R2, 0x1 ;  /* 0x0000000102027836 */ /* 0x008fc80000000000 */
[----:B----4-:R-:W-:Y:S01]  /*17320*/  IMAD R2, R2, R7, RZ ;  /* 0x0000000702027224 */ /* 0x010fe200078e02ff */
[----:B--2---:R-:W-:-:S04]  /*17330*/  LOP3.LUT R3, RZ, R3, RZ, 0x33, !PT ;  /* 0x00000003ff037212 */ /* 0x004fc800078e33ff */
[----:B------:R-:W-:-:S04]  /*17340*/  LOP3.LUT R2, RZ, R2, RZ, 0x33, !PT ;  /* 0x00000002ff027212 */ /* 0x000fc800078e33ff */
[----:B-----5:R-:W-:Y:S02]  /*17350*/  VIADDMNMX R2, R2, -R6, R3, !PT ;  /* 0x8000000602027246 */ /* 0x020fe40007800103 */
[----:B------:R-:W-:-:S04]  /*17360*/  LOP3.LUT R7, RZ, R5, RZ, 0x33, !PT ;  /* 0x00000005ff077212 */ /* 0x000fc800078e33ff */
[----:B------:R-:W-:-:S04]  /*17370*/  VIMNMX R7, R2, R7, !PT ;  /* 0x0000000702077248 */ /* 0x000fc80007fe0100 */
[----:B------:R-:W-:Y:S02]  /*17380*/  VIADDMNMX R10, R7, 0x2, R10, !PT ;  /* 0x00000002070a7846 */ /* 0x000fe4000780010a */
[----:B------:R-:W-:-:S05]  /*17390*/  LOP3.LUT R2, RZ, R7, RZ, 0x33, !PT ;  /* 0x00000007ff027212 */ /* 0x000fca00078e33ff */
[----:B------:R-:W-:-:S05]  /*173a0*/  IMAD.IADD R2, R10, 0x1, R2 ;  /* 0x000000010a027824 */ /* 0x000fca00078e0202 */
[----:B------:R-:W-:-:S04]  /*173b0*/  LOP3.LUT R2, R2, 0x1, RZ, 0xc0, !PT ;  /* 0x0000000102027812 */ /* 0x000fc800078ec0ff */
[----:B------:R-:W-:-:S13]  /*173c0*/  ISETP.NE.U32.AND P0, PT, R2, 0x1, PT ;  /* 0x000000010200780c */ /* 0x000fda0003f05070 */
[----:B------:R-:W-:Y:S05]  /*173d0*/  @P0 BRA `(.L_x_1297) ;  /* 0x0000000800fc0947 */ /* 0x000fea0003800000 */
[----:B------:R-:W2:Y:S04]  /*173e0*/  LDL R5, [R1+0x10] ;  /* 0x0000100001057983 */ /* 0x000ea80000100800 */
[----:B------:R-:W3:Y:S01]  /*173f0*/  LDL R4, [R1+0x14] ;  /* 0x0000140001047983 */ /* 0x000ee20000100800 */
[----:B------:R-:W-:Y:S01]  /*17400*/  LOP3.LUT P1, RZ, R18, 0x1, RZ, 0xc0, !PT ;  /* 0x0000000112ff7812 */ /* 0x000fe2000782c0ff */
[----:B------:R-:W-:Y:S01]  /*17410*/  BSSY B1, `(.L_x_1298) ;  /* 0x00000b7000017945 */ /* 0x000fe20003800000 */
[----:B--2---:R-:W-:-:S05]  /*17420*/  VIADD R8, R5, 0x1 ;  /* 0x0000000105087836 */ /* 0x004fca0000000000 */
[----:B------:R-:W-:-:S04]  /*17430*/  ISETP.NE.AND P0, PT, R8, 0x2, PT ;  /* 0x000000020800780c */ /* 0x000fc80003f05270 */
[----:B------:R-:W-:Y:S02]  /*17440*/  SEL R9, RZ, 0x1, P0 ;  /* 0x00000001ff097807 */ /* 0x000fe40000000000 */
[----:B------:R-:W-:Y:S02]  /*17450*/  SEL R8, R8, RZ, P0 ;  /* 0x000000ff08087207 */ /* 0x000fe40000000000 */
[----:B---3--:R-:W-:Y:S01]  /*17460*/  LOP3.LUT R9, R4, R9, RZ, 0x3c, !PT ;  /* 0x0000000904097212 */ /* 0x008fe200078e3cff */
[----:B------:R-:W-:Y:S06]  /*17470*/  @!P1 BRA `(.L_x_1299) ;  /* 0x0000000800c09947 */ /* 0x000fec0003800000 */
        /* <DEDUP_REMOVED lines=23> */
[----:B------:R-:W-:-:S06]  /*175f0*/  LEA.HI.X R5, R2, UR5, R3, 0x2, P0 ;  /* 0x0000000502057c11 */ /* 0x000fcc00080f1403 */
[----:B------:R0:W5:Y:S03]  /*17600*/  LDG.E R5, desc[UR8][R4.64] ;  /* 0x0000000804057981 */ /* 0x000166000c1e1900 */
.L_x_1300:
[----:B------:R-:W-:Y:S01]  /*17610*/  IMAD R3, R8, 0x8, R19 ;  /* 0x0000000808037824 */ /* 0x000fe200078e0213 */
[----:B------:R-:W-:Y:S01]  /*17620*/  SHF.L.U32 R2, R9, 0x1f, RZ ;  /* 0x0000001f09027819 */ /* 0x000fe200000006ff */
[----:B------:R-:W-:Y:S03]  /*17630*/  BSSY B3, `(.L_x_1301) ;  /* 0x0000003000037945 */ /* 0x000fe60003800000 */
[----:B------:R-:W1:Y:S02]  /*17640*/  SYNCS.PHASECHK.TRANS64.TRYWAIT P0, [R3+URZ+0x30840], R2 ;  /* 0x03084002030075a7 */ /* 0x000e64000800017f */
[----:B-1----:R-:W-:Y:S05]  /*17650*/  @!P0 BRA `(.L_x_1302) ;  /* 0x0000004c00bc8947 */ /* 0x002fea0003800000 */
.L_x_1413:
[----:B------:R-:W-:Y:S05]  /*17660*/  BSYNC B3 ;  /* 0x0000000000037941 */ /* 0x000fea0003800000 */
.L_x_1301:
        /* <DEDUP_REMOVED lines=12> */
.L_x_1304:
[----:B------:R-:W-:Y:S05]  /*17730*/  BSYNC B3 ;  /* 0x0000000000037941 */ /* 0x000fea0003800000 */
.L_x_1303:
        /* <DEDUP_REMOVED lines=12> */
.L_x_1305:
        /* <DEDUP_REMOVED lines=16> */
.L_x_1306:
        /* <DEDUP_REMOVED lines=16> */
.L_x_1307:
        /* <DEDUP_REMOVED lines=10> */
[----:B------:R-:W2:Y:S04]  /*17aa0*/  LDL.LU R12, [R1+0x14] ;  /* 0x00001400010c7983 */ /* 0x000ea80000300800 */
[----:B------:R-:W3:Y:S01]  /*17ab0*/  LDL R6, [R1+0x10] ;  /* 0x0000100001067983 */ /* 0x000ee20000100800 */
[----:B------:R-:W-:Y:S01]  /*17ac0*/  BSSY B3, `(.L_x_1308) ;  /* 0x0000005000037945 */ /* 0x000fe20003800000 */
[----:B--2---:R-:W-:Y:S01]  /*17ad0*/  SHF.L.U32 R2, R12, 0x1f, RZ ;  /* 0x0000001f0c027819 */ /* 0x004fe200000006ff */
[----:B---3--:R-:W-:-:S04]  /*17ae0*/  IMAD R3, R6, 0x8, R11 ;  /* 0x0000000806037824 */ /* 0x008fc800078e020b */
[----:B------:R-:W0:Y:S02]  /*17af0*/  SYNCS.PHASECHK.TRANS64.TRYWAIT P0, [R3+URZ+0x60], R2 ;  /* 0x00006002030075a7 */ /* 0x000e24000800017f */
[----:B0-----:R-:W-:Y:S05]  /*17b00*/  @!P0 BRA `(.L_x_1309) ;  /* 0x0000004800a48947 */ /* 0x001fea0003800000 */
.L_x_1414:
[----:B------:R-:W-:Y:S05]  /*17b10*/  BSYNC B3 ;  /* 0x0000000000037941 */ /* 0x000fea0003800000 */
.L_x_1308:
[----:B------:R-:W-:Y:S01]  /*17b20*/  BSSY B3, `(.L_x_1310) ;  /* 0x000000d000037945 */ /* 0x000fe20003800000 */
[----:B------:R-:W-:Y:S02]  /*17b30*/  IMAD.MOV.U32 R12, RZ, RZ, 0x0 ;  /* 0x00000000ff0c7424 */ /* 0x000fe400078e00ff */
[----:B------:R-:W-:Y:S01]  /*17b40*/  IMAD.MOV.U32 R13, RZ, RZ, 0x14f00000 ;  /* 0x14f00000ff0d7424 */ /* 0x000fe200078e00ff */
[----:B------:R-:W-:Y:S06]  /*17b50*/  @P1 BRA `(.L_x_1311) ;  /* 0x0000000000241947 */ /* 0x000fec0003800000 */
[----:B------:R-:W2:Y:S01]  /*17b60*/  LDL R6, [R1+0x10] ;  /* 0x0000100001067983 */ /* 0x000ea20000100800 */
[----:B0-----:R-:W-:Y:S01]  /*17b70*/  IMAD.MOV.U32 R3, RZ, RZ, 0x9000 ;  /* 0x00009000ff037424 */ /* 0x001fe200078e00ff */
[----:B------:R-:W0:Y:S02]  /*17b80*/  S2R R4, SR_TID.X ;  /* 0x0000000000047919 */ /* 0x000e240000002100 */
[----:B0-----:R-:W-:-:S04]  /*17b90*/  LOP3.LUT R4, R4, 0x1f, RZ, 0xc0, !PT ;  /* 0x0000001f04047812 */ /* 0x001fc800078ec0ff */
[----:B------:R-:W-:Y:S01]  /*17ba0*/  ISETP.NE.AND P0, PT, R4, RZ, PT ;  /* 0x000000ff0400720c */ /* 0x000fe20003f05270 */
[----:B--2---:R-:W-:-:S04]  /*17bb0*/  IMAD R2, R6, 0x8, R19 ;  /* 0x0000000806027824 */ /* 0x004fc800078e0213 */
[----:B------:R1:W-:Y:S08]  /*17bc0*/  SYNCS.ARRIVE.TRANS64 RZ, [R2+URZ+0x30850], R3 ;  /* 0x0308500302ff79a7 */ /* 0x0003f0000800003f */
[----:B------:R-:W-:Y:S05]  /*17bd0*/  @!P0 BRA `(.L_x_1311) ;  /* 0x0000000000048947 */ /* 0x000fea0003800000 */
[----:B------:R-:W-:Y:S01]  /*17be0*/  BPT.TRAP 0x1 ;  /* 0x000000040000795c */ /* 0x000fe20000300000 */
.L_x_1311:
[----:B------:R-:W-:Y:S05]  /*17bf0*/  BSYNC B3 ;  /* 0x0000000000037941 */ /* 0x000fea0003800000 */
.L_x_1310:
[----:B01----:R-:W2:Y:S04]  /*17c00*/  LDL.LU R2, [R1+0x10] ;  /* 0x0000100001027983 */ /* 0x003ea80000300800 */
[----:B------:R-:W3:Y:S04]  /*17c10*/  LDL R6, [R1+0x18] ;  /* 0x0000180001067983 */ /* 0x000ee80000100800 */
[----:B------:R-:W3:Y:S01]  /*17c20*/  LDL.LU R4, [R1+0x4] ;  /* 0x0000040001047983 */ /* 0x000ee20000300800 */
[----:B------:R-:W-:Y:S01]  /*17c30*/  R2UR UR10, R14 ;  /* 0x000000000e0a72ca */ /* 0x000fe200000e0000 */
[----:B------:R-:W-:Y:S01]  /*17c40*/  UIADD3 UR4, UP0, UR36, 0x470, URZ ;  /* 0x0000047024047890 */ /* 0x000fe2000ff1e03f */
[----:B------:R-:W-:-:S02]  /*17c50*/  R2UR UR6, R12 ;  /* 0x000000000c0672ca */ /* 0x000fc400000e0000 */
[----:B------:R-:W-:Y:S01]  /*17c60*/  R2UR UR7, R13 ;  /* 0x000000000d0772ca */ /* 0x000fe200000e0000 */
[----:B------:R-:W-:Y:S01]  /*17c70*/  UIADD3.X UR5, URZ, UR37, URZ, UP0, !UPT ;  /* 0x000000253f057290 */ /* 0x000fe200087fe43f */
[----:B------:R-:W-:Y:S01]  /*17c80*/  PLOP3.LUT P0, PT, PT, PT, PT, 0x80, 0x0 ;  /* 0x000000000000781c */ /* 0x000fe20003f0f070 */
[C-C-:B--2---:R-:W-:Y:S02]  /*17c90*/  IMAD R3, R2.reuse, 0x8, R19.reuse ;  /* 0x0000000802037824 */ /* 0x144fe400078e0213 */
[----:B------:R-:W-:Y:S02]  /*17ca0*/  IMAD R2, R2, 0x9000, R19 ;  /* 0x0000900002027824 */ /* 0x000fe400078e0213 */
[----:B------:R-:W-:Y:S02]  /*17cb0*/  VIADD R3, R3, 0x30850 ;  /* 0x0003085003037836 */ /* 0x000fe40000000000 */
[----:B---3--:R-:W-:Y:S02]  /*17cc0*/  IMAD R4, R4, 0x60, R6 ;  /* 0x0000006004047824 */ /* 0x008fe400078e0206 */
[----:B------:R-:W-:-:S07]  /*17cd0*/  VIADD R6, R2, 0x400 ;  /* 0x0000040002067836 */ /* 0x000fce0000000000 */
.L_x_1312:
        /* <DEDUP_REMOVED lines=15> */
.L_x_1313:
        /* <DEDUP_REMOVED lines=15> */
.L_x_1314:
        /* <DEDUP_REMOVED lines=12> */
.L_x_1299:
[----:B------:R-:W-:Y:S05]  /*17f80*/  BSYNC B1 ;  /* 0x0000000000017941 */ /* 0x000fea0003800000 */
.L_x_1298:
[----:B0-----:R-:W2:Y:S04]  /*17f90*/  LDL.LU R0, [R1+0x3c] ;  /* 0x00003c0001007983 */ /* 0x001ea80000300800 */
[----:B------:R0:W-:Y:S04]  /*17fa0*/  STL [R1+0x10], R8 ;  /* 0x0000100801007387 */ /* 0x0001e80000100800 */
[----:B------:R0:W-:Y:S02]  /*17fb0*/  STL [R1+0x14], R9 ;  /* 0x0000140901007387 */ /* 0x0001e40000100800 */
[----:B0-2---:R-:W-:-:S07]  /*17fc0*/  VIADD R0, R0, 0xfffffffd ;  /* 0xfffffffd00007836 */ /* 0x005fce0000000000 */
.L_x_1297:
[----:B------:R-:W-:Y:S05]  /*17fd0*/  BSYNC B2 ;  /* 0x0000000000027941 */ /* 0x000fea0003800000 */
.L_x_1296:
[----:B------:R-:W-:-:S05]  /*17fe0*/  VIADD R10, R10, 0xfffffffe ;  /* 0xfffffffe0a0a7836 */ /* 0x000fca0000000000 */
[----:B------:R-:W-:-:S13]  /*17ff0*/  ISETP.NE.AND P0, PT, R10, R7, PT ;  /* 0x000000070a00720c */ /* 0x000fda0003f05270 */
[----:B------:R-:W-:Y:S05]  /*18000*/  @!P0 BRA `(.L_x_1295) ;  /* 0x0000001400d88947 */ /* 0x000fea0003800000 */
[----:B------:R-:W-:-:S07]  /*18010*/  IMAD.MOV.U32 R9, RZ, RZ, R17 ;  /* 0x000000ffff097224 */ /* 0x000fce00078e0011 */
.L_x_1349:
[----:B--2---:R-:W2:Y:S04]  /*18020*/  LDL R3, [R1+0x10] ;  /* 0x0000100001037983 */ /* 0x004ea80000100800 */
[----:B------:R-:W3:Y:S01]  /*18030*/  LDL R2, [R1+0x14] ;  /* 0x0000140001027983 */ /* 0x000ee20000100800 */
[----:B------:R-:W-:Y:S01]  /*18040*/  LOP3.LUT P1, RZ, R18, 0x1, RZ, 0xc0, !PT ;  /* 0x0000000112ff7812 */ /* 0x000fe2000782c0ff */
[----:B------:R-:W-:Y:S05]  /*18050*/  YIELD ;  /* 0x0000000000007946 */ /* 0x000fea0003800000 */
[----:B------:R-:W-:Y:S01]  /*18060*/  BSSY B1, `(.L_x_1315) ;  /* 0x00000b4000017945 */ /* 0x000fe20003800000 */
[----:B--2---:R-:W-:-:S05]  /*18070*/  VIADD R4, R3, 0x1 ;  /* 0x0000000103047836 */ /* 0x004fca0000000000 */
[----:B------:R-:W-:-:S04]  /*18080*/  ISETP.NE.AND P0, PT, R4, 0x2, PT ;  /* 0x000000020400780c */ /* 0x000fc80003f05270 */
[----:B------:R-:W-:Y:S02]  /*18090*/  SEL R5, RZ, 0x1, P0 ;  /* 0x00000001ff057807 */ /* 0x000fe40000000000 */
[----:B------:R-:W-:Y:S02]  /*180a0*/  SEL R4, R4, RZ, P0 ;  /* 0x000000ff04047207 */ /* 0x000fe40000000000 */
[----:B---3--:R-:W-:Y:S01]  /*180b0*/  LOP3.LUT R5, R2, R5, RZ, 0x3c, !PT ;  /* 0x0000000502057212 */ /* 0x008fe200078e3cff */
[----:B01----:R-:W-:Y:S06]  /*180c0*/  @!P1 BRA `(.L_x_1316) ;  /* 0x0000000800b49947 */ /* 0x003fec0003800000 */
        /* <DEDUP_REMOVED lines=25> */
.L_x_1317:
[----:B------:R-:W-:Y:S01]  /*18260*/  IMAD R3, R4, 0x8, R19 ;  /* 0x0000000804037824 */ /* 0x000fe200078e0213 */
[----:B------:R-:W-:Y:S01]  /*18270*/  SHF.L.U32 R2, R5, 0x1f, RZ ;  /* 0x0000001f05027819 */ /* 0x000fe200000006ff */
[----:B------:R-:W-:Y:S03]  /*18280*/  BSSY B2, `(.L_x_1318) ;  /* 0x0000003000027945 */ /* 0x000fe60003800000 */
[----:B------:R-:W1:Y:S02]  /*18290*/  SYNCS.PHASECHK.TRANS64.TRYWAIT P0, [R3+URZ+0x30840], R2 ;  /* 0x03084002030075a7 */ /* 0x000e64000800017f */
[----:B-1----:R-:W-:Y:S05]  /*182a0*/  @!P0 BRA `(.L_x_1319) ;  /* 0x0000004000d08947 */ /* 0x002fea0003800000 */
.L_x_1415:
[----:B------:R-:W-:Y:S05]  /*182b0*/  BSYNC B2 ;  /* 0x0000000000027941 */ /* 0x000fea0003800000 */
.L_x_1318:
        /* <DEDUP_REMOVED lines=12> */
.L_x_1321:
[----:B------:R-:W-:Y:S05]  /*18380*/  BSYNC B2 ;  /* 0x0000000000027941 */ /* 0x000fea0003800000 */
.L_x_1320:
        /* <DEDUP_REMOVED lines=12> */
.L_x_1322:
        /* <DEDUP_REMOVED lines=16> */
.L_x_1323:
        /* <DEDUP_REMOVED lines=16> */
.L_x_1324:
        /* <DEDUP_REMOVED lines=17> */
.L_x_1416:
[----:B------:R-:W-:Y:S05]  /*18760*/  BSYNC B2 ;  /* 0x0000000000027941 */ /* 0x000fea0003800000 */
.L_x_1325:
        /* <DEDUP_REMOVED lines=11> */
.L_x_1328:
[----:B------:R-:W-:Y:S05]  /*18820*/  BSYNC B2 ;  /* 0x0000000000027941 */ /* 0x000fea0003800000 */
.L_x_1327:
[----:B0-----:R-:W2:Y:S04]  /*18830*/  LDL.LU R3, [R1+0x10] ;  /* 0x0000100001037983 */ /* 0x001ea80000300800 */
[----:B------:R-:W3:Y:S04]  /*18840*/  LDL R7, [R1+0x18] ;  /* 0x0000180001077983 */ /* 0x000ee80000100800 */
[----:B------:R-:W3:Y:S01]  /*18850*/  LDL.LU R6, [R1+0x4] ;  /* 0x0000040001067983 */ /* 0x000ee20000300800 */
[----:B------:R-:W-:Y:S01]  /*18860*/  R2UR UR10, R10 ;  /* 0x000000000a0a72ca */ /* 0x000fe200000e0000 */
[----:B------:R-:W-:Y:S01]  /*18870*/  UIADD3 UR4, UP0, UR36, 0x470, URZ ;  /* 0x0000047024047890 */ /* 0x000fe2000ff1e03f */
[----:B------:R-:W-:Y:S01]  /*18880*/  R2UR UR6, R12 ;  /* 0x000000000c0672ca */ /* 0x000fe200000e0000 */
[----:B------:R-:W-:Y:S01]  /*18890*/  VIADD R2, R2, 0x50 ;  /* 0x0000005002027836 */ /* 0x000fe20000000000 */
[----:B------:R-:W-:Y:S01]  /*188a0*/  R2UR UR7, R13 ;  /* 0x000000000d0772ca */ /* 0x000fe200000e0000 */
[----:B------:R-:W-:Y:S01]  /*188b0*/  UIADD3.X UR5, URZ, UR37, URZ, UP0, !UPT ;  /* 0x000000253f057290 */ /* 0x000fe200087fe43f */
[----:B------:R-:W-:Y:S01]  /*188c0*/  PLOP3.LUT P0, PT, PT, PT, PT, 0x80, 0x0 ;  /* 0x000000000000781c */ /* 0x000fe20003f0f070 */
[----:B--2---:R-:W-:-:S02]  /*188d0*/  IMAD R3, R3, 0x9000, R19 ;  /* 0x0000900003037824 */ /* 0x004fc400078e0213 */
[----:B---3--:R-:W-:Y:S02]  /*188e0*/  IMAD R6, R6, 0x60, R7 ;  /* 0x0000006006067824 */ /* 0x008fe400078e0207 */
[----:B------:R-:W-:-:S08]  /*188f0*/  VIADD R7, R3, 0x400 ;  /* 0x0000040003077836 */ /* 0x000fd00000000000 */
.L_x_1329:
        /* <DEDUP_REMOVED lines=15> */
.L_x_1330:
        /* <DEDUP_REMOVED lines=15> */
.L_x_1331:
        /* <DEDUP_REMOVED lines=12> */
.L_x_1316:
[----:B------:R-:W-:Y:S05]  /*18ba0*/  BSYNC B1 ;  /* 0x0000000000017941 */ /* 0x000fea0003800000 */
.L_x_1315:
[----:B------:R-:W-:Y:S01]  /*18bb0*/  VIADD R3, R4, 0x1 ;  /* 0x0000000104037836 */ /* 0x000fe20000000000 */
[----:B------:R-:W-:Y:S01]  /*18bc0*/  LOP3.LUT P1, RZ, R18, 0x1, RZ, 0xc0, !PT ;  /* 0x0000000112ff7812 */ /* 0x000fe2000782c0ff */
[----:B------:R-:W-:Y:S01]  /*18bd0*/  BSSY B1, `(.L_x_1332) ;  /* 0x00000b5000017945 */ /* 0x000fe20003800000 */
[----:B------:R-:W-:Y:S02]  /*18be0*/  VIADD R6, R0, 0xffffffff ;  /* 0xffffffff00067836 */ /* 0x000fe40000000000 */
[----:B------:R-:W-:-:S04]  /*18bf0*/  ISETP.NE.AND P0, PT, R3, 0x2, PT ;  /* 0x000000020300780c */ /* 0x000fc80003f05270 */
[----:B------:R-:W-:Y:S02]  /*18c00*/  SEL R2, RZ, 0x1, P0 ;  /* 0x00000001ff027807 */ /* 0x000fe40000000000 */
[----:B------:R-:W-:Y:S02]  /*18c10*/  SEL R12, R3, RZ, P0 ;  /* 0x000000ff030c7207 */ /* 0x000fe40000000000 */
[----:B------:R-:W-:-:S05]  /*18c20*/  LOP3.LUT R10, R5, R2, RZ, 0x3c, !PT ;  /* 0x00000002050a7212 */ /* 0x000fca00078e3cff */
[----:B------:R1:W-:Y:S04]  /*18c30*/  STL [R1+0x14], R10 ;  /* 0x0000140a01007387 */ /* 0x0003e80000100800 */
[----:B------:R1:W-:Y:S01]  /*18c40*/  STL [R1+0x10], R12 ;  /* 0x0000100c01007387 */ /* 0x0003e20000100800 */
[----:B------:R-:W-:Y:S05]  /*18c50*/  @!P1 BRA `(.L_x_1333) ;  /* 0x0000000800b09947 */ /* 0x000fea0003800000 */
[----:B------:R-:W-:Y:S01]  /*18c60*/  ULDC.64 UR4, c[0x0][0x418] ;  /* 0x0001060000047ab9 */ /* 0x000fe20000000a00 */
[----:B------:R-:W-:Y:S01]  /*18c70*/  IMAD.MOV.U32 R7, RZ, RZ, R6 ;  /* 0x000000ffff077224 */ /* 0x000fe200078e0006 */
[----:B------:R-:W-:-:S04]  /*18c80*/  ISETP.NE.U32.AND P0, PT, RZ, UR4, PT ;  /* 0x00000004ff007c0c */ /* 0x000fc8000bf05070 */
[----:B------:R-:W-:-:S13]  /*18c90*/  ISETP.NE.AND.EX P0, PT, RZ, UR5, PT, P0 ;  /* 0x00000005ff007c0c */ /* 0x000fda000bf05300 */
[----:B------:R-:W-:Y:S05]  /*18ca0*/  @!P0 BRA `(.L_x_1334) ;  /* 0x0000000000508947 */ /* 0x000fea0003800000 */
[----:B------:R-:W2:Y:S01]  /*18cb0*/  LDL R14, [R1+0x1c] ;  /* 0x00001c00010e7983 */ /* 0x000ea20000100800 */
[----:B0-----:R-:W0:Y:S01]  /*18cc0*/  LDC R8, c[0x0][0x43c] ;  /* 0x00010f00ff087b82 */ /* 0x001e220000000800 */
        /* <DEDUP_REMOVED lines=18> */
.L_x_1334:
[----:B------:R-:W-:Y:S01]  /*18df0*/  IMAD R2, R12, 0x8, R19 ;  /* 0x000000080c027824 */ /* 0x000fe200078e0213 */
[----:B------:R-:W-:Y:S01]  /*18e00*/  SHF.L.U32 R3, R10, 0x1f, RZ ;  /* 0x0000001f0a037819 */ /* 0x000fe200000006ff */
[----:B------:R-:W-:Y:S03]  /*18e10*/  BSSY B2, `(.L_x_1335) ;  /* 0x0000003000027945 */ /* 0x000fe60003800000 */
[----:B------:R-:W3:Y:S02]  /*18e20*/  SYNCS.PHASECHK.TRANS64.TRYWAIT P0, [R2+URZ+0x30840], R3 ;  /* 0x03084003020075a7 */ /* 0x000ee4000800017f */
[----:B---3--:R-:W-:Y:S05]  /*18e30*/  @!P0 BRA `(.L_x_1336) ;  /* 0x0000003800148947 */ /* 0x008fea0003800000 */
.L_x_1417:
[----:B------:R-:W-:Y:S05]  /*18e40*/  BSYNC B2 ;  /* 0x0000000000027941 */ /* 0x000fea0003800000 */
.L_x_1335:
[----:B0-2---:R-:W0:Y:S01]  /*18e50*/  S2R R8, SR_TID.X ;  /* 0x0000000000087919 */ /* 0x005e220000002100 */
[----:B------:R-:W-:Y:S01]  /*18e60*/  BSSY B2, `(.L_x_1337) ;  /* 0x000000b000027945 */ /* 0x000fe20003800000 */
[----:B0-----:R-:W-:-:S04]  /*18e70*/  LOP3.LUT R8, R8, 0x7f, RZ, 0xc0, !PT ;  /* 0x0000007f08087812 */ /* 0x001fc800078ec0ff */
[----:B------:R-:W-:-:S13]  /*18e80*/  ISETP.NE.AND P1, PT, R8, RZ, PT ;  /* 0x000000ff0800720c */ /* 0x000fda0003f25270 */
[----:B------:R-:W-:Y:S05]  /*18e90*/  @P1 BRA `(.L_x_1338) ;  /* 0x00000000001c1947 */ /* 0x000fea0003800000 */
[----:B------:R-:W0:Y:S01]  /*18ea0*/  S2R R8, SR_TID.X ;  /* 0x0000000000087919 */ /* 0x000e220000002100 */
[----:B---3--:R-:W-:-:S04]  /*18eb0*/  IMAD.MOV.U32 R3, RZ, RZ, 0x9000 ;  /* 0x00009000ff037424 */ /* 0x008fc800078e00ff */
[----:B------:R2:W-:Y:S01]  /*18ec0*/  SYNCS.ARRIVE.TRANS64 RZ, [R2+URZ+0x30830], R3 ;  /* 0x0308300302ff79a7 */ /* 0x0005e2000800003f */
[----:B0-----:R-:W-:-:S04]  /*18ed0*/  LOP3.LUT R8, R8, 0x1f, RZ, 0xc0, !PT ;  /* 0x0000001f08087812 */ /* 0x001fc800078ec0ff */
[----:B------:R-:W-:-:S13]  /*18ee0*/  ISETP.NE.AND P0, PT, R8, RZ, PT ;  /* 0x000000ff0800720c */ /* 0x000fda0003f05270 */
[----:B--2---:R-:W-:Y:S05]  /*18ef0*/  @!P0 BRA `(.L_x_1338) ;  /* 0x0000000000048947 */ /* 0x004fea0003800000 */
[----:B------:R-:W-:Y:S01]  /*18f00*/  BPT.TRAP 0x1 ;  /* 0x000000040000795c */ /* 0x000fe20000300000 */
.L_x_1338:
[----:B------:R-:W-:Y:S05]  /*18f10*/  BSYNC B2 ;  /* 0x0000000000027941 */ /* 0x000fea0003800000 */
.L_x_1337:
[----:B------:R-:W2:Y:S04]  /*18f20*/  LDL R8, [R1+0x10] ;  /* 0x0000100001087983 */ /* 0x000ea80000100800 */
[----:B---3--:R-:W3:Y:S01]  /*18f30*/  LDL R2, [R1+0x18] ;  /* 0x0000180001027983 */ /* 0x008ee20000100800 */
[----:B------:R-:W-:Y:S01]  /*18f40*/  IMAD.MOV.U32 R14, RZ, RZ, RZ ;  /* 0x000000ffff0e7224 */ /* 0x000fe200078e00ff */
[----:B------:R-:W-:Y:S01]  /*18f50*/  UIADD3 UR4, UP0, UR36, 0x370, URZ ;  /* 0x0000037024047890 */ /* 0x000fe2000ff1e03f */
[----:B------:R-:W-:Y:S01]  /*18f60*/  PLOP3.LUT P0, PT, PT, PT, PT, 0x80, 0x0 ;  /* 0x000000000000781c */ /* 0x000fe20003f0f070 */
[----:B------:R-:W-:Y:S01]  /*18f70*/  UMOV UR6, 0x0 ;  /* 0x0000000000067882 */ /* 0x000fe20000000000 */
[----:B------:R-:W-:Y:S01]  /*18f80*/  UMOV UR7, 0x14f00000 ;  /* 0x14f0000000077882 */ /* 0x000fe20000000000 */
[----:B------:R-:W-:Y:S01]  /*18f90*/  R2UR UR10, R14 ;  /* 0x000000000e0a72ca */ /* 0x000fe200000e0000 */
[----:B------:R-:W-:Y:S01]  /*18fa0*/  UIADD3.X UR5, URZ, UR37, URZ, UP0, !UPT ;  /* 0x000000253f057290 */ /* 0x000fe200087fe43f */
[----:B--2---:R-:W-:-:S02]  /*18fb0*/  IMAD R3, R8, 0x8, R11 ;  /* 0x0000000808037824 */ /* 0x004fc400078e020b */
[----:B------:R-:W-:Y:S02]  /*18fc0*/  IMAD R8, R8, 0x9000, R19 ;  /* 0x0000900008087824 */ /* 0x000fe400078e0213 */
[----:B------:R-:W-:Y:S02]  /*18fd0*/  VIADD R3, R3, 0x30 ;  /* 0x0000003003037836 */ /* 0x000fe40000000000 */
[----:B---3--:R-:W-:Y:S02]  /*18fe0*/  IMAD R2, R7, 0x60, R2 ;  /* 0x0000006007027824 */ /* 0x008fe400078e0202 */
[----:B-1----:R-:W-:-:S07]  /*18ff0*/  VIADD R10, R8, 0x1e400 ;  /* 0x0001e400080a7836 */ /* 0x002fce0000000000 */
.L_x_1339:
        /* <DEDUP_REMOVED lines=16> */
.L_x_1340:
        /* <DEDUP_REMOVED lines=16> */
.L_x_1341:
        /* <DEDUP_REMOVED lines=15> */
.L_x_1418:
[----:B------:R-:W-:Y:S05]  /*192f0*/  BSYNC B2 ;  /* 0x0000000000027941 */ /* 0x000fea0003800000 */
.L_x_1342:
[----:B------:R-:W-:Y:S01]  /*19300*/  BSSY B2, `(.L_x_1344) ;  /* 0x000000b000027945 */ /* 0x000fe20003800000 */
[----:B------:R-:W-:Y:S02]  /*19310*/  IMAD.MOV.U32 R12, RZ, RZ, 0x0 ;  /* 0x00000000ff0c7424 */ /* 0x000fe400078e00ff */
[----:B------:R-:W-:Y:S01]  /*19320*/  IMAD.MOV.U32 R13, RZ, RZ, 0x14f00000 ;  /* 0x14f00000ff0d7424 */ /* 0x000fe200078e00ff */
[----:B------:R-:W-:Y:S06]  /*19330*/  @P1 BRA `(.L_x_1345) ;  /* 0x00000000001c1947 */ /* 0x000fec0003800000 */
[----:B------:R-:W1:Y:S01]  /*19340*/  S2R R8, SR_TID.X ;  /* 0x0000000000087919 */ /* 0x000e620000002100 */
[----:B------:R-:W-:-:S04]  /*19350*/  IMAD.MOV.U32 R3, RZ, RZ, 0x9000 ;  /* 0x00009000ff037424 */ /* 0x000fc800078e00ff */
[----:B------:R2:W-:Y:S01]  /*19360*/  SYNCS.ARRIVE.TRANS64 RZ, [R2+URZ+0x50], R3 ;  /* 0x0000500302ff79a7 */ /* 0x0005e2000800003f */
[----:B-1----:R-:W-:-:S04]  /*19370*/  LOP3.LUT R8, R8, 0x1f, RZ, 0xc0, !PT ;  /* 0x0000001f08087812 */ /* 0x002fc800078ec0ff */
[----:B------:R-:W-:-:S13]  /*19380*/  ISETP.NE.AND P0, PT, R8, RZ, PT ;  /* 0x000000ff0800720c */ /* 0x000fda0003f05270 */
[----:B--2---:R-:W-:Y:S05]  /*19390*/  @!P0 BRA `(.L_x_1345) ;  /* 0x0000000000048947 */ /* 0x004fea0003800000 */
[----:B------:R-:W-:Y:S01]  /*193a0*/  BPT.TRAP 0x1 ;  /* 0x000000040000795c */ /* 0x000fe20000300000 */
.L_x_1345:
[----:B------:R-:W-:Y:S05]  /*193b0*/  BSYNC B2 ;  /* 0x0000000000027941 */ /* 0x000fea0003800000 */
.L_x_1344:
        /* <DEDUP_REMOVED lines=12> */
.L_x_1346:
        /* <DEDUP_REMOVED lines=15> */
.L_x_1347:
        /* <DEDUP_REMOVED lines=15> */
.L_x_1348:
        /* <DEDUP_REMOVED lines=12> */
.L_x_1333:
[----:B------:R-:W-:Y:S05]  /*19720*/  BSYNC B1 ;  /* 0x0000000000017941 */ /* 0x000fea0003800000 */
.L_x_1332:
[----:B------:R-:W3:Y:S01]  /*19730*/  LDL R2, [R1+0x24] ;  /* 0x0000240001027983 */ /* 0x000ee20000100800 */
[----:B------:R-:W-:Y:S01]  /*19740*/  VIADD R0, R0, 0xfffffffe ;  /* 0xfffffffe00007836 */ /* 0x000fe20000000000 */
[----:B---3--:R-:W-:-:S13]  /*19750*/  ISETP.GT.AND P0, PT, R6, R2, PT ;  /* 0x000000020600720c */ /* 0x008fda0003f04270 */
[----:B------:R-:W-:Y:S05]  /*19760*/  @P0 BRA `(.L_x_1349) ;  /* 0xffffffe8002c0947 */ /* 0x000fea000383ffff */
.L_x_1295:
[----:B------:R-:W-:Y:S05]  /*19770*/  BSYNC B0 ;  /* 0x0000000000007941 */ /* 0x000fea0003800000 */
.L_x_1294:
[----:B--2---:R-:W2:Y:S01]  /*19780*/  S2R R3, SR_TID.X ;  /* 0x0000000000037919 */ /* 0x004ea20000002100 */
        /* <DEDUP_REMOVED lines=18> */
.L_x_1351:
[----:B------:R-:W-:Y:S05]  /*198b0*/  BSYNC B0 ;  /* 0x0000000000007941 */ /* 0x000fea0003800000 */
.L_x_1350:
[----:B------:R-:W-:Y:S01]  /*198c0*/  LOP3.LUT P0, RZ, R18, 0x1, RZ, 0xc0, !PT ;  /* 0x0000000112ff7812 */ /* 0x000fe2000780c0ff */
[----:B------:R-:W-:-:S12]  /*198d0*/  BSSY B0, `(.L_x_1352) ;  /* 0x000004a000007945 */ /* 0x000fd80003800000 */
[----:B------:R-:W-:Y:S05]  /*198e0*/  @!P0 BRA `(.L_x_1353) ;  /* 0x0000000400208947 */ /* 0x000fea0003800000 */
[----:B--2---:R-:W2:Y:S04]  /*198f0*/  LDL R0, [R1+0x10] ;  /* 0x0000100001007983 */ /* 0x004ea80000100800 */
[----:B------:R-:W3:Y:S01]  /*19900*/  LDL R2, [R1+0x14] ;  /* 0x0000140001027983 */ /* 0x000ee20000100800 */
[----:B------:R-:W-:Y:S01]  /*19910*/  BSSY B1, `(.L_x_1354) ;  /* 0x0000006000017945 */ /* 0x000fe20003800000 */
[----:B------:R-:W-:Y:S01]  /*19920*/  ISETP.NE.AND P1, PT, R3, RZ, PT ;  /* 0x000000ff0300720c */ /* 0x000fe20003f25270 */
[----:B--2---:R-:W-:Y:S01]  /*19930*/  IMAD R0, R0, 0x8, R19 ;  /* 0x0000000800007824 */ /* 0x004fe200078e0213 */
[----:B---3--:R-:W-:-:S04]  /*19940*/  SHF.L.U32 R2, R2, 0x1f, RZ ;  /* 0x0000001f02027819 */ /* 0x008fc800000006ff */
[----:B------:R-:W2:Y:S02]  /*19950*/  SYNCS.PHASECHK.TRANS64.TRYWAIT P0, [R0+URZ+0x30860], R2 ;  /* 0x03086002000075a7 */ /* 0x000ea4000800017f */
[----:B--2---:R-:W-:Y:S05]  /*19960*/  @!P0 BRA `(.L_x_1355) ;  /* 0x0000002c00708947 */ /* 0x004fea0003800000 */
.L_x_1419:
[----:B------:R-:W-:Y:S05]  /*19970*/  BSYNC B1 ;  /* 0x0000000000017941 */ /* 0x000fea0003800000 */
.L_x_1354:
        /* <DEDUP_REMOVED lines=9> */
.L_x_1357:
[----:B------:R-:W-:Y:S05]  /*19a10*/  BSYNC B1 ;  /* 0x0000000000017941 */ /* 0x000fea0003800000 */
.L_x_1356:
[----:B------:R-:W3:Y:S04]  /*19a20*/  LDL.LU R4, [R1+0x18] ;  /* 0x0000180001047983 */ /* 0x000ee80000300800 */
[----:B------:R-:W3:Y:S04]  /*19a30*/  LDL.LU R3, [R1+0x4] ;  /* 0x0000040001037983 */ /* 0x000ee80000300800 */
[----:B--2---:R-:W2:Y:S01]  /*19a40*/  LDL R2, [R1+0x10] ;  /* 0x0000100001027983 */ /* 0x004ea20000100800 */
        /* <DEDUP_REMOVED lines=8> */
[----:B--2---:R-:W-:-:S04]  /*19ad0*/  IMAD R2, R2, 0x9000, R19 ;  /* 0x0000900002027824 */ /* 0x004fc800078e0213 */
[----:B------:R-:W-:-:S07]  /*19ae0*/  VIADD R4, R2, 0x400 ;  /* 0x0000040002047836 */ /* 0x000fce0000000000 */
.L_x_1358:
        /* <DEDUP_REMOVED lines=15> */
.L_x_1359:
        /* <DEDUP_REMOVED lines=15> */
.L_x_1360:
        /* <DEDUP_REMOVED lines=10> */
.L_x_1353:
[----:B------:R-:W-:Y:S05]  /*19d70*/  BSYNC B0 ;  /* 0x0000000000007941 */ /* 0x000fea0003800000 */
.L_x_1352:
[----:B-1----:R-:W2:Y:S04]  /*19d80*/  LDL.LU R5, [R1+0x10] ;  /* 0x0000100001057983 */ /* 0x002ea80000300800 */
[----:B------:R-:W3:Y:S01]  /*19d90*/  LDL.LU R4, [R1+0x14] ;  /* 0x0000140001047983 */ /* 0x000ee20000300800 */
[----:B--2---:R-:W-:-:S05]  /*19da0*/  VIADD R0, R5, 0x1 ;  /* 0x0000000105007836 */ /* 0x004fca0000000000 */
[----:B------:R-:W-:-:S04]  /*19db0*/  ISETP.NE.AND P0, PT, R0, 0x2, PT ;  /* 0x000000020000780c */ /* 0x000fc80003f05270 */
[----:B------:R-:W-:Y:S02]  /*19dc0*/  SEL R2, RZ, 0x1, P0 ;  /* 0x00000001ff027807 */ /* 0x000fe40000000000 */
[----:B------:R-:W-:Y:S02]  /*19dd0*/  SEL R0, R0, RZ, P0 ;  /* 0x000000ff00007207 */ /* 0x000fe40000000000 */
[----:B---3--:R-:W-:-:S03]  /*19de0*/  LOP3.LUT R4, R4, R2, RZ, 0x3c, !PT ;  /* 0x0000000204047212 */ /* 0x008fc600078e3cff */
[----:B------:R1:W-:Y:S04]  /*19df0*/  STL [R1+0x10], R0 ;  /* 0x0000100001007387 */ /* 0x0003e80000100800 */
[----:B------:R1:W-:Y:S02]  /*19e00*/  STL [R1+0x14], R4 ;  /* 0x0000140401007387 */ /* 0x0003e40000100800 */
.L_x_1274:
[----:B------:R-:W-:Y:S05]  /*19e10*/  BSYNC B7 ;  /* 0x0000000000077941 */ /* 0x000fea0003800000 */
.L_x_1272:
[----:B------:R-:W-:-:S13]  /*19e20*/  LOP3.LUT P0, RZ, R18, 0x2, RZ, 0xc0, !PT ;  /* 0x0000000212ff7812 */ /* 0x000fda000780c0ff */
[----:B------:R-:W-:Y:S05]  /*19e30*/  @!P0 BRA `(.L_x_1361) ;  /* 0x00000000002c8947 */ /* 0x000fea0003800000 */
[----:B------:R-:W-:Y:S05]  /*19e40*/  WARPSYNC.ALL ;  /* 0x0000000000007948 */ /* 0x000fea0003800000 */
[----:B------:R-:W4:Y:S08]  /*19e50*/  S2UR UR5, SR_CgaCtaId ;  /* 0x00000000000579c3 */ /* 0x000f300000008800 */
[----:B------:R-:W-:Y:S06]  /*19e60*/  BAR.SYNC.DEFER_BLOCKING 0x5, 0x180 ;  /* 0x0146000000007b1d */ /* 0x000fec0000010000 */
[----:B------:R-:W-:-:S02]  /*19e70*/  UMOV UR4, 0x400 ;  /* 0x0000040000047882 */ /* 0x000fc40000000000 */
[----:B----4-:R-:W-:-:S06]  /*19e80*/  ULEA UR4, UR5, UR4, 0x18 ;  /* 0x0000000405047291 */ /* 0x010fcc000f8ec03f */
[----:B------:R-:W-:-:S05]  /*19e90*/  IMAD.U32 R19, RZ, RZ, UR4 ;  /* 0x00000004ff137e24 */ /* 0x000fca000f8e00ff */
[----:B01----:R-:W0:Y:S04]  /*19ea0*/  LDS.128 R4, [R19+0x308d0] ;  /* 0x0308d00013047984 */ /* 0x003e280000000c00 */
[----:B0-----:R0:W-:Y:S04]  /*19eb0*/  STL.64 [R1], R4 ;  /* 0x0000000401007387 */ /* 0x0011e80000100a00 */
[----:B------:R0:W-:Y:S01]  /*19ec0*/  STL.64 [R1+0x8], R6 ;  /* 0x0000080601007387 */ /* 0x0001e20000100a00 */
[----:B------:R-:W-:Y:S06]  /*19ed0*/  BAR.ARV 0x4, 0x180 ;  /* 0x0106000000007b1d */ /* 0x000fec0000002000 */
[----:B------:R-:W-:Y:S05]  /*19ee0*/  BRA `(.L_x_1362) ;  /* 0x00000010003c7947 */ /* 0x000fea0003800000 */
.L_x_1361:
[----:B------:R-:W4:Y:S01]  /*19ef0*/  S2R R16, SR_TID.X ;  /* 0x0000000000107919 */ /* 0x000f220000002100 */
[----:B------:R-:W-:Y:S01]  /*19f00*/  UMOV UR4, 0xffffffff ;  /* 0xffffffff00047882 */ /* 0x000fe20000000000 */
[----:B----4-:R-:W-:-:S04]  /*19f10*/  LOP3.LUT R16, R16, 0x1f, RZ, 0xc0, !PT ;  /* 0x0000001f10107812 */ /* 0x010fc800078ec0ff */
        /* <DEDUP_REMOVED lines=10> */
[----:B------:R-:W1:Y:S01]  /*19fc0*/  @!P1 LDC.64 R4, c[0x0][0xc78] ;  /* 0x00031e00ff049b82 */ /* 0x000e620000000a00 */
[----:B0-----:R-:W-:-:S05]  /*19fd0*/  @!P1 IMAD.WIDE R2, R0, 0x4, R2 ;  /* 0x0000000400029825 */ /* 0x001fca00078e0202 */
[----:B------:R1:W3:Y:S02]  /*19fe0*/  @!P1 LDG.E R6, desc[UR6][R2.64] ;  /* 0x0000000602069981 */ /* 0x0002e4000c1e1900 */
[----:B-1----:R-:W-:-:S06]  /*19ff0*/  @!P1 IMAD.WIDE R2, R0, 0x4, R4 ;  /* 0x0000000400029825 */ /* 0x002fcc00078e0204 */
[----:B------:R-:W4:Y:S01]  /*1a000*/  @!P1 LDG.E R2, desc[UR6][R2.64] ;  /* 0x0000000602029981 */ /* 0x000f22000c1e1900 */
[----:B------:R-:W-:Y:S01]  /*1a010*/  IMAD.MOV.U32 R5, RZ, RZ, RZ ;  /* 0x000000ffff057224 */ /* 0x000fe200078e00ff */
[C---:B------:R-:W-:Y:S02]  /*1a020*/  ISETP.GE.U32.AND P2, PT, R16.reuse, 0x2, PT ;  /* 0x000000021000780c */ /* 0x040fe40003f46070 */
[C---:B------:R-:W-:Y:S01]  /*1a030*/  ISETP.GE.U32.AND P3, PT, R16.reuse, 0x4, PT ;  /* 0x000000041000780c */ /* 0x040fe20003f66070 */
[----:B------:R-:W-:Y:S01]  /*1a040*/  SHFL.IDX PT, R0, R8, RZ, 0x1f ;  /* 0x00001fff08007589 */ /* 0x000fe200000e0000 */
[C---:B------:R-:W-:Y:S02]  /*1a050*/  ISETP.GE.U32.AND P4, PT, R16.reuse, 0x8, PT ;  /* 0x000000081000780c */ /* 0x040fe40003f86070 */
[----:B------:R-:W-:Y:S01]  /*1a060*/  ISETP.GE.U32.AND P5, PT, R16, 0x10, PT ;  /* 0x000000101000780c */ /* 0x000fe20003fa6070 */
[----:B---3--:R-:W-:Y:S01]  /*1a070*/  @!P1 IMAD.MOV.U32 R5, RZ, RZ, R6 ;  /* 0x000000ffff059224 */ /* 0x008fe200078e0006 */
[----:B------:R-:W-:-:S02]  /*1a080*/  CS2R R6, SRZ ;  /* 0x0000000000067805 */ /* 0x000fc4000001ff00 */
[----:B----4-:R-:W-:Y:S01]  /*1a090*/  @!P1 IMAD.MOV.U32 R7, RZ, RZ, R2 ;  /* 0x000000ffff079224 */ /* 0x010fe200078e0002 */
[----:B------:R-:W-:-:S03]  /*1a0a0*/  ISETP.NE.AND P1, PT, R16, RZ, PT ;  /* 0x000000ff1000720c */ /* 0x000fc60003f25270 */
[----:B------:R-:W-:-:S05]  /*1a0b0*/  IMAD R2, R7, R5, RZ ;  /* 0x0000000507027224 */ /* 0x000fca00078e02ff */
[----:B------:R-:W0:Y:S02]  /*1a0c0*/  SHFL.UP PT, R3, R2, 0x1, RZ ;  /* 0x0420000002037989 */ /* 0x000e2400000e00ff */
[----:B0-----:R-:W-:-:S05]  /*1a0d0*/  SEL R9, R3, RZ, P1 ;  /* 0x000000ff03097207 */ /* 0x001fca0000800000 */
[----:B------:R-:W-:Y:S02]  /*1a0e0*/  IMAD.IADD R2, R2, 0x1, R9 ;  /* 0x0000000102027824 */ /* 0x000fe400078e0209 */
[----:B------:R-:W-:Y:S04]  /*1a0f0*/  SHFL.IDX PT, R9, R8, 0x1, 0x1f ;  /* 0x00201f0008097f89 */ /* 0x000fe800000e0000 */
        /* <DEDUP_REMOVED lines=12> */
[----:B--2---:R0:W1:Y:S02]  /*1a1c0*/  SHFL.IDX PT, R10, R2, 0x1f, 0x1f ;  /* 0x03e01f00020a7f89 */ /* 0x00406400000e0000 */
.L_x_1429:
[----:B------:R-:W-:Y:S02]  /*1a1d0*/  ULDC UR4, c[0x0][0xc38] ;  /* 0x00030e0000047ab9 */ /* 0x000fe40000000800 */
[----:B------:R-:W-:-:S04]  /*1a1e0*/  IMAD.U32 R8, RZ, RZ, UR4 ;  /* 0x00000004ff087e24 */ /* 0x000fc8000f8e00ff */
[----:B-1----:R-:W-:-:S04]  /*1a1f0*/  IMAD R10, R10, R8, RZ ;  /* 0x000000080a0a7224 */ /* 0x002fc800078e02ff */
[----:B------:R-:W-:-:S05]  /*1a200*/  IMAD.IADD R4, R9, 0x1, R10 ;  /* 0x0000000109047824 */ /* 0x000fca00078e020a */
[----:B------:R-:W-:-:S13]  /*1a210*/  ISETP.GT.AND P6, PT, R4, R0, PT ;  /* 0x000000000400720c */ /* 0x000fda0003fc4270 */
[----:B------:R-:W-:Y:S05]  /*1a220*/  @P6 BRA `(.L_x_1364) ;  /* 0x0000000000b06947 */ /* 0x000fea0003800000 */
.L_x_1367:
        /* <DEDUP_REMOVED lines=38> */
.L_x_1437:
[----:B------:R-:W-:Y:S02]  /*1a490*/  ULDC UR4, c[0x0][0xc38] ;  /* 0x00030e0000047ab9 */ /* 0x000fe40000000800 */
[----:B------:R-:W-:-:S04]  /*1a4a0*/  IMAD.U32 R8, RZ, RZ, UR4 ;  /* 0x00000004ff087e24 */ /* 0x000fc8000f8e00ff */
[----:B-1----:R-:W-:-:S04]  /*1a4b0*/  IMAD R10, R10, R8, RZ ;  /* 0x000000080a0a7224 */ /* 0x002fc800078e02ff */
[----:B------:R-:W-:-:S05]  /*1a4c0*/  IMAD.IADD R4, R10, 0x1, R4 ;  /* 0x000000010a047824 */ /* 0x000fca00078e0204 */
[----:B------:R-:W-:-:S13]  /*1a4d0*/  ISETP.GT.AND P6, PT, R4, R0, PT ;  /* 0x000000000400720c */ /* 0x000fda0003fc4270 */
[----:B------:R-:W-:Y:S05]  /*1a4e0*/  @!P6 BRA `(.L_x_1367) ;  /* 0xfffffffc0050e947 */ /* 0x000fea000383ffff */
.L_x_1364:
[----:B------:R-:W-:Y:S01]  /*1a4f0*/  IMAD.IADD R10, R4, 0x1, -R10 ;  /* 0x00000001040a7824 */ /* 0x000fe200078e0a0a */
[----:B------:R-:W-:-:S03]  /*1a500*/  UMOV UR4, 0xffffffff ;  /* 0xffffffff00047882 */ /* 0x000fc60000000000 */
[----:B------:R-:W-:-:S05]  /*1a510*/  IMAD R3, R2, R8, R10 ;  /* 0x0000000802037224 */ /* 0x000fca00078e020a */
[----:B------:R-:W-:Y:S01]  /*1a520*/  ISETP.GT.AND P6, PT, R3, R0, PT ;  /* 0x000000000300720c */ /* 0x000fe20003fc4270 */
[----:B------:R-:W-:-:S12]  /*1a530*/  BRA.DIV UR4, `(.L_x_1368) ;  /* 0x0000002a04c87947 */ /* 0x000fd8000b800000 */
[----:B------:R-:W2:Y:S01]  /*1a540*/  LDL.LU R11, [R1+0xc] ;  /* 0x00000c00010b7983 */ /* 0x000ea20000300800 */
[----:B------:R-:W-:-:S04]  /*1a550*/  VOTE.ANY R3, PT, !P6 ;  /* 0x0000000000037806 */ /* 0x000fc800070e0100 */
[----:B------:R-:W1:Y:S02]  /*1a560*/  POPC R9, R3 ;  /* 0x0000000300097309 */ /* 0x000e640000000000 */
[----:B-1----:R2:W1:Y:S04]  /*1a570*/  SHFL.IDX PT, R4, R5, R9, 0x1f ;  /* 0x00001f0905047589 */ /* 0x00246800000e0000 */
[----:B------:R3:W4:Y:S01]  /*1a580*/  SHFL.IDX PT, R7, R7, R9, 0x1f ;  /* 0x00001f0907077589 */ /* 0x00072200000e0000 */
[----:B--2---:R-:W-:-:S05]  /*1a590*/  IMAD.IADD R5, R9, 0x1, R11 ;  /* 0x0000000109057824 */ /* 0x004fca00078e020b */
[----:B-1--4-:R3:W-:Y:S02]  /*1a5a0*/  STL [R1+0xc], R5 ;  /* 0x00000c0501007387 */ /* 0x0127e40000100800 */
.L_x_1442:
[----:B------:R-:W-:-:S13]  /*1a5b0*/  ISETP.NE.AND P0, PT, R3, RZ, PT ;  /* 0x000000ff0300720c */ /* 0x000fda0003f05270 */
[----:B------:R-:W-:Y:S05]  /*1a5c0*/  @!P0 BRA `(.L_x_1369) ;  /* 0x0000000000148947 */ /* 0x000fea0003800000 */
[----:B------:R-:W-:Y:S01]  /*1a5d0*/  UMOV UR4, 0xffffffff ;  /* 0xffffffff00047882 */ /* 0x000fe20000000000 */
[----:B---3--:R-:W-:Y:S02]  /*1a5e0*/  VIADD R9, R9, 0xffffffff ;  /* 0xffffffff09097836 */ /* 0x008fe40000000000 */
[----:B------:R-:W-:Y:S05]  /*1a5f0*/  BRA.DIV UR4, `(.L_x_1370) ;  /* 0x0000002e04007947 */ /* 0x000fea000b800000 */
[----:B0-----:R0:W1:Y:S02]  /*1a600*/  SHFL.IDX PT, R2, R2, R9, 0x1f ;  /* 0x00001f0902027589 */ /* 0x00106400000e0000 */
.L_x_1445:
[----:B-1----:R-:W-:-:S07]  /*1a610*/  IMAD.MOV.U32 R6, RZ, RZ, R2 ;  /* 0x000000ffff067224 */ /* 0x002fce00078e0002 */
.L_x_1369:
[----:B0-----:R-:W-:Y:S01]  /*1a620*/  IMAD R2, R6, R8, R10 ;  /* 0x0000000806027224 */ /* 0x001fe200078e020a */
[----:B------:R-:W-:-:S03]  /*1a630*/  ISETP.NE.AND P0, PT, R7, 0x1, PT ;  /* 0x000000010700780c */ /* 0x000fc60003f05270 */
[----:B------:R-:W-:Y:S01]  /*1a640*/  IMAD.IADD R0, R0, 0x1, -R2 ;  /* 0x0000000100007824 */ /* 0x000fe200078e0a02 */
[----:B------:R0:W-:Y:S09]  /*1a650*/  STL [R1], R2 ;  /* 0x0000000201007387 */ /* 0x0001f20000100800 */
[----:B------:R-:W-:Y:S05]  /*1a660*/  @!P0 BRA `(.L_x_1371) ;  /* 0x0000000000e48947 */ /* 0x000fea0003800000 */
[----:B---3--:R-:W-:-:S04]  /*1a670*/  IABS R5, R4 ;  /* 0x0000000400057213 */ /* 0x008fc80000000000 */
[----:B0-----:R-:W0:Y:S08]  /*1a680*/  I2F.RP R2, R5 ;  /* 0x0000000500027306 */ /* 0x001e300000209400 */
[----:B0-----:R-:W0:Y:S02]  /*1a690*/  MUFU.RCP R2, R2 ;  /* 0x0000000200027308 */ /* 0x001e240000001000 */
[----:B0-----:R-:W-:-:S06]  /*1a6a0*/  VIADD R2, R2, 0xffffffe ;  /* 0x0ffffffe02027836 */ /* 0x001fcc0000000000 */
[----:B------:R-:W0:Y:S02]  /*1a6b0*/  F2I.FTZ.U32.TRUNC.NTZ R3, R2 ;  /* 0x0000000200037305 */ /* 0x000e24000021f000 */
[----:B0-----:R-:W-:-:S04]  /*1a6c0*/  IMAD.MOV R2, RZ, RZ, -R3 ;  /* 0x000000ffff027224 */ /* 0x001fc800078e0a03 */
[----:B------:R-:W-:Y:S02]  /*1a6d0*/  IMAD R8, R2, R5, RZ ;  /* 0x0000000502087224 */ /* 0x000fe400078e02ff */
[----:B------:R-:W-:-:S04]  /*1a6e0*/  IMAD.MOV.U32 R2, RZ, RZ, RZ ;  /* 0x000000ffff027224 */ /* 0x000fc800078e00ff */
[----:B------:R-:W-:Y:S01]  /*1a6f0*/  IMAD.HI.U32 R8, R3, R8, R2 ;  /* 0x0000000803087227 */ /* 0x000fe200078e0002 */
[----:B------:R-:W-:Y:S02]  /*1a700*/  IABS R2, R0 ;  /* 0x0000000000027213 */ /* 0x000fe40000000000 */
[----:B------:R-:W-:-:S03]  /*1a710*/  IABS R3, R4 ;  /* 0x0000000400037213 */ /* 0x000fc60000000000 */
[----:B------:R-:W-:-:S04]  /*1a720*/  IMAD.HI.U32 R8, R8, R2, RZ ;  /* 0x0000000208087227 */ /* 0x000fc800078e00ff */
[----:B------:R-:W-:-:S04]  /*1a730*/  IMAD.MOV R3, RZ, RZ, -R3 ;  /* 0x000000ffff037224 */ /* 0x000fc800078e0a03 */
[----:B------:R-:W-:-:S05]  /*1a740*/  IMAD R2, R8, R3, R2 ;  /* 0x0000000308027224 */ /* 0x000fca00078e0202 */
[----:B------:R-:W-:-:S13]  /*1a750*/  ISETP.GT.U32.AND P1, PT, R5, R2, PT ;  /* 0x000000020500720c */ /* 0x000fda0003f24070 */
[----:B------:R-:W-:Y:S02]  /*1a760*/  @!P1 IMAD.IADD R2, R2, 0x1, -R5 ;  /* 0x0000000102029824 */ /* 0x000fe400078e0a05 */
[----:B------:R-:W-:Y:S01]  /*1a770*/  @!P1 VIADD R8, R8, 0x1 ;  /* 0x0000000108089836 */ /* 0x000fe20000000000 */
[----:B------:R-:W-:Y:S02]  /*1a780*/  ISETP.NE.AND P1, PT, R4, RZ, PT ;  /* 0x000000ff0400720c */ /* 0x000fe40003f25270 */
[----:B------:R-:W-:Y:S02]  /*1a790*/  ISETP.GE.U32.AND P0, PT, R2, R5, PT ;  /* 0x000000050200720c */ /* 0x000fe40003f06070 */
[----:B------:R-:W-:-:S04]  /*1a7a0*/  IABS R5, R7 ;  /* 0x0000000700057213 */ /* 0x000fc80000000000 */
        /* <DEDUP_REMOVED lines=9> */
[----:B------:R-:W-:-:S03]  /*1a840*/  LOP3.LUT R2, R0, R4, RZ, 0x3c, !PT ;  /* 0x0000000400027212 */ /* 0x000fc600078e3cff */
[----:B------:R-:W-:Y:S01]  /*1a850*/  IMAD.MOV.U32 R3, RZ, RZ, R8 ;  /* 0x000000ffff037224 */ /* 0x000fe200078e0008 */
[----:B------:R-:W-:Y:S02]  /*1a860*/  ISETP.GE.AND P2, PT, R2, RZ, PT ;  /* 0x000000ff0200720c */ /* 0x000fe40003f46270 */
[----:B------:R-:W-:-:S05]  /*1a870*/  IABS R8, R7 ;  /* 0x0000000700087213 */ /* 0x000fca0000000000 */
[----:B------:R-:W-:-:S06]  /*1a880*/  IMAD.MOV R8, RZ, RZ, -R8 ;  /* 0x000000ffff087224 */ /* 0x000fcc00078e0a08 */
        /* <DEDUP_REMOVED lines=9> */
[----:B------:R-:W-:Y:S01]  /*1a920*/  ISETP.GE.U32.AND P0, PT, R2, R5, PT ;  /* 0x000000050200720c */ /* 0x000fe20003f06070 */
[----:B------:R-:W-:-:S04]  /*1a930*/  IMAD.MOV R2, RZ, RZ, -R3 ;  /* 0x000000ffff027224 */ /* 0x000fc800078e0a03 */
[----:B------:R-:W-:Y:S01]  /*1a940*/  IMAD R0, R4, R2, R0 ;  /* 0x0000000204007224 */ /* 0x000fe200078e0200 */
[----:B------:R-:W-:-:S04]  /*1a950*/  LOP3.LUT R2, R3, R7, RZ, 0x3c, !PT ;  /* 0x0000000703027212 */ /* 0x000fc800078e3cff */
[----:B------:R-:W-:-:S03]  /*1a960*/  ISETP.GE.AND P2, PT, R2, RZ, PT ;  /* 0x000000ff0200720c */ /* 0x000fc60003f46270 */
[----:B------:R-:W-:-:S10]  /*1a970*/  @P0 VIADD R6, R6, 0x1 ;  /* 0x0000000106060836 */ /* 0x000fd40000000000 */
[----:B------:R-:W-:Y:S01]  /*1a980*/  @!P2 IMAD.MOV R6, RZ, RZ, -R6 ;  /* 0x000000ffff06a224 */ /* 0x000fe200078e0a06 */
[----:B------:R-:W-:-:S05]  /*1a990*/  @!P1 LOP3.LUT R6, RZ, R7, RZ, 0x33, !PT ;  /* 0x00000007ff069212 */ /* 0x000fca00078e33ff */
[----:B------:R-:W-:-:S04]  /*1a9a0*/  IMAD.MOV R2, RZ, RZ, -R6 ;  /* 0x000000ffff027224 */ /* 0x000fc800078e0a06 */
[C---:B------:R-:W-:Y:S02]  /*1a9b0*/  IMAD R2, R7.reuse, R2, R3 ;  /* 0x0000000207027224 */ /* 0x040fe400078e0203 */
[----:B------:R-:W-:-:S04]  /*1a9c0*/  IMAD R7, R7, 0x1000000, R6 ;  /* 0x0100000007077824 */ /* 0x000fc800078e0206 */
[----:B------:R-:W-:-:S05]  /*1a9d0*/  IMAD R2, R2, 0x10000, R7 ;  /* 0x0001000002027824 */ /* 0x000fca00078e0207 */
[----:B------:R0:W-:Y:S01]  /*1a9e0*/  STL [R1+0x8], R2 ;  /* 0x0000080201007387 */ /* 0x0001e20000100800 */
[----:B------:R-:W-:Y:S05]  /*1a9f0*/  BRA `(.L_x_1372) ;  /* 0x0000000400007947 */ /* 0x000fea0003800000 */
.L_x_1371:
[----:B---3--:R-:W2:Y:S01]  /*1aa00*/  LDL R5, [R1+0xc] ;  /* 0x00000c0001057983 */ /* 0x008ea20000100800 */
[----:B0-----:R-:W2:Y:S01]  /*1aa10*/  LDC.64 R2, c[0x0][0xc90] ;  /* 0x00032400ff027b82 */ /* 0x001ea20000000a00 */
[----:B------:R-:W-:Y:S01]  /*1aa20*/  ULDC.64 UR4, c[0x0][0x208] ;  /* 0x0000820000047ab9 */ /* 0x000fe20000000a00 */
[----:B--2---:R-:W-:-:S05]  /*1aa30*/  IMAD.WIDE R2, R5, 0x4, R2 ;  /* 0x0000000405027825 */ /* 0x004fca00078e0202 */
[----:B------:R-:W2:Y:S02]  /*1aa40*/  LDG.E R6, desc[UR4][R2.64] ;  /* 0x0000000402067981 */ /* 0x000ea4000c1e1900 */
[----:B--2---:R-:W-:-:S05]  /*1aa50*/  IMAD R5, R4, R6, RZ ;  /* 0x0000000604057224 */ /* 0x004fca00078e02ff */
[----:B------:R-:W-:-:S04]  /*1aa60*/  IABS R7, R5 ;  /* 0x0000000500077213 */ /* 0x000fc80000000000 */
[----:B------:R-:W0:Y:S08]  /*1aa70*/  I2F.RP R2, R7 ;  /* 0x0000000700027306 */ /* 0x000e300000209400 */
        /* <DEDUP_REMOVED lines=22> */
[----:B------:R-:W-:Y:S02]  /*1abe0*/  IMAD R7, R6, R2, RZ ;  /* 0x0000000206077224 */ /* 0x000fe400078e02ff */
[----:B------:R-:W-:Y:S02]  /*1abf0*/  IMAD.MOV R2, RZ, RZ, -R2 ;  /* 0x000000ffff027224 */ /* 0x000fe400078e0a02 */
[----:B------:R-:W-:Y:S02]  /*1ac00*/  IMAD.MOV R3, RZ, RZ, -R7 ;  /* 0x000000ffff037224 */ /* 0x000fe400078e0a07 */
[----:B------:R-:W-:-:S03]  /*1ac10*/  IMAD R0, R5, R2, R0 ;  /* 0x0000000205007224 */ /* 0x000fc600078e0200 */
[----:B------:R-:W-:Y:S02]  /*1ac20*/  VIADDMNMX R6, R3, R8, R6, PT ;  /* 0x0000000803067246 */ /* 0x000fe40003800106 */
[----:B------:R-:W-:Y:S02]  /*1ac30*/  IADD3 R7, R7, 0x1000000, R0 ;  /* 0x0100000007077810 */ /* 0x000fe40007ffe000 */
        /* <DEDUP_REMOVED lines=25> */
[----:B------:R-:W-:Y:S02]  /*1add0*/  IMAD R3, R2, R6, R7 ;  /* 0x0000000602037224 */ /* 0x000fe400078e0207 */
[----:B------:R-:W-:-:S03]  /*1ade0*/  IMAD.MOV.U32 R0, RZ, RZ, R2 ;  /* 0x000000ffff007224 */ /* 0x000fc600078e0002 */
[----:B------:R1:W-:Y:S04]  /*1adf0*/  STL [R1+0x8], R3 ;  /* 0x0000080301007387 */ /* 0x0003e80000100800 */
.L_x_1372:
[----:B-1----:R-:W-:-:S05]  /*1ae00*/  LOP3.LUT R3, RZ, R0, RZ, 0x33, !PT ;  /* 0x00000000ff037212 */ /* 0x002fca00078e33ff */
[----:B------:R-:W-:-:S05]  /*1ae10*/  IMAD.IADD R0, R4, 0x1, R3 ;  /* 0x0000000104007824 */ /* 0x000fca00078e0203 */
[----:B------:R2:W-:Y:S01]  /*1ae20*/  STL [R1+0x4], R0 ;  /* 0x0000040001007387 */ /* 0x0005e20000100800 */
[----:B------:R-:W-:Y:S05]  /*1ae30*/  BRA `(.L_x_1373) ;  /* 0x0000000000287947 */ /* 0x000fea0003800000 */
.L_x_1365:
        /* <DEDUP_REMOVED lines=10> */
.L_x_1373:
[----:B-1----:R-:W3:Y:S04]  /*1aee0*/  LDL R3, [R1+0x8] ;  /* 0x0000080001037983 */ /* 0x002ee80000100800 */
[----:B0-----:R-:W4:Y:S04]  /*1aef0*/  LDL R2, [R1+0xc] ;  /* 0x00000c0001027983 */ /* 0x001f280000100800 */
[----:B------:R-:W5:Y:S04]  /*1af00*/  LDL R5, [R1+0x4] ;  /* 0x0000040001057983 */ /* 0x000f680000100800 */
[----:B------:R-:W5:Y:S01]  /*1af10*/  LDL R4, [R1] ;  /* 0x0000000001047983 */ /* 0x000f620000100800 */
[----:B--2---:R-:W0:Y:S01]  /*1af20*/  S2R R0, SR_TID.X ;  /* 0x0000000000007919 */ /* 0x004e220000002100 */
[----:B------:R-:W-:Y:S05]  /*1af30*/  WARPSYNC.ALL ;  /* 0x0000000000007948 */ /* 0x000fea0003800000 */
[----:B0-----:R-:W-:Y:S01]  /*1af40*/  LOP3.LUT R0, R0, 0x1f, RZ, 0xc0, !PT ;  /* 0x0000001f00007812 */ /* 0x001fe200078ec0ff */
[----:B------:R-:W-:Y:S03]  /*1af50*/  BAR.SYNC.DEFER_BLOCKING 0x4, 0x180 ;  /* 0x0106000000007b1d */ /* 0x000fe60000010000 */
[----:B------:R-:W-:-:S13]  /*1af60*/  ISETP.NE.AND P0, PT, R0, RZ, PT ;  /* 0x000000ff0000720c */ /* 0x000fda0003f05270 */
[----:B------:R-:W-:Y:S01]  /*1af70*/  @!P0 MOV R0, 0x400 ;  /* 0x0000040000008802 */ /* 0x000fe20000000f00 */
[----:B---3--:R-:W-:Y:S02]  /*1af80*/  IMAD.MOV.U32 R6, RZ, RZ, R3 ;  /* 0x000000ffff067224 */ /* 0x008fe400078e0003 */
[----:B------:R-:W0:Y:S01]  /*1af90*/  @!P0 S2R R3, SR_CgaCtaId ;  /* 0x0000000000038919 */ /* 0x000e220000008800 */
[----:B----4-:R-:W-:Y:S01]  /*1afa0*/  IMAD.MOV.U32 R7, RZ, RZ, R2 ;  /* 0x000000ffff077224 */ /* 0x010fe200078e0002 */
[----:B0-----:R-:W-:-:S05]  /*1afb0*/  @!P0 LEA R19, R3, R0, 0x18 ;  /* 0x0000000003138211 */ /* 0x001fca00078ec0ff */
[----:B-----5:R1:W-:Y:S01]  /*1afc0*/  @!P0 STS.128 [R19+0x308d0], R4 ;  /* 0x0308d00413008388 */ /* 0x0203e20000000c00 */
[----:B------:R-:W-:Y:S06]  /*1afd0*/  BAR.ARV 0x5, 0x180 ;  /* 0x0146000000007b1d */ /* 0x000fec0000002000 */
.L_x_1362:
[----:B---3--:R-:W3:Y:S01]  /*1afe0*/  LDL R0, [R1+0xc] ;  /* 0x00000c0001007983 */ /* 0x008ee20000100800 */
[----:B------:R-:W-:Y:S02]  /*1aff0*/  ULDC UR4, c[0x0][0xc3c] ;  /* 0x00030f0000047ab9 */ /* 0x000fe40000000800 */
[----:B---3--:R-:W-:-:S13]  /*1b000*/  ISETP.GE.AND P0, PT, R0, UR4, PT ;  /* 0x0000000400007c0c */ /* 0x008fda000bf06270 */
[----:B------:R-:W-:Y:S05]  /*1b010*/  @!P0 BRA `(.L_x_1374) ;  /* 0xffffff9c00048947 */ /* 0x000fea000383ffff */
[----:B------:R-:W-:Y:S05]  /*1b020*/  BSYNC B8 ;  /* 0x0000000000087941 */ /* 0x000fea0003800000 */
.L_x_1258:
[----:B----4-:R-:W4:Y:S01]  /*1b030*/  LDL.LU R0, [R1+0x50] ;  /* 0x0000500001007983 */ /* 0x010f220000300800 */
[----:B------:R-:W-:Y:S01]  /*1b040*/  BSSY B0, `(.L_x_1375) ;  /* 0x000000b000007945 */ /* 0x000fe20003800000 */
[----:B01----:R-:W0:Y:S01]  /*1b050*/  S2R R5, SR_CgaCtaId ;  /* 0x0000000000057919 */ /* 0x003e220000008800 */
[----:B----4-:R-:W-:-:S05]  /*1b060*/  VIADD R0, R0, 0x1 ;  /* 0x0000000100007836 */ /* 0x010fca0000000000 */
        /* <DEDUP_REMOVED lines=8> */
.L_x_1446:
[----:B------:R-:W-:Y:S05]  /*1b0f0*/  BSYNC B0 ;  /* 0x0000000000007941 */ /* 0x000fea0003800000 */
.L_x_1375:
[----:B------:R-:W-:-:S03]  /*1b100*/  UMOV UR4, 0xffffffff ;  /* 0xffffffff00047882 */ /* 0x000fc60000000000 */
[----:B------:R-:W-:Y:S05]  /*1b110*/  BRA.DIV UR4, `(.L_x_1377) ;  /* 0x0000002204787947 */ /* 0x000fea000b800000 */
[----:B------:R-:W1:Y:S02]  /*1b120*/  S2R R2, SR_TID.X ;  /* 0x0000000000027919 */ /* 0x000e640000002100 */
[----:B-1----:R-:W-:-:S04]  /*1b130*/  SHF.R.U32.HI R2, RZ, 0x5, R2 ;  /* 0x00000005ff027819 */ /* 0x002fc80000011602 */
[----:B------:R-:W-:-:S05]  /*1b140*/  LOP3.LUT R2, R2, 0x3, RZ, 0xc0, !PT ;  /* 0x0000000302027812 */ /* 0x000fca00078ec0ff */
[----:B------:R1:W4:Y:S02]  /*1b150*/  SHFL.IDX PT, R14, R2, RZ, 0x1f ;  /* 0x00001fff020e7589 */ /* 0x00032400000e0000 */
.L_x_1449:
[----:B----4-:R-:W-:Y:S01]  /*1b160*/  ISETP.NE.AND P0, PT, R14, RZ, PT ;  /* 0x000000ff0e00720c */ /* 0x010fe20003f05270 */
[----:B------:R-:W-:-:S12]  /*1b170*/  BSSY B0, `(.L_x_1378) ;  /* 0x0000029000007945 */ /* 0x000fd80003800000 */
[----:B------:R-:W-:Y:S05]  /*1b180*/  @P0 BRA `(.L_x_1379) ;  /* 0x00000000009c0947 */ /* 0x000fea0003800000 */
[----:B------:R-:W-:-:S03]  /*1b190*/  UMOV UR4, 0xffffffff ;  /* 0xffffffff00047882 */ /* 0x000fc60000000000 */
[----:B------:R-:W-:Y:S05]  /*1b1a0*/  BRA.DIV UR4, `(.L_x_1380) ;  /* 0x0000002204887947 */ /* 0x000fea000b800000 */
[----:B------:R-:W-:-:S13]  /*1b1b0*/  ELECT P6, URZ, PT ;  /* 0x00000000003f782f */ /* 0x000fda00038c0000 */
.L_x_1452:
[----:B------:R-:W-:Y:S05]  /*1b1c0*/  @!P6 BRA `(.L_x_1379) ;  /* 0x00000000008ce947 */ /* 0x000fea0003800000 */
[----:B-1----:R-:W4:Y:S02]  /*1b1d0*/  LDL R2, [R1+0x5c] ;  /* 0x00005c0001027983 */ /* 0x002f240000100800 */
[----:B----4-:R-:W-:-:S13]  /*1b1e0*/  R2UR UR4, R2 ;  /* 0x00000000020472ca */ /* 0x010fda00000e0000 */
[----:B------:R-:W-:-:S06]  /*1b1f0*/  ULOP3.LUT UR4, UR4, 0x2, URZ, 0xfc, !UPT ;  /* 0x0000000204047892 */ /* 0x000fcc000f8efc3f */
[----:B------:R-:W-:-:S05]  /*1b200*/  IMAD.U32 R2, RZ, RZ, UR4 ;  /* 0x00000004ff027e24 */ /* 0x000fca000f8e00ff */
[----:B------:R-:W-:-:S13]  /*1b210*/  ISETP.NE.AND P2, PT, R2, 0x3, PT ;  /* 0x000000030200780c */ /* 0x000fda0003f45270 */
[----:B------:R-:W-:Y:S05]  /*1b220*/  @!P2 BRA `(.L_x_1381) ;  /* 0x000000000004a947 */ /* 0x000fea0003800000 */
[----:B------:R-:W-:Y:S01]  /*1b230*/  BPT.TRAP 0x1 ;  /* 0x000000040000795c */ /* 0x000fe20000300000 */
.L_x_1381:
[----:B0-----:R-:W4:Y:S04]  /*1b240*/  LDL R3, [R1+0x10] ;  /* 0x0000100001037983 */ /* 0x001f280000100800 */
[----:B------:R-:W5:Y:S01]  /*1b250*/  LDL.LU R7, [R1+0x14] ;  /* 0x0000140001077983 */ /* 0x000f620000300800 */
[----:B------:R-:W-:-:S04]  /*1b260*/  VIADD R2, R0, 0x30840 ;  /* 0x0003084000027836 */ /* 0x000fc80000000000 */
[C---:B----4-:R-:W-:Y:S02]  /*1b270*/  IMAD R6, R3.reuse, 0x8, R2 ;  /* 0x0000000803067824 */ /* 0x050fe400078e0202 */
[----:B------:R-:W-:Y:S01]  /*1b280*/  VIADD R3, R3, 0x1 ;  /* 0x0000000103037836 */ /* 0x000fe20000000000 */
[----:B-----5:R-:W-:-:S04]  /*1b290*/  SHF.L.U32 R5, R7, 0x1f, RZ ;  /* 0x0000001f07057819 */ /* 0x020fc800000006ff */
        /* <DEDUP_REMOVED lines=8> */
.L_x_1453:
[----:B------:R-:W1:Y:S02]  /*1b320*/  SYNCS.PHASECHK.TRANS64.TRYWAIT P0, [R7+URZ], R2 ;  /* 0x00000002070075a7 */ /* 0x000e64000800017f */
[----:B-1----:R-:W-:Y:S05]  /*1b330*/  @!P0 BRA `(.L_x_1383) ;  /* 0x0000002000588947 */ /* 0x002fea0003800000 */
.L_x_1454:
[----:B------:R-:W-:Y:S05]  /*1b340*/  @!P2 BRA `(.L_x_1384) ;  /* 0x000000000004a947 */ /* 0x000fea0003800000 */
[----:B------:R-:W-:Y:S01]  /*1b350*/  BPT.TRAP 0x1 ;  /* 0x000000040000795c */ /* 0x000fe20000300000 */
.L_x_1384:
[----:B------:R-:W4:Y:S01]  /*1b360*/  LDL.LU R4, [R1+0x10] ;  /* 0x0000100001047983 */ /* 0x000f220000300800 */
[----:B------:R-:W-:-:S04]  /*1b370*/  VIADD R0, R0, 0x30860 ;  /* 0x0003086000007836 */ /* 0x000fc80000000000 */
[----:B----4-:R-:W-:-:S04]  /*1b380*/  IMAD R4, R4, 0x8, R0 ;  /* 0x0000000804047824 */ /* 0x010fc800078e0200 */
[----:B------:R-:W4:Y:S02]  /*1b390*/  SYNCS.PHASECHK.TRANS64.TRYWAIT P0, [R4+URZ], R5 ;  /* 0x00000005040075a7 */ /* 0x000f24000800017f */
[----:B----4-:R-:W-:Y:S05]  /*1b3a0*/  @!P0 BRA `(.L_x_1385) ;  /* 0x0000002000508947 */ /* 0x010fea0003800000 */
.L_x_1455:
[----:B------:R-:W-:-:S07]  /*1b3b0*/  IMAD R3, R3, 0x8, R0 ;  /* 0x0000000803037824 */ /* 0x000fce00078e0200 */
.L_x_1386:
[----:B------:R0:W0:Y:S02]  /*1b3c0*/  SYNCS.PHASECHK.TRANS64.TRYWAIT P0, [R3+URZ], R2 ;  /* 0x00000002030075a7 */ /* 0x000024000800017f */
[----:B0-----:R-:W-:Y:S05]  /*1b3d0*/  @!P0 NANOSLEEP.SYNCS 0x989680 ;  /* 0x009896800000895d */ /* 0x001fea0003900000 */
[----:B------:R-:W0:Y:S02]  /*1b3e0*/  @!P0 SYNCS.PHASECHK.TRANS64 P0, [R3+URZ], R2 ;  /* 0x00000002030085a7 */ /* 0x000e24000800007f */
[----:B0-----:R-:W-:Y:S05]  /*1b3f0*/  @!P0 BRA `(.L_x_1386) ;  /* 0xfffffffc00f08947 */ /* 0x001fea000383ffff */
.L_x_1379:
[----:B------:R-:W-:Y:S05]  /*1b400*/  BSYNC B0 ;  /* 0x0000000000007941 */ /* 0x000fea0003800000 */
.L_x_1378:
[----:B------:R-:W-:Y:S05]  /*1b410*/  EXIT ;  /* 0x000000000000794d */ /* 0x000fea0003800000 */
.L_x_1157:
[----:B0-----:R-:W-:-:S04]  /*1b420*/  IMAD.U32 R3, RZ, RZ, UR38 ;  /* 0x00000026ff037e24 */ /* 0x001fc8000f8e00ff */
[----:B------:R0:W1:Y:S03]  /*1b430*/  SYNCS.PHASECHK.TRANS64.TRYWAIT P1, [R3+URZ+0x30800], R0 ;  /* 0x03080000030075a7 */ /* 0x000066000802017f */
[----:B-1----:R-:W-:Y:S05]  /*1b440*/  @!P1 NANOSLEEP.SYNCS 0x989680 ;  /* 0x009896800000995d */ /* 0x002fea0003900000 */
[----:B------:R-:W1:Y:S02]  /*1b450*/  @!P1 SYNCS.PHASECHK.TRANS64 P1, [R3+URZ+0x30800], R0 ;  /* 0x03080000030095a7 */ /* 0x000e64000802007f */
[----:B-1----:R-:W-:Y:S05]  /*1b460*/  @!P1 BRA `(.L_x_1157) ;  /* 0xfffffffc00ec9947 */ /* 0x002fea000383ffff */
[----:B------:R-:W-:Y:S05]  /*1b470*/  BRA `(.L_x_1387) ;  /* 0xfffffe6c00d47947 */ /* 0x000fea000383ffff */
.L_x_1161:
[----:B-1----:R1:W2:Y:S02]  /*1b480*/  SYNCS.PHASECHK.TRANS64.TRYWAIT P2, [R7+URZ+0x30830], R0 ;  /* 0x03083000070075a7 */ /* 0x0022a4000804017f */
[----:B--2---:R-:W-:Y:S05]  /*1b490*/  @!P2 NANOSLEEP.SYNCS 0x989680 ;  /* 0x009896800000a95d */ /* 0x004fea0003900000 */
[----:B------:R-:W2:Y:S02]  /*1b4a0*/  @!P2 SYNCS.PHASECHK.TRANS64 P2, [R7+URZ+0x30830], R0 ;  /* 0x030830000700a5a7 */ /* 0x000ea4000804007f */
[----:B--2---:R-:W-:Y:S05]  /*1b4b0*/  @!P2 BRA `(.L_x_1161) ;  /* 0xfffffffc00f0a947 */ /* 0x004fea000383ffff */
[----:B------:R-:W-:Y:S05]  /*1b4c0*/  BRA `(.L_x_1160) ;  /* 0xfffffe6c00fc7947 */ /* 0x000fea000383ffff */
.L_x_1177:
[----:B-1----:R-:W-:-:S04]  /*1b4d0*/  IMAD.U32 R10, RZ, RZ, UR7 ;  /* 0x00000007ff0a7e24 */ /* 0x002fc8000f8e00ff */
[----:B------:R1:W2:Y:S03]  /*1b4e0*/  SYNCS.PHASECHK.TRANS64.TRYWAIT P2, [R10+URZ+0x30830], R9 ;  /* 0x030830090a0075a7 */ /* 0x0002a6000804017f */
[----:B--2---:R-:W-:Y:S05]  /*1b4f0*/  @!P2 NANOSLEEP.SYNCS 0x989680 ;  /* 0x009896800000a95d */ /* 0x004fea0003900000 */
[----:B------:R-:W2:Y:S02]  /*1b500*/  @!P2 SYNCS.PHASECHK.TRANS64 P2, [R10+URZ+0x30830], R9 ;  /* 0x030830090a00a5a7 */ /* 0x000ea4000804007f */
[----:B--2---:R-:W-:Y:S05]  /*1b510*/  @!P2 BRA `(.L_x_1177) ;  /* 0xfffffffc00eca947 */ /* 0x004fea000383ffff */
[----:B------:R-:W-:Y:S05]  /*1b520*/  BRA `(.L_x_1176) ;  /* 0xfffffea000a47947 */ /* 0x000fea000383ffff */
.L_x_1181:
[----:B01----:R-:W-:-:S04]  /*1b530*/  IMAD.U32 R9, RZ, RZ, UR6 ;  /* 0x00000006ff097e24 */ /* 0x003fc8000f8e00ff */
[----:B------:R0:W1:Y:S03]  /*1b540*/  SYNCS.PHASECHK.TRANS64.TRYWAIT P2, [R9+URZ+0x30850], R0 ;  /* 0x03085000090075a7 */ /* 0x000066000804017f */
[----:B-1----:R-:W-:Y:S05]  /*1b550*/  @!P2 NANOSLEEP.SYNCS 0x989680 ;  /* 0x009896800000a95d */ /* 0x002fea0003900000 */
[----:B------:R-:W1:Y:S02]  /*1b560*/  @!P2 SYNCS.PHASECHK.TRANS64 P2, [R9+URZ+0x30850], R0 ;  /* 0x030850000900a5a7 */ /* 0x000e64000804007f */
[----:B-1----:R-:W-:Y:S05]  /*1b570*/  @!P2 BRA `(.L_x_1181) ;  /* 0xfffffffc00eca947 */ /* 0x002fea000383ffff */
[----:B------:R-:W-:Y:S05]  /*1b580*/  BRA `(.L_x_1180) ;  /* 0xfffffeac00447947 */ /* 0x000fea000383ffff */
.L_x_1198:
[----:B-1----:R-:W-:-:S04]  /*1b590*/  IMAD.U32 R3, RZ, RZ, UR6 ;  /* 0x00000006ff037e24 */ /* 0x002fc8000f8e00ff */
[----:B------:R1:W2:Y:S03]  /*1b5a0*/  SYNCS.PHASECHK.TRANS64.TRYWAIT P2, [R3+URZ+0x30830], R2 ;  /* 0x03083002030075a7 */ /* 0x0002a6000804017f */
[----:B--2---:R-:W-:Y:S05]  /*1b5b0*/  @!P2 NANOSLEEP.SYNCS 0x989680 ;  /* 0x009896800000a95d */ /* 0x004fea0003900000 */
[----:B------:R-:W2:Y:S02]  /*1b5c0*/  @!P2 SYNCS.PHASECHK.TRANS64 P2, [R3+URZ+0x30830], R2 ;  /* 0x030830020300a5a7 */ /* 0x000ea4000804007f */
[----:B--2---:R-:W-:Y:S05]  /*1b5d0*/  @!P2 BRA `(.L_x_1198) ;  /* 0xfffffffc00eca947 */ /* 0x004fea000383ffff */
[----:B------:R-:W-:Y:S05]  /*1b5e0*/  BRA `(.L_x_1197) ;  /* 0xfffffed800e07947 */ /* 0x000fea000383ffff */
.L_x_1202:
[----:B01----:R-:W-:-:S04]  /*1b5f0*/  IMAD.U32 R2, RZ, RZ, UR11 ;  /* 0x0000000bff027e24 */ /* 0x003fc8000f8e00ff */
[----:B------:R0:W1:Y:S03]  /*1b600*/  SYNCS.PHASECHK.TRANS64.TRYWAIT P2, [R2+URZ+0x30850], R0 ;  /* 0x03085000020075a7 */ /* 0x000066000804017f */
[----:B-1----:R-:W-:Y:S05]  /*1b610*/  @!P2 NANOSLEEP.SYNCS 0x989680 ;  /* 0x009896800000a95d */ /* 0x002fea0003900000 */
[----:B------:R-:W1:Y:S02]  /*1b620*/  @!P2 SYNCS.PHASECHK.TRANS64 P2, [R2+URZ+0x30850], R0 ;  /* 0x030850000200a5a7 */ /* 0x000e64000804007f */
[----:B-1----:R-:W-:Y:S05]  /*1b630*/  @!P2 BRA `(.L_x_1202) ;  /* 0xfffffffc00eca947 */ /* 0x002fea000383ffff */
[----:B------:R-:W-:Y:S05]  /*1b640*/  BRA `(.L_x_1201) ;  /* 0xfffffee400807947 */ /* 0x000fea000383ffff */
.L_x_1208:
[----:B-1----:R-:W-:-:S04]  /*1b650*/  IMAD.U32 R3, RZ, RZ, UR6 ;  /* 0x00000006ff037e24 */ /* 0x002fc8000f8e00ff */
[----:B------:R1:W2:Y:S03]  /*1b660*/  SYNCS.PHASECHK.TRANS64.TRYWAIT P2, [R3+URZ+0x30830], R2 ;  /* 0x03083002030075a7 */ /* 0x0002a6000804017f */
[----:B--2---:R-:W-:Y:S05]  /*1b670*/  @!P2 NANOSLEEP.SYNCS 0x989680 ;  /* 0x009896800000a95d */ /* 0x004fea0003900000 */
[----:B------:R-:W2:Y:S02]  /*1b680*/  @!P2 SYNCS.PHASECHK.TRANS64 P2, [R3+URZ+0x30830], R2 ;  /* 0x030830020300a5a7 */ /* 0x000ea4000804007f */
[----:B--2---:R-:W-:Y:S05]  /*1b690*/  @!P2 BRA `(.L_x_1208) ;  /* 0xfffffffc00eca947 */ /* 0x004fea000383ffff */
[----:B------:R-:W-:Y:S05]  /*1b6a0*/  BRA `(.L_x_1207) ;  /* 0xfffffefc00cc7947 */ /* 0x000fea000383ffff */
.L_x_1212:
[----:B01----:R-:W-:-:S04]  /*1b6b0*/  IMAD.U32 R2, RZ, RZ, UR11 ;  /* 0x0000000bff027e24 */ /* 0x003fc8000f8e00ff */
[----:B------:R0:W1:Y:S03]  /*1b6c0*/  SYNCS.PHASECHK.TRANS64.TRYWAIT P2, [R2+URZ+0x30850], R0 ;  /* 0x03085000020075a7 */ /* 0x000066000804017f */
[----:B-1----:R-:W-:Y:S05]  /*1b6d0*/  @!P2 NANOSLEEP.SYNCS 0x989680 ;  /* 0x009896800000a95d */ /* 0x002fea0003900000 */
[----:B------:R-:W1:Y:S02]  /*1b6e0*/  @!P2 SYNCS.PHASECHK.TRANS64 P2, [R2+URZ+0x30850], R0 ;  /* 0x030850000200a5a7 */ /* 0x000e64000804007f */
[----:B-1----:R-:W-:Y:S05]  /*1b6f0*/  @!P2 BRA `(.L_x_1212) ;  /* 0xfffffffc00eca947 */ /* 0x002fea000383ffff */
[----:B------:R-:W-:Y:S05]  /*1b700*/  BRA `(.L_x_1211) ;  /* 0xffffff08006c7947 */ /* 0x000fea000383ffff */
.L_x_1225:
[----:B-1----:R-:W-:-:S04]  /*1b710*/  IMAD.U32 R5, RZ, RZ, UR5 ;  /* 0x00000005ff057e24 */ /* 0x002fc8000f8e00ff */
[----:B------:R1:W2:Y:S03]  /*1b720*/  SYNCS.PHASECHK.TRANS64.TRYWAIT P0, [R5+URZ+0x30850], R0 ;  /* 0x03085000050075a7 */ /* 0x0002a6000800017f */
[----:B--2---:R-:W-:Y:S05]  /*1b730*/  @!P0 NANOSLEEP.SYNCS 0x989680 ;  /* 0x009896800000895d */ /* 0x004fea0003900000 */
[----:B------:R-:W2:Y:S02]  /*1b740*/  @!P0 SYNCS.PHASECHK.TRANS64 P0, [R5+URZ+0x30850], R0 ;  /* 0x03085000050085a7 */ /* 0x000ea4000800007f */
[----:B--2---:R-:W-:Y:S05]  /*1b750*/  @!P0 BRA `(.L_x_1225) ;  /* 0xfffffffc00ec8947 */ /* 0x004fea000383ffff */
[----:B------:R-:W-:Y:S05]  /*1b760*/  BRA `(.L_x_1224) ;  /* 0xffffff3800a47947 */ /* 0x000fea000383ffff */
.L_x_1280:
[----:B-1----:R-:W1:Y:S01]  /*1b770*/  S2R R4, SR_TID.X ;  /* 0x0000000000047919 */ /* 0x002e620000002100 */
[----:B------:R-:W-:Y:S01]  /*1b780*/  BSSY B0, `(.L_x_1388) ;  /* 0x000000a000007945 */ /* 0x000fe20003800000 */
[----:B------:R-:W-:Y:S02]  /*1b790*/  IMAD.MOV.U32 R12, RZ, RZ, RZ ;  /* 0x000000ffff0c7224 */ /* 0x000fe400078e00ff */
[----:B------:R-:W-:Y:S02]  /*1b7a0*/  IMAD.MOV.U32 R11, RZ, RZ, 0x1f ;  /* 0x0000001fff0b7424 */ /* 0x000fe400078e00ff */
[----:B------:R-:W-:Y:S01]  /*1b7b0*/  IMAD.MOV.U32 R15, RZ, RZ, -0x1 ;  /* 0xffffffffff0f7424 */ /* 0x000fe200078e00ff */
[----:B-1----:R-:W-:-:S04]  /*1b7c0*/  SHF.R.U32.HI R4, RZ, 0x5, R4 ;  /* 0x00000005ff047819 */ /* 0x002fc80000011604 */
[----:B------:R-:W-:-:S05]  /*1b7d0*/  LOP3.LUT R4, R4, 0x3, RZ, 0xc0, !PT ;  /* 0x0000000304047812 */ /* 0x000fca00078ec0ff */
[----:B------:R-:W-:-:S07]  /*1b7e0*/  IMAD.MOV.U32 R13, RZ, RZ, R4 ;  /* 0x000000ffff0d7224 */ /* 0x000fce00078e0004 */
[----:B0-2---:R-:W-:Y:S05]  /*1b7f0*/  WARPSYNC.COLLECTIVE R15, `(.L_x_1389) ;  /* 0x000000000f087348 */ /* 0x005fea0003c00000 */
[----:B------:R1:W3:Y:S02]  /*1b800*/  SHFL.IDX P6, R14, R13, R12, R11 ;  /* 0x0000000c0d0e7389 */ /* 0x0002e400000c000b */
[----:B0123--:R-:W-:Y:S01]  /*1b810*/  ENDCOLLECTIVE ;  /* 0x000000000000791b */ /* 0x00ffe20003800000 */
.L_x_1389:
[----:B------:R-:W-:Y:S05]  /*1b820*/  BSYNC B0 ;  /* 0x0000000000007941 */ /* 0x000fea0003800000 */
.L_x_1388:
[----:B------:R-:W-:Y:S05]  /*1b830*/  BRA `(.L_x_1390) ;  /* 0xffffffa400a47947 */ /* 0x000fea000383ffff */
.L_x_1282:
[----:B------:R-:W-:Y:S01]  /*1b840*/  BSSY B0, `(.L_x_1391) ;  /* 0x0000006000007945 */ /* 0x000fe20003800000 */
[----:B------:R-:W-:-:S07]  /*1b850*/  IMAD.MOV.U32 R15, RZ, RZ, -0x1 ;  /* 0xffffffffff0f7424 */ /* 0x000fce00078e00ff */
[----:B012---:R-:W-:Y:S05]  /*1b860*/  WARPSYNC.COLLECTIVE R15, `(.L_x_1392) ;  /* 0x000000000f0c7348 */ /* 0x007fea0003c00000 */
[----:B------:R-:W-:Y:S02]  /*1b870*/  ELECT P6, UR62, PT ;  /* 0x00000000003e782f */ /* 0x000fe400038c0000 */
[----:B------:R-:W-:Y:S01]  /*1b880*/  MOV R14, UR62 ;  /* 0x0000003e000e7c02 */ /* 0x000fe20008000f00 */
[----:B012---:R-:W-:Y:S10]  /*1b890*/  ENDCOLLECTIVE ;  /* 0x000000000000791b */ /* 0x007ff40003800000 */
.L_x_1392:
[----:B------:R-:W-:Y:S05]  /*1b8a0*/  BSYNC B0 ;  /* 0x0000000000007941 */ /* 0x000fea0003800000 */
.L_x_1391:
[----:B------:R-:W-:Y:S05]  /*1b8b0*/  BRA `(.L_x_1393) ;  /* 0xffffffa400a87947 */ /* 0x000fea000383ffff */
.L_x_1284:
[----:B---3--:R3:W4:Y:S02]  /*1b8c0*/  SYNCS.PHASECHK.TRANS64.TRYWAIT P0, [R0+URZ+0x30840], R2 ;  /* 0x03084002000075a7 */ /* 0x008724000800017f */
[----:B----4-:R-:W-:Y:S05]  /*1b8d0*/  @!P0 NANOSLEEP.SYNCS 0x989680 ;  /* 0x009896800000895d */ /* 0x010fea0003900000 */
[----:B------:R-:W4:Y:S02]  /*1b8e0*/  @!P0 SYNCS.PHASECHK.TRANS64 P0, [R0+URZ+0x30840], R2 ;  /* 0x03084002000085a7 */ /* 0x000f24000800007f */
[----:B----4-:R-:W-:Y:S05]  /*1b8f0*/  @!P0 BRA `(.L_x_1284) ;  /* 0xfffffffc00f08947 */ /* 0x010fea000383ffff */
[----:B------:R-:W-:Y:S05]  /*1b900*/  BRA `(.L_x_1394) ;  /* 0xffffffa800107947 */ /* 0x000fea000383ffff */
.L_x_1288:
[----:B------:R-:W2:Y:S01]  /*1b910*/  LDL.LU R11, [R1+0x2c] ;  /* 0x00002c00010b7983 */ /* 0x000ea20000300800 */
[----:B------:R-:W-:Y:S02]  /*1b920*/  IMAD.MOV.U32 R13, RZ, RZ, R3 ;  /* 0x000000ffff0d7224 */ /* 0x000fe400078e0003 */
[----:B------:R-:W-:Y:S01]  /*1b930*/  IMAD.MOV.U32 R12, RZ, RZ, RZ ;  /* 0x000000ffff0c7224 */ /* 0x000fe200078e00ff */
[----:B------:R-:W0:Y:S01]  /*1b940*/  S2R R5, SR_TID.X ;  /* 0x0000000000057919 */ /* 0x000e220000002100 */
[----:B------:R-:W-:Y:S01]  /*1b950*/  IMAD.MOV.U32 R15, RZ, RZ, -0x1 ;  /* 0xffffffffff0f7424 */ /* 0x000fe200078e00ff */
[----:B0-----:R-:W-:-:S04]  /*1b960*/  LOP3.LUT R5, R5, 0x7f, RZ, 0xc0, !PT ;  /* 0x0000007f05057812 */ /* 0x001fc800078ec0ff */
[----:B------:R-:W-:-:S05]  /*1b970*/  SHF.R.U32.HI R5, RZ, 0x3, R5 ;  /* 0x00000003ff057819 */ /* 0x000fca0000011605 */
[----:B------:R-:W-:-:S04]  /*1b980*/  IMAD.IADD R0, R5, 0x1, R9 ;  /* 0x0000000105007824 */ /* 0x000fc800078e0209 */
[----:B------:R-:W-:Y:S02]  /*1b990*/  VIADD R5, R0, 0x10 ;  /* 0x0000001000057836 */ /* 0x000fe40000000000 */
[----:B--2---:R-:W-:Y:S02]  /*1b9a0*/  IMAD R2, R11, R7, RZ ;  /* 0x000000070b027224 */ /* 0x004fe400078e02ff */
[----:B------:R-:W-:-:S03]  /*1b9b0*/  IMAD.MOV.U32 R11, RZ, RZ, 0x181f ;  /* 0x0000181fff0b7424 */ /* 0x000fc600078e00ff */
[----:B------:R-:W-:-:S13]  /*1b9c0*/  ISETP.GE.AND P3, PT, R0, R2, PT ;  /* 0x000000020000720c */ /* 0x000fda0003f66270 */
[----:B-----5:R-:W-:Y:S05]  /*1b9d0*/  WARPSYNC.COLLECTIVE R15, `(.L_x_1395) ;  /* 0x000000000f087348 */ /* 0x020fea0003c00000 */
[----:B------:R0:W1:Y:S02]  /*1b9e0*/  SHFL.IDX P6, R14, R13, R12, R11 ;  /* 0x0000000c0d0e7389 */ /* 0x00006400000c000b */
[----:B01---5:R-:W-:Y:S01]  /*1b9f0*/  ENDCOLLECTIVE ;  /* 0x000000000000791b */ /* 0x023fe20003800000 */
.L_x_1395:
[----:B------:R-:W-:Y:S02]  /*1ba00*/  IMAD.MOV.U32 R13, RZ, RZ, R4 ;  /* 0x000000ffff0d7224 */ /* 0x000fe400078e0004 */
[----:B------:R-:W-:-:S07]  /*1ba10*/  IMAD.MOV.U32 R6, RZ, RZ, R14 ;  /* 0x000000ffff067224 */ /* 0x000fce00078e000e */
[----:B------:R-:W-:Y:S05]  /*1ba20*/  WARPSYNC.COLLECTIVE R15, `(.L_x_1396) ;  /* 0x000000000f087348 */ /* 0x000fea0003c00000 */
[----:B------:R0:W1:Y:S02]  /*1ba30*/  SHFL.IDX P6, R14, R13, R12, R11 ;  /* 0x0000000c0d0e7389 */ /* 0x00006400000c000b */
[----:B01----:R-:W-:Y:S01]  /*1ba40*/  ENDCOLLECTIVE ;  /* 0x000000000000791b */ /* 0x003fe20003800000 */
.L_x_1396:
[----:B------:R-:W-:Y:S01]  /*1ba50*/  ULDC.64 UR4, c[0x0][0x208] ;  /* 0x0000820000047ab9 */ /* 0x000fe20000000a00 */
[----:B------:R-:W-:Y:S02]  /*1ba60*/  IMAD.MOV.U32 R13, RZ, RZ, R3 ;  /* 0x000000ffff0d7224 */ /* 0x000fe400078e0003 */
[----:B------:R-:W-:Y:S02]  /*1ba70*/  IMAD.MOV.U32 R12, RZ, RZ, 0x1 ;  /* 0x00000001ff0c7424 */ /* 0x000fe400078e00ff */
[----:B------:R-:W-:-:S05]  /*1ba80*/  IMAD.MOV.U32 R7, RZ, RZ, R14 ;  /* 0x000000ffff077224 */ /* 0x000fca00078e000e */
        /* <DEDUP_REMOVED lines=15> */
.L_x_1397:
[----:B------:R-:W-:Y:S02]  /*1bb80*/  IMAD.MOV.U32 R13, RZ, RZ, R4 ;  /* 0x000000ffff0d7224 */ /* 0x000fe400078e0004 */
[----:B------:R-:W-:-:S07]  /*1bb90*/  IMAD.MOV.U32 R9, RZ, RZ, R14 ;  /* 0x000000ffff097224 */ /* 0x000fce00078e000e */
[----:B------:R-:W-:Y:S05]  /*1bba0*/  WARPSYNC.COLLECTIVE R15, `(.L_x_1398) ;  /* 0x000000000f087348 */ /* 0x000fea0003c00000 */
[----:B------:R0:W1:Y:S02]  /*1bbb0*/  SHFL.IDX P6, R14, R13, R12, R11 ;  /* 0x0000000c0d0e7389 */ /* 0x00006400000c000b */
[----:B01----:R-:W-:Y:S01]  /*1bbc0*/  ENDCOLLECTIVE ;  /* 0x000000000000791b */ /* 0x003fe20003800000 */
.L_x_1398:
        /* <DEDUP_REMOVED lines=20> */
.L_x_1399:
[----:B------:R-:W-:Y:S02]  /*1bd10*/  IMAD.MOV.U32 R13, RZ, RZ, R4 ;  /* 0x000000ffff0d7224 */ /* 0x000fe400078e0004 */
[----:B------:R-:W-:-:S05]  /*1bd20*/  IMAD.SHL.U32 R9, R9, 0x8, RZ ;  /* 0x0000000809097824 */ /* 0x000fca00078e00ff */
[----:B------:R-:W-:Y:S01]  /*1bd30*/  LOP3.LUT R9, R9, 0x38, RZ, 0xc0, !PT ;  /* 0x0000003809097812 */ /* 0x000fe200078ec0ff */
[----:B------:R-:W-:-:S07]  /*1bd40*/  IMAD.MOV.U32 R8, RZ, RZ, R14 ;  /* 0x000000ffff087224 */ /* 0x000fce00078e000e */
[----:B------:R-:W-:Y:S05]  /*1bd50*/  WARPSYNC.COLLECTIVE R15, `(.L_x_1400) ;  /* 0x000000000f087348 */ /* 0x000fea0003c00000 */
[----:B------:R0:W1:Y:S02]  /*1bd60*/  SHFL.IDX P6, R14, R13, R12, R11 ;  /* 0x0000000c0d0e7389 */ /* 0x00006400000c000b */
[----:B01----:R-:W-:Y:S01]  /*1bd70*/  ENDCOLLECTIVE ;  /* 0x000000000000791b */ /* 0x003fe20003800000 */
.L_x_1400:
        /* <DEDUP_REMOVED lines=19> */
.L_x_1401:
[----:B------:R-:W-:Y:S02]  /*1beb0*/  IMAD.MOV.U32 R13, RZ, RZ, R4 ;  /* 0x000000ffff0d7224 */ /* 0x000fe400078e0004 */
[----:B------:R-:W-:-:S07]  /*1bec0*/  IMAD.MOV.U32 R6, RZ, RZ, R14 ;  /* 0x000000ffff067224 */ /* 0x000fce00078e000e */
[----:B------:R-:W-:Y:S05]  /*1bed0*/  WARPSYNC.COLLECTIVE R15, `(.L_x_1402) ;  /* 0x000000000f087348 */ /* 0x000fea0003c00000 */
[----:B------:R0:W1:Y:S02]  /*1bee0*/  SHFL.IDX P6, R14, R13, R12, R11 ;  /* 0x0000000c0d0e7389 */ /* 0x00006400000c000b */
[----:B01----:R-:W-:Y:S01]  /*1bef0*/  ENDCOLLECTIVE ;  /* 0x000000000000791b */ /* 0x003fe20003800000 */
.L_x_1402:
        /* <DEDUP_REMOVED lines=19> */
.L_x_1403:
[----:B------:R-:W-:Y:S02]  /*1c030*/  IMAD.MOV.U32 R13, RZ, RZ, R4 ;  /* 0x000000ffff0d7224 */ /* 0x000fe400078e0004 */
[----:B------:R-:W-:-:S07]  /*1c040*/  IMAD.MOV.U32 R6, RZ, RZ, R14 ;  /* 0x000000ffff067224 */ /* 0x000fce00078e000e */
[----:B------:R-:W-:Y:S05]  /*1c050*/  WARPSYNC.COLLECTIVE R15, `(.L_x_1404) ;  /* 0x000000000f087348 */ /* 0x000fea0003c00000 */
[----:B------:R0:W1:Y:S02]  /*1c060*/  SHFL.IDX P6, R14, R13, R12, R11 ;  /* 0x0000000c0d0e7389 */ /* 0x00006400000c000b */
[----:B01----:R-:W-:Y:S01]  /*1c070*/  ENDCOLLECTIVE ;  /* 0x000000000000791b */ /* 0x003fe20003800000 */
.L_x_1404:
        /* <DEDUP_REMOVED lines=19> */
.L_x_1405:
[----:B------:R-:W-:Y:S02]  /*1c1b0*/  IMAD.MOV.U32 R13, RZ, RZ, R4 ;  /* 0x000000ffff0d7224 */ /* 0x000fe400078e0004 */
[----:B------:R-:W-:-:S07]  /*1c1c0*/  IMAD.MOV.U32 R6, RZ, RZ, R14 ;  /* 0x000000ffff067224 */ /* 0x000fce00078e000e */
[----:B------:R-:W-:Y:S05]  /*1c1d0*/  WARPSYNC.COLLECTIVE R15, `(.L_x_1406) ;  /* 0x000000000f087348 */ /* 0x000fea0003c00000 */
[----:B------:R0:W1:Y:S02]  /*1c1e0*/  SHFL.IDX P6, R14, R13, R12, R11 ;  /* 0x0000000c0d0e7389 */ /* 0x00006400000c000b */
[----:B01----:R-:W-:Y:S01]  /*1c1f0*/  ENDCOLLECTIVE ;  /* 0x000000000000791b */ /* 0x003fe20003800000 */
.L_x_1406:
        /* <DEDUP_REMOVED lines=17> */
.L_x_1407:
[----:B------:R-:W-:-:S05]  /*1c310*/  VIADD R7, R0, 0x60 ;  /* 0x0000006000077836 */ /* 0x000fca0000000000 */
[----:B------:R-:W-:Y:S01]  /*1c320*/  ISETP.GE.AND P4, PT, R7, R2, PT ;  /* 0x000000020700720c */ /* 0x000fe20003f86270 */
[----:B------:R-:W-:Y:S02]  /*1c330*/  IMAD.MOV.U32 R13, RZ, RZ, R4 ;  /* 0x000000ffff0d7224 */ /* 0x000fe400078e0004 */
[----:B------:R-:W-:-:S10]  /*1c340*/  IMAD.MOV.U32 R6, RZ, RZ, R14 ;  /* 0x000000ffff067224 */ /* 0x000fd400078e000e */
[----:B------:R-:W-:Y:S05]  /*1c350*/  WARPSYNC.COLLECTIVE R15, `(.L_x_1408) ;  /* 0x000000000f087348 */ /* 0x000fea0003c00000 */
[----:B------:R0:W1:Y:S02]  /*1c360*/  SHFL.IDX P6, R14, R13, R12, R11 ;  /* 0x0000000c0d0e7389 */ /* 0x00006400000c000b */
[----:B01----:R-:W-:Y:S01]  /*1c370*/  ENDCOLLECTIVE ;  /* 0x000000000000791b */ /* 0x003fe20003800000 */
.L_x_1408:
        /* <DEDUP_REMOVED lines=17> */
.L_x_1409:
[----:B------:R-:W-:Y:S02]  /*1c490*/  IMAD.MOV.U32 R13, RZ, RZ, R4 ;  /* 0x000000ffff0d7224 */ /* 0x000fe400078e0004 */
[----:B------:R-:W-:-:S07]  /*1c4a0*/  IMAD.MOV.U32 R5, RZ, RZ, R14 ;  /* 0x000000ffff057224 */ /* 0x000fce00078e000e */
[----:B------:R-:W-:Y:S05]  /*1c4b0*/  WARPSYNC.COLLECTIVE R15, `(.L_x_1410) ;  /* 0x000000000f087348 */ /* 0x000fea0003c00000 */
[----:B------:R0:W1:Y:S02]  /*1c4c0*/  SHFL.IDX P6, R14, R13, R12, R11 ;  /* 0x0000000c0d0e7389 */ /* 0x00006400000c000b */
[----:B01----:R-:W-:Y:S01]  /*1c4d0*/  ENDCOLLECTIVE ;  /* 0x000000000000791b */ /* 0x003fe20003800000 */
.L_x_1410:
[----:B------:R-:W-:Y:S01]  /*1c4e0*/  IMAD.MOV.U32 R3, RZ, RZ, R14 ;  /* 0x000000ffff037224 */ /* 0x000fe200078e000e */
[----:B------:R-:W-:Y:S06]  /*1c4f0*/  BRA `(.L_x_1411) ;  /* 0xffffffa800b47947 */ /* 0x000fec000383ffff */
.L_x_1293:
[----:B---3--:R3:W4:Y:S02]  /*1c500*/  SYNCS.PHASECHK.TRANS64.TRYWAIT P0, [R19+URZ+0x30820], R0 ;  /* 0x03082000130075a7 */ /* 0x008724000800017f */
[----:B----4-:R-:W-:Y:S05]  /*1c510*/  @!P0 NANOSLEEP.SYNCS 0x989680 ;  /* 0x009896800000895d */ /* 0x010fea0003900000 */
[----:B------:R-:W4:Y:S02]  /*1c520*/  @!P0 SYNCS.PHASECHK.TRANS64 P0, [R19+URZ+0x30820], R0 ;  /* 0x03082000130085a7 */ /* 0x000f24000800007f */
[----:B----4-:R-:W-:Y:S05]  /*1c530*/  @!P0 BRA `(.L_x_1293) ;  /* 0xfffffffc00f08947 */ /* 0x010fea000383ffff */
[----:B------:R-:W-:Y:S05]  /*1c540*/  BRA `(.L_x_1412) ;  /* 0xffffffac00387947 */ /* 0x000fea000383ffff */
.L_x_1302:
[----:B-1----:R1:W2:Y:S02]  /*1c550*/  SYNCS.PHASECHK.TRANS64.TRYWAIT P0, [R3+URZ+0x30840], R2 ;  /* 0x03084002030075a7 */ /* 0x0022a4000800017f */
[----:B--2---:R-:W-:Y:S05]  /*1c560*/  @!P0 NANOSLEEP.SYNCS 0x989680 ;  /* 0x009896800000895d */ /* 0x004fea0003900000 */
[----:B------:R-:W2:Y:S02]  /*1c570*/  @!P0 SYNCS.PHASECHK.TRANS64 P0, [R3+URZ+0x30840], R2 ;  /* 0x03084002030085a7 */ /* 0x000ea4000800007f */
[----:B--2---:R-:W-:Y:S05]  /*1c580*/  @!P0 BRA `(.L_x_1302) ;  /* 0xfffffffc00f08947 */ /* 0x004fea000383ffff */
[----:B------:R-:W-:Y:S05]  /*1c590*/  BRA `(.L_x_1413) ;  /* 0xffffffb000307947 */ /* 0x000fea000383ffff */
.L_x_1309:
[----:B0-----:R0:W1:Y:S02]  /*1c5a0*/  SYNCS.PHASECHK.TRANS64.TRYWAIT P0, [R3+URZ+0x60], R2 ;  /* 0x00006002030075a7 */ /* 0x001064000800017f */
[----:B-1----:R-:W-:Y:S05]  /*1c5b0*/  @!P0 NANOSLEEP.SYNCS 0x989680 ;  /* 0x009896800000895d */ /* 0x002fea0003900000 */
[----:B------:R-:W1:Y:S02]  /*1c5c0*/  @!P0 SYNCS.PHASECHK.TRANS64 P0, [R3+URZ+0x60], R2 ;  /* 0x00006002030085a7 */ /* 0x000e64000800007f */
[----:B-1----:R-:W-:Y:S05]  /*1c5d0*/  @!P0 BRA `(.L_x_1309) ;  /* 0xfffffffc00f08947 */ /* 0x002fea000383ffff */
[----:B------:R-:W-:Y:S05]  /*1c5e0*/  BRA `(.L_x_1414) ;  /* 0xffffffb400487947 */ /* 0x000fea000383ffff */
.L_x_1319:
[----:B-1----:R1:W2:Y:S02]  /*1c5f0*/  SYNCS.PHASECHK.TRANS64.TRYWAIT P0, [R3+URZ+0x30840], R2 ;  /* 0x03084002030075a7 */ /* 0x0022a4000800017f */
[----:B--2---:R-:W-:Y:S05]  /*1c600*/  @!P0 NANOSLEEP.SYNCS 0x989680 ;  /* 0x009896800000895d */ /* 0x004fea0003900000 */
[----:B------:R-:W2:Y:S02]  /*1c610*/  @!P0 SYNCS.PHASECHK.TRANS64 P0, [R3+URZ+0x30840], R2 ;  /* 0x03084002030085a7 */ /* 0x000ea4000800007f */
[----:B--2---:R-:W-:Y:S05]  /*1c620*/  @!P0 BRA `(.L_x_1319) ;  /* 0xfffffffc00f08947 */ /* 0x004fea000383ffff */
[----:B------:R-:W-:Y:S05]  /*1c630*/  BRA `(.L_x_1415) ;  /* 0xffffffbc001c7947 */ /* 0x000fea000383ffff */
.L_x_1326:
[----:B0-----:R0:W1:Y:S02]  /*1c640*/  SYNCS.PHASECHK.TRANS64.TRYWAIT P0, [R2+URZ+0x60], R3 ;  /* 0x00006003020075a7 */ /* 0x001064000800017f */
[----:B-1----:R-:W-:Y:S05]  /*1c650*/  @!P0 NANOSLEEP.SYNCS 0x989680 ;  /* 0x009896800000895d */ /* 0x002fea0003900000 */
[----:B------:R-:W1:Y:S02]  /*1c660*/  @!P0 SYNCS.PHASECHK.TRANS64 P0, [R2+URZ+0x60], R3 ;  /* 0x00006003020085a7 */ /* 0x000e64000800007f */
[----:B-1----:R-:W-:Y:S05]  /*1c670*/  @!P0 BRA `(.L_x_1326) ;  /* 0xfffffffc00f08947 */ /* 0x002fea000383ffff */
[----:B------:R-:W-:Y:S05]  /*1c680*/  BRA `(.L_x_1416) ;  /* 0xffffffc000347947 */ /* 0x000fea000383ffff */
.L_x_1336:
[----:B---3--:R3:W4:Y:S02]  /*1c690*/  SYNCS.PHASECHK.TRANS64.TRYWAIT P0, [R2+URZ+0x30840], R3 ;  /* 0x03084003020075a7 */ /* 0x008724000800017f */
[----:B----4-:R-:W-:Y:S05]  /*1c6a0*/  @!P0 NANOSLEEP.SYNCS 0x989680 ;  /* 0x009896800000895d */ /* 0x010fea0003900000 */
[----:B------:R-:W4:Y:S02]  /*1c6b0*/  @!P0 SYNCS.PHASECHK.TRANS64 P0, [R2+URZ+0x30840], R3 ;  /* 0x03084003020085a7 */ /* 0x000f24000800007f */
[----:B----4-:R-:W-:Y:S05]  /*1c6c0*/  @!P0 BRA `(.L_x_1336) ;  /* 0xfffffffc00f08947 */ /* 0x010fea000383ffff */
[----:B------:R-:W-:Y:S05]  /*1c6d0*/  BRA `(.L_x_1417) ;  /* 0xffffffc400d87947 */ /* 0x000fea000383ffff */
.L_x_1343:
[----:B0-----:R0:W1:Y:S02]  /*1c6e0*/  SYNCS.PHASECHK.TRANS64.TRYWAIT P0, [R2+URZ+0x60], R5 ;  /* 0x00006005020075a7 */ /* 0x001064000800017f */
[----:B-1----:R-:W-:Y:S05]  /*1c6f0*/  @!P0 NANOSLEEP.SYNCS 0x989680 ;  /* 0x009896800000895d */ /* 0x002fea0003900000 */
[----:B------:R-:W1:Y:S02]  /*1c700*/  @!P0 SYNCS.PHASECHK.TRANS64 P0, [R2+URZ+0x60], R5 ;  /* 0x00006005020085a7 */ /* 0x000e64000800007f */
[----:B-1----:R-:W-:Y:S05]  /*1c710*/  @!P0 BRA `(.L_x_1343) ;  /* 0xfffffffc00f08947 */ /* 0x002fea000383ffff */
[----:B------:R-:W-:Y:S05]  /*1c720*/  BRA `(.L_x_1418) ;  /* 0xffffffc800f07947 */ /* 0x000fea000383ffff */
.L_x_1355:
[----:B--2---:R2:W3:Y:S02]  /*1c730*/  SYNCS.PHASECHK.TRANS64.TRYWAIT P0, [R0+URZ+0x30860], R2 ;  /* 0x03086002000075a7 */ /* 0x0044e4000800017f */
[----:B---3--:R-:W-:Y:S05]  /*1c740*/  @!P0 NANOSLEEP.SYNCS 0x989680 ;  /* 0x009896800000895d */ /* 0x008fea0003900000 */
[----:B------:R-:W3:Y:S02]  /*1c750*/  @!P0 SYNCS.PHASECHK.TRANS64 P0, [R0+URZ+0x30860], R2 ;  /* 0x03086002000085a7 */ /* 0x000ee4000800007f */
[----:B---3--:R-:W-:Y:S05]  /*1c760*/  @!P0 BRA `(.L_x_1355) ;  /* 0xfffffffc00f08947 */ /* 0x008fea000383ffff */
[----:B------:R-:W-:Y:S05]  /*1c770*/  BRA `(.L_x_1419) ;  /* 0xffffffd0007c7947 */ /* 0x000fea000383ffff */
.L_x_1363:
[----:B------:R-:W4:Y:S01]  /*1c780*/  LDL R3, [R1] ;  /* 0x0000000001037983 */ /* 0x000f220000100800 */
[----:B------:R-:W-:Y:S01]  /*1c790*/  BSSY B0, `(.L_x_1420) ;  /* 0x0000008000007945 */ /* 0x000fe20003800000 */
[----:B------:R-:W-:Y:S02]  /*1c7a0*/  IMAD.MOV.U32 R12, RZ, RZ, RZ ;  /* 0x000000ffff0c7224 */ /* 0x000fe400078e00ff */
[----:B------:R-:W-:Y:S02]  /*1c7b0*/  IMAD.MOV.U32 R11, RZ, RZ, 0x1f ;  /* 0x0000001fff0b7424 */ /* 0x000fe400078e00ff */
[----:B------:R-:W-:Y:S02]  /*1c7c0*/  IMAD.MOV.U32 R15, RZ, RZ, -0x1 ;  /* 0xffffffffff0f7424 */ /* 0x000fe400078e00ff */
[----:B----4-:R-:W-:-:S07]  /*1c7d0*/  IMAD.MOV.U32 R13, RZ, RZ, R3 ;  /* 0x000000ffff0d7224 */ /* 0x010fce00078e0003 */
[----:B0123--:R-:W-:Y:S05]  /*1c7e0*/  WARPSYNC.COLLECTIVE R15, `(.L_x_1421) ;  /* 0x000000000f087348 */ /* 0x00ffea0003c00000 */
[----:B------:R4:W0:Y:S02]  /*1c7f0*/  SHFL.IDX P6, R14, R13, R12, R11 ;  /* 0x0000000c0d0e7389 */ /* 0x00082400000c000b */
[----:B01234-:R-:W-:Y:S01]  /*1c800*/  ENDCOLLECTIVE ;  /* 0x000000000000791b */ /* 0x01ffe20003800000 */
.L_x_1421:
[----:B------:R-:W-:Y:S05]  /*1c810*/  BSYNC B0 ;  /* 0x0000000000007941 */ /* 0x000fea0003800000 */
.L_x_1420:
        /* <DEDUP_REMOVED lines=9> */
.L_x_1422:
        /* <DEDUP_REMOVED lines=13> */
[C---:B------:R-:W-:Y:S02]  /*1c980*/  ISETP.GE.U32.AND P2, PT, R16.reuse, 0x2, PT ;  /* 0x000000021000780c */ /* 0x040fe40003f46070 */
[C---:B------:R-:W-:Y:S02]  /*1c990*/  ISETP.GE.U32.AND P3, PT, R16.reuse, 0x4, PT ;  /* 0x000000041000780c */ /* 0x040fe40003f66070 */
[C---:B------:R-:W-:Y:S02]  /*1c9a0*/  ISETP.GE.U32.AND P4, PT, R16.reuse, 0x8, PT ;  /* 0x000000081000780c */ /* 0x040fe40003f86070 */
[----:B------:R-:W-:Y:S01]  /*1c9b0*/  ISETP.GE.U32.AND P5, PT, R16, 0x10, PT ;  /* 0x000000101000780c */ /* 0x000fe20003fa6070 */
[----:B--2---:R-:W-:Y:S01]  /*1c9c0*/  @!P1 IMAD.MOV.U32 R5, RZ, RZ, R6 ;  /* 0x000000ffff059224 */ /* 0x004fe200078e0006 */
[----:B------:R-:W-:-:S02]  /*1c9d0*/  CS2R R6, SRZ ;  /* 0x0000000000067805 */ /* 0x000fc4000001ff00 */
[----:B---3--:R-:W-:Y:S01]  /*1c9e0*/  @!P1 IMAD.MOV.U32 R7, RZ, RZ, R2 ;  /* 0x000000ffff079224 */ /* 0x008fe200078e0002 */
[----:B------:R-:W-:-:S03]  /*1c9f0*/  ISETP.NE.AND P1, PT, R16, RZ, PT ;  /* 0x000000ff1000720c */ /* 0x000fc60003f25270 */
[----:B------:R-:W-:-:S04]  /*1ca00*/  IMAD R2, R7, R5, RZ ;  /* 0x0000000507027224 */ /* 0x000fc800078e02ff */
[----:B------:R-:W-:-:S07]  /*1ca10*/  IMAD.MOV.U32 R13, RZ, RZ, R2 ;  /* 0x000000ffff0d7224 */ /* 0x000fce00078e0002 */
[----:B------:R-:W-:Y:S05]  /*1ca20*/  WARPSYNC.COLLECTIVE R15, `(.L_x_1423) ;  /* 0x000000000f087348 */ /* 0x000fea0003c00000 */
[----:B------:R0:W1:Y:S02]  /*1ca30*/  SHFL.UP P6, R14, R13, R12, R11 ;  /* 0x0400000c0d0e7389 */ /* 0x00006400000c000b */
[----:B01----:R-:W-:Y:S01]  /*1ca40*/  ENDCOLLECTIVE ;  /* 0x000000000000791b */ /* 0x003fe20003800000 */
.L_x_1423:
        /* <DEDUP_REMOVED lines=8> */
.L_x_1424:
        /* <DEDUP_REMOVED lines=8> */
.L_x_1425:
        /* <DEDUP_REMOVED lines=8> */
.L_x_1426:
        /* <DEDUP_REMOVED lines=8> */
.L_x_1427:
        /* <DEDUP_REMOVED lines=9> */
.L_x_1428:
[----:B------:R-:W-:Y:S01]  /*1cce0*/  IMAD.MOV.U32 R10, RZ, RZ, R14 ;  /* 0x000000ffff0a7224 */ /* 0x000fe200078e000e */
[----:B------:R-:W-:Y:S06]  /*1ccf0*/  BRA `(.L_x_1429) ;  /* 0xffffffd400347947 */ /* 0x000fec000383ffff */
.L_x_1366:
        /* <DEDUP_REMOVED lines=8> */
.L_x_1431:
[----:B------:R-:W-:Y:S05]  /*1cd80*/  BSYNC B0 ;  /* 0x0000000000007941 */ /* 0x000fea0003800000 */
.L_x_1430:
        /* <DEDUP_REMOVED lines=10> */
.L_x_1432:
        /* <DEDUP_REMOVED lines=8> */
.L_x_1433:
        /* <DEDUP_REMOVED lines=8> */
.L_x_1434:
        /* <DEDUP_REMOVED lines=8> */
.L_x_1435:
        /* <DEDUP_REMOVED lines=9> */
.L_x_1436:
[----:B------:R-:W-:Y:S01]  /*1d040*/  IMAD.MOV.U32 R10, RZ, RZ, R14 ;  /* 0x000000ffff0a7224 */ /* 0x000fe200078e000e */
[----:B------:R-:W-:Y:S06]  /*1d050*/  BRA `(.L_x_1437) ;  /* 0xffffffd4000c7947 */ /* 0x000fec000383ffff */
.L_x_1368:
[----:B------:R-:W-:Y:S01]  /*1d060*/  BSSY B0, `(.L_x_1438) ;  /* 0x0000006000007945 */ /* 0x000fe20003800000 */
[----:B------:R-:W-:Y:S01]  /*1d070*/  PLOP3.LUT P6, PT, P6, PT, PT, 0x8, 0x0 ;  /* 0x000000000000781c */ /* 0x000fe200037ce170 */
[----:B------:R-:W-:-:S12]  /*1d080*/  IMAD.MOV.U32 R15, RZ, RZ, -0x1 ;  /* 0xffffffffff0f7424 */ /* 0x000fd800078e00ff */
[----:B0-----:R-:W-:Y:S05]  /*1d090*/  WARPSYNC.COLLECTIVE R15, `(.L_x_1439) ;  /* 0x000000000f087348 */ /* 0x001fea0003c00000 */
[----:B------:R-:W-:Y:S01]  /*1d0a0*/  VOTE.ANY R14, PT, P6 ;  /* 0x00000000000e7806 */ /* 0x000fe200030e0100 */
[----:B0-----:R-:W-:Y:S06]  /*1d0b0*/  ENDCOLLECTIVE ;  /* 0x000000000000791b */ /* 0x001fec0003800000 */
.L_x_1439:
[----:B------:R-:W-:Y:S05]  /*1d0c0*/  BSYNC B0 ;  /* 0x0000000000007941 */ /* 0x000fea0003800000 */
.L_x_1438:
[----:B------:R0:W5:Y:S01]  /*1d0d0*/  LDL.LU R16, [R1+0xc] ;  /* 0x00000c0001107983 */ /* 0x0001620000300800 */
[----:B------:R-:W-:Y:S02]  /*1d0e0*/  IMAD.MOV.U32 R3, RZ, RZ, R14 ;  /* 0x000000ffff037224 */ /* 0x000fe400078e000e */
[----:B------:R-:W-:Y:S02]  /*1d0f0*/  IMAD.MOV.U32 R13, RZ, RZ, R5 ;  /* 0x000000ffff0d7224 */ /* 0x000fe400078e0005 */
[----:B------:R-:W1:Y:S01]  /*1d100*/  POPC R9, R3 ;  /* 0x0000000300097309 */ /* 0x000e620000000000 */
[----:B------:R-:W-:Y:S02]  /*1d110*/  IMAD.MOV.U32 R11, RZ, RZ, 0x1f ;  /* 0x0000001fff0b7424 */ /* 0x000fe400078e00ff */
[----:B------:R-:W-:Y:S02]  /*1d120*/  IMAD.MOV.U32 R15, RZ, RZ, -0x1 ;  /* 0xffffffffff0f7424 */ /* 0x000fe400078e00ff */
[----:B01----:R-:W-:-:S07]  /*1d130*/  IMAD.MOV.U32 R12, RZ, RZ, R9 ;  /* 0x000000ffff0c7224 */ /* 0x003fce00078e0009 */
[----:B-----5:R-:W-:Y:S05]  /*1d140*/  WARPSYNC.COLLECTIVE R15, `(.L_x_1440) ;  /* 0x000000000f087348 */ /* 0x020fea0003c00000 */
[----:B------:R0:W1:Y:S02]  /*1d150*/  SHFL.IDX P6, R14, R13, R12, R11 ;  /* 0x0000000c0d0e7389 */ /* 0x00006400000c000b */
[----:B01---5:R-:W-:Y:S01]  /*1d160*/  ENDCOLLECTIVE ;  /* 0x000000000000791b */ /* 0x023fe20003800000 */
.L_x_1440:
[----:B------:R-:W-:Y:S02]  /*1d170*/  IMAD.MOV.U32 R13, RZ, RZ, R7 ;  /* 0x000000ffff0d7224 */ /* 0x000fe400078e0007 */
[----:B------:R-:W-:-:S07]  /*1d180*/  IMAD.MOV.U32 R4, RZ, RZ, R14 ;  /* 0x000000ffff047224 */ /* 0x000fce00078e000e */
[----:B------:R-:W-:Y:S05]  /*1d190*/  WARPSYNC.COLLECTIVE R15, `(.L_x_1441) ;  /* 0x000000000f087348 */ /* 0x000fea0003c00000 */
[----:B------:R0:W1:Y:S02]  /*1d1a0*/  SHFL.IDX P6, R14, R13, R12, R11 ;  /* 0x0000000c0d0e7389 */ /* 0x00006400000c000b */
[----:B01----:R-:W-:Y:S01]  /*1d1b0*/  ENDCOLLECTIVE ;  /* 0x000000000000791b */ /* 0x003fe20003800000 */
.L_x_1441:
[----:B------:R-:W-:Y:S02]  /*1d1c0*/  IMAD.MOV.U32 R7, RZ, RZ, R14 ;  /* 0x000000ffff077224 */ /* 0x000fe400078e000e */
[----:B------:R-:W-:-:S05]  /*1d1d0*/  IMAD.IADD R5, R9, 0x1, R16 ;  /* 0x0000000109057824 */ /* 0x000fca00078e0210 */
[----:B------:R0:W-:Y:S01]  /*1d1e0*/  STL [R1+0xc], R5 ;  /* 0x00000c0501007387 */ /* 0x0001e20000100800 */
[----:B------:R-:W-:Y:S05]  /*1d1f0*/  BRA `(.L_x_1442) ;  /* 0xffffffd000ec7947 */ /* 0x000fea000383ffff */
.L_x_1370:
[----:B------:R-:W-:Y:S01]  /*1d200*/  BSSY B0, `(.L_x_1443) ;  /* 0x0000008000007945 */ /* 0x000fe20003800000 */
[----:B------:R-:W-:Y:S02]  /*1d210*/  IMAD.MOV.U32 R13, RZ, RZ, R2 ;  /* 0x000000ffff0d7224 */ /* 0x000fe400078e0002 */
[----:B------:R-:W-:Y:S02]  /*1d220*/  IMAD.MOV.U32 R12, RZ, RZ, R9 ;  /* 0x000000ffff0c7224 */ /* 0x000fe400078e0009 */
[----:B------:R-:W-:Y:S02]  /*1d230*/  IMAD.MOV.U32 R11, RZ, RZ, 0x1f ;  /* 0x0000001fff0b7424 */ /* 0x000fe400078e00ff */
[----:B------:R-:W-:-:S07]  /*1d240*/  IMAD.MOV.U32 R15, RZ, RZ, -0x1 ;  /* 0xffffffffff0f7424 */ /* 0x000fce00078e00ff */
[----:B0-----:R-:W-:Y:S05]  /*1d250*/  WARPSYNC.COLLECTIVE R15, `(.L_x_1444) ;  /* 0x000000000f087348 */ /* 0x001fea0003c00000 */
[----:B------:R1:W2:Y:S02]  /*1d260*/  SHFL.IDX P6, R14, R13, R12, R11 ;  /* 0x0000000c0d0e7389 */ /* 0x0002a400000c000b */
[----:B012---:R-:W-:Y:S01]  /*1d270*/  ENDCOLLECTIVE ;  /* 0x000000000000791b */ /* 0x007fe20003800000 */
.L_x_1444:
[----:B------:R-:W-:Y:S05]  /*1d280*/  BSYNC B0 ;  /* 0x0000000000007941 */ /* 0x000fea0003800000 */
.L_x_1443:
[----:B------:R-:W-:Y:S01]  /*1d290*/  IMAD.MOV.U32 R2, RZ, RZ, R14 ;  /* 0x000000ffff027224 */ /* 0x000fe200078e000e */
[----:B------:R-:W-:Y:S06]  /*1d2a0*/  BRA `(.L_x_1445) ;  /* 0xffffffd000d87947 */ /* 0x000fec000383ffff */
.L_x_1376:
[----:B0-----:R0:W1:Y:S02]  /*1d2b0*/  SYNCS.PHASECHK.TRANS64.TRYWAIT P0, [R0+URZ+0x30820], R3 ;  /* 0x03082003000075a7 */ /* 0x001064000800017f */
[----:B-1----:R-:W-:Y:S05]  /*1d2c0*/  @!P0 NANOSLEEP.SYNCS 0x989680 ;  /* 0x009896800000895d */ /* 0x002fea0003900000 */
[----:B------:R-:W1:Y:S02]  /*1d2d0*/  @!P0 SYNCS.PHASECHK.TRANS64 P0, [R0+URZ+0x30820], R3 ;  /* 0x03082003000085a7 */ /* 0x000e64000800007f */
[----:B-1----:R-:W-:Y:S05]  /*1d2e0*/  @!P0 BRA `(.L_x_1376) ;  /* 0xfffffffc00f08947 */ /* 0x002fea000383ffff */
[----:B------:R-:W-:Y:S05]  /*1d2f0*/  BRA `(.L_x_1446) ;  /* 0xffffffdc007c7947 */ /* 0x000fea000383ffff */
.L_x_1377:
[----:B------:R-:W1:Y:S01]  /*1d300*/  S2R R2, SR_TID.X ;  /* 0x0000000000027919 */ /* 0x000e620000002100 */
[----:B------:R-:W-:Y:S01]  /*1d310*/  BSSY B0, `(.L_x_1447) ;  /* 0x000000a000007945 */ /* 0x000fe20003800000 */
[----:B------:R-:W-:Y:S02]  /*1d320*/  IMAD.MOV.U32 R12, RZ, RZ, RZ ;  /* 0x000000ffff0c7224 */ /* 0x000fe400078e00ff */
[----:B---3--:R-:W-:Y:S02]  /*1d330*/  IMAD.MOV.U32 R11, RZ, RZ, 0x1f ;  /* 0x0000001fff0b7424 */ /* 0x008fe400078e00ff */
[----:B------:R-:W-:Y:S01]  /*1d340*/  IMAD.MOV.U32 R15, RZ, RZ, -0x1 ;  /* 0xffffffffff0f7424 */ /* 0x000fe200078e00ff */
[----:B-1----:R-:W-:-:S04]  /*1d350*/  SHF.R.U32.HI R2, RZ, 0x5, R2 ;  /* 0x00000005ff027819 */ /* 0x002fc80000011602 */
[----:B------:R-:W-:-:S05]  /*1d360*/  LOP3.LUT R2, R2, 0x3, RZ, 0xc0, !PT ;  /* 0x0000000302027812 */ /* 0x000fca00078ec0ff */
[----:B------:R-:W-:-:S07]  /*1d370*/  IMAD.MOV.U32 R13, RZ, RZ, R2 ;  /* 0x000000ffff0d7224 */ /* 0x000fce00078e0002 */
[----:B0-2---:R-:W-:Y:S05]  /*1d380*/  WARPSYNC.COLLECTIVE R15, `(.L_x_1448) ;  /* 0x000000000f087348 */ /* 0x005fea0003c00000 */
[----:B------:R1:W3:Y:S02]  /*1d390*/  SHFL.IDX P6, R14, R13, R12, R11 ;  /* 0x0000000c0d0e7389 */ /* 0x0002e400000c000b */
[----:B0123--:R-:W-:Y:S01]  /*1d3a0*/  ENDCOLLECTIVE ;  /* 0x000000000000791b */ /* 0x00ffe20003800000 */
.L_x_1448:
[----:B------:R-:W-:Y:S05]  /*1d3b0*/  BSYNC B0 ;  /* 0x0000000000007941 */ /* 0x000fea0003800000 */
.L_x_1447:
[----:B------:R-:W-:Y:S05]  /*1d3c0*/  BRA `(.L_x_1449) ;  /* 0xffffffdc00647947 */ /* 0x000fea000383ffff */
.L_x_1380:
[----:B------:R-:W-:Y:S01]  /*1d3d0*/  BSSY B1, `(.L_x_1450) ;  /* 0x0000006000017945 */ /* 0x000fe20003800000 */
[----:B------:R-:W-:-:S07]  /*1d3e0*/  IMAD.MOV.U32 R15, RZ, RZ, -0x1 ;  /* 0xffffffffff0f7424 */ /* 0x000fce00078e00ff */
[----:B0123--:R-:W-:Y:S05]  /*1d3f0*/  WARPSYNC.COLLECTIVE R15, `(.L_x_1451) ;  /* 0x000000000f0c7348 */ /* 0x00ffea0003c00000 */
[----:B------:R-:W-:Y:S02]  /*1d400*/  ELECT P6, UR62, PT ;  /* 0x00000000003e782f */ /* 0x000fe400038c0000 */
[----:B------:R-:W-:Y:S01]  /*1d410*/  MOV R14, UR62 ;  /* 0x0000003e000e7c02 */ /* 0x000fe20008000f00 */
[----:B0123--:R-:W-:Y:S10]  /*1d420*/  ENDCOLLECTIVE ;  /* 0x000000000000791b */ /* 0x00fff40003800000 */
.L_x_1451:
[----:B------:R-:W-:Y:S05]  /*1d430*/  BSYNC B1 ;  /* 0x0000000000017941 */ /* 0x000fea0003800000 */
.L_x_1450:
[----:B------:R-:W-:Y:S05]  /*1d440*/  BRA `(.L_x_1452) ;  /* 0xffffffdc005c7947 */ /* 0x000fea000383ffff */
.L_x_1382:
[----:B0-----:R0:W1:Y:S02]  /*1d450*/  SYNCS.PHASECHK.TRANS64.TRYWAIT P0, [R6+URZ], R5 ;  /* 0x00000005060075a7 */ /* 0x001064000800017f */
[----:B-1----:R-:W-:Y:S05]  /*1d460*/  @!P0 NANOSLEEP.SYNCS 0x989680 ;  /* 0x009896800000895d */ /* 0x002fea0003900000 */
[----:B------:R-:W1:Y:S02]  /*1d470*/  @!P0 SYNCS.PHASECHK.TRANS64 P0, [R6+URZ], R5 ;  /* 0x00000005060085a7 */ /* 0x000e64000800007f */
[----:B-1----:R-:W-:Y:S05]  /*1d480*/  @!P0 BRA `(.L_x_1382) ;  /* 0xfffffffc00f08947 */ /* 0x002fea000383ffff */
[----:B------:R-:W-:Y:S05]  /*1d490*/  BRA `(.L_x_1453) ;  /* 0xffffffdc00a07947 */ /* 0x000fea000383ffff */
.L_x_1383:
[----:B-1----:R1:W4:Y:S02]  /*1d4a0*/  SYNCS.PHASECHK.TRANS64.TRYWAIT P0, [R7+URZ], R2 ;  /* 0x00000002070075a7 */ /* 0x002324000800017f */
[----:B----4-:R-:W-:Y:S05]  /*1d4b0*/  @!P0 NANOSLEEP.SYNCS 0x989680 ;  /* 0x009896800000895d */ /* 0x010fea0003900000 */
[----:B------:R-:W4:Y:S02]  /*1d4c0*/  @!P0 SYNCS.PHASECHK.TRANS64 P0, [R7+URZ], R2 ;  /* 0x00000002070085a7 */ /* 0x000f24000800007f */
[----:B----4-:R-:W-:Y:S05]  /*1d4d0*/  @!P0 BRA `(.L_x_1383) ;  /* 0xfffffffc00f08947 */ /* 0x010fea000383ffff */
[----:B------:R-:W-:Y:S05]  /*1d4e0*/  BRA `(.L_x_1454) ;  /* 0xffffffdc00947947 */ /* 0x000fea000383ffff */
.L_x_1385:
[----:B----4-:R4:W0:Y:S02]  /*1d4f0*/  SYNCS.PHASECHK.TRANS64.TRYWAIT P0, [R4+URZ], R5 ;  /* 0x00000005040075a7 */ /* 0x010824000800017f */
[----:B0-----:R-:W-:Y:S05]  /*1d500*/  @!P0 NANOSLEEP.SYNCS 0x989680 ;  /* 0x009896800000895d */ /* 0x001fea0003900000 */
[----:B------:R-:W0:Y:S02]  /*1d510*/  @!P0 SYNCS.PHASECHK.TRANS64 P0, [R4+URZ], R5 ;  /* 0x00000005040085a7 */ /* 0x000e24000800007f */
[----:B0-----:R-:W-:Y:S05]  /*1d520*/  @!P0 BRA `(.L_x_1385) ;  /* 0xfffffffc00f08947 */ /* 0x001fea000383ffff */
[----:B------:R-:W-:Y:S05]  /*1d530*/  BRA `(.L_x_1455) ;  /* 0xffffffdc009c7947 */ /* 0x000fea000383ffff */
.L_x_1456:
        /* <DEDUP_REMOVED lines=12> */
.L_x_3027:


//--------------------- .text._ZN7cutlass13device_kernelIN5flash11enable_sm90INS1_16FlashAttnFwdSm90INS1_25CollectiveMainloopFwdSm90ILi2EN4cute5tupleIJNS5_1CILi1EEES8_S8_EEENS6_IJNS7_ILi128EEENS7_ILi96EEENS7_ILi192EEEEEELi192ENS_6half_tEfNS_4arch4Sm90ELb0ELb1ELb1ELb1ELb0ELb1ELb0ELb1ELb1ELb1ELb1ELb0EEENS1_21CollectiveEpilogueFwdINS6_IJSA_SC_SB_EEES9_SE_SG_Li256ELb1ELb1ELb1ELb0EEENS1_36VarlenDynamicPersistentTileSchedulerILi128ELi96ELi256ELi128ELb1ELb1ELb1ELb1ELb0ELb1EEEEEEEEEvNT_6ParamsE --------------------------
	.section	.text._ZN7cutlass13device_kernelIN5flash11enable_sm90INS1_16FlashAttnFwdSm90INS1_25CollectiveMainloopFwdSm90ILi2EN4cute5tupleIJNS5_1CILi1EEES8_S8_EEENS6_IJNS7_ILi128EEENS7_ILi96EEENS7_ILi192EEEEEELi192ENS_6half_tEfNS_4arch4Sm90ELb0ELb1ELb1ELb1ELb0ELb1ELb0ELb1ELb1ELb1ELb1ELb0EEENS1_21CollectiveEpilogueFwdINS6_IJSA_SC_SB_EEES9_SE_SG_Li256ELb1ELb1ELb1ELb0EEENS1_36VarlenDynamicPersistentTileSchedulerILi128ELi96ELi256ELi128ELb1ELb1ELb1ELb1ELb0ELb1EEEEEEEEEvNT_6ParamsE,"ax",@progbits
	.align	128
.text._ZN7cutlass13device_kernelIN5flash11enable_sm90INS1_16FlashAttnFwdSm90INS1_25CollectiveMainloopFwdSm90ILi2EN4cute5tupleIJNS5_1CILi1EEES8_S8_EEENS6_IJNS7_ILi128EEENS7_ILi96EEENS7_ILi192EEEEEELi192ENS_6half_tEfNS_4arch4Sm90ELb0ELb1ELb1ELb1ELb0ELb1ELb0ELb1ELb1ELb1ELb1ELb0EEENS1_21CollectiveEpilogueFwdINS6_IJSA_SC_SB_EEES9_SE_SG_Li256ELb1ELb1ELb1ELb0EEENS1_36VarlenDynamicPersistentTileSchedulerILi128ELi96ELi256ELi128ELb1ELb1ELb1ELb1ELb0ELb1EEEEEEEEEvNT_6ParamsE:
        .type           _ZN7cutlass13device_kernelIN5flash11enable_sm90INS1_16FlashAttnFwdSm90INS1_25CollectiveMainloopFwdSm90ILi2EN4cute5tupleIJNS5_1CILi1EEES8_S8_EEENS6_IJNS7_ILi128EEENS7_ILi96EEENS7_ILi192EEEEEELi192ENS_6half_tEfNS_4arch4Sm90ELb0ELb1ELb1ELb1ELb0ELb1ELb0ELb1ELb1ELb1ELb1ELb0EEENS1_21CollectiveEpilogueFwdINS6_IJSA_SC_SB_EEES9_SE_SG_Li256ELb1ELb1ELb1ELb0EEENS1_36VarlenDynamicPersistentTileSchedulerILi128ELi96ELi256ELi128ELb1ELb1ELb1ELb1ELb0ELb1EEEEEEEEEvNT_6ParamsE,@function
        .size           _ZN7cutlass13device_kernelIN5flash11enable_sm90INS1_16FlashAttnFwdSm90INS1_25CollectiveMainloopFwdSm90ILi2EN4cute5tupleIJNS5_1CILi1EEES8_S8_EEENS6_IJNS7_ILi128EEENS7_ILi96EEENS7_ILi192EEEEEELi192ENS_6half_tEfNS_4arch4Sm90ELb0ELb1ELb1ELb1ELb0ELb1ELb0ELb1ELb1ELb1ELb1ELb0EEENS1_21CollectiveEpilogueFwdINS6_IJSA_SC_SB_EEES9_SE_SG_Li256ELb1ELb1ELb1ELb0EEENS1_36VarlenDynamicPersistentTileSchedulerILi128ELi96ELi256ELi128ELb1ELb1ELb1ELb1ELb0ELb1EEEEEEEEEvNT_6ParamsE,(.L_x_3028 - _ZN7cutlass13device_kernelIN5flash11enable_sm90INS1_16FlashAttnFwdSm90INS1_25CollectiveMainloopFwdSm90ILi2EN4cute5tupleIJNS5_1CILi1EEES8_S8_EEENS6_IJNS7_ILi128EEENS7_ILi96EEENS7_ILi192EEEEEELi192ENS_6half_tEfNS_4arch4Sm90ELb0ELb1ELb1ELb1ELb0ELb1ELb0ELb1ELb1ELb1ELb1ELb0EEENS1_21CollectiveEpilogueFwdINS6_IJSA_SC_SB_EEES9_SE_SG_Li256ELb1ELb1ELb1ELb0EEENS1_36VarlenDynamicPersistentTileSchedulerILi128ELi96ELi256ELi128ELb1ELb1ELb1ELb1ELb0ELb1EEEEEEEEEvNT_6ParamsE)
        .other          _ZN7cutlass13device_kernelIN5flash11enable_sm90INS1_16FlashAttnFwdSm90INS1_25CollectiveMainloopFwdSm90ILi2EN4cute5tupleIJNS5_1CILi1EEES8_S8_EEENS6_IJNS7_ILi128EEENS7_ILi96EEENS7_ILi192EEEEEELi192ENS_6half_tEfNS_4arch4Sm90ELb0ELb1ELb1ELb1ELb0ELb1ELb0ELb1ELb1ELb1ELb1ELb0EEENS1_21CollectiveEpilogueFwdINS6_IJSA_SC_SB_EEES9_SE_SG_Li256ELb1ELb1ELb1ELb0EEENS1_36VarlenDynamicPersistentTileSchedulerILi128ELi96ELi256ELi128ELb1ELb1ELb1ELb1ELb0ELb1EEEEEEEEEvNT_6ParamsE,@"STO_CUDA_ENTRY STV_DEFAULT"
_ZN7cutlass13device_kernelIN5flash11enable_sm90INS1_16FlashAttnFwdSm90INS1_25CollectiveMainloopFwdSm90ILi2EN4cute5tupleIJNS5_1CILi1EEES8_S8_EEENS6_IJNS7_ILi128EEENS7_ILi96EEENS7_ILi192EEEEEELi192ENS_6half_tEfNS_4arch4Sm90ELb0ELb1ELb1ELb1ELb0ELb1ELb0ELb1ELb1ELb1ELb1ELb0EEENS1_21CollectiveEpilogueFwdINS6_IJSA_SC_SB_EEES9_SE_SG_Li256ELb1ELb1ELb1ELb0EEENS1_36VarlenDynamicPersistentTileSchedulerILi128ELi96ELi256ELi128ELb1ELb1ELb1ELb1ELb0ELb1EEEEEEEEEvNT_6ParamsE:
[----:B------:R-:W0:Y:S02]  /*0000*/  LDC R1, c[0x0][0x28] ;  /* 0x00000a00ff017b82 */ /* 0x000e240000000800 */
[----:B0-----:R-:W-:Y:S01]  /*0010*/  VIADD R1, R1, 0xffffff68 ;  /* 0xffffff6801017836 */ /* 0x001fe20000000000 */
[----:B------:R-:W0:Y:S01]  /*0020*/  S2R R6, SR_TID.X ;  /* 0x0000000000067919 */ /* 0x000e220000002100 */
[----:B------:R-:W-:Y:S01]  /*0030*/  ELECT P0, URZ, PT ;  /* 0x00000000003f782f */ /* 0x000fe20003800000 */
[----:B------:R-:W-:Y:S01]  /*0040*/  BSSY B0, `(.L_x_1457) ;  /* 0x0000013000007945 */ /* 0x000fe20003800000 */
[----:B0-----:R-:W-:-:S05]  /*0050*/  SHF.R.U32.HI R0, RZ, 0x5, R6 ;  /* 0x00000005ff007819 */ /* 0x001fca0000011606 */
[----:B------:R-:W0:Y:S02]  /*0060*/  SHFL.IDX PT, R2, R0, RZ, 0x1f ;  /* 0x00001fff00027589 */ /* 0x000e2400000e0000 */
[----:B0-----:R-:W-:-:S13]  /*0070*/  ISETP.EQ.AND P0, PT, R2, RZ, P0 ;  /* 0x000000ff0200720c */ /* 0x001fda0000702270 */
        /* <DEDUP_REMOVED lines=15> */
.L_x_1458:
[----:B------:R-:W-:Y:S05]  /*0170*/  BSYNC B0 ;  /* 0x0000000000007941 */ /* 0x000fea0003800000 */
.L_x_1457:
[----:B------:R-:W-:Y:S01]  /*0180*/  VOTEU.ANY UP0, P0 ;  /* 0x00000000003f7886 */ /* 0x000fe20000000100 */
[----:B------:R-:W0:Y:S01]  /*0190*/  SHFL.IDX PT, R2, R0, RZ, 0x1f ;  /* 0x00001fff00027589 */ /* 0x000e2200000e0000 */
[----:B------:R-:W-:Y:S01]  /*01a0*/  UMOV UR4, 0x80 ;  /* 0x0000008000047882 */ /* 0x000fe20000000000 */
[----:B------:R-:W-:Y:S01]  /*01b0*/  UMOV UR7, 0x100 ;  /* 0x0000010000077882 */ /* 0x000fe20000000000 */
[----:B------:R-:W-:Y:S01]  /*01c0*/  VOTEU.ANY UP1, P0 ;  /* 0x00000000003f7886 */ /* 0x000fe20000020100 */
[----:B------:R-:W1:Y:S01]  /*01d0*/  @UP0 S2UR UR8, SR_CgaCtaId ;  /* 0x00000000000809c3 */ /* 0x000e620000008800 */
[----:B------:R-:W-:Y:S01]  /*01e0*/  @UP0 UMOV UR6, 0x400 ;  /* 0x0000040000060882 */ /* 0x000fe20000000000 */
[----:B------:R-:W-:-:S04]  /*01f0*/  @UP0 UIADD3 UR4, -UR4, 0x100000, URZ ;  /* 0x0010000004040890 */ /* 0x000fc8000fffe13f */
[----:B------:R-:W-:Y:S02]  /*0200*/  @UP0 USHF.L.U32 UR5, UR4, 0xb, URZ ;  /* 0x0000000b04050899 */ /* 0x000fe4000800063f */
[----:B------:R-:W-:Y:S01]  /*0210*/  @UP0 USHF.L.U32 UR4, UR4, 0x1, URZ ;  /* 0x0000000104040899 */ /* 0x000fe2000800063f */
[----:B0-----:R-:W-:Y:S02]  /*0220*/  ISETP.NE.AND P1, PT, R2, RZ, PT ;  /* 0x000000ff0200720c */ /* 0x001fe40003f25270 */
[----:B------:R-:W-:Y:S01]  /*0230*/  SHF.R.U32.HI R2, RZ, 0x7, R6 ;  /* 0x00000007ff027819 */ /* 0x000fe20000011606 */
[----:B-1----:R-:W-:Y:S02]  /*0240*/  @UP0 ULEA UR8, UR8, UR6, 0x18 ;  /* 0x0000000608080291 */ /* 0x002fe4000f8ec03f */
[----:B------:R-:W-:-:S04]  /*0250*/  @UP0 UIADD3 UR6, -UR7, 0x100000, URZ ;  /* 0x0010000007060890 */ /* 0x000fc8000fffe13f */
[----:B------:R-:W-:Y:S02]  /*0260*/  @UP0 USHF.L.U32 UR7, UR6, 0xb, URZ ;  /* 0x0000000b06070899 */ /* 0x000fe4000800063f */
[----:B------:R-:W-:Y:S01]  /*0270*/  @UP0 USHF.L.U32 UR6, UR6, 0x1, URZ ;  /* 0x0000000106060899 */ /* 0x000fe2000800063f */
[----:B------:R-:W-:Y:S01]  /*0280*/  VOTEU.ANY UP0, P0 ;  /* 0x00000000003f7886 */ /* 0x000fe20000000100 */
[----:B------:R-:W0:Y:S04]  /*0290*/  SHFL.IDX PT, R2, R2, RZ, 0x1f ;  /* 0x00001fff02027589 */ /* 0x000e2800000e0000 */
[----:B------:R-:W1:Y:S02]  /*02a0*/  FENCE.VIEW.ASYNC.S ;  /* 0x00000000000073c6 */ /* 0x000e640000000000 */
[----:B-1----:R1:W2:Y:S04]  /*02b0*/  @UP0 SYNCS.EXCH.64 URZ, [UR8+0x30800], UR4 ;  /* 0x03080004083f05b2 */ /* 0x0022a80008000100 */
[----:B------:R1:W3:Y:S01]  /*02c0*/  @UP1 SYNCS.EXCH.64 URZ, [UR8+0x30820], UR6 ;  /* 0x03082006083f15b2 */ /* 0x0002e20008000100 */
[----:B------:R-:W-:Y:S05]  /*02d0*/  @P1 BRA `(.L_x_1459) ;  /* 0x0000000000481947 */ /* 0x000fea0003800000 */
[----:B-1----:R-:W1:Y:S01]  /*02e0*/  S2UR UR5, SR_CgaCtaId ;  /* 0x00000000000579c3 */ /* 0x002e620000008800 */
[----:B------:R-:W-:Y:S01]  /*02f0*/  UMOV UR4, 0x400 ;  /* 0x0000040000047882 */ /* 0x000fe20000000000 */
[----:B------:R-:W-:Y:S01]  /*0300*/  UMOV UR6, 0x1 ;  /* 0x0000000100067882 */ /* 0x000fe20000000000 */
[----:B------:R-:W-:Y:S01]  /*0310*/  UMOV UR7, 0x2 ;  /* 0x0000000200077882 */ /* 0x000fe20000000000 */
[----:B------:R-:W-:Y:S01]  /*0320*/  ELECT P0, URZ, PT ;  /* 0x00000000003f782f */ /* 0x000fe20003800000 */
[----:B-1----:R-:W-:Y:S02]  /*0330*/  ULEA UR8, UR5, UR4, 0x18 ;  /* 0x0000000405087291 */ /* 0x002fe4000f8ec03f */
[----:B------:R-:W-:-:S04]  /*0340*/  UIADD3 UR4, -UR6, 0x100000, URZ ;  /* 0x0010000006047890 */ /* 0x000fc8000fffe13f */
[----:B------:R-:W-:Y:S02]  /*0350*/  USHF.L.U32 UR5, UR4, 0xb, URZ ;  /* 0x0000000b04057899 */ /* 0x000fe4000800063f */
[----:B------:R-:W-:Y:S02]  /*0360*/  USHF.L.U32 UR4, UR4, 0x1, URZ ;  /* 0x0000000104047899 */ /* 0x000fe4000800063f */
[----:B------:R-:W-:-:S04]  /*0370*/  UIADD3 UR6, -UR7, 0x100000, URZ ;  /* 0x0010000007067890 */ /* 0x000fc8000fffe13f */
[----:B------:R-:W-:Y:S02]  /*0380*/  USHF.L.U32 UR7, UR6, 0xb, URZ ;  /* 0x0000000b06077899 */ /* 0x000fe4000800063f */
[----:B------:R-:W-:Y:S01]  /*0390*/  USHF.L.U32 UR6, UR6, 0x1, URZ ;  /* 0x0000000106067899 */ /* 0x000fe2000800063f */
[----:B------:R-:W1:Y:S03]  /*03a0*/  FENCE.VIEW.ASYNC.S ;  /* 0x00000000000073c6 */ /* 0x000e660000000000 */
[----:B-1----:R4:W1:Y:S08]  /*03b0*/  SYNCS.EXCH.64 URZ, [UR8+0x30830], UR4 ;  /* 0x03083004083f75b2 */ /* 0x0028700008000100 */
[----:B------:R4:W0:Y:S01]  /*03c0*/  SYNCS.EXCH.64 URZ, [UR8+0x30840], UR6 ;  /* 0x03084006083f75b2 */ /* 0x0008220008000100 */
[----:B------:R4:W0:Y:S01]  /*03d0*/  SYNCS.EXCH.64 URZ, [UR8+0x30838], UR4 ;  /* 0x03083804083f75b2 */ /* 0x0008220008000100 */
[----:B------:R4:W0:Y:S02]  /*03e0*/  SYNCS.EXCH.64 URZ, [UR8+0x30848], UR6 ;  /* 0x03084806083f75b2 */ /* 0x0008240008000100 */
[----:B----4-:R-:W-:Y:S01]  /*03f0*/  NOP ;  /* 0x0000000000007918 */ /* 0x010fe20000000000 */
.L_x_1459:
[----:B------:R-:W4:Y:S01]  /*0400*/  SHFL.IDX PT, R3, R0, RZ, 0x1f ;  /* 0x00001fff00037589 */ /* 0x000f2200000e0000 */
[----:B------:R-:W-:Y:S01]  /*0410*/  NOP ;  /* 0x0000000000007918 */ /* 0x000fe20000000000 */
[----:B----4-:R-:W-:-:S13]  /*0420*/  ISETP.NE.AND P0, PT, R3, RZ, PT ;  /* 0x000000ff0300720c */ /* 0x010fda0003f05270 */
        /* <DEDUP_REMOVED lines=19> */
.L_x_1460:
[----:B------:R-:W4:Y:S01]  /*0560*/  SHFL.IDX PT, R3, R0, RZ, 0x1f ;  /* 0x00001fff00037589 */ /* 0x000f2200000e0000 */
[----:B------:R-:W-:Y:S01]  /*0570*/  NOP ;  /* 0x0000000000007918 */ /* 0x000fe20000000000 */
[----:B----4-:R-:W-:-:S13]  /*0580*/  ISETP.NE.AND P0, PT, R3, RZ, PT ;  /* 0x000000ff0300720c */ /* 0x010fda0003f05270 */
[----:B------:R-:W-:Y:S05]  /*0590*/  @P0 BRA `(.L_x_1461) ;  /* 0x0000000000380947 */ /* 0x000fea0003800000 */
[----:B-1----:R-:W1:Y:S01]  /*05a0*/  S2UR UR5, SR_CgaCtaId ;  /* 0x00000000000579c3 */ /* 0x002e620000008800 */
[----:B------:R-:W-:Y:S01]  /*05b0*/  UMOV UR4, 0x400 ;  /* 0x0000040000047882 */ /* 0x000fe20000000000 */
[----:B------:R-:W-:Y:S01]  /*05c0*/  UMOV UR7, 0x1 ;  /* 0x0000000100077882 */ /* 0x000fe20000000000 */
[----:B------:R-:W-:Y:S01]  /*05d0*/  ELECT P0, URZ, PT ;  /* 0x00000000003f782f */ /* 0x000fe20003800000 */
[----:B-1----:R-:W-:Y:S02]  /*05e0*/  ULEA UR6, UR5, UR4, 0x18 ;  /* 0x0000000405067291 */ /* 0x002fe4000f8ec03f */
[----:B------:R-:W-:-:S04]  /*05f0*/  UIADD3 UR4, -UR7, 0x100000, URZ ;  /* 0x0010000007047890 */ /* 0x000fc8000fffe13f */
[----:B------:R-:W-:Y:S02]  /*0600*/  USHF.L.U32 UR5, UR4, 0xb, URZ ;  /* 0x0000000b04057899 */ /* 0x000fe4000800063f */
[----:B------:R-:W-:Y:S01]  /*0610*/  USHF.L.U32 UR4, UR4, 0x1, URZ ;  /* 0x0000000104047899 */ /* 0x000fe2000800063f */
[----:B------:R-:W1:Y:S11]  /*0620*/  FENCE.VIEW.ASYNC.S ;  /* 0x00000000000073c6 */ /* 0x000e760000000000 */
[----:B-1----:R4:W1:Y:S01]  /*0630*/  SYNCS.EXCH.64 URZ, [UR6+0x30870], UR4 ;  /* 0x03087004063f75b2 */ /* 0x0028620008000100 */
[----:B------:R4:W0:Y:S01]  /*0640*/  SYNCS.EXCH.64 URZ, [UR6+0x30880], UR4 ;  /* 0x03088004063f75b2 */ /* 0x0008220008000100 */
[----:B------:R4:W0:Y:S01]  /*0650*/  SYNCS.EXCH.64 URZ, [UR6+0x30878], UR4 ;  /* 0x03087804063f75b2 */ /* 0x0008220008000100 */
[----:B------:R4:W0:Y:S02]  /*0660*/  SYNCS.EXCH.64 URZ, [UR6+0x30888], UR4 ;  /* 0x03088804063f75b2 */ /* 0x0008240008000100 */
[----:B----4-:R-:W-:Y:S01]  /*0670*/  NOP ;  /* 0x0000000000007918 */ /* 0x010fe20000000000 */
.L_x_1461:
        /* <DEDUP_REMOVED lines=22> */
.L_x_1462:
        /* <DEDUP_REMOVED lines=22> */
.L_x_1463:
[----:B0-----:R-:W-:Y:S01]  /*0940*/  ISETP.NE.AND P0, PT, R2, RZ, PT ;  /* 0x000000ff0200720c */ /* 0x001fe20003f05270 */
[----:B------:R-:W-:Y:S01]  /*0950*/  IMAD.MOV.U32 R2, RZ, RZ, 0x1 ;  /* 0x00000001ff027424 */ /* 0x000fe200078e00ff */
[----:B------:R-:W-:Y:S01]  /*0960*/  NOP ;  /* 0x0000000000007918 */ /* 0x000fe20000000000 */
[----:B------:R-:W-:Y:S01]  /*0970*/  ULDC.64 UR46, c[0x0][0x208] ;  /* 0x00008200002e7ab9 */ /* 0x000fe20000000a00 */
[----:B------:R-:W-:Y:S02]  /*0980*/  BSSY B9, `(.L_x_1464) ;  /* 0x0002d4e000097945 */ /* 0x000fe40003800000 */
[----:B------:R-:W-:-:S05]  /*0990*/  SEL R2, R2, 0x2, !P0 ;  /* 0x0000000202027807 */ /* 0x000fca0004000000 */
[----:B------:R0:W-:Y:S01]  /*09a0*/  STL [R1+0x64], R2 ;  /* 0x0000640201007387 */ /* 0x0001e20000100800 */
[----:B-123--:R-:W-:Y:S06]  /*09b0*/  BAR.SYNC.DEFER_BLOCKING 0x0 ;  /* 0x0000000000007b1d */ /* 0x00efec0000010000 */
[----:B------:R-:W-:Y:S05]  /*09c0*/  @!P0 BRA `(.L_x_1465) ;  /* 0x0000023c009c8947 */ /* 0x000fea0003800000 */
.L_x_1466:
        /* <DEDUP_REMOVED lines=17> */
[----:B------:R-:W-:Y:S01]  /*0ae0*/  MOV R218, RZ ;  /* 0x000000ff00da7202 */ /* 0x000fe20000000f00 */
[----:B------:R-:W-:Y:S02]  /*0af0*/  VIADD R220, R2, 0x12400 ;  /* 0x0001240002dc7836 */ /* 0x000fe40000000000 */
[----:B------:R-:W-:Y:S01]  /*0b00*/  IMAD.MOV.U32 R201, RZ, RZ, RZ ;  /* 0x000000ffffc97224 */ /* 0x000fe200078e00ff */
[----:B------:R-:W-:Y:S01]  /*0b10*/  SHF.R.S32.HI R3, RZ, 0x1f, R6 ;  /* 0x0000001fff037819 */ /* 0x000fe20000011406 */
[----:B------:R-:W-:-:S03]  /*0b20*/  IMAD.MOV.U32 R19, RZ, RZ, RZ ;  /* 0x000000ffff137224 */ /* 0x000fc600078e00ff */
[CC--:B------:R-:W-:Y:S02]  /*0b30*/  LEA.HI R0, R3.reuse, R6.reuse, RZ, 0x7 ;  /* 0x0000000603007211 */ /* 0x0c0fe400078f38ff */
[----:B------:R-:W-:Y:S02]  /*0b40*/  LEA.HI R4, R3, R6, RZ, 0x4 ;  /* 0x0000000603047211 */ /* 0x000fe400078f20ff */
[----:B------:R-:W-:Y:S02]  /*0b50*/  LOP3.LUT R5, R0, 0xffffff80, RZ, 0xc0, !PT ;  /* 0xffffff8000057812 */ /* 0x000fe400078ec0ff */
[----:B------:R-:W-:-:S03]  /*0b60*/  SHF.R.S32.HI R7, RZ, 0x4, R4 ;  /* 0x00000004ff077819 */ /* 0x000fc60000011404 */
[----:B------:R-:W-:Y:S01]  /*0b70*/  IMAD.IADD R15, R6, 0x1, -R5 ;  /* 0x00000001060f7824 */ /* 0x000fe200078e0a05 */
[----:B------:R-:W-:-:S04]  /*0b80*/  LEA.HI R5, R4, R7, RZ, 0x1 ;  /* 0x0000000704057211 */ /* 0x000fc800078f08ff */
[----:B------:R-:W-:Y:S01]  /*0b90*/  SHF.R.S32.HI R10, RZ, 0x1f, R15 ;  /* 0x0000001fff0a7819 */ /* 0x000fe2000001140f */
[----:B------:R-:W-:Y:S03]  /*0ba0*/  STL [R1+0x4c], R15 ;  /* 0x00004c0f01007387 */ /* 0x000fe60000100800 */
[CC--:B------:R-:W-:Y:S02]  /*0bb0*/  LEA.HI R11, R10.reuse, R15.reuse, RZ, 0x2 ;  /* 0x0000000f0a0b7211 */ /* 0x0c0fe400078f10ff */
[----:B------:R-:W-:Y:S02]  /*0bc0*/  LEA.HI R10, R10, R15, RZ, 0x5 ;  /* 0x0000000f0a0a7211 */ /* 0x000fe400078f28ff */
[--C-:B------:R-:W-:Y:S02]  /*0bd0*/  SHF.R.S32.HI R9, RZ, 0x2, R11.reuse ;  /* 0x00000002ff097819 */ /* 0x100fe4000001140b */
[----:B------:R-:W-:-:S02]  /*0be0*/  SHF.R.S32.HI R8, RZ, 0x1f, R11 ;  /* 0x0000001fff087819 */ /* 0x000fc4000001140b */
[----:B------:R-:W-:Y:S02]  /*0bf0*/  SHF.R.S32.HI R10, RZ, 0x5, R10 ;  /* 0x00000005ff0a7819 */ /* 0x000fe4000001140a */
[----:B------:R-:W-:Y:S02]  /*0c00*/  LEA.HI R12, R8, R9, RZ, 0x3 ;  /* 0x00000009080c7211 */ /* 0x000fe400078f18ff */
[----:B------:R-:W-:Y:S02]  /*0c10*/  LOP3.LUT R8, R5, 0x1ffffffe, RZ, 0xc0, !PT ;  /* 0x1ffffffe05087812 */ /* 0x000fe400078ec0ff */
[----:B------:R-:W-:Y:S02]  /*0c20*/  LOP3.LUT R12, R12, 0xfffffff8, RZ, 0xc0, !PT ;  /* 0xfffffff80c0c7812 */ /* 0x000fe400078ec0ff */
[----:B------:R-:W-:Y:S01]  /*0c30*/  SHF.R.S32.HI R5, RZ, 0x7, R0 ;  /* 0x00000007ff057819 */ /* 0x000fe20000011400 */
[----:B------:R-:W-:Y:S01]  /*0c40*/  IMAD.IADD R8, R7, 0x1, -R8 ;  /* 0x0000000107087824 */ /* 0x000fe200078e0a08 */
[----:B------:R-:W-:Y:S01]  /*0c50*/  LEA.HI R7, R3, R6, RZ, 0x5 ;  /* 0x0000000603077211 */ /* 0x000fe200078f28ff */
[----:B------:R-:W-:Y:S01]  /*0c60*/  IMAD.IADD R13, R9, 0x1, -R12 ;  /* 0x00000001090d7824 */ /* 0x000fe200078e0a0c */
[----:B------:R-:W-:-:S02]  /*0c70*/  LEA.HI R9, R0, R5, RZ, 0x1 ;  /* 0x0000000500097211 */ /* 0x000fc400078f08ff */
[----:B------:R-:W-:Y:S01]  /*0c80*/  LEA.HI R0, R3, R6, RZ, 0x2 ;  /* 0x0000000603007211 */ /* 0x000fe200078f10ff */
[----:B------:R-:W-:Y:S01]  /*0c90*/  IMAD R13, R10, 0x10, R13 ;  /* 0x000000100a0d7824 */ /* 0x000fe200078e020d */
[----:B------:R-:W-:Y:S02]  /*0ca0*/  LOP3.LUT R3, R4, 0x3fffff0, RZ, 0xc0, !PT ;  /* 0x03fffff004037812 */ /* 0x000fe400078ec0ff */
[----:B------:R-:W-:Y:S02]  /*0cb0*/  SHF.R.S32.HI R210, RZ, 0x5, R7 ;  /* 0x00000005ffd27819 */ /* 0x000fe40000011407 */
[----:B------:R-:W-:Y:S02]  /*0cc0*/  IADD3 R3, R6, -R3, RZ ;  /* 0x8000000306037210 */ /* 0x000fe40007ffe0ff */
[----:B------:R-:W-:Y:S02]  /*0cd0*/  SHF.R.S32.HI R194, RZ, 0x2, R0 ;  /* 0x00000002ffc27819 */ /* 0x000fe40000011400 */
[----:B------:R-:W-:Y:S01]  /*0ce0*/  LOP3.LUT R4, R9, 0x3fffffe, RZ, 0xc0, !PT ;  /* 0x03fffffe09047812 */ /* 0x000fe200078ec0ff */
[----:B------:R-:W-:Y:S01]  /*0cf0*/  IMAD R3, R210, 0x10, R3 ;  /* 0x00000010d2037824 */ /* 0x000fe200078e0203 */
[----:B------:R-:W-:Y:S01]  /*0d00*/  LOP3.LUT R11, R11, 0x7ffffffc, RZ, 0xc0, !PT ;  /* 0x7ffffffc0b0b7812 */ /* 0x000fe200078ec0ff */
[----:B------:R-:W-:-:S02]  /*0d10*/  VIADD R219, R194, 0x40 ;  /* 0x00000040c2db7836 */ /* 0x000fc40000000000 */
[----:B------:R-:W-:Y:S01]  /*0d20*/  IMAD R8, R3, 0x8, R8 ;  /* 0x0000000803087824 */ /* 0x000fe200078e0208 */
[----:B------:R-:W-:Y:S01]  /*0d30*/  SHF.R.S32.HI R3, RZ, 0x1f, R0 ;  /* 0x0000001fff037819 */ /* 0x000fe20000011400 */
[----:B------:R-:W-:Y:S01]  /*0d40*/  IMAD.IADD R4, R5, 0x1, -R4 ;  /* 0x0000000105047824 */ /* 0x000fe200078e0a04 */
[----:B------:R-:W-:Y:S01]  /*0d50*/  LOP3.LUT R5, R0, 0xfffffffc, RZ, 0xc0, !PT ;  /* 0xfffffffc00057812 */ /* 0x000fe200078ec0ff */
[----:B------:R-:W-:Y:S01]  /*0d60*/  IMAD.SHL.U32 R206, R219, 0x40, RZ ;  /* 0x00000040dbce7824 */ /* 0x000fe200078e00ff */
[----:B------:R-:W-:Y:S01]  /*0d70*/  LEA.HI R3, R3, R194, RZ, 0x3 ;  /* 0x000000c203037211 */ /* 0x000fe200078f18ff */
[----:B------:R-:W-:Y:S01]  /*0d80*/  IMAD R14, R4, 0x40, R13 ;  /* 0x00000040040e7824 */ /* 0x000fe200078e020d */
[----:B------:R-:W-:Y:S01]  /*0d90*/  SHF.R.S32.HI R4, RZ, 0x1f, R219 ;  /* 0x0000001fff047819 */ /* 0x000fe200000114db */
[----:B------:R-:W-:Y:S01]  /*0da0*/  IMAD.IADD R5, R6, 0x1, -R5 ;  /* 0x0000000106057824 */ /* 0x000fe200078e0a05 */
[----:B------:R-:W-:Y:S01]  /*0db0*/  LOP3.LUT R3, R3, 0xfffffff8, RZ, 0xc0, !PT ;  /* 0xfffffff803037812 */ /* 0x000fe200078ec0ff */
[----:B------:R-:W-:Y:S01]  /*0dc0*/  IMAD.IADD R11, R15, 0x1, -R11 ;  /* 0x000000010f0b7824 */ /* 0x000fe200078e0a0b */
[----:B------:R-:W-:Y:S01]  /*0dd0*/  LOP3.LUT R206, R206, 0x1c0, RZ, 0xc0, !PT ;  /* 0x000001c0cece7812 */ /* 0x000fe200078ec0ff */
[C---:B------:R-:W-:Y:S01]  /*0de0*/  IMAD.SHL.U32 R22, R5.reuse, 0x8, RZ ;  /* 0x0000000805167824 */ /* 0x040fe200078e00ff */
[----:B------:R-:W-:Y:S01]  /*0df0*/  LEA.HI R0, R5, R5, RZ, 0x1 ;  /* 0x0000000505007211 */ /* 0x000fe200078f08ff */
[----:B------:R-:W-:Y:S01]  /*0e00*/  IMAD.IADD R3, R194, 0x1, -R3 ;  /* 0x00000001c2037824 */ /* 0x000fe200078e0a03 */
[----:B------:R-:W-:Y:S01]  /*0e10*/  LEA.HI R4, R4, R219, RZ, 0x3 ;  /* 0x000000db04047211 */ /* 0x000fe200078f18ff */
[----:B------:R-:W-:Y:S01]  /*0e20*/  IMAD.SHL.U32 R200, R11, 0x2, RZ ;  /* 0x000000020bc87824 */ /* 0x000fe200078e00ff */
[----:B------:R-:W-:Y:S01]  /*0e30*/  LOP3.LUT R0, R0, 0x1ffffffe, RZ, 0xc0, !PT ;  /* 0x1ffffffe00007812 */ /* 0x000fe200078ec0ff */
[----:B------:R-:W-:Y:S01]  /*0e40*/  IMAD.SHL.U32 R3, R3, 0x40, RZ ;  /* 0x0000004003037824 */ /* 0x000fe200078e00ff */
[C---:B------:R-:W-:Y:S01]  /*0e50*/  SHF.L.U32 R192, R5.reuse, 0x2, RZ ;  /* 0x0000000205c07819 */ /* 0x040fe200000006ff */
[----:B------:R-:W-:Y:S01]  /*0e60*/  STL [R1+0x68], R14 ;  /* 0x0000680e01007387 */ /* 0x000fe20000100800 */
[----:B------:R-:W-:Y:S01]  /*0e70*/  SHF.L.U32 R4, R4, 0x6, RZ ;  /* 0x0000000604047819 */ /* 0x000fe200000006ff */
[----:B------:R-:W-:Y:S01]  /*0e80*/  IMAD.IADD R0, R5, 0x1, -R0 ;  /* 0x0000000105007824 */ /* 0x000fe200078e0a00 */
[----:B------:R-:W-:Y:S01]  /*0e90*/  LOP3.LUT R208, R3, 0x1c0, RZ, 0xc0, !PT ;  /* 0x000001c003d07812 */ /* 0x000fe200078ec0ff */
[----:B------:R-:W-:Y:S01]  /*0ea0*/  IMAD.SHL.U32 R3, R8, 0x8, RZ ;  /* 0x0000000808037824 */ /* 0x000fe200078e00ff */
[----:B------:R-:W-:Y:S01]  /*0eb0*/  SHF.R.U32.HI R5, RZ, 0x3, R206 ;  /* 0x00000003ff057819 */ /* 0x000fe200000116ce */
[----:B------:R-:W-:Y:S01]  /*0ec0*/  VIADD R5, R200, 0x10 ;  /* 0x00000010c8057836 */ /* 0x000fe20000000000 */
[----:B------:R-:W-:Y:S01]  /*0ed0*/  LOP3.LUT R211, R4, 0xfffffe00, RZ, 0xc0, !PT ;  /* 0xfffffe0004d37812 */ /* 0x000fe200078ec0ff */
[C---:B------:R-:W-:Y:S01]  /*0ee0*/  VIADD R237, R200.reuse, 0x20 ;  /* 0x00000020c8ed7836 */ /* 0x040fe20000000000 */
[----:B------:R0:W-:Y:S01]  /*0ef0*/  STL [R1+0x6c], R3 ;  /* 0x00006c0301007387 */ /* 0x0001e20000100800 */
[C---:B------:R-:W-:Y:S01]  /*0f00*/  VIADD R236, R200.reuse, 0x28 ;  /* 0x00000028c8ec7836 */ /* 0x040fe20000000000 */
[C---:B------:R-:W-:Y:S01]  /*0f10*/  IADD3 R230, R200.reuse, 0x58, RZ ;  /* 0x00000058c8e67810 */ /* 0x040fe20007ffe0ff */
[C---:B------:R-:W-:Y:S01]  /*0f20*/  VIADD R235, R200.reuse, 0x30 ;  /* 0x00000030c8eb7836 */ /* 0x040fe20000000000 */
[----:B------:R-:W-:Y:S01]  /*0f30*/  SHF.R.S32.HI R4, RZ, 0x1f, R5 ;  /* 0x0000001fff047819 */ /* 0x000fe20000011405 */
[C---:B------:R-:W-:Y:S01]  /*0f40*/  VIADD R234, R200.reuse, 0x38 ;  /* 0x00000038c8ea7836 */ /* 0x040fe20000000000 */
[----:B------:R-:W-:Y:S01]  /*0f50*/  SHF.R.S32.HI R5, RZ, 0x1f, R237 ;  /* 0x0000001fff057819 */ /* 0x000fe200000114ed */
[C---:B------:R-:W-:Y:S01]  /*0f60*/  VIADD R233, R200.reuse, 0x40 ;  /* 0x00000040c8e97836 */ /* 0x040fe20000000000 */
[----:B------:R-:W-:Y:S01]  /*0f70*/  SHF.R.S32.HI R4, RZ, 0x1f, R236 ;  /* 0x0000001fff047819 */ /* 0x000fe200000114ec */
[C---:B------:R-:W-:Y:S01]  /*0f80*/  VIADD R232, R200.reuse, 0x48 ;  /* 0x00000048c8e87836 */ /* 0x040fe20000000000 */
[C---:B0-----:R-:W-:Y:S01]  /*0f90*/  IADD3 R3, R200.reuse, 0x18, RZ ;  /* 0x00000018c8037810 */ /* 0x041fe20007ffe0ff */
        /* <DEDUP_REMOVED lines=20> */
[----:B------:R-:W-:Y:S01]  /*10e0*/  VIADD R202, R192, 0x40 ;  /* 0x00000040c0ca7836 */ /* 0x000fe20000000000 */
[----:B------:R-:W-:Y:S01]  /*10f0*/  SHF.R.S32.HI R3, RZ, 0x1f, R226 ;  /* 0x0000001fff037819 */ /* 0x000fe200000114e2 */
[----:B------:R-:W-:Y:S01]  /*1100*/  IMAD.SHL.U32 R210, R210, 0x200, RZ ;  /* 0x00000200d2d27824 */ /* 0x000fe200078e00ff */
[----:B------:R-:W-:Y:S01]  /*1110*/  SHF.R.U32.HI R209, RZ, 0x3, R208 ;  /* 0x00000003ffd17819 */ /* 0x000fe200000116d0 */
[----:B------:R-:W-:Y:S01]  /*1120*/  VIADD R205, R192, 0x10 ;  /* 0x00000010c0cd7836 */ /* 0x000fe20000000000 */
[----:B------:R-:W-:Y:S01]  /*1130*/  IADD3 R221, R200, 0x98, RZ ;  /* 0x00000098c8dd7810 */ /* 0x000fe20007ffe0ff */
[C---:B------:R-:W-:Y:S01]  /*1140*/  VIADD R204, R192.reuse, 0x30 ;  /* 0x00000030c0cc7836 */ /* 0x040fe20000000000 */
[----:B------:R-:W-:Y:S01]  /*1150*/  SHF.R.S32.HI R6, RZ, 0x1f, R6 ;  /* 0x0000001fff067819 */ /* 0x000fe20000011406 */
[C---:B------:R-:W-:Y:S01]  /*1160*/  VIADD R207, R192.reuse, 0x50 ;  /* 0x00000050c0cf7836 */ /* 0x040fe20000000000 */
[----:B------:R-:W-:Y:S01]  /*1170*/  SHF.R.S32.HI R5, RZ, 0x1f, R225 ;  /* 0x0000001fff057819 */ /* 0x000fe200000114e1 */
[C---:B------:R-:W-:Y:S01]  /*1180*/  IMAD.IADD R197, R192.reuse, 0x1, R203 ;  /* 0x00000001c0c57824 */ /* 0x040fe200078e02cb */
[----:B------:R-:W-:Y:S01]  /*1190*/  SHF.R.S32.HI R4, RZ, 0x1f, R224 ;  /* 0x0000001fff047819 */ /* 0x000fe200000114e0 */
[----:B------:R-:W-:Y:S01]  /*11a0*/  IMAD.IADD R198, R192, 0x1, R202 ;  /* 0x00000001c0c67824 */ /* 0x000fe200078e02ca */
[----:B------:R-:W-:Y:S01]  /*11b0*/  SHF.R.S32.HI R3, RZ, 0x1f, R223 ;  /* 0x0000001fff037819 */ /* 0x000fe200000114df */
[----:B------:R-:W-:Y:S01]  /*11c0*/  IMAD R214, R0, 0x8, R14 ;  /* 0x0000000800d67824 */ /* 0x000fe200078e020e */
[----:B--2---:R-:W-:-:S02]  /*11d0*/  LOP3.LUT R199, R16, 0x1, RZ, 0xfc, !PT ;  /* 0x0000000110c77812 */ /* 0x004fc400078efcff */
[----:B------:R-:W-:-:S07]  /*11e0*/  CS2R R16, SRZ ;  /* 0x0000000000107805 */ /* 0x000fce000001ff00 */
.L_x_1761:
[----:B------:R-:W-:Y:S01]  /*11f0*/  ULDC.64 UR4, c[0x0][0xa28] ;  /* 0x00028a0000047ab9 */ /* 0x000fe20000000a00 */
[----:B0-23--:R-:W0:Y:S01]  /*1200*/  LDC.64 R6, c[0x0][0xa08] ;  /* 0x00028200ff067b82 */ /* 0x00de220000000a00 */
[----:B------:R-:W-:Y:S01]  /*1210*/  ISETP.NE.U32.AND P0, PT, RZ, UR4, PT ;  /* 0x00000004ff007c0c */ /* 0x000fe2000bf05070 */
[----:B------:R-:W-:Y:S01]  /*1220*/  IMAD.MOV.U32 R12, RZ, RZ, RZ ;  /* 0x000000ffff0c7224 */ /* 0x000fe200078e00ff */
[----:B------:R-:W-:Y:S01]  /*1230*/  ULDC.64 UR6, c[0x0][0xa20] ;  /* 0x0002880000067ab9 */ /* 0x000fe20000000a00 */
[----:B------:R-:W-:Y:S01]  /*1240*/  IMAD.MOV.U32 R123, RZ, RZ, RZ ;  /* 0x000000ffff7b7224 */ /* 0x000fe200078e00ff */
[----:B------:R-:W-:Y:S01]  /*1250*/  ISETP.NE.AND.EX P0, PT, RZ, UR5, PT, P0 ;  /* 0x00000005ff007c0c */ /* 0x000fe2000bf05300 */
[----:B------:R-:W-:Y:S02]  /*1260*/  ULDC.64 UR4, c[0x0][0xa18] ;  /* 0x0002860000047ab9 */ /* 0x000fe40000000a00 */
[----:B------:R-:W-:-:S04]  /*1270*/  ISETP.NE.U32.AND P1, PT, RZ, UR4, PT ;  /* 0x00000004ff007c0c */ /* 0x000fc8000bf25070 */
[----:B------:R-:W-:Y:S01]  /*1280*/  ISETP.NE.AND.EX P1, PT, RZ, UR5, PT, P1 ;  /* 0x00000005ff007c0c */ /* 0x000fe2000bf25310 */
[----:B------:R-:W-:Y:S02]  /*1290*/  ULDC.64 UR4, c[0x0][0xa08] ;  /* 0x0002820000047ab9 */ /* 0x000fe40000000a00 */
[----:B------:R-:W-:-:S03]  /*12a0*/  ISETP.NE.U32.AND P3, PT, RZ, UR4, PT ;  /* 0x00000004ff007c0c */ /* 0x000fc6000bf65070 */
[----:B----4-:R-:W1:Y:S01]  /*12b0*/  @P0 LDC.64 R4, c[0x0][0xa28] ;  /* 0x00028a00ff040b82 */ /* 0x010e620000000a00 */
[----:B------:R-:W-:Y:S01]  /*12c0*/  ISETP.NE.AND.EX P3, PT, RZ, UR5, PT, P3 ;  /* 0x00000005ff007c0c */ /* 0x000fe2000bf65330 */
[----:B0-----:R-:W-:-:S06]  /*12d0*/  IMAD.WIDE R10, R59, 0x4, R6 ;  /* 0x000000043b0a7825 */ /* 0x001fcc00078e0206 */
[----:B------:R-:W0:Y:S01]  /*12e0*/  @P1 LDC.64 R8, c[0x0][0xa18] ;  /* 0x00028600ff081b82 */ /* 0x000e220000000a00 */
[----:B------:R-:W-:Y:S02]  /*12f0*/  ULDC UR4, c[0x0][0x288] ;  /* 0x0000a20000047ab9 */ /* 0x000fe40000000800 */
[----:B------:R-:W-:Y:S01]  /*1300*/  IMAD.U32 R195, RZ, RZ, UR4 ;  /* 0x00000004ffc37e24 */ /* 0x000fe2000f8e00ff */
[----:B------:R-:W-:Y:S02]  /*1310*/  ULDC.64 UR4, c[0x0][0x418] ;  /* 0x0001060000047ab9 */ /* 0x000fe40000000a00 */
[----:B------:R2:W5:Y:S01]  /*1320*/  @P3 LDG.E R123, desc[UR46][R10.64] ;  /* 0x0000002e0a7b3981 */ /* 0x000562000c1e1900 */
[----:B-1----:R-:W-:-:S05]  /*1330*/  @P0 IMAD.WIDE R4, R59, 0x4, R4 ;  /* 0x000000043b040825 */ /* 0x002fca00078e0204 */
[----:B------:R2:W5:Y:S01]  /*1340*/  @P0 LDG.E R12, desc[UR46][R4.64] ;  /* 0x0000002e040c0981 */ /* 0x000562000c1e1900 */
[----:B0-----:R-:W-:-:S05]  /*1350*/  @P1 IMAD.WIDE R6, R59, 0x4, R8 ;  /* 0x000000043b061825 */ /* 0x001fca00078e0208 */
[----:B------:R2:W5:Y:S01]  /*1360*/  @P1 LDG.E R195, desc[UR46][R6.64] ;  /* 0x0000002e06c31981 */ /* 0x000562000c1e1900 */
[----:B------:R-:W-:Y:S01]  /*1370*/  UISETP.NE.U32.AND UP0, UPT, UR4, URZ, UPT ;  /* 0x0000003f0400728c */ /* 0x000fe2000bf05070 */
[C---:B------:R-:W-:Y:S02]  /*1380*/  LOP3.LUT R3, R58.reuse, 0xff000000, RZ, 0xc0, !PT ;  /* 0xff0000003a037812 */ /* 0x040fe400078ec0ff */
[----:B------:R-:W-:Y:S01]  /*1390*/  ULDC UR4, c[0x0][0x424] ;  /* 0x0001090000047ab9 */ /* 0x000fe20000000800 */
[----:B------:R-:W-:Y:S01]  /*13a0*/  UISETP.NE.AND.EX UP0, UPT, UR5, URZ, UPT, UP0 ;  /* 0x0000003f0500728c */ /* 0x000fe2000bf05300 */
[----:B------:R-:W-:Y:S02]  /*13b0*/  ISETP.NE.U32.AND P2, PT, RZ, UR6, PT ;  /* 0x00000006ff007c0c */ /* 0x000fe4000bf45070 */
[----:B------:R-:W-:Y:S01]  /*13c0*/  ULDC UR5, c[0x0][0x2f0] ;  /* 0x0000bc0000057ab9 */ /* 0x000fe20000000800 */
[----:B------:R-:W-:Y:S01]  /*13d0*/  USEL UR4, UR4, 0x1, UP0 ;  /* 0x0000000104047887 */ /* 0x000fe20008000000 */
[----:B------:R-:W-:-:S02]  /*13e0*/  LOP3.LUT R0, R58, 0xff0000, RZ, 0xc0, !PT ;  /* 0x00ff00003a007812 */ /* 0x000fc400078ec0ff */
[----:B------:R-:W-:Y:S01]  /*13f0*/  SHF.R.U32.HI R3, RZ, 0x8, R3 ;  /* 0x00000008ff037819 */ /* 0x000fe20000011603 */
[----:B------:R-:W-:Y:S01]  /*1400*/  UIMAD UR4, UR4, UR5, URZ ;  /* 0x00000005040472a4 */ /* 0x000fe2000f8e023f */
[----:B------:R-:W-:Y:S02]  /*1410*/  ISETP.NE.AND.EX P2, PT, RZ, UR7, PT, P2 ;  /* 0x00000007ff007c0c */ /* 0x000fe4000bf45320 */
[----:B------:R-:W-:Y:S01]  /*1420*/  ULDC UR5, c[0x0][0x348] ;  /* 0x0000d20000057ab9 */ /* 0x000fe20000000800 */
[----:B------:R-:W-:Y:S01]  /*1430*/  LEA.HI R216, R0, R3, RZ, 0x10 ;  /* 0x0000000300d87211 */ /* 0x000fe200078f80ff */
[----:B------:R-:W-:Y:S01]  /*1440*/  IMAD.MOV.U32 R217, RZ, RZ, R59 ;  /* 0x000000ffffd97224 */ /* 0x000fe200078e003b */
[----:B------:R-:W-:Y:S01]  /*1450*/  LOP3.LUT R215, R58, 0xffff, RZ, 0xc0, !PT ;  /* 0x0000ffff3ad77812 */ /* 0x000fe200078ec0ff */
[----:B--2---:R-:W-:Y:S07]  /*1460*/  @P1 BRA `(.L_x_1468) ;  /* 0x0000000000241947 */ /* 0x004fee0003800000 */
        /* <DEDUP_REMOVED lines=8> */
[----:B--2---:R-:W-:-:S07]  /*14f0*/  IMAD.IADD R195, R0, 0x1, -R195 ;  /* 0x0000000100c37824 */ /* 0x004fce00078e0ac3 */
.L_x_1468:
[----:B------:R-:W-:Y:S01]  /*1500*/  IMAD.U32 R24, RZ, RZ, UR5 ;  /* 0x00000005ff187e24 */ /* 0x000fe2000f8e00ff */
[----:B------:R-:W-:Y:S01]  /*1510*/  MOV R26, UR4 ;  /* 0x00000004001a7c02 */ /* 0x000fe20008000f00 */
[----:B------:R-:W-:Y:S06]  /*1520*/  @!P2 BRA `(.L_x_1469) ;  /* 0x000000000010a947 */ /* 0x000fec0003800000 */
[----:B------:R-:W0:Y:S02]  /*1530*/  LDC.64 R4, c[0x0][0xa20] ;  /* 0x00028800ff047b82 */ /* 0x000e240000000a00 */
[----:B0-----:R-:W-:-:S05]  /*1540*/  IMAD.WIDE R4, R59, 0x4, R4 ;  /* 0x000000043b047825 */ /* 0x001fca00078e0204 */
[----:B------:R0:W5:Y:S01]  /*1550*/  LDG.E R26, desc[UR46][R4.64] ;  /* 0x0000002e041a7981 */ /* 0x000162000c1e1900 */
[----:B------:R-:W-:Y:S05]  /*1560*/  BRA `(.L_x_1470) ;  /* 0x0000000000107947 */ /* 0x000fea0003800000 */
.L_x_1469:
[----:B------:R-:W-:Y:S05]  /*1570*/  @!P3 BRA `(.L_x_1470) ;  /* 0x00000000000cb947 */ /* 0x000fea0003800000 */
[----:B------:R-:W2:Y:S04]  /*1580*/  LDG.E R3, desc[UR46][R10.64] ;  /* 0x0000002e0a037981 */ /* 0x000ea8000c1e1900 */
[----:B------:R-:W2:Y:S02]  /*1590*/  LDG.E R26, desc[UR46][R10.64+0x4] ;  /* 0x0000042e0a1a7981 */ /* 0x000ea4000c1e1900 */
[----:B--2---:R-:W-:-:S07]  /*15a0*/  IMAD.IADD R26, R26, 0x1, -R3 ;  /* 0x000000011a1a7824 */ /* 0x004fce00078e0a03 */
.L_x_1470:
[----:B------:R-:W-:Y:S01]  /*15b0*/  ULDC.64 UR4, c[0x0][0xa10] ;  /* 0x0002840000047ab9 */ /* 0x000fe20000000a00 */
[----:B0-----:R-:W0:Y:S01]  /*15c0*/  LDC R4, c[0x0][0x448] ;  /* 0x00011200ff047b82 */ /* 0x001e220000000800 */
[----:B------:R-:W-:-:S04]  /*15d0*/  ISETP.NE.U32.AND P0, PT, RZ, UR4, PT ;  /* 0x00000004ff007c0c */ /* 0x000fc8000bf05070 */
[----:B------:R-:W-:Y:S01]  /*15e0*/  ISETP.NE.AND.EX P0, PT, RZ, UR5, PT, P0 ;  /* 0x00000005ff007c0c */ /* 0x000fe2000bf05300 */
[----:B------:R-:W-:Y:S02]  /*15f0*/  ULDC.64 UR4, c[0x0][0xa30] ;  /* 0x00028c0000047ab9 */ /* 0x000fe40000000a00 */
[----:B------:R-:W-:-:S04]  /*1600*/  ISETP.NE.U32.AND P1, PT, RZ, UR4, PT ;  /* 0x00000004ff007c0c */ /* 0x000fc8000bf25070 */
[----:B------:R-:W-:-:S06]  /*1610*/  ISETP.NE.AND.EX P1, PT, RZ, UR5, PT, P1 ;  /* 0x00000005ff007c0c */ /* 0x000fcc000bf25310 */
[----:B------:R-:W1:Y:S08]  /*1620*/  @P0 LDC.64 R6, c[0x0][0xa10] ;  /* 0x00028400ff060b82 */ /* 0x000e700000000a00 */
[----:B------:R-:W2:Y:S01]  /*1630*/  @P1 LDC.64 R8, c[0x0][0xa30] ;  /* 0x00028c00ff081b82 */ /* 0x000ea20000000a00 */
[----:B-1----:R-:W-:-:S05]  /*1640*/  @P0 IMAD.WIDE R6, R59, 0x4, R6 ;  /* 0x000000043b060825 */ /* 0x002fca00078e0206 */
[----:B------:R-:W3:Y:S04]  /*1650*/  @P0 LDG.E R0, desc[UR46][R6.64] ;  /* 0x0000002e06000981 */ /* 0x000ee8000c1e1900 */
[----:B------:R-:W3:Y:S01]  /*1660*/  @P0 LDG.E R3, desc[UR46][R6.64+0x4] ;  /* 0x0000042e06030981 */ /* 0x000ee2000c1e1900 */
[----:B-----5:R-:W-:Y:S02]  /*1670*/  IMAD.MOV.U32 R147, RZ, RZ, R26 ;  /* 0x000000ffff937224 */ /* 0x020fe400078e001a */
[----:B--2---:R-:W-:-:S05]  /*1680*/  @P1 IMAD.WIDE R8, R59, 0x4, R8 ;  /* 0x000000043b081825 */ /* 0x004fca00078e0208 */
[----:B------:R1:W5:Y:S01]  /*1690*/  @P1 LDG.E R147, desc[UR46][R8.64] ;  /* 0x0000002e08931981 */ /* 0x000362000c1e1900 */
[----:B0-----:R-:W-:Y:S01]  /*16a0*/  ISETP.NE.AND P1, PT, R4, 0x1, PT ;  /* 0x000000010400780c */ /* 0x001fe20003f25270 */
[----:B------:R-:W-:Y:S01]  /*16b0*/  IMAD.SHL.U32 R212, R57, 0x80, RZ ;  /* 0x0000008039d47824 */ /* 0x000fe200078e00ff */
[----:B------:R-:W0:Y:S01]  /*16c0*/  LDC.64 R4, c[0x0][0x9e0] ;  /* 0x00027800ff047b82 */ /* 0x000e220000000a00 */
[----:B------:R-:W-:-:S10]  /*16d0*/  IMAD.IADD R13, R26, 0x1, -R12 ;  /* 0x000000011a0d7824 */ /* 0x000fd400078e0a0c */
[----:B------:R-:W2:Y:S08]  /*16e0*/  @P1 LDC R10, c[0x0][0x44c] ;  /* 0x00011300ff0a1b82 */ /* 0x000eb00000000800 */
[----:B------:R-:W4:Y:S01]  /*16f0*/  @P1 LDC R11, c[0x0][0x450] ;  /* 0x00011400ff0b1b82 */ /* 0x000f220000000800 */
[----:B0-----:R-:W-:Y:S01]  /*1700*/  ISETP.GE.AND P2, PT, R5, 0x1, PT ;  /* 0x000000010500780c */ /* 0x001fe20003f46270 */
[----:B---3--:R-:W-:-:S02]  /*1710*/  @P0 IMAD.IADD R24, R3, 0x1, -R0 ;  /* 0x0000000103180824 */ /* 0x008fc400078e0a00 */
[----:B------:R-:W-:Y:S02]  /*1720*/  VIADD R3, R212, 0x7f ;  /* 0x0000007fd4037836 */ /* 0x000fe40000000000 */
[----:B------:R-:W-:Y:S02]  /*1730*/  IMAD.IADD R196, R13, 0x1, R24 ;  /* 0x000000010dc47824 */ /* 0x000fe400078e0218 */
[----:B--2---:R-:W-:-:S03]  /*1740*/  @P1 IMAD.HI.U32 R6, R3, R10, RZ ;  /* 0x0000000a03061227 */ /* 0x004fc600078e00ff */
[C---:B------:R-:W-:Y:S02]  /*1750*/  IADD3 R0, R196.reuse, 0x5f, RZ ;  /* 0x0000005fc4007810 */ /* 0x040fe40007ffe0ff */
[----:B----4-:R-:W-:Y:S02]  /*1760*/  @P1 SHF.R.U32.HI R3, RZ, R11, R6 ;  /* 0x0000000bff031219 */ /* 0x010fe40000011606 */
[----:B------:R-:W-:Y:S01]  /*1770*/  IADD3 R6, R196, 0x1, -R195 ;  /* 0x00000001c4067810 */ /* 0x000fe20007ffe8c3 */
[----:B------:R-:W-:-:S04]  /*1780*/  IMAD.HI R0, R0, 0x2aaaaaab, RZ ;  /* 0x2aaaaaab00007827 */ /* 0x000fc800078e02ff */
[----:B------:R-:W-:Y:S01]  /*1790*/  IMAD.IADD R3, R6, 0x1, R3 ;  /* 0x0000000106037824 */ /* 0x000fe200078e0203 */
[----:B------:R-:W-:-:S03]  /*17a0*/  SHF.R.U32.HI R151, RZ, 0x1f, R0 ;  /* 0x0000001fff977819 */ /* 0x000fc60000011600 */
[----:B------:R-:W-:Y:S01]  /*17b0*/  IMAD.IADD R4, R3, 0x1, R4 ;  /* 0x0000000103047824 */ /* 0x000fe200078e0204 */
[----:B------:R-:W-:Y:S01]  /*17c0*/  LEA.HI.SX32 R151, R0, R151, 0x1c ;  /* 0x0000009700977211 */ /* 0x000fe200078fe2ff */
[----:B-1----:R-:W-:Y:S06]  /*17d0*/  @!P2 BRA `(.L_x_1471) ;  /* 0x000000000048a947 */ /* 0x002fec0003800000 */
[C---:B------:R-:W-:Y:S01]  /*17e0*/  ISETP.GT.AND P0, PT, R3.reuse, RZ, PT ;  /* 0x000000ff0300720c */ /* 0x040fe20003f04270 */
[----:B------:R-:W-:Y:S01]  /*17f0*/  BSSY B0, `(.L_x_1472) ;  /* 0x000000e000007945 */ /* 0x000fe20003800000 */
[----:B------:R-:W-:-:S11]  /*1800*/  VIADD R0, R3, 0xffffffff ;  /* 0xffffffff03007836 */ /* 0x000fd60000000000 */
[----:B------:R-:W-:Y:S05]  /*1810*/  @P0 BRA `(.L_x_1473) ;  /* 0x00000000001c0947 */ /* 0x000fea0003800000 */
[----:B------:R-:W-:Y:S01]  /*1820*/  ISETP.NE.AND P0, PT, R5, 0x1, PT ;  /* 0x000000010500780c */ /* 0x000fe20003f05270 */
[----:B------:R-:W-:-:S12]  /*1830*/  IMAD.MOV R3, RZ, RZ, -R3 ;  /* 0x000000ffff037224 */ /* 0x000fd800078e0a03 */
[----:B------:R-:W0:Y:S02]  /*1840*/  @P0 LDC.64 R6, c[0x0][0x9e8] ;  /* 0x00027a00ff060b82 */ /* 0x000e240000000a00 */
[----:B0-----:R-:W-:-:S05]  /*1850*/  @P0 IMAD.HI.U32 R0, R3, R6, RZ ;  /* 0x0000000603000227 */ /* 0x001fca00078e00ff */
[----:B------:R-:W-:-:S04]  /*1860*/  @P0 SHF.R.U32.HI R3, RZ, R7, R0 ;  /* 0x00000007ff030219 */ /* 0x000fc80000011600 */
[----:B------:R-:W-:Y:S01]  /*1870*/  LOP3.LUT R0, RZ, R3, RZ, 0x33, !PT ;  /* 0x00000003ff007212 */ /* 0x000fe200078e33ff */
[----:B------:R-:W-:Y:S06]  /*1880*/  BRA `(.L_x_1474) ;  /* 0x0000000000107947 */ /* 0x000fec0003800000 */
.L_x_1473:
[----:B------:R-:W-:-:S13]  /*1890*/  ISETP.NE.AND P0, PT, R5, 0x1, PT ;  /* 0x000000010500780c */ /* 0x000fda0003f05270 */
[----:B------:R-:W0:Y:S02]  /*18a0*/  @P0 LDC.64 R6, c[0x0][0x9e8] ;  /* 0x00027a00ff060b82 */ /* 0x000e240000000a00 */
[----:B0-----:R-:W-:-:S05]  /*18b0*/  @P0 IMAD.HI.U32 R6, R0, R6, RZ ;  /* 0x0000000600060227 */ /* 0x001fca00078e00ff */
[----:B------:R-:W-:-:S07]  /*18c0*/  @P0 SHF.R.U32.HI R0, RZ, R7, R6 ;  /* 0x00000007ff000219 */ /* 0x000fce0000011606 */
.L_x_1474:
[----:B------:R-:W-:Y:S05]  /*18d0*/  BSYNC B0 ;  /* 0x0000000000007941 */ /* 0x000fea0003800000 */
.L_x_1472:
[----:B------:R-:W-:-:S05]  /*18e0*/  IMAD R3, R0, R5, R5 ;  /* 0x0000000500037224 */ /* 0x000fca00078e0205 */
[----:B------:R-:W-:-:S07]  /*18f0*/  VIMNMX R4, R4, R3, PT ;  /* 0x0000000304047248 */ /* 0x000fce0003fe0100 */
.L_x_1471:
[----:B------:R-:W0:Y:S01]  /*1900*/  @P1 LDC R3, c[0x0][0x44c] ;  /* 0x00011300ff031b82 */ /* 0x000e220000000800 */
[----:B------:R-:W-:Y:S01]  /*1910*/  VIADD R4, R4, 0x5f ;  /* 0x0000005f04047836 */ /* 0x000fe20000000000 */
[----:B------:R-:W-:Y:S01]  /*1920*/  ULDC UR4, c[0x0][0x9dc] ;  /* 0x0002770000047ab9 */ /* 0x000fe20000000800 */
[----:B------:R-:W-:Y:S02]  /*1930*/  IMAD.MOV.U32 R7, RZ, RZ, R212 ;  /* 0x000000ffff077224 */ /* 0x000fe400078e00d4 */
[----:B------:R-:W-:-:S03]  /*1940*/  IMAD.HI R4, R4, 0x2aaaaaab, RZ ;  /* 0x2aaaaaab04047827 */ /* 0x000fc600078e02ff */
[----:B------:R-:W1:Y:S01]  /*1950*/  @P1 LDC R9, c[0x0][0x450] ;  /* 0x00011400ff091b82 */ /* 0x000e620000000800 */
[----:B------:R-:W-:Y:S02]  /*1960*/  IMAD.IADD R152, R196, 0x1, -R195 ;  /* 0x00000001c4987824 */ /* 0x000fe400078e0ac3 */
[----:B0-----:R-:W-:Y:S01]  /*1970*/  @P1 IMAD.HI.U32 R0, R212, R3, RZ ;  /* 0x00000003d4001227 */ /* 0x001fe200078e00ff */
[----:B------:R-:W-:-:S04]  /*1980*/  SHF.R.U32.HI R3, RZ, 0x1f, R4 ;  /* 0x0000001fff037819 */ /* 0x000fc80000011604 */
[----:B------:R-:W-:Y:S02]  /*1990*/  LEA.HI.SX32 R4, R4, R3, 0x1c ;  /* 0x0000000304047211 */ /* 0x000fe400078fe2ff */
[----:B-1----:R-:W-:Y:S02]  /*19a0*/  @P1 SHF.R.U32.HI R7, RZ, R9, R0 ;  /* 0x00000009ff071219 */ /* 0x002fe40000011600 */
[----:B------:R-:W-:Y:S02]  /*19b0*/  VIMNMX R8, R151, R4, PT ;  /* 0x0000000497087248 */ /* 0x000fe40003fe0100 */
[----:B------:R-:W-:-:S05]  /*19c0*/  IADD3 R0, R152, R7, RZ ;  /* 0x0000000798007210 */ /* 0x000fca0007ffe0ff */
[----:B------:R-:W-:Y:S01]  /*19d0*/  VIADD R3, R0, -UR4 ;  /* 0x8000000400037c36 */ /* 0x000fe20008000000 */
[----:B------:R-:W-:Y:S06]  /*19e0*/  @!P2 BRA `(.L_x_1475) ;  /* 0x000000000044a947 */ /* 0x000fec0003800000 */
[----:B------:R-:W-:Y:S01]  /*19f0*/  ISETP.GT.AND P0, PT, R0, -0x1, PT ;  /* 0xffffffff0000780c */ /* 0x000fe20003f04270 */
[----:B------:R-:W-:-:S12]  /*1a00*/  BSSY B0, `(.L_x_1476) ;  /* 0x000000d000007945 */ /* 0x000fd80003800000 */
[----:B------:R-:W-:Y:S05]  /*1a10*/  @P0 BRA `(.L_x_1477) ;  /* 0x00000000001c0947 */ /* 0x000fea0003800000 */
[----:B------:R-:W-:Y:S02]  /*1a20*/  ISETP.NE.AND P0, PT, R5, 0x1, PT ;  /* 0x000000010500780c */ /* 0x000fe40003f05270 */
[----:B------:R-:W-:-:S11]  /*1a30*/  LOP3.LUT R7, RZ, R0, RZ, 0x33, !PT ;  /* 0x00000000ff077212 */ /* 0x000fd600078e33ff */
[----:B------:R-:W0:Y:S02]  /*1a40*/  @P0 LDC.64 R10, c[0x0][0x9e8] ;  /* 0x00027a00ff0a0b82 */ /* 0x000e240000000a00 */
[----:B0-----:R-:W-:-:S05]  /*1a50*/  @P0 IMAD.HI.U32 R0, R7, R10, RZ ;  /* 0x0000000a07000227 */ /* 0x001fca00078e00ff */
[----:B------:R-:W-:-:S04]  /*1a60*/  @P0 SHF.R.U32.HI R7, RZ, R11, R0 ;  /* 0x0000000bff070219 */ /* 0x000fc80000011600 */
[----:B------:R-:W-:Y:S01]  /*1a70*/  LOP3.LUT R0, RZ, R7, RZ, 0x33, !PT ;  /* 0x00000007ff007212 */ /* 0x000fe200078e33ff */
[----:B------:R-:W-:Y:S06]  /*1a80*/  BRA `(.L_x_1478) ;  /* 0x0000000000107947 */ /* 0x000fec0003800000 */
.L_x_1477:
[----:B------:R-:W-:-:S13]  /*1a90*/  ISETP.NE.AND P0, PT, R5, 0x1, PT ;  /* 0x000000010500780c */ /* 0x000fda0003f05270 */
[----:B------:R-:W0:Y:S02]  /*1aa0*/  @P0 LDC.64 R6, c[0x0][0x9e8] ;  /* 0x00027a00ff060b82 */ /* 0x000e240000000a00 */
[----:B0-----:R-:W-:-:S05]  /*1ab0*/  @P0 IMAD.HI.U32 R4, R0, R6, RZ ;  /* 0x0000000600040227 */ /* 0x001fca00078e00ff */
[----:B------:R-:W-:-:S07]  /*1ac0*/  @P0 SHF.R.U32.HI R0, RZ, R7, R4 ;  /* 0x00000007ff000219 */ /* 0x000fce0000011604 */
.L_x_1478:
[----:B------:R-:W-:Y:S05]  /*1ad0*/  BSYNC B0 ;  /* 0x0000000000007941 */ /* 0x000fea0003800000 */
.L_x_1476:
[----:B------:R-:W-:-:S05]  /*1ae0*/  IMAD R0, R0, R5, RZ ;  /* 0x0000000500007224 */ /* 0x000fca00078e02ff */
[----:B------:R-:W-:-:S07]  /*1af0*/  VIMNMX R3, R3, R0, !PT ;  /* 0x0000000003037248 */ /* 0x000fce0007fe0100 */
.L_x_1475:
[----:B------:R-:W-:Y:S01]  /*1b00*/  IMAD.HI R3, R3, 0x2aaaaaab, RZ ;  /* 0x2aaaaaab03037827 */ /* 0x000fe200078e02ff */
[----:B------:R-:W-:Y:S01]  /*1b10*/  BSSY B0, `(.L_x_1479) ;  /* 0x0000028000007945 */ /* 0x000fe20003800000 */
[----:B------:R-:W-:Y:S02]  /*1b20*/  LOP3.LUT R222, R216, 0xff, RZ, 0xc0, !PT ;  /* 0x000000ffd8de7812 */ /* 0x000fe400078ec0ff */
[----:B------:R-:W-:Y:S02]  /*1b30*/  SHF.R.U32.HI R216, RZ, 0x10, R216 ;  /* 0x00000010ffd87819 */ /* 0x000fe400000116d8 */
[----:B------:R-:W-:-:S04]  /*1b40*/  SHF.R.U32.HI R0, RZ, 0x1f, R3 ;  /* 0x0000001fff007819 */ /* 0x000fc80000011603 */
[----:B------:R-:W-:Y:S01]  /*1b50*/  LEA.HI.SX32 R0, R3, R0, 0x1c ;  /* 0x0000000003007211 */ /* 0x000fe200078fe2ff */
[----:B------:R-:W-:-:S03]  /*1b60*/  IMAD.MOV.U32 R3, RZ, RZ, RZ ;  /* 0x000000ffff037224 */ /* 0x000fc600078e00ff */
[----:B------:R-:W-:-:S04]  /*1b70*/  VIMNMX R9, RZ, R0, !PT ;  /* 0x00000000ff097248 */ /* 0x000fc80007fe0100 */
[----:B------:R-:W-:-:S13]  /*1b80*/  ISETP.GT.AND P0, PT, R8, R9, PT ;  /* 0x000000090800720c */ /* 0x000fda0003f04270 */
[----:B------:R-:W-:Y:S05]  /*1b90*/  @!P0 BRA `(.L_x_1480) ;  /* 0x00000000007c8947 */ /* 0x000fea0003800000 */
[----:B------:R-:W-:Y:S01]  /*1ba0*/  ISETP.NE.AND P0, PT, R216, RZ, PT ;  /* 0x000000ffd800720c */ /* 0x000fe20003f05270 */
[----:B------:R-:W-:-:S03]  /*1bb0*/  ULDC UR4, c[0x0][0x9f0] ;  /* 0x00027c0000047ab9 */ /* 0x000fc60000000800 */
[----:B------:R-:W-:-:S04]  /*1bc0*/  SEL R11, R216, UR4, P0 ;  /* 0x00000004d80b7c07 */ /* 0x000fc80008000000 */
[-C--:B------:R-:W-:Y:S02]  /*1bd0*/  IABS R6, R11.reuse ;  /* 0x0000000b00067213 */ /* 0x080fe40000000000 */
[----:B------:R-:W-:Y:S02]  /*1be0*/  IADD3 R0, R11, -0x1, R8 ;  /* 0xffffffff0b007810 */ /* 0x000fe40007ffe008 */
[----:B------:R-:W0:Y:S01]  /*1bf0*/  I2F.RP R3, R6 ;  /* 0x0000000600037306 */ /* 0x000e220000209400 */
[----:B------:R-:W-:Y:S02]  /*1c00*/  IABS R12, R11 ;  /* 0x0000000b000c7213 */ /* 0x000fe40000000000 */
[----:B------:R-:W-:-:S05]  /*1c10*/  IMAD.IADD R0, R0, 0x1, -R9 ;  /* 0x0000000100007824 */ /* 0x000fca00078e0a09 */
        /* <DEDUP_REMOVED lines=10> */
[----:B------:R-:W-:Y:S01]  /*1cc0*/  IMAD.HI.U32 R5, R5, R7, R4 ;  /* 0x0000000705057227 */ /* 0x000fe200078e0004 */
[----:B------:R-:W-:-:S05]  /*1cd0*/  MOV R4, R10 ;  /* 0x0000000a00047202 */ /* 0x000fca0000000f00 */
        /* <DEDUP_REMOVED lines=8> */
[----:B------:R-:W-:-:S04]  /*1d60*/  IMAD.MOV.U32 R3, RZ, RZ, R5 ;  /* 0x000000ffff037224 */ /* 0x000fc800078e0005 */
[----:B------:R-:W-:Y:S01]  /*1d70*/  @!P2 IMAD.MOV R3, RZ, RZ, -R3 ;  /* 0x000000ffff03a224 */ /* 0x000fe200078e0a03 */
[----:B------:R-:W-:-:S07]  /*1d80*/  @!P1 LOP3.LUT R3, RZ, R11, RZ, 0x33, !PT ;  /* 0x0000000bff039212 */ /* 0x000fce00078e33ff */
.L_x_1480:
[----:B------:R-:W-:Y:S05]  /*1d90*/  BSYNC B0 ;  /* 0x0000000000007941 */ /* 0x000fea0003800000 */
.L_x_1479:
[----:B------:R-:W-:Y:S01]  /*1da0*/  IMAD R0, R222, R3, R9 ;  /* 0x00000003de007224 */ /* 0x000fe200078e0209 */
[----:B------:R-:W-:-:S04]  /*1db0*/  PLOP3.LUT P2, PT, PT, PT, PT, 0x80, 0x0 ;  /* 0x000000000000781c */ /* 0x000fc80003f4f070 */
[C---:B------:R-:W-:Y:S01]  /*1dc0*/  VIADDMNMX R3, R0.reuse, R3, R8, PT ;  /* 0x0000000300037246 */ /* 0x040fe20003800108 */
[----:B------:R-:W-:-:S04]  /*1dd0*/  IMAD R0, R0, 0x60, -R13 ;  /* 0x0000006000007824 */ /* 0x000fc800078e0a0d */
[----:B------:R-:W-:Y:S01]  /*1de0*/  IMAD R3, R3, 0x60, -R13 ;  /* 0x0000006003037824 */ /* 0x000fe200078e0a0d */
[----:B------:R-:W-:-:S04]  /*1df0*/  VIMNMX R0, RZ, R0, !PT ;  /* 0x00000000ff007248 */ /* 0x000fc80007fe0100 */
[----:B------:R-:W-:Y:S01]  /*1e00*/  VIMNMX R3, R3, R24, PT ;  /* 0x0000001803037248 */ /* 0x000fe20003fe0100 */
[----:B------:R-:W-:-:S03]  /*1e10*/  IMAD.WIDE.U32 R132, R0, -0x55555555, RZ ;  /* 0xaaaaaaab00847825 */ /* 0x000fc600078e00ff */
[----:B------:R-:W-:Y:S02]  /*1e20*/  ISETP.GT.AND P0, PT, R3, R0, PT ;  /* 0x000000000300720c */ /* 0x000fe40003f04270 */
[----:B------:R-:W-:-:S05]  /*1e30*/  SHF.R.U32.HI R132, RZ, 0x6, R133 ;  /* 0x00000006ff847819 */ /* 0x000fca0000011685 */
[----:B------:R-:W-:-:S06]  /*1e40*/  IMAD.MOV.U32 R25, RZ, RZ, R132 ;  /* 0x000000ffff197224 */ /* 0x000fcc00078e0084 */
[----:B------:R-:W-:-:S04]  /*1e50*/  @P0 VIADD R0, R3, 0x5f ;  /* 0x0000005f03000836 */ /* 0x000fc80000000000 */
[----:B------:R-:W-:-:S05]  /*1e60*/  @P0 IMAD.HI R0, R0, 0x2aaaaaab, RZ ;  /* 0x2aaaaaab00000827 */ /* 0x000fca00078e02ff */
[----:B------:R-:W-:-:S04]  /*1e70*/  @P0 SHF.R.U32.HI R3, RZ, 0x1f, R0 ;  /* 0x0000001fff030819 */ /* 0x000fc80000011600 */
[----:B------:R-:W-:-:S04]  /*1e80*/  @P0 LEA.HI.SX32 R25, R0, R3, 0x1c ;  /* 0x0000000300190211 */ /* 0x000fc800078fe2ff */
[----:B------:R-:W-:-:S13]  /*1e90*/  ISETP.GT.AND P0, PT, R25, R132, PT ;  /* 0x000000841900720c */ /* 0x000fda0003f04270 */
[----:B------:R-:W-:Y:S05]  /*1ea0*/  @!P0 BRA `(.L_x_1481) ;  /* 0x0000008800cc8947 */ /* 0x000fea0003800000 */
[----:B------:R-:W-:Y:S01]  /*1eb0*/  IADD3 R0, R2, 0x1e400, RZ ;  /* 0x0001e40002007810 */ /* 0x000fe20007ffe0ff */
[----:B------:R-:W-:Y:S03]  /*1ec0*/  BSSY B6, `(.L_x_1482) ;  /* 0x0000013000067945 */ /* 0x000fe60003800000 */
[----:B------:R-:W-:-:S13]  /*1ed0*/  LOP3.LUT P0, RZ, R0, 0x3ff, RZ, 0xc0, !PT ;  /* 0x000003ff00ff7812 */ /* 0x000fda000780c0ff */
        /* <DEDUP_REMOVED lines=16> */
[----:B-1---5:R-:W-:Y:S05]  /*1fe0*/  CALL.ABS.NOINC R14 ;  /* 0x000000000e007343 */ /* 0x022fea0003c00000 */
.L_x_1483:
[----:B------:R-:W-:Y:S05]  /*1ff0*/  BSYNC B6 ;  /* 0x0000000000067941 */ /* 0x000fea0003800000 */
.L_x_1482:
[----:B------:R-:W-:Y:S01]  /*2000*/  VIADD R121, R2, 0x400 ;  /* 0x0000040002797836 */ /* 0x000fe20000000000 */
[----:B------:R-:W-:Y:S04]  /*2010*/  BSSY B6, `(.L_x_1484) ;  /* 0x0000013000067945 */ /* 0x000fe80003800000 */
        /* <DEDUP_REMOVED lines=17> */
[----:B-1---5:R-:W-:Y:S05]  /*2130*/  CALL.ABS.NOINC R14 ;  /* 0x000000000e007343 */ /* 0x022fea0003c00000 */
.L_x_1485:
[----:B------:R-:W-:Y:S05]  /*2140*/  BSYNC B6 ;  /* 0x0000000000067941 */ /* 0x000fea0003800000 */
.L_x_1484:
[----:B------:R-:W-:Y:S01]  /*2150*/  ULDC.64 UR4, c[0x0][0x9f8] ;  /* 0x00027e0000047ab9 */ /* 0x000fe20000000a00 */
[----:B------:R-:W0:Y:S01]  /*2160*/  S2R R3, SR_TID.X ;  /* 0x0000000000037919 */ /* 0x000e220000002100 */
[----:B------:R-:W-:Y:S01]  /*2170*/  ISETP.NE.U32.AND P0, PT, RZ, UR4, PT ;  /* 0x00000004ff007c0c */ /* 0x000fe2000bf05070 */
[----:B------:R-:W-:Y:S01]  /*2180*/  ULDC UR8, c[0x0][0x2f4] ;  /* 0x0000bd0000087ab9 */ /* 0x000fe20000000800 */
[----:B------:R-:W1:Y:S01]  /*2190*/  LDC.64 R102, c[0x0][0x300] ;  /* 0x0000c000ff667b82 */ /* 0x000e620000000a00 */
[----:B------:R-:W-:Y:S01]  /*21a0*/  VIADD R0, R22, 0x60 ;  /* 0x0000006016007836 */ /* 0x000fe20000000000 */
[----:B------:R-:W-:Y:S01]  /*21b0*/  ISETP.NE.AND.EX P0, PT, RZ, UR5, PT, P0 ;  /* 0x00000005ff007c0c */ /* 0x000fe2000bf05300 */
[----:B------:R-:W-:Y:S01]  /*21c0*/  IMAD.IADD R123, R123, 0x1, R26 ;  /* 0x000000017b7b7824 */ /* 0x000fe200078e021a */
[----:B------:R-:W-:Y:S01]  /*21d0*/  ISETP.GE.AND P1, PT, R197, UR8, PT ;  /* 0x00000008c5007c0c */ /* 0x000fe2000bf26270 */
[----:B------:R-:W-:Y:S01]  /*21e0*/  ULDC.64 UR4, c[0x0][0x330] ;  /* 0x0000cc0000047ab9 */ /* 0x000fe20000000a00 */
[----:B------:R-:W-:Y:S01]  /*21f0*/  SHF.R.S32.HI R23, RZ, 0x1f, R22 ;  /* 0x0000001fff177819 */ /* 0x000fe20000011416 */
[----:B------:R-:W-:Y:S01]  /*2200*/  ULDC.64 UR6, c[0x0][0x308] ;  /* 0x0000c20000067ab9 */ /* 0x000fe20000000a00 */
[----:B------:R-:W2:Y:S08]  /*2210*/  LDC.64 R96, c[0x0][0x3f8] ;  /* 0x0000fe00ff607b82 */ /* 0x000eb00000000a00 */
[----:B------:R-:W3:Y:S01]  /*2220*/  @P0 LDC.64 R4, c[0x0][0x9f8] ;  /* 0x00027e00ff040b82 */ /* 0x000ee20000000a00 */
[----:B------:R-:W-:-:S07]  /*2230*/  SHF.R.S32.HI R149, RZ, 0x1f, R194 ;  /* 0x0000001fff957819 */ /* 0x000fce00000114c2 */
[----:B------:R-:W4:Y:S08]  /*2240*/  LDC.64 R90, c[0x0][0x408] ;  /* 0x00010200ff5a7b82 */ /* 0x000f300000000a00 */
[----:B------:R-:W1:Y:S01]  /*2250*/  LDC R125, c[0x0][0x3f4] ;  /* 0x0000fd00ff7d7b82 */ /* 0x000e620000000800 */
[----:B---3--:R-:W-:-:S05]  /*2260*/  @P0 IMAD.WIDE R4, R59, 0x4, R4 ;  /* 0x000000043b040825 */ /* 0x008fca00078e0204 */
[----:B------:R3:W2:Y:S01]  /*2270*/  @P0 LDG.E R59, desc[UR46][R4.64] ;  /* 0x0000002e043b0981 */ /* 0x0006a2000c1e1900 */
[----:B------:R-:W-:Y:S01]  /*2280*/  SEL R6, RZ, 0xffffffff, P1 ;  /* 0xffffffffff067807 */ /* 0x000fe20000800000 */
[----:B0-----:R-:W-:Y:S01]  /*2290*/  VIADD R7, R3, 0xffffff80 ;  /* 0xffffff8003077836 */ /* 0x001fe20000000000 */
[----:B------:R-:W-:Y:S01]  /*22a0*/  ISETP.GE.AND P0, PT, R22, UR8, PT ;  /* 0x0000000816007c0c */ /* 0x000fe2000bf06270 */
[C---:B------:R-:W-:Y:S01]  /*22b0*/  IMAD.WIDE.U32 R104, R215.reuse, UR4, R22 ;  /* 0x00000004d7687c25 */ /* 0x040fe2000f8e0016 */
[----:B------:R-:W-:Y:S01]  /*22c0*/  ISETP.GE.AND P1, PT, R0, UR8, PT ;  /* 0x0000000800007c0c */ /* 0x000fe2000bf26270 */
[----:B------:R-:W0:Y:S01]  /*22d0*/  S2R R176, SR_TID.X ;  /* 0x0000000000b07919 */ /* 0x000e220000002100 */
[----:B------:R-:W-:Y:S01]  /*22e0*/  SEL R3, RZ, 0x1, P0 ;  /* 0x00000001ff037807 */ /* 0x000fe20000000000 */
[----:B------:R-:W-:Y:S01]  /*22f0*/  IMAD R105, R215, UR5, R105 ;  /* 0x00000005d7697c24 */ /* 0x000fe2000f8e0269 */
[----:B------:R-:W-:Y:S01]  /*2300*/  ISETP.GE.AND P0, PT, R198, UR8, PT ;  /* 0x00000008c6007c0c */ /* 0x000fe2000bf06270 */
[----:B---3--:R-:W-:Y:S01]  /*2310*/  IMAD.SHL.U32 R4, R6, 0x2, RZ ;  /* 0x0000000206047824 */ /* 0x008fe200078e00ff */
[----:B------:R-:W-:Y:S01]  /*2320*/  SHF.R.S32.HI R6, RZ, 0x1f, R7 ;  /* 0x0000001fff067819 */ /* 0x000fe20000011407 */
[----:B------:R-:W-:Y:S01]  /*2330*/  ULDC.64 UR4, c[0x0][0xa08] ;  /* 0x0002820000047ab9 */ /* 0x000fe20000000a00 */
[----:B------:R-:W-:Y:S01]  /*2340*/  SEL R5, RZ, 0x8, P1 ;  /* 0x00000008ff057807 */ /* 0x000fe20000800000 */
[----:B----4-:R-:W-:Y:S01]  /*2350*/  IMAD.WIDE.U32 R92, R194, R90, R22 ;  /* 0x0000005ac25c7225 */ /* 0x010fe200078e0016 */
[----:B------:R-:W-:-:S02]  /*2360*/  LOP3.LUT R3, R4, 0x2, R3, 0xe2, !PT ;  /* 0x0000000204037812 */ /* 0x000fc400078ee203 */
[----:B------:R-:W-:Y:S01]  /*2370*/  SEL R4, RZ, 0x4, P0 ;  /* 0x00000004ff047807 */ /* 0x000fe20000000000 */
[----:B--2---:R-:W-:Y:S01]  /*2380*/  IMAD.WIDE.U32 R98, R194, R96, R22 ;  /* 0x00000060c2627225 */ /* 0x004fe200078e0016 */
[----:B------:R-:W-:Y:S02]  /*2390*/  SHF.R.S32.HI R8, RZ, 0x1f, R123 ;  /* 0x0000001fff087819 */ /* 0x000fe4000001147b */
[----:B------:R-:W-:Y:S01]  /*23a0*/  LEA.HI R9, R6, R7, RZ, 0x2 ;  /* 0x0000000706097211 */ /* 0x000fe200078f10ff */
[----:B-1----:R-:W-:Y:S01]  /*23b0*/  IMAD.SHL.U32 R138, R102, 0x40, RZ ;  /* 0x00000040668a7824 */ /* 0x002fe200078e00ff */
[----:B------:R-:W-:Y:S01]  /*23c0*/  LOP3.LUT R13, R5, R3, R4, 0xfe, !PT ;  /* 0x00000003050d7212 */ /* 0x000fe200078efe04 */
[-C--:B------:R-:W-:Y:S01]  /*23d0*/  IMAD R6, R8, R102.reuse, RZ ;  /* 0x0000006608067224 */ /* 0x080fe200078e02ff */
[----:B------:R-:W-:Y:S01]  /*23e0*/  IADD3 R3, R22, 0x80, RZ ;  /* 0x0000008016037810 */ /* 0x000fe20007ffe0ff */
[----:B------:R-:W-:Y:S01]  /*23f0*/  IMAD.WIDE.U32 R4, R123, R102, RZ ;  /* 0x000000667b047225 */ /* 0x000fe200078e00ff */
[----:B------:R-:W-:-:S02]  /*2400*/  SHF.R.S32.HI R9, RZ, 0x1f, R9 ;  /* 0x0000001fff097819 */ /* 0x000fc40000011409 */
[----:B------:R-:W-:Y:S01]  /*2410*/  ISETP.GE.AND P0, PT, R3, UR8, PT ;  /* 0x0000000803007c0c */ /* 0x000fe2000bf06270 */
[----:B------:R-:W-:Y:S01]  /*2420*/  IMAD R7, R123, R103, R6 ;  /* 0x000000677b077224 */ /* 0x000fe200078e0206 */
[----:B------:R-:W-:Y:S01]  /*2430*/  LEA.HI R9, R9, R194, RZ, 0x3 ;  /* 0x000000c209097211 */ /* 0x000fe200078f18ff */
[----:B------:R-:W-:Y:S01]  /*2440*/  IMAD.SHL.U32 R110, R90, 0x40, RZ ;  /* 0x000000405a6e7824 */ /* 0x000fe200078e00ff */
[----:B------:R-:W-:Y:S01]  /*2450*/  SEL R6, RZ, 0x10, P0 ;  /* 0x00000010ff067807 */ /* 0x000fe20000000000 */
[----:B------:R-:W-:Y:S01]  /*2460*/  IMAD.IADD R5, R5, 0x1, R7 ;  /* 0x0000000105057824 */ /* 0x000fe200078e0207 */
[----:B------:R-:W-:Y:S01]  /*2470*/  ISETP.NE.U32.AND P0, PT, RZ, UR4, PT ;  /* 0x00000004ff007c0c */ /* 0x000fe2000bf05070 */
[----:B------:R-:W-:Y:S01]  /*2480*/  IMAD R135, R97, 0x60, RZ ;  /* 0x0000006061877824 */ /* 0x000fe200078e02ff */
[----:B------:R-:W-:Y:S01]  /*2490*/  LOP3.LUT R9, R9, 0xfffffff8, RZ, 0xc0, !PT ;  /* 0xfffffff809097812 */ /* 0x000fe200078ec0ff */
[----:B------:R-:W-:Y:S01]  /*24a0*/  IMAD.WIDE.U32 R4, R215, UR6, R4 ;  /* 0x00000006d7047c25 */ /* 0x000fe2000f8e0004 */
[----:B------:R-:W-:-:S02]  /*24b0*/  LOP3.LUT R13, R13, R6, RZ, 0xfc, !PT ;  /* 0x000000060d0d7212 */ /* 0x000fc400078efcff */
[----:B------:R-:W-:Y:S01]  /*24c0*/  ISETP.NE.AND.EX P0, PT, RZ, UR5, PT, P0 ;  /* 0x00000005ff007c0c */ /* 0x000fe2000bf05300 */
[----:B------:R-:W-:Y:S01]  /*24d0*/  IMAD.IADD R133, R194, 0x1, -R9 ;  /* 0x00000001c2857824 */ /* 0x000fe200078e0a09 */
[----:B------:R-:W-:Y:S01]  /*24e0*/  ULDC.64 UR4, c[0x0][0x310] ;  /* 0x0000c40000047ab9 */ /* 0x000fe20000000a00 */
[----:B------:R-:W-:Y:S01]  /*24f0*/  IMAD R5, R215, UR7, R5 ;  /* 0x00000007d7057c24 */ /* 0x000fe2000f8e0205 */
[----:B------:R-:W-:Y:S01]  /*2500*/  LOP3.LUT R18, R18, 0xfffffffb, RZ, 0xc0, !PT ;  /* 0xfffffffb12127812 */ /* 0x000fe200078ec0ff */
[----:B------:R-:W-:Y:S01]  /*2510*/  IMAD.SHL.U32 R112, R96, 0x40, RZ ;  /* 0x0000004060707824 */ /* 0x000fe200078e00ff */
[----:B------:R-:W-:Y:S02]  /*2520*/  LOP3.LUT P1, RZ, R133, 0x4, RZ, 0xc0, !PT ;  /* 0x0000000485ff7812 */ /* 0x000fe4000782c0ff */
[----:B------:R-:W-:Y:S02]  /*2530*/  SHF.R.S32.HI R193, RZ, 0x1f, R192 ;  /* 0x0000001fffc17819 */ /* 0x000fe400000114c0 */
[----:B------:R-:W-:-:S02]  /*2540*/  ISETP.GE.AND P2, PT, R198, R125, PT ;  /* 0x0000007dc600720c */ /* 0x000fc40003f46270 */
[----:B------:R-:W-:Y:S01]  /*2550*/  SHF.R.U32.HI R28, RZ, 0x3, R206 ;  /* 0x00000003ff1c7819 */ /* 0x000fe200000116ce */
[----:B------:R-:W-:Y:S01]  /*2560*/  IMAD.WIDE.U32 R94, R194, R90, R192 ;  /* 0x0000005ac25e7225 */ /* 0x000fe200078e00c0 */
[----:B------:R-:W-:Y:S02]  /*2570*/  SHF.L.U64.HI R137, R102, 0x6, R103 ;  /* 0x0000000666897819 */ /* 0x000fe40000010267 */
[----:B------:R-:W-:Y:S01]  /*2580*/  SHF.L.U64.HI R109, R90, 0x6, R91 ;  /* 0x000000065a6d7819 */ /* 0x000fe2000001025b */
[C---:B------:R-:W-:Y:S01]  /*2590*/  IMAD.WIDE.U32 R100, R194.reuse, R96, R192 ;  /* 0x00000060c2647225 */ /* 0x040fe200078e00c0 */
[----:B------:R-:W-:Y:S02]  /*25a0*/  IADD3 R122, P3, R194, R123, RZ ;  /* 0x0000007bc27a7210 */ /* 0x000fe40007f7e0ff */
[----:B------:R-:W-:Y:S02]  /*25b0*/  @P1 LOP3.LUT R18, R18, 0x4, RZ, 0xfc, !PT ;  /* 0x0000000412121812 */ /* 0x000fe400078efcff */
[----:B------:R-:W-:Y:S01]  /*25c0*/  ISETP.GE.AND P1, PT, R197, R125, PT ;  /* 0x0000007dc500720c */ /* 0x000fe20003f26270 */
[----:B------:R-:W-:Y:S01]  /*25d0*/  IMAD.X R123, R8, 0x1, R149, P3 ;  /* 0x00000001087b7824 */ /* 0x000fe200018e0695 */
[----:B------:R-:W-:-:S02]  /*25e0*/  LOP3.LUT R18, R18, 0xfffffffe, RZ, 0xc0, !PT ;  /* 0xfffffffe12127812 */ /* 0x000fc400078ec0ff */
[----:B------:R-:W-:Y:S02]  /*25f0*/  SHF.L.U64.HI R111, R96, 0x6, R97 ;  /* 0x00000006606f7819 */ /* 0x000fe40000010261 */
[----:B------:R-:W-:Y:S02]  /*2600*/  @P2 LOP3.LUT R18, R18, 0x1, RZ, 0xfc, !PT ;  /* 0x0000000112122812 */ /* 0x000fe400078efcff */
[----:B------:R-:W-:Y:S02]  /*2610*/  SHF.R.S32.HI R150, RZ, 0x1f, R219 ;  /* 0x0000001fff967819 */ /* 0x000fe400000114db */
[----:B0-----:R-:W-:Y:S02]  /*2620*/  LEA.HI R176, R176, 0x8, RZ, 0x19 ;  /* 0x00000008b0b07811 */ /* 0x001fe400078fc8ff */
[----:B------:R-:W-:Y:S02]  /*2630*/  SHF.R.S32.HI R6, RZ, 0x1f, R59 ;  /* 0x0000001fff067819 */ /* 0x000fe4000001143b */
[----:B------:R-:W-:-:S02]  /*2640*/  SEL R27, R59, RZ, !P0 ;  /* 0x000000ff3b1b7207 */ /* 0x000fc40004000000 */
[----:B------:R-:W-:Y:S01]  /*2650*/  SEL R9, R6, RZ, !P0 ;  /* 0x000000ff06097207 */ /* 0x000fe20004000000 */
[----:B------:R-:W-:Y:S02]  /*2660*/  IMAD R6, R149, R96, RZ ;  /* 0x0000006095067224 */ /* 0x000fe400078e02ff */
[----:B------:R-:W-:-:S04]  /*2670*/  IMAD.WIDE.U32 R106, R27, UR4, R4 ;  /* 0x000000041b6a7c25 */ /* 0x000fc8000f8e0004 */
[----:B------:R-:W-:Y:S02]  /*2680*/  IMAD R10, R9, UR4, RZ ;  /* 0x00000004090a7c24 */ /* 0x000fe4000f8e02ff */
[-C--:B------:R-:W-:Y:S02]  /*2690*/  IMAD R4, R149, R102.reuse, RZ ;  /* 0x0000006695047224 */ /* 0x080fe400078e02ff */
[C---:B------:R-:W-:Y:S02]  /*26a0*/  IMAD R11, R194.reuse, R97, R6 ;  /* 0x00000061c20b7224 */ /* 0x040fe400078e0206 */
[----:B------:R-:W-:Y:S01]  /*26b0*/  IMAD R15, R27, UR5, R10 ;  /* 0x000000051b0f7c24 */ /* 0x000fe2000f8e020a */
[----:B------:R-:W-:Y:S01]  /*26c0*/  ULDC.64 UR4, c[0x0][0x338] ;  /* 0x0000ce0000047ab9 */ /* 0x000fe20000000a00 */
[----:B------:R-:W-:-:S04]  /*26d0*/  IMAD.WIDE.U32 R6, R194, R102, R22 ;  /* 0x00000066c2067225 */ /* 0x000fc800078e0016 */
[----:B------:R-:W-:Y:S01]  /*26e0*/  IMAD R21, R194, R103, R4 ;  /* 0x00000067c2157224 */ /* 0x000fe200078e0204 */
[----:B------:R-:W-:Y:S01]  /*26f0*/  IADD3 R5, P0, R106, R6, RZ ;  /* 0x000000066a057210 */ /* 0x000fe20007f1e0ff */
[----:B------:R-:W-:Y:S02]  /*2700*/  IMAD.IADD R4, R107, 0x1, R15 ;  /* 0x000000016b047824 */ /* 0x000fe400078e020f */
[----:B------:R-:W-:Y:S02]  /*2710*/  IMAD R10, R9, UR4, RZ ;  /* 0x00000004090a7c24 */ /* 0x000fe4000f8e02ff */
[----:B------:R-:W-:Y:S01]  /*2720*/  IMAD.WIDE.U32 R104, R27, UR4, R104 ;  /* 0x000000041b687c25 */ /* 0x000fe2000f8e0068 */
[----:B------:R-:W-:Y:S02]  /*2730*/  IADD3.X R6, R4, R7, R21, P0, !PT ;  /* 0x0000000704067210 */ /* 0x000fe400007fe415 */
[----:B------:R-:W-:Y:S01]  /*2740*/  ISETP.GE.AND P0, PT, R22, R125, PT ;  /* 0x0000007d1600720c */ /* 0x000fe20003f06270 */
[----:B------:R-:W-:-:S02]  /*2750*/  IMAD R7, R149, R90, RZ ;  /* 0x0000005a95077224 */ /* 0x000fc400078e02ff */
[----:B------:R-:W-:Y:S01]  /*2760*/  IMAD R27, R27, UR5, R10 ;  /* 0x000000051b1b7c24 */ /* 0x000fe2000f8e020a */
[C---:B------:R-:W-:Y:S01]  /*2770*/  SEL R10, R125.reuse, RZ, P1 ;  /* 0x000000ff7d0a7207 */ /* 0x040fe20000800000 */
[----:B------:R-:W-:Y:S01]  /*2780*/  IMAD R9, R194, R91, R7 ;  /* 0x0000005bc2097224 */ /* 0x000fe200078e0207 */
[----:B------:R-:W-:Y:S01]  /*2790*/  SEL R7, R125, RZ, P0 ;  /* 0x000000ff7d077207 */ /* 0x000fe20000000000 */
[----:B------:R-:W-:Y:S02]  /*27a0*/  IMAD.IADD R101, R101, 0x1, R11 ;  /* 0x0000000165657824 */ /* 0x000fe400078e020b */
[----:B------:R-:W-:Y:S01]  /*27b0*/  IMAD.IADD R95, R95, 0x1, R9 ;  /* 0x000000015f5f7824 */ /* 0x000fe200078e0209 */
[----:B------:R-:W-:Y:S01]  /*27c0*/  IADD3 R7, R22, R7, RZ ;  /* 0x0000000716077210 */ /* 0x000fe20007ffe0ff */
[----:B------:R-:W-:Y:S02]  /*27d0*/  IMAD.IADD R93, R9, 0x1, R93 ;  /* 0x00000001095d7824 */ /* 0x000fe400078e025d */
[----:B------:R-:W-:Y:S01]  /*27e0*/  IMAD.IADD R99, R11, 0x1, R99 ;  /* 0x000000010b637824 */ /* 0x000fe200078e0263 */
[----:B------:R-:W-:Y:S01]  /*27f0*/  SEL R11, R125, RZ, P2 ;  /* 0x000000ff7d0b7207 */ /* 0x000fe20001000000 */
[----:B------:R-:W-:Y:S01]  /*2800*/  IMAD.IADD R9, R197, 0x1, R10 ;  /* 0x00000001c5097824 */ /* 0x000fe200078e020a */
[----:B------:R-:W-:Y:S01]  /*2810*/  SHF.R.S32.HI R10, RZ, 0x1f, R7 ;  /* 0x0000001fff0a7819 */ /* 0x000fe20000011407 */
[----:B-----5:R-:W-:-:S03]  /*2820*/  IMAD.WIDE.U32 R94, R147, R90, R94 ;  /* 0x0000005a935e7225 */ /* 0x020fc600078e005e */
[----:B------:R-:W-:Y:S01]  /*2830*/  SHF.R.S32.HI R12, RZ, 0x1f, R9 ;  /* 0x0000001fff0c7819 */ /* 0x000fe20000011409 */
[----:B------:R-:W-:Y:S01]  /*2840*/  IMAD.IADD R20, R198, 0x1, R11 ;  /* 0x00000001c6147824 */ /* 0x000fe200078e020b */
[CC--:B------:R-:W-:Y:S01]  /*2850*/  LEA.HI R11, R10.reuse, R7.reuse, RZ, 0x3 ;  /* 0x000000070a0b7211 */ /* 0x0c0fe200078f18ff */
[C---:B------:R-:W-:Y:S01]  /*2860*/  IMAD.WIDE.U32 R92, R147.reuse, R90, R92 ;  /* 0x0000005a935c7225 */ /* 0x040fe200078e005c */
[----:B------:R-:W-:Y:S02]  /*2870*/  LEA.HI R7, R10, R7, RZ, 0x6 ;  /* 0x000000070a077211 */ /* 0x000fe400078f30ff */
[CC--:B------:R-:W-:Y:S01]  /*2880*/  LEA.HI R10, R12.reuse, R9.reuse, RZ, 0x6 ;  /* 0x000000090c0a7211 */ /* 0x0c0fe200078f30ff */
[CC--:B------:R-:W-:Y:S01]  /*2890*/  IMAD.WIDE.U32 R100, R147.reuse, R96.reuse, R100 ;  /* 0x0000006093647225 */ /* 0x0c0fe200078e0064 */
[----:B------:R-:W-:Y:S02]  /*28a0*/  LEA.HI R15, R12, R9, RZ, 0x3 ;  /* 0x000000090c0f7211 */ /* 0x000fe400078f18ff */
[----:B------:R-:W-:Y:S01]  /*28b0*/  SHF.R.S32.HI R7, RZ, 0x6, R7 ;  /* 0x00000006ff077819 */ /* 0x000fe20000011407 */
[----:B------:R-:W-:Y:S01]  /*28c0*/  IMAD.WIDE.U32 R98, R147, R96, R98 ;  /* 0x0000006093627225 */ /* 0x000fe200078e0062 */
[----:B------:R-:W-:-:S02]  /*28d0*/  SHF.R.S32.HI R9, RZ, 0x6, R10 ;  /* 0x00000006ff097819 */ /* 0x000fc4000001140a */
[C---:B------:R-:W-:Y:S01]  /*28e0*/  LOP3.LUT R10, R208.reuse, 0x38, R11, 0xf8, !PT ;  /* 0x00000038d00a7812 */ /* 0x040fe200078ef80b */
[C---:B------:R-:W-:Y:S01]  /*28f0*/  IMAD R146, R7.reuse, 0x1800, R210 ;  /* 0x0000180007927824 */ /* 0x040fe200078e02d2 */
[----:B------:R-:W-:Y:S01]  /*2900*/  SHF.R.S32.HI R29, RZ, 0x1f, R20 ;  /* 0x0000001fff1d7819 */ /* 0x000fe20000011414 */
[----:B------:R-:W-:Y:S01]  /*2910*/  IMAD R143, R7, 0x1800, R211 ;  /* 0x00001800078f7824 */ /* 0x000fe200078e02d3 */
[----:B------:R-:W-:Y:S01]  /*2920*/  LOP3.LUT R12, R208, 0x38, R15, 0xf8, !PT ;  /* 0x00000038d00c7812 */ /* 0x000fe200078ef80f */
[C---:B------:R-:W-:Y:S01]  /*2930*/  IMAD R144, R9.reuse, 0x1800, R210 ;  /* 0x0000180009907824 */ /* 0x040fe200078e02d2 */
[-C--:B------:R-:W-:Y:S01]  /*2940*/  LOP3.LUT R7, R10, R209.reuse, RZ, 0x3c, !PT ;  /* 0x000000d10a077212 */ /* 0x080fe200078e3cff */
[----:B------:R-:W-:Y:S01]  /*2950*/  IMAD R141, R9, 0x1800, R211 ;  /* 0x00001800098d7824 */ /* 0x000fe200078e02d3 */
[-C--:B------:R-:W-:Y:S01]  /*2960*/  LEA.HI R31, R29, R20.reuse, RZ, 0x3 ;  /* 0x000000141d1f7211 */ /* 0x080fe200078f18ff */
[----:B------:R-:W-:Y:S01]  /*2970*/  IMAD.SHL.U32 R125, R125, 0x2, RZ ;  /* 0x000000027d7d7824 */ /* 0x000fe200078e00ff */
[----:B------:R-:W-:Y:S01]  /*2980*/  LEA.HI R20, R29, R20, RZ, 0x6 ;  /* 0x000000141d147211 */ /* 0x000fe200078f30ff */
[----:B------:R-:W-:Y:S01]  /*2990*/  IMAD.IADD R146, R146, 0x1, R7 ;  /* 0x0000000192927824 */ /* 0x000fe200078e0207 */
[----:B------:R-:W-:Y:S01]  /*29a0*/  LOP3.LUT R21, R12, R209, RZ, 0x3c, !PT ;  /* 0x000000d10c157212 */ /* 0x000fe200078e3cff */
[----:B------:R-:W-:Y:S01]  /*29b0*/  IMAD.IADD R27, R105, 0x1, R27 ;  /* 0x00000001691b7824 */ /* 0x000fe200078e021b */
[----:B------:R-:W-:-:S02]  /*29c0*/  LOP3.LUT R7, R206, 0x38, R15, 0xf8, !PT ;  /* 0x00000038ce077812 */ /* 0x000fc400078ef80f */
[----:B------:R-:W-:Y:S01]  /*29d0*/  SHF.R.S32.HI R20, RZ, 0x6, R20 ;  /* 0x00000006ff147819 */ /* 0x000fe20000011414 */
[----:B------:R-:W-:Y:S01]  /*29e0*/  IMAD.IADD R144, R144, 0x1, R21 ;  /* 0x0000000190907824 */ /* 0x000fe200078e0215 */
[----:B------:R-:W-:Y:S02]  /*29f0*/  LOP3.LUT R10, R208, 0x38, R31, 0xf8, !PT ;  /* 0x00000038d00a7812 */ /* 0x000fe400078ef81f */
[----:B------:R-:W-:Y:S01]  /*2a00*/  LOP3.LUT R14, R206, 0x38, R11, 0xf8, !PT ;  /* 0x00000038ce0e7812 */ /* 0x000fe200078ef80b */
[C---:B------:R-:W-:Y:S01]  /*2a10*/  IMAD R142, R20.reuse, 0x1800, R210 ;  /* 0x00001800148e7824 */ /* 0x040fe200078e02d2 */
[-C--:B------:R-:W-:Y:S01]  /*2a20*/  LOP3.LUT R12, R7, R28.reuse, RZ, 0x3c, !PT ;  /* 0x0000001c070c7212 */ /* 0x080fe200078e3cff */
[----:B------:R-:W-:Y:S01]  /*2a30*/  IMAD R140, R20, 0x1800, R211 ;  /* 0x00001800148c7824 */ /* 0x000fe200078e02d3 */
[----:B------:R-:W-:Y:S02]  /*2a40*/  SHF.R.S32.HI R21, RZ, 0x1f, R147 ;  /* 0x0000001fff157819 */ /* 0x000fe40000011493 */
[----:B------:R-:W-:Y:S01]  /*2a50*/  LOP3.LUT R7, R10, R209, RZ, 0x3c, !PT ;  /* 0x000000d10a077212 */ /* 0x000fe200078e3cff */
[----:B------:R-:W-:Y:S01]  /*2a60*/  IMAD.IADD R141, R141, 0x1, R12 ;  /* 0x000000018d8d7824 */ /* 0x000fe200078e020c */
[----:B------:R-:W-:Y:S01]  /*2a70*/  LOP3.LUT R14, R14, R28, RZ, 0x3c, !PT ;  /* 0x0000001c0e0e7212 */ /* 0x000fe200078e3cff */
[----:B------:R-:W-:Y:S01]  /*2a80*/  IMAD R10, R21, R96, RZ ;  /* 0x00000060150a7224 */ /* 0x000fe200078e02ff */
[----:B------:R-:W-:Y:S01]  /*2a90*/  SHF.R.S32.HI R120, RZ, 0x3, R11 ;  /* 0x00000003ff787819 */ /* 0x000fe2000001140b */
[----:B------:R-:W-:Y:S01]  /*2aa0*/  IMAD.IADD R142, R142, 0x1, R7 ;  /* 0x000000018e8e7824 */ /* 0x000fe200078e0207 */
[----:B------:R-:W-:Y:S01]  /*2ab0*/  LOP3.LUT R12, R31, 0xfffffff8, RZ, 0xc0, !PT ;  /* 0xfffffff81f0c7812 */ /* 0x000fe200078ec0ff */
[----:B------:R-:W-:Y:S01]  /*2ac0*/  VIADD R7, R22, 0xa0 ;  /* 0x000000a016077836 */ /* 0x000fe20000000000 */
[----:B------:R-:W-:Y:S01]  /*2ad0*/  SHF.R.S32.HI R119, RZ, 0x3, R15 ;  /* 0x00000003ff777819 */ /* 0x000fe2000001140f */
[----:B------:R-:W-:Y:S01]  /*2ae0*/  IMAD.IADD R143, R143, 0x1, R14 ;  /* 0x000000018f8f7824 */ /* 0x000fe200078e020e */
[----:B------:R-:W-:Y:S01]  /*2af0*/  LOP3.LUT R14, R206, 0x38, R31, 0xf8, !PT ;  /* 0x00000038ce0e7812 */ /* 0x000fe200078ef81f */
[----:B------:R-:W-:Y:S01]  /*2b00*/  IMAD R29, R147, R97, R10 ;  /* 0x00000061931d7224 */ /* 0x000fe200078e020a */
[----:B------:R-:W-:Y:S01]  /*2b10*/  ISETP.GE.AND P2, PT, R7, UR8, PT ;  /* 0x0000000807007c0c */ /* 0x000fe2000bf46270 */
[----:B------:R-:W-:Y:S01]  /*2b20*/  IMAD R10, R21, R90, RZ ;  /* 0x0000005a150a7224 */ /* 0x000fe200078e02ff */
[----:B------:R-:W-:Y:S01]  /*2b30*/  LOP3.LUT R9, R14, R28, RZ, 0x3c, !PT ;  /* 0x0000001c0e097212 */ /* 0x000fe200078e3cff */
[----:B------:R-:W-:Y:S01]  /*2b40*/  IMAD R21, R91, 0x60, RZ ;  /* 0x000000605b157824 */ /* 0x000fe200078e02ff */
[----:B------:R-:W-:Y:S01]  /*2b50*/  SEL R14, RZ, 0x20, P2 ;  /* 0x00000020ff0e7807 */ /* 0x000fe20001000000 */
[----:B------:R-:W-:Y:S01]  /*2b60*/  IMAD R33, R147, R91, R10 ;  /* 0x0000005b93217224 */ /* 0x000fe200078e020a */
[----:B------:R-:W-:Y:S01]  /*2b70*/  LOP3.LUT R10, R208, 0x18, R22, 0xf8, !PT ;  /* 0x00000018d00a7812 */ /* 0x000fe200078ef816 */
[----:B------:R-:W-:Y:S01]  /*2b80*/  IMAD.WIDE.U32 R90, R90, 0x60, RZ ;  /* 0x000000605a5a7825 */ /* 0x000fe200078e00ff */
[----:B------:R-:W-:-:S02]  /*2b90*/  IADD3 R140, R140, R9, RZ ;  /* 0x000000098c8c7210 */ /* 0x000fc40007ffe0ff */
[----:B------:R-:W-:Y:S01]  /*2ba0*/  LOP3.LUT R139, R10, R209, RZ, 0x3c, !PT ;  /* 0x000000d10a8b7212 */ /* 0x000fe200078e3cff */
[----:B------:R-:W-:Y:S01]  /*2bb0*/  IMAD R9, R103, 0x60, RZ ;  /* 0x0000006067097824 */ /* 0x000fe200078e02ff */
[----:B------:R-:W-:Y:S01]  /*2bc0*/  LOP3.LUT R10, R11, 0xfffffff8, RZ, 0xc0, !PT ;  /* 0xfffffff80b0a7812 */ /* 0x000fe200078ec0ff */
[----:B------:R-:W-:Y:S01]  /*2bd0*/  IMAD.WIDE.U32 R102, R102, 0x60, RZ ;  /* 0x0000006066667825 */ /* 0x000fe200078e00ff */
[----:B------:R-:W-:Y:S02]  /*2be0*/  LOP3.LUT R26, R13, R14, RZ, 0xfc, !PT ;  /* 0x0000000e0d1a7212 */ /* 0x000fe400078efcff */
[----:B------:R-:W-:Y:S01]  /*2bf0*/  LOP3.LUT R11, R15, 0xfffffff8, RZ, 0xc0, !PT ;  /* 0xfffffff80f0b7812 */ /* 0x000fe200078ec0ff */
[----:B------:R-:W-:Y:S01]  /*2c00*/  IMAD.WIDE.U32 R96, R96, 0x60, RZ ;  /* 0x0000006060607825 */ /* 0x000fe200078e00ff */
[----:B------:R-:W-:Y:S02]  /*2c10*/  IADD3 R134, R103, R9, RZ ;  /* 0x0000000967867210 */ /* 0x000fe40007ffe0ff */
[C---:B------:R-:W-:Y:S01]  /*2c20*/  LOP3.LUT R14, R26.reuse, 0x2, RZ, 0xc0, !PT ;  /* 0x000000021a0e7812 */ /* 0x040fe200078ec0ff */
[----:B------:R-:W-:Y:S01]  /*2c30*/  IMAD.IADD R136, R91, 0x1, R21 ;  /* 0x000000015b887824 */ /* 0x000fe200078e0215 */
[----:B------:R-:W-:Y:S01]  /*2c40*/  LOP3.LUT R15, R26, 0x4, RZ, 0xc0, !PT ;  /* 0x000000041a0f7812 */ /* 0x000fe200078ec0ff */
[----:B------:R-:W-:Y:S01]  /*2c50*/  IMAD.IADD R139, R210, 0x1, R139 ;  /* 0x00000001d28b7824 */ /* 0x000fe200078e028b */
[C---:B------:R-:W-:Y:S01]  /*2c60*/  LOP3.LUT R20, R26.reuse, 0x8, RZ, 0xc0, !PT ;  /* 0x000000081a147812 */ /* 0x040fe200078ec0ff */
[----:B------:R-:W-:Y:S01]  /*2c70*/  IMAD.IADD R135, R97, 0x1, R135 ;  /* 0x0000000161877824 */ /* 0x000fe200078e0287 */
[----:B------:R-:W-:Y:S01]  /*2c80*/  LOP3.LUT R21, R26, 0x10, RZ, 0xc0, !PT ;  /* 0x000000101a157812 */ /* 0x000fe200078ec0ff */
[----:B------:R-:W-:Y:S01]  /*2c90*/  IMAD.IADD R108, R101, 0x1, R29 ;  /* 0x00000001656c7824 */ /* 0x000fe200078e021d */
[----:B------:R-:W-:Y:S01]  /*2ca0*/  SHF.R.S32.HI R118, RZ, 0x3, R31 ;  /* 0x00000003ff767819 */ /* 0x000fe2000001141f */
[----:B------:R-:W-:Y:S01]  /*2cb0*/  IMAD.IADD R8, R29, 0x1, R99 ;  /* 0x000000011d087824 */ /* 0x000fe200078e0263 */
[----:B------:R-:W-:Y:S01]  /*2cc0*/  LOP3.LUT R13, R13, 0x1, RZ, 0xc0, !PT ;  /* 0x000000010d0d7812 */ /* 0x000fe200078ec0ff */
[----:B------:R-:W-:Y:S01]  /*2cd0*/  IMAD.IADD R89, R95, 0x1, R33 ;  /* 0x000000015f597824 */ /* 0x000fe200078e0221 */
[----:B------:R-:W-:Y:S01]  /*2ce0*/  SHF.R.S32.HI R117, RZ, 0x1f, R10 ;  /* 0x0000001fff757819 */ /* 0x000fe2000001140a */
[----:B------:R-:W-:Y:S01]  /*2cf0*/  IMAD.IADD R9, R33, 0x1, R93 ;  /* 0x0000000121097824 */ /* 0x000fe200078e025d */
[----:B------:R-:W-:-:S02]  /*2d00*/  SHF.R.S32.HI R116, RZ, 0x1f, R11 ;  /* 0x0000001fff747819 */ /* 0x000fc4000001140b */
[----:B------:R-:W-:Y:S02]  /*2d10*/  SHF.R.S32.HI R113, RZ, 0x1f, R12 ;  /* 0x0000001fff717819 */ /* 0x000fe4000001140c */
[----:B------:R-:W-:-:S07]  /*2d20*/  LOP3.LUT R26, R26, 0x20, RZ, 0xc0, !PT ;  /* 0x000000201a1a7812 */ /* 0x000fce00078ec0ff */
.L_x_1585:
[----:B0-----:R-:W0:Y:S01]  /*2d30*/  LDC.64 R114, c[0x0][0x2e8] ;  /* 0x0000ba00ff727b82 */ /* 0x001e220000000a00 */
[----:B--23--:R-:W-:Y:S01]  /*2d40*/  IADD3 R35, R25, -0x1, RZ ;  /* 0xffffffff19237810 */ /* 0x00cfe20007ffe0ff */
[----:B------:R-:W-:Y:S01]  /*2d50*/  IMAD R28, R16, 0x4800, R139 ;  /* 0x00004800101c7824 */ /* 0x000fe200078e028b */
[----:B------:R-:W-:Y:S01]  /*2d60*/  LOP3.LUT P5, RZ, R133, 0x4, RZ, 0xc0, !PT ;  /* 0x0000000485ff7812 */ /* 0x000fe200078ac0ff */
[----:B------:R-:W-:Y:S05]  /*2d70*/  YIELD ;  /* 0x0000000000007946 */ /* 0x000fea0003800000 */
[----:B------:R-:W1:Y:S01]  /*2d80*/  LDC R124, c[0x0][0x3f4] ;  /* 0x0000fd00ff7c7b82 */ /* 0x000e620000000800 */
[----:B------:R-:W-:Y:S01]  /*2d90*/  SHF.R.S32.HI R34, RZ, 0x1f, R35 ;  /* 0x0000001fff227819 */ /* 0x000fe20000011423 */
[-C--:B------:R-:W-:Y:S01]  /*2da0*/  IMAD R25, R134, R35.reuse, RZ ;  /* 0x0000002386197224 */ /* 0x080fe200078e02ff */
[----:B------:R-:W-:Y:S01]  /*2db0*/  LOP3.LUT R18, R18, 0xfffffffd, RZ, 0xc0, !PT ;  /* 0xfffffffd12127812 */ /* 0x000fe200078ec0ff */
[----:B------:R-:W-:Y:S01]  /*2dc0*/  IMAD.WIDE.U32 R126, R102, R35, RZ ;  /* 0x00000023667e7225 */ /* 0x000fe200078e00ff */
[----:B------:R-:W-:Y:S03]  /*2dd0*/  BSSY B0, `(.L_x_1486) ;  /* 0x0000755000007945 */ /* 0x000fe60003800000 */
[----:B------:R-:W-:Y:S01]  /*2de0*/  IMAD R25, R34, R102, R25 ;  /* 0x0000006622197224 */ /* 0x000fe200078e0219 */
[----:B------:R-:W-:-:S03]  /*2df0*/  IADD3 R29, P4, R5, R126, RZ ;  /* 0x0000007e051d7210 */ /* 0x000fc60007f9e0ff */
[----:B------:R-:W-:Y:S01]  /*2e00*/  IMAD.IADD R84, R127, 0x1, R25 ;  /* 0x000000017f547824 */ /* 0x000fe200078e0219 */
[----:B------:R-:W-:-:S03]  /*2e10*/  IADD3 R25, P2, P3, R5, R126, R138 ;  /* 0x0000007e05197210 */ /* 0x000fc60007b5e08a */
[----:B------:R-:W-:Y:S01]  /*2e20*/  IMAD.X R30, R84, 0x1, R6, P4 ;  /* 0x00000001541e7824 */ /* 0x000fe200020e0606 */
[----:B------:R-:W-:Y:S02]  /*2e30*/  IADD3.X R32, R6, R84, R137, P2, P3 ;  /* 0x0000005406207210 */ /* 0x000fe400017e6489 */
[----:B0-----:R-:W-:Y:S02]  /*2e40*/  LEA R36, P2, R25, R114, 0x1 ;  /* 0x0000007219247211 */ /* 0x001fe400078408ff */
[----:B------:R-:W-:Y:S02]  /*2e50*/  ISETP.GT.AND P3, PT, R35, R132, PT ;  /* 0x000000842300720c */ /* 0x000fe40003f64270 */
[----:B------:R-:W-:Y:S01]  /*2e60*/  LEA.HI.X R37, R25, R115, R32, 0x1, P2 ;  /* 0x0000007319257211 */ /* 0x000fe200010f0c20 */
[----:B------:R-:W-:Y:S01]  /*2e70*/  IMAD.MOV.U32 R25, RZ, RZ, R35 ;  /* 0x000000ffff197224 */ /* 0x000fe200078e0023 */
[----:B-1----:R-:W-:Y:S02]  /*2e80*/  ISETP.GE.AND P2, PT, R124, 0x1, PT ;  /* 0x000000017c00780c */ /* 0x002fe40003f46270 */
[----:B------:R-:W-:-:S04]  /*2e90*/  LEA R38, P4, R29, R114, 0x1 ;  /* 0x000000721d267211 */ /* 0x000fc800078808ff */
[----:B------:R-:W-:Y:S01]  /*2ea0*/  LEA.HI.X R39, R29, R115, R30, 0x1, P4 ;  /* 0x000000731d277211 */ /* 0x000fe200020f0c1e */
[C---:B------:R-:W-:Y:S02]  /*2eb0*/  VIADD R30, R28.reuse, 0x20 ;  /* 0x000000201c1e7836 */ /* 0x040fe40000000000 */
[----:B------:R-:W-:Y:S01]  /*2ec0*/  @P5 VIADD R30, R28, 0xffffffe0 ;  /* 0xffffffe01c1e5836 */ /* 0x000fe20000000000 */
[----:B------:R-:W-:Y:S01]  /*2ed0*/  @P3 LOP3.LUT R18, R18, 0x2, RZ, 0xfc, !PT ;  /* 0x0000000212123812 */ /* 0x000fe200078efcff */
[--C-:B------:R-:W-:Y:S02]  /*2ee0*/  IMAD R28, R28, 0x2, R121.reuse ;  /* 0x000000021c1c7824 */ /* 0x100fe400078e0279 */
[----:B------:R-:W-:Y:S01]  /*2ef0*/  IMAD R29, R30, 0x2, R121 ;  /* 0x000000021e1d7824 */ /* 0x000fe200078e0279 */
[----:B------:R-:W-:Y:S06]  /*2f00*/  @!P2 BRA `(.L_x_1487) ;  /* 0x000000700030a947 */ /* 0x000fec0003800000 */
[----:B------:R-:W-:Y:S01]  /*2f10*/  ULDC.U8 UR4, c[0x0][0x410] ;  /* 0x0001040000047ab9 */ /* 0x000fe20000000000 */
[-C--:B------:R-:W-:Y:S01]  /*2f20*/  IMAD R31, R135, R35.reuse, RZ ;  /* 0x00000023871f7224 */ /* 0x080fe200078e02ff */
[----:B------:R-:W-:Y:S01]  /*2f30*/  ISETP.NE.AND P2, PT, RZ, UR4, PT ;  /* 0x00000004ff007c0c */ /* 0x000fe2000bf45270 */
[-C--:B------:R-:W-:Y:S02]  /*2f40*/  IMAD R33, R136, R35.reuse, RZ ;  /* 0x0000002388217224 */ /* 0x080fe400078e02ff */
[----:B------:R-:W-:Y:S02]  /*2f50*/  IMAD R31, R34, R96, R31 ;  /* 0x00000060221f7224 */ /* 0x000fe400078e021f */
[----:B------:R-:W-:Y:S02]  /*2f60*/  IMAD R30, R25, -0x60, R24 ;  /* 0xffffffa0191e7824 */ /* 0x000fe400078e0218 */
[----:B------:R-:W-:-:S03]  /*2f70*/  IMAD.WIDE.U32 R82, R96, R35, RZ ;  /* 0x0000002360527225 */ /* 0x000fc600078e00ff */
[----:B------:R-:W-:Y:S01]  /*2f80*/  VIMNMX R30, R30, 0x60, PT ;  /* 0x000000601e1e7848 */ /* 0x000fe20003fe0100 */
[----:B------:R-:W-:Y:S01]  /*2f90*/  IMAD R33, R34, R90, R33 ;  /* 0x0000005a22217224 */ /* 0x000fe200078e0221 */
[----:B------:R-:W-:Y:S01]  /*2fa0*/  IADD3 R31, R83, R31, RZ ;  /* 0x0000001f531f7210 */ /* 0x000fe20007ffe0ff */
[----:B------:R-:W-:-:S04]  /*2fb0*/  IMAD.WIDE.U32 R80, R90, R35, RZ ;  /* 0x000000235a507225 */ /* 0x000fc800078e00ff */
        /* <DEDUP_REMOVED lines=17> */
[----:B------:R-:W-:Y:S06]  /*30d0*/  @P3 BRA `(.L_x_1490) ;  /* 0x0000000000a03947 */ /* 0x000fec0003800000 */
[----:B------:R-:W-:Y:S01]  /*30e0*/  IADD3 R33, P2, R100, R82, RZ ;  /* 0x0000005264217210 */ /* 0x000fe20007f5e0ff */
[----:B------:R-:W-:Y:S01]  /*30f0*/  ULDC.64 UR4, c[0x0][0x3e8] ;  /* 0x0000fa0000047ab9 */ /* 0x000fe20000000a00 */
[----:B------:R-:W-:Y:S02]  /*3100*/  CS2R R114, SRZ ;  /* 0x0000000000727805 */ /* 0x000fe4000001ff00 */
[----:B------:R-:W-:Y:S01]  /*3110*/  CS2R R126, SRZ ;  /* 0x00000000007e7805 */ /* 0x000fe2000001ff00 */
[----:B------:R-:W-:Y:S01]  /*3120*/  IMAD.X R34, R31, 0x1, R108, P2 ;  /* 0x000000011f227824 */ /* 0x000fe200010e066c */
[----:B------:R-:W-:-:S04]  /*3130*/  LEA R32, P2, R33, UR4, 0x1 ;  /* 0x0000000421207c11 */ /* 0x000fc8000f8408ff */
[----:B------:R-:W-:Y:S01]  /*3140*/  LEA.HI.X R33, R33, UR5, R34, 0x1, P2 ;  /* 0x0000000521217c11 */ /* 0x000fe200090f0c22 */
[----:B------:R-:W-:Y:S01]  /*3150*/  ULDC.64 UR4, c[0x0][0x400] ;  /* 0x0001000000047ab9 */ /* 0x000fe20000000a00 */
[----:B------:R-:W-:-:S05]  /*3160*/  IADD3 R35, P2, R94, R80, RZ ;  /* 0x000000505e237210 */ /* 0x000fca0007f5e0ff */
[----:B------:R-:W-:Y:S01]  /*3170*/  IMAD.X R42, R88, 0x1, R89, P2 ;  /* 0x00000001582a7824 */ /* 0x000fe200010e0659 */
        /* <DEDUP_REMOVED lines=30> */
.L_x_1490:
[----:B------:R-:W-:Y:S05]  /*3360*/  BSYNC B1 ;  /* 0x0000000000017941 */ /* 0x000fea0003800000 */
.L_x_1489:
        /* <DEDUP_REMOVED lines=11> */
[----:B------:R-:W-:Y:S01]  /*3420*/  CS2R R58, SRZ ;  /* 0x00000000003a7805 */ /* 0x000fe2000001ff00 */
[----:B-----5:R-:W-:Y:S01]  /*3430*/  IMAD.MOV.U32 R129, RZ, RZ, R64 ;  /* 0x000000ffff817224 */ /* 0x020fe200078e0040 */
[----:B------:R-:W-:Y:S01]  /*3440*/  CS2R R62, SRZ ;  /* 0x00000000003e7805 */ /* 0x000fe2000001ff00 */
[----:B------:R-:W-:Y:S01]  /*3450*/  IMAD.MOV.U32 R128, RZ, RZ, R65 ;  /* 0x000000ffff807224 */ /* 0x000fe200078e0041 */
[----:B------:R-:W-:Y:S06]  /*3460*/  @P4 BRA `(.L_x_1492) ;  /* 0x0000000000a04947 */ /* 0x000fec0003800000 */
        /* <DEDUP_REMOVED lines=40> */
.L_x_1492:
[----:B------:R-:W-:Y:S05]  /*36f0*/  BSYNC B1 ;  /* 0x0000000000017941 */ /* 0x000fea0003800000 */
.L_x_1491:
[----:B01----:R-:W-:Y:S01]  /*3700*/  IMAD.MOV.U32 R32, RZ, RZ, R69 ;  /* 0x000000ffff207224 */ /* 0x003fe200078e0045 */
[----:B------:R-:W-:Y:S01]  /*3710*/  PRMT R157, R129, 0x5410, R128 ;  /* 0x00005410819d7816 */ /* 0x000fe20000000080 */
[----:B------:R-:W-:Y:S01]  /*3720*/  IMAD.MOV.U32 R31, RZ, RZ, R68 ;  /* 0x000000ffff1f7224 */ /* 0x000fe200078e0044 */
[----:B------:R-:W-:Y:S01]  /*3730*/  ISETP.NE.AND P2, PT, R199, 0x3, PT ;  /* 0x00000003c700780c */ /* 0x000fe20003f45270 */
[----:B------:R-:W-:Y:S01]  /*3740*/  IMAD.MOV.U32 R34, RZ, RZ, R77 ;  /* 0x000000ffff227224 */ /* 0x000fe200078e004d */
        /* <DEDUP_REMOVED lines=10> */
[----:B------:R-:W-:-:S02]  /*37f0*/  IMAD.MOV.U32 R31, RZ, RZ, R115 ;  /* 0x000000ffff1f7224 */ /* 0x000fc400078e0073 */
        /* <DEDUP_REMOVED lines=11> */
[----:B------:R-:W-:-:S04]  /*38b0*/  MOV R34, R66 ;  /* 0x0000004200227202 */ /* 0x000fc80000000f00 */
[----:B------:R-:W-:Y:S01]  /*38c0*/  PRMT R166, R31, 0x5410, R32 ;  /* 0x000054101fa67816 */ /* 0x000fe20000000020 */
[----:B------:R-:W-:Y:S01]  /*38d0*/  IMAD.MOV.U32 R32, RZ, RZ, R87 ;  /* 0x000000ffff207224 */ /* 0x000fe200078e0057 */
[----:B------:R-:W-:Y:S02]  /*38e0*/  MOV R31, R86 ;  /* 0x00000056001f7202 */ /* 0x000fe40000000f00 */
[----:B------:R-:W-:Y:S01]  /*38f0*/  PRMT R158, R34, 0x5410, R33 ;  /* 0x00005410229e7816 */ /* 0x000fe20000000021 */
[----:B------:R-:W-:Y:S01]  /*3900*/  IMAD.MOV.U32 R33, RZ, RZ, R74 ;  /* 0x000000ffff217224 */ /* 0x000fe200078e004a */
[----:B------:R-:W-:Y:S01]  /*3910*/  PRMT R167, R31, 0x5410, R32 ;  /* 0x000054101fa77816 */ /* 0x000fe20000000020 */
[----:B-----5:R-:W-:Y:S02]  /*3920*/  IMAD.MOV.U32 R32, RZ, RZ, R44 ;  /* 0x000000ffff207224 */ /* 0x020fe400078e002c */
[----:B------:R-:W-:Y:S01]  /*3930*/  IMAD.MOV.U32 R31, RZ, RZ, R45 ;  /* 0x000000ffff1f7224 */ /* 0x000fe200078e002d */
[----:B------:R-:W-:Y:S01]  /*3940*/  PRMT R165, R165, 0x5410, R33 ;  /* 0x00005410a5a57816 */ /* 0x000fe20000000021 */
[----:B------:R-:W-:-:S02]  /*3950*/  IMAD.MOV.U32 R34, RZ, RZ, R75 ;  /* 0x000000ffff227224 */ /* 0x000fc400078e004b */
[----:B------:R-:W-:Y:S01]  /*3960*/  IMAD.MOV.U32 R33, RZ, RZ, R126 ;  /* 0x000000ffff217224 */ /* 0x000fe200078e007e */
[----:B------:R-:W-:Y:S01]  /*3970*/  PRMT R83, R31, 0x5410, R32 ;  /* 0x000054101f537816 */ /* 0x000fe20000000020 */
[----:B------:R-:W-:Y:S01]  /*3980*/  IMAD.MOV.U32 R31, RZ, RZ, R49 ;  /* 0x000000ffff1f7224 */ /* 0x000fe200078e0031 */
[----:B------:R-:W-:Y:S02]  /*3990*/  MOV R32, R48 ;  /* 0x0000003000207202 */ /* 0x000fe40000000f00 */
[----:B------:R-:W-:Y:S01]  /*39a0*/  PRMT R163, R34, 0x7610, R163 ;  /* 0x0000761022a37816 */ /* 0x000fe200000000a3 */
[----:B------:R-:W-:Y:S01]  /*39b0*/  IMAD.MOV.U32 R34, RZ, RZ, R127 ;  /* 0x000000ffff227224 */ /* 0x000fe200078e007f */
[----:B------:R-:W-:Y:S01]  /*39c0*/  PRMT R128, R32, 0x5410, R31 ;  /* 0x0000541020807816 */ /* 0x000fe2000000001f */
[----:B------:R-:W-:Y:S02]  /*39d0*/  IMAD.MOV.U32 R32, RZ, RZ, R52 ;  /* 0x000000ffff207224 */ /* 0x000fe400078e0034 */
[----:B------:R-:W-:Y:S01]  /*39e0*/  IMAD.MOV.U32 R31, RZ, RZ, R53 ;  /* 0x000000ffff1f7224 */ /* 0x000fe200078e0035 */
[----:B------:R-:W-:Y:S01]  /*39f0*/  PRMT R168, R33, 0x5410, R34 ;  /* 0x0000541021a87816 */ /* 0x000fe20000000022 */
[----:B------:R-:W-:-:S02]  /*3a00*/  IMAD.MOV.U32 R34, RZ, RZ, R40 ;  /* 0x000000ffff227224 */ /* 0x000fc400078e0028 */
[----:B------:R-:W-:Y:S01]  /*3a10*/  IMAD.MOV.U32 R33, RZ, RZ, R41 ;  /* 0x000000ffff217224 */ /* 0x000fe200078e0029 */
[----:B------:R-:W-:Y:S01]  /*3a20*/  PRMT R130, R32, 0x5410, R31 ;  /* 0x0000541020827816 */ /* 0x000fe2000000001f */
[----:B------:R-:W-:Y:S02]  /*3a30*/  IMAD.MOV.U32 R32, RZ, RZ, R56 ;  /* 0x000000ffff207224 */ /* 0x000fe400078e0038 */
[----:B------:R-:W-:Y:S01]  /*3a40*/  IMAD.MOV.U32 R31, RZ, RZ, R57 ;  /* 0x000000ffff1f7224 */ /* 0x000fe200078e0039 */
[----:B------:R-:W-:-:S04]  /*3a50*/  PRMT R80, R34, 0x5410, R33 ;  /* 0x0000541022507816 */ /* 0x000fc80000000021 */
        /* <DEDUP_REMOVED lines=25> */
.L_x_1493:
[----:B------:R-:W-:Y:S01]  /*3bf0*/  IMAD R31, R16, 0x8, R2 ;  /* 0x00000008101f7824 */ /* 0x000fe200078e0202 */
[----:B------:R-:W-:Y:S01]  /*3c00*/  SHF.L.U32 R88, R201, 0x1f, RZ ;  /* 0x0000001fc9587819 */ /* 0x000fe200000006ff */
[----:B------:R-:W-:Y:S03]  /*3c10*/  BSSY B1, `(.L_x_1494) ;  /* 0x0000003000017945 */ /* 0x000fe60003800000 */
[----:B------:R-:W0:Y:S02]  /*3c20*/  SYNCS.PHASECHK.TRANS64.TRYWAIT P5, [R31+URZ+0x30890], R88 ;  /* 0x030890581f0075a7 */ /* 0x000e2400080a017f */
[----:B0-----:R-:W-:Y:S05]  /*3c30*/  @!P5 BRA `(.L_x_1495) ;  /* 0x000002a00090d947 */ /* 0x001fea0003800000 */
.L_x_1948:
[----:B------:R-:W-:Y:S05]  /*3c40*/  BSYNC B1 ;  /* 0x0000000000017941 */ /* 0x000fea0003800000 */
.L_x_1494:
        /* <DEDUP_REMOVED lines=9> */
[--C-:B------:R-:W-:Y:S02]  /*3ce0*/  SHF.R.U64 R145, R114, 0x10, R115.reuse ;  /* 0x0000001072917819 */ /* 0x100fe40000001273 */
[----:B------:R-:W-:Y:S01]  /*3cf0*/  SHF.R.U32.HI R114, RZ, 0x10, R115 ;  /* 0x00000010ff727819 */ /* 0x000fe20000011673 */
[----:B--2---:R-:W-:Y:S01]  /*3d00*/  IMAD.MOV.U32 R115, RZ, RZ, R33 ;  /* 0x000000ffff737224 */ /* 0x004fe200078e0021 */
[--C-:B------:R-:W-:Y:S01]  /*3d10*/  SHF.R.U64 R148, R126, 0x10, R127.reuse ;  /* 0x000000107e947819 */ /* 0x100fe2000000127f */
[----:B------:R-:W-:Y:S01]  /*3d20*/  HADD2.F32 R145, -RZ, R145.H0_H0 ;  /* 0x20000091ff917230 */ /* 0x000fe20000004100 */
[----:B------:R-:W-:Y:S02]  /*3d30*/  SHF.R.U32.HI R126, RZ, 0x10, R127 ;  /* 0x00000010ff7e7819 */ /* 0x000fe4000001167f */
[----:B------:R-:W-:Y:S02]  /*3d40*/  HADD2.F32 R127, -RZ, R115.H1_H1 ;  /* 0x30000073ff7f7230 */ /* 0x000fe40000004100 */
[----:B------:R-:W-:-:S02]  /*3d50*/  HADD2.F32 R33, -RZ, R148.H0_H0 ;  /* 0x20000094ff217230 */ /* 0x000fc40000004100 */
[----:B------:R-:W-:Y:S02]  /*3d60*/  HADD2.F32 R148, -RZ, R115.H0_H0 ;  /* 0x20000073ff947230 */ /* 0x000fe40000004100 */
[----:B------:R-:W-:Y:S02]  /*3d70*/  HADD2.F32 R126, -RZ, R126.H0_H0 ;  /* 0x2000007eff7e7230 */ /* 0x000fe40000004100 */
[-C--:B------:R-:W-:Y:S01]  /*3d80*/  FMUL.FTZ R115, R127, R33.reuse ;  /* 0x000000217f737220 */ /* 0x080fe20000410000 */
[----:B------:R-:W-:-:S03]  /*3d90*/  FMUL.FTZ R33, R148, R33 ;  /* 0x0000002194217220 */ /* 0x000fc60000410000 */
[-C--:B------:R-:W-:Y:S01]  /*3da0*/  FFMA.FTZ R115, R148, R145.reuse, -R115 ;  /* 0x0000009194737223 */ /* 0x080fe20000010873 */
[----:B------:R-:W-:Y:S02]  /*3db0*/  IMAD.MOV.U32 R148, RZ, RZ, R32 ;  /* 0x000000ffff947224 */ /* 0x000fe400078e0020 */
[----:B------:R-:W-:Y:S01]  /*3dc0*/  FFMA.FTZ R33, R127, R145, R33 ;  /* 0x000000917f217223 */ /* 0x000fe20000010021 */
[----:B------:R-:W-:Y:S02]  /*3dd0*/  IMAD.MOV.U32 R127, RZ, RZ, R35 ;  /* 0x000000ffff7f7224 */ /* 0x000fe400078e0023 */
[----:B------:R-:W-:Y:S02]  /*3de0*/  HADD2.F32 R145, -RZ, R114.H0_H0 ;  /* 0x20000072ff917230 */ /* 0x000fe40000004100 */
[----:B------:R-:W-:Y:S01]  /*3df0*/  HADD2.F32 R32, -RZ, R148.H1_H1 ;  /* 0x30000094ff207230 */ /* 0x000fe20000004100 */
[----:B------:R-:W-:Y:S01]  /*3e00*/  F2FP.F16.F32.PACK_AB R33, R33, R115 ;  /* 0x000000732121723e */ /* 0x000fe200000000ff */
[----:B------:R-:W-:-:S02]  /*3e10*/  HADD2.F32 R35, -RZ, R127.H1_H1 ;  /* 0x3000007fff237230 */ /* 0x000fc40000004100 */
[----:B------:R-:W-:Y:S02]  /*3e20*/  HADD2.F32 R127, -RZ, R127.H0_H0 ;  /* 0x2000007fff7f7230 */ /* 0x000fe40000004100 */
[----:B------:R-:W-:Y:S02]  /*3e30*/  HADD2.F32 R148, -RZ, R148.H0_H0 ;  /* 0x20000094ff947230 */ /* 0x000fe40000004100 */
[-C--:B------:R-:W-:Y:S01]  /*3e40*/  FMUL.FTZ R114, R35, R126.reuse ;  /* 0x0000007e23727220 */ /* 0x080fe20000410000 */
[----:B------:R-:W-:-:S03]  /*3e50*/  FMUL.FTZ R126, R127, R126 ;  /* 0x0000007e7f7e7220 */ /* 0x000fc60000410000 */
[-C--:B------:R-:W-:Y:S01]  /*3e60*/  FFMA.FTZ R114, R127, R145.reuse, -R114 ;  /* 0x000000917f727223 */ /* 0x080fe20000010872 */
[----:B------:R-:W-:Y:S01]  /*3e70*/  FFMA.FTZ R35, R35, R145, R126 ;  /* 0x0000009123237223 */ /* 0x000fe2000001007e */
[----:B------:R-:W-:Y:S02]  /*3e80*/  HADD2.F32 R145, -RZ, R168.H0_H0 ;  /* 0x200000a8ff917230 */ /* 0x000fe40000004100 */
[----:B------:R-:W-:Y:S02]  /*3e90*/  HADD2.F32 R126, -RZ, R153.H0_H0 ;  /* 0x20000099ff7e7230 */ /* 0x000fe40000004100 */
[----:B------:R-:W-:Y:S01]  /*3ea0*/  F2FP.F16.F32.PACK_AB R35, R35, R114 ;  /* 0x000000722323723e */ /* 0x000fe200000000ff */
[-C--:B------:R-:W-:Y:S01]  /*3eb0*/  FMUL.FTZ R127, R32, R145.reuse ;  /* 0x00000091207f7220 */ /* 0x080fe20000410000 */
[----:B------:R-:W-:-:S03]  /*3ec0*/  FMUL.FTZ R145, R148, R145 ;  /* 0x0000009194917220 */ /* 0x000fc60000410000 */
[-C--:B------:R-:W-:Y:S01]  /*3ed0*/  FFMA.FTZ R127, R148, R126.reuse, -R127 ;  /* 0x0000007e947f7223 */ /* 0x080fe2000001087f */
[----:B------:R-:W-:Y:S01]  /*3ee0*/  FFMA.FTZ R32, R32, R126, R145 ;  /* 0x0000007e20207223 */ /* 0x000fe20000010091 */
[----:B------:R-:W-:Y:S02]  /*3ef0*/  HADD2.F32 R126, -RZ, R168.H1_H1 ;  /* 0x300000a8ff7e7230 */ /* 0x000fe40000004100 */
[--C-:B------:R-:W-:Y:S02]  /*3f00*/  HADD2.F32 R145, -RZ, R34.reuse.H1_H1 ;  /* 0x30000022ff917230 */ /* 0x100fe40000004100 */
        /* <DEDUP_REMOVED lines=8> */
.L_x_1501:
[----:B------:R-:W-:Y:S05]  /*3f90*/  BSYNC B3 ;  /* 0x0000000000037941 */ /* 0x000fea0003800000 */
.L_x_1500:
[----:B--2---:R1:W-:Y:S02]  /*3fa0*/  STG.E.128 desc[UR46][R38.64], R32 ;  /* 0x0000002026007986 */ /* 0x0043e4000c101d2e */
.L_x_1499:
[----:B------:R-:W-:Y:S05]  /*3fb0*/  BSYNC B2 ;  /* 0x0000000000027941 */ /* 0x000fea0003800000 */
.L_x_1498:
        /* <DEDUP_REMOVED lines=8> */
[----:B------:R-:W-:Y:S01]  /*4040*/  HADD2.F32 R126, -RZ, R167.H1_H1 ;  /* 0x300000a7ff7e7230 */ /* 0x000fe20000004100 */
[----:B--2---:R-:W-:Y:S02]  /*4050*/  MOV R86, R33 ;  /* 0x0000002100567202 */ /* 0x004fe40000000f00 */
[----:B------:R-:W-:Y:S01]  /*4060*/  SHF.R.U64 R84, R84, 0x10, R85 ;  /* 0x0000001054547819 */ /* 0x000fe20000001255 */
        /* <DEDUP_REMOVED lines=25> */
[----:B------:R-:W-:Y:S02]  /*4200*/  HADD2.F32 R85, -RZ, R164.H1_H1 ;  /* 0x300000a4ff557230 */ /* 0x000fe40000004100 */
[-C--:B------:R-:W-:Y:S01]  /*4210*/  FMUL.FTZ R87, R34, R86.reuse ;  /* 0x0000005622577220 */ /* 0x080fe20000410000 */
[----:B------:R-:W-:-:S03]  /*4220*/  FMUL.FTZ R86, R35, R86 ;  /* 0x0000005623567220 */ /* 0x000fc60000410000 */
[-C--:B------:R-:W-:Y:S01]  /*4230*/  FFMA.FTZ R35, R35, R85.reuse, -R87 ;  /* 0x0000005523237223 */ /* 0x080fe20000010857 */
[----:B------:R-:W-:Y:S01]  /*4240*/  FFMA.FTZ R34, R34, R85, R86 ;  /* 0x0000005522227223 */ /* 0x000fe20000010056 */
[--C-:B------:R-:W-:Y:S02]  /*4250*/  HADD2.F32 R86, -RZ, R84.reuse.H0_H0 ;  /* 0x20000054ff567230 */ /* 0x100fe40000004100 */
        /* <DEDUP_REMOVED lines=11> */
[----:B------:R-:W-:-:S04]  /*4310*/  IMAD.MOV.U32 R35, RZ, RZ, R84 ;  /* 0x000000ffff237224 */ /* 0x000fc800078e0054 */
[----:B------:R-:W-:-:S07]  /*4320*/  IMAD.MOV.U32 R34, RZ, RZ, R87 ;  /* 0x000000ffff227224 */ /* 0x000fce00078e0057 */
.L_x_1505:
[----:B------:R-:W-:Y:S05]  /*4330*/  BSYNC B3 ;  /* 0x0000000000037941 */ /* 0x000fea0003800000 */
.L_x_1504:
[----:B--2---:R2:W-:Y:S02]  /*4340*/  STG.E.128 desc[UR46][R38.64+0x40], R32 ;  /* 0x0000402026007986 */ /* 0x0045e4000c101d2e */
.L_x_1503:
[----:B------:R-:W-:Y:S05]  /*4350*/  BSYNC B2 ;  /* 0x0000000000027941 */ /* 0x000fea0003800000 */
.L_x_1502:
        /* <DEDUP_REMOVED lines=55> */
.L_x_1509:
[----:B------:R-:W-:Y:S05]  /*46d0*/  BSYNC B3 ;  /* 0x0000000000037941 */ /* 0x000fea0003800000 */
.L_x_1508:
[----:B--2---:R3:W-:Y:S02]  /*46e0*/  STG.E.128 desc[UR46][R38.64+0x80], R32 ;  /* 0x0000802026007986 */ /* 0x0047e4000c101d2e */
.L_x_1507:
[----:B------:R-:W-:Y:S05]  /*46f0*/  BSYNC B2 ;  /* 0x0000000000027941 */ /* 0x000fea0003800000 */
.L_x_1506:
        /* <DEDUP_REMOVED lines=8> */
[----:B--2---:R-:W-:Y:S01]  /*4780*/  HADD2.F32 R79, -RZ, R35.H0_H0 ;  /* 0x20000023ff4f7230 */ /* 0x004fe20000004100 */
[----:B------:R-:W-:Y:S01]  /*4790*/  SHF.R.U64 R72, R72, 0x10, R73 ;  /* 0x0000001048487819 */ /* 0x000fe20000001249 */
[----:B------:R-:W-:Y:S01]  /*47a0*/  HADD2.F32 R84, -RZ, R162.H0_H0 ;  /* 0x200000a2ff547230 */ /* 0x000fe20000004100 */
[----:B------:R-:W-:Y:S01]  /*47b0*/  SHF.R.U32.HI R75, RZ, 0x10, R75 ;  /* 0x00000010ff4b7819 */ /* 0x000fe2000001164b */
[----:B------:R-:W-:Y:S01]  /*47c0*/  HADD2.F32 R76, -RZ, R74.H0_H0 ;  /* 0x2000004aff4c7230 */ /* 0x000fe20000004100 */
[----:B------:R-:W-:Y:S01]  /*47d0*/  SHF.R.U32.HI R73, RZ, 0x10, R73 ;  /* 0x00000010ff497819 */ /* 0x000fe20000011649 */
[--C-:B------:R-:W-:Y:S02]  /*47e0*/  HADD2.F32 R74, -RZ, R33.reuse.H1_H1 ;  /* 0x30000021ff4a7230 */ /* 0x100fe40000004100 */
[----:B------:R-:W-:Y:S02]  /*47f0*/  HADD2.F32 R33, -RZ, R33.H0_H0 ;  /* 0x20000021ff217230 */ /* 0x000fe40000004100 */
[----:B------:R-:W-:-:S02]  /*4800*/  HADD2.F32 R77, -RZ, R72.H0_H0 ;  /* 0x20000048ff4d7230 */ /* 0x000fc40000004100 */
[CC--:B------:R-:W-:Y:S01]  /*4810*/  FMUL.FTZ R78, R74.reuse, R76.reuse ;  /* 0x0000004c4a4e7220 */ /* 0x0c0fe20000410000 */
[----:B------:R-:W-:Y:S02]  /*4820*/  HADD2.F32 R72, -RZ, R75.H0_H0 ;  /* 0x2000004bff487230 */ /* 0x000fe40000004100 */
[C---:B------:R-:W-:Y:S01]  /*4830*/  FMUL.FTZ R76, R33.reuse, R76 ;  /* 0x0000004c214c7220 */ /* 0x040fe20000410000 */
[----:B------:R-:W-:Y:S02]  /*4840*/  HADD2.F32 R75, -RZ, R35.H1_H1 ;  /* 0x30000023ff4b7230 */ /* 0x000fe40000004100 */
[-C--:B------:R-:W-:Y:S01]  /*4850*/  FFMA.FTZ R33, R33, R77.reuse, -R78 ;  /* 0x0000004d21217223 */ /* 0x080fe2000001084e */
[----:B------:R-:W-:Y:S02]  /*4860*/  HADD2.F32 R78, -RZ, R73.H0_H0 ;  /* 0x20000049ff4e7230 */ /* 0x000fe40000004100 */
[----:B------:R-:W-:Y:S01]  /*4870*/  FFMA.FTZ R35, R74, R77, R76 ;  /* 0x0000004d4a237223 */ /* 0x000fe2000001004c */
[-C--:B------:R-:W-:Y:S01]  /*4880*/  FMUL.FTZ R76, R79, R72.reuse ;  /* 0x000000484f4c7220 */ /* 0x080fe20000410000 */
[----:B------:R-:W-:Y:S01]  /*4890*/  FMUL.FTZ R73, R75, R72 ;  /* 0x000000484b497220 */ /* 0x000fe20000410000 */
[----:B------:R-:W-:-:S02]  /*48a0*/  HADD2.F32 R74, -RZ, R32.H1_H1 ;  /* 0x30000020ff4a7230 */ /* 0x000fc40000004100 */
[-C--:B------:R-:W-:Y:S01]  /*48b0*/  FFMA.FTZ R75, R75, R78.reuse, R76 ;  /* 0x0000004e4b4b7223 */ /* 0x080fe2000001004c */
[----:B------:R-:W-:Y:S01]  /*48c0*/  FFMA.FTZ R72, R79, R78, -R73 ;  /* 0x0000004e4f487223 */ /* 0x000fe20000010849 */
[----:B------:R-:W-:Y:S01]  /*48d0*/  HADD2.F32 R73, -RZ, R165.H1_H1 ;  /* 0x300000a5ff497230 */ /* 0x000fe20000004100 */
[----:B------:R-:W-:Y:S01]  /*48e0*/  F2FP.F16.F32.PACK_AB R33, R35, R33 ;  /* 0x000000212321723e */ /* 0x000fe200000000ff */
[----:B------:R-:W-:Y:S02]  /*48f0*/  HADD2.F32 R76, -RZ, R162.H1_H1 ;  /* 0x300000a2ff4c7230 */ /* 0x000fe40000004100 */
[----:B------:R-:W-:Y:S02]  /*4900*/  HADD2.F32 R78, -RZ, R32.H0_H0 ;  /* 0x20000020ff4e7230 */ /* 0x000fe40000004100 */
[----:B------:R-:W-:Y:S01]  /*4910*/  FMUL.FTZ R79, R74, R73 ;  /* 0x000000494a4f7220 */ /* 0x000fe20000410000 */
[----:B------:R-:W-:Y:S01]  /*4920*/  HADD2.F32 R32, -RZ, R163.H0_H0 ;  /* 0x200000a3ff207230 */ /* 0x000fe20000004100 */
[----:B------:R-:W-:Y:S01]  /*4930*/  F2FP.F16.F32.PACK_AB R72, R75, R72 ;  /* 0x000000484b48723e */ /* 0x000fe200000000ff */
[----:B------:R-:W-:-:S02]  /*4940*/  HADD2.F32 R77, -RZ, R34.H1_H1 ;  /* 0x30000022ff4d7230 */ /* 0x000fc40000004100 */
[C---:B------:R-:W-:Y:S01]  /*4950*/  FMUL.FTZ R73, R78.reuse, R73 ;  /* 0x000000494e497220 */ /* 0x040fe20000410000 */
[----:B------:R-:W-:Y:S02]  /*4960*/  HADD2.F32 R34, -RZ, R34.H0_H0 ;  /* 0x20000022ff227230 */ /* 0x000fe40000004100 */
[----:B------:R-:W-:Y:S01]  /*4970*/  FFMA.FTZ R79, R78, R76, -R79 ;  /* 0x0000004c4e4f7223 */ /* 0x000fe2000001084f */
[----:B------:R-:W-:Y:S02]  /*4980*/  IMAD.MOV.U32 R35, RZ, RZ, R72 ;  /* 0x000000ffff237224 */ /* 0x000fe400078e0048 */
[----:B------:R-:W-:Y:S01]  /*4990*/  FMUL.FTZ R78, R77, R32 ;  /* 0x000000204d4e7220 */ /* 0x000fe20000410000 */
[----:B------:R-:W-:Y:S01]  /*49a0*/  FFMA.FTZ R73, R74, R76, R73 ;  /* 0x0000004c4a497223 */ /* 0x000fe20000010049 */
[C---:B------:R-:W-:Y:S02]  /*49b0*/  FMUL.FTZ R32, R34.reuse, R32 ;  /* 0x0000002022207220 */ /* 0x040fe40000410000 */
[----:B------:R-:W-:-:S02]  /*49c0*/  FFMA.FTZ R78, R34, R84, -R78 ;  /* 0x00000054224e7223 */ /* 0x000fc4000001084e */
[----:B------:R-:W-:Y:S01]  /*49d0*/  FFMA.FTZ R32, R77, R84, R32 ;  /* 0x000000544d207223 */ /* 0x000fe20000010020 */
[----:B------:R-:W-:-:S04]  /*49e0*/  F2FP.F16.F32.PACK_AB R73, R73, R79 ;  /* 0x0000004f4949723e */ /* 0x000fc800000000ff */
[----:B------:R-:W-:Y:S02]  /*49f0*/  F2FP.F16.F32.PACK_AB R78, R32, R78 ;  /* 0x0000004e204e723e */ /* 0x000fe400000000ff */
[----:B------:R-:W-:-:S03]  /*4a00*/  MOV R32, R73 ;  /* 0x0000004900207202 */ /* 0x000fc60000000f00 */
[----:B------:R-:W-:-:S07]  /*4a10*/  IMAD.MOV.U32 R34, RZ, RZ, R78 ;  /* 0x000000ffff227224 */ /* 0x000fce00078e004e */
.L_x_1513:
[----:B------:R-:W-:Y:S05]  /*4a20*/  BSYNC B3 ;  /* 0x0000000000037941 */ /* 0x000fea0003800000 */
.L_x_1512:
[----:B--2---:R4:W-:Y:S02]  /*4a30*/  STG.E.128 desc[UR46][R38.64+0xc0], R32 ;  /* 0x0000c02026007986 */ /* 0x0049e4000c101d2e */
.L_x_1511:
[----:B------:R-:W-:Y:S05]  /*4a40*/  BSYNC B2 ;  /* 0x0000000000027941 */ /* 0x000fea0003800000 */
.L_x_1510:
        /* <DEDUP_REMOVED lines=51> */
.L_x_1517:
[----:B------:R-:W-:Y:S05]  /*4d80*/  BSYNC B3 ;  /* 0x0000000000037941 */ /* 0x000fea0003800000 */
.L_x_1516:
[----:B--2---:R1:W-:Y:S02]  /*4d90*/  STG.E.128 desc[UR46][R38.64+0x100], R32 ;  /* 0x0001002026007986 */ /* 0x0043e4000c101d2e */
.L_x_1515:
[----:B------:R-:W-:Y:S05]  /*4da0*/  BSYNC B2 ;  /* 0x0000000000027941 */ /* 0x000fea0003800000 */
.L_x_1514:
        /* <DEDUP_REMOVED lines=26> */
[----:B------:R-:W-:-:S02]  /*4f50*/  HADD2.F32 R35, -RZ, R158.H0_H0 ;  /* 0x2000009eff237230 */ /* 0x000fc40000004100 */
[----:B------:R-:W-:Y:S02]  /*4f60*/  HADD2.F32 R32, -RZ, R32.H0_H0 ;  /* 0x20000020ff207230 */ /* 0x000fe40000004100 */
[----:B------:R-:W-:Y:S01]  /*4f70*/  FFMA.FTZ R67, R69, R70, R67 ;  /* 0x0000004645437223 */ /* 0x000fe20000010043 */
[----:B------:R-:W-:Y:S02]  /*4f80*/  HADD2.F32 R158, -RZ, R158.H1_H1 ;  /* 0x3000009eff9e7230 */ /* 0x000fe40000004100 */
[-C--:B------:R-:W-:Y:S01]  /*4f90*/  FMUL.FTZ R69, R64, R35.reuse ;  /* 0x0000002340457220 */ /* 0x080fe20000410000 */
[--C-:B------:R-:W-:Y:S02]  /*4fa0*/  HADD2.F32 R68, -RZ, R34.reuse.H1_H1 ;  /* 0x30000022ff447230 */ /* 0x100fe40000004100 */
[----:B------:R-:W-:Y:S01]  /*4fb0*/  FMUL.FTZ R70, R32, R35 ;  /* 0x0000002320467220 */ /* 0x000fe20000410000 */
[----:B------:R-:W-:Y:S01]  /*4fc0*/  HADD2.F32 R34, -RZ, R34.H0_H0 ;  /* 0x20000022ff227230 */ /* 0x000fe20000004100 */
[----:B------:R-:W-:Y:S01]  /*4fd0*/  F2FP.F16.F32.PACK_AB R66, R67, R66 ;  /* 0x000000424342723e */ /* 0x000fe200000000ff */
[----:B------:R-:W-:-:S02]  /*4fe0*/  HADD2.F32 R33, -RZ, R157.H0_H0 ;  /* 0x2000009dff217230 */ /* 0x000fc40000004100 */
[-C--:B------:R-:W-:Y:S01]  /*4ff0*/  FMUL.FTZ R35, R68, R158.reuse ;  /* 0x0000009e44237220 */ /* 0x080fe20000410000 */
[----:B------:R-:W-:Y:S02]  /*5000*/  HADD2.F32 R157, -RZ, R157.H1_H1 ;  /* 0x3000009dff9d7230 */ /* 0x000fe40000004100 */
[----:B------:R-:W-:Y:S01]  /*5010*/  FMUL.FTZ R158, R34, R158 ;  /* 0x0000009e229e7220 */ /* 0x000fe20000410000 */
[-C--:B------:R-:W-:Y:S01]  /*5020*/  FFMA.FTZ R69, R32, R33.reuse, -R69 ;  /* 0x0000002120457223 */ /* 0x080fe20000010845 */
[----:B------:R-:W-:Y:S01]  /*5030*/  FFMA.FTZ R70, R64, R33, R70 ;  /* 0x0000002140467223 */ /* 0x000fe20000010046 */
[-C--:B------:R-:W-:Y:S01]  /*5040*/  FFMA.FTZ R35, R34, R157.reuse, -R35 ;  /* 0x0000009d22237223 */ /* 0x080fe20000010823 */
[----:B------:R-:W-:Y:S01]  /*5050*/  FFMA.FTZ R158, R68, R157, R158 ;  /* 0x0000009d449e7223 */ /* 0x000fe2000001009e */
[----:B------:R-:W-:Y:S02]  /*5060*/  F2FP.F16.F32.PACK_AB R33, R71, R65 ;  /* 0x000000414721723e */ /* 0x000fe400000000ff */
[----:B------:R-:W-:-:S02]  /*5070*/  F2FP.F16.F32.PACK_AB R32, R70, R69 ;  /* 0x000000454620723e */ /* 0x000fc400000000ff */
[----:B------:R-:W-:Y:S01]  /*5080*/  F2FP.F16.F32.PACK_AB R34, R158, R35 ;  /* 0x000000239e22723e */ /* 0x000fe200000000ff */
[----:B------:R-:W-:-:S07]  /*5090*/  IMAD.MOV.U32 R35, RZ, RZ, R66 ;  /* 0x000000ffff237224 */ /* 0x000fce00078e0042 */
.L_x_1519:
[----:B------:R-:W-:Y:S05]  /*50a0*/  BSYNC B2 ;  /* 0x0000000000027941 */ /* 0x000fea0003800000 */
.L_x_1518:
[----:B--2---:R1:W-:Y:S02]  /*50b0*/  STG.E.128 desc[UR46][R38.64+0x140], R32 ;  /* 0x0001402026007986 */ /* 0x0043e4000c101d2e */
.L_x_1497:
[----:B------:R-:W-:Y:S05]  /*50c0*/  BSYNC B1 ;  /* 0x0000000000017941 */ /* 0x000fea0003800000 */
.L_x_1496:
        /* <DEDUP_REMOVED lines=9> */
[----:B------:R-:W-:Y:S01]  /*5160*/  HADD2.F32 R160, -RZ, R160.H1_H1 ;  /* 0x300000a0ffa07230 */ /* 0x000fe20000004100 */
[----:B------:R-:W-:Y:S01]  /*5170*/  SHF.R.U32.HI R63, RZ, 0x10, R63 ;  /* 0x00000010ff3f7819 */ /* 0x000fe2000001163f */
[----:B------:R-:W-:Y:S01]  /*5180*/  HADD2.F32 R159, -RZ, R159.H0_H0 ;  /* 0x2000009fff9f7230 */ /* 0x000fe20000004100 */
[----:B--2---:R-:W-:Y:S01]  /*5190*/  MOV R39, R35 ;  /* 0x0000002300277202 */ /* 0x004fe20000000f00 */
[----:B------:R-:W-:Y:S01]  /*51a0*/  HADD2.F32 R62, -RZ, R62.H0_H0 ;  /* 0x2000003eff3e7230 */ /* 0x000fe20000004100 */
[--C-:B------:R-:W-:Y:S01]  /*51b0*/  SHF.R.U64 R38, R60, 0x10, R61.reuse ;  /* 0x000000103c267819 */ /* 0x100fe2000000123d */
[----:B------:R-:W-:Y:S01]  /*51c0*/  HADD2.F32 R35, -RZ, R33.H1_H1 ;  /* 0x30000021ff237230 */ /* 0x000fe20000004100 */
[----:B------:R-:W-:Y:S01]  /*51d0*/  SHF.R.U32.HI R61, RZ, 0x10, R61 ;  /* 0x00000010ff3d7819 */ /* 0x000fe2000001163d */
[----:B------:R-:W-:Y:S02]  /*51e0*/  HADD2.F32 R63, -RZ, R63.H0_H0 ;  /* 0x2000003fff3f7230 */ /* 0x000fe40000004100 */
[----:B------:R-:W-:-:S02]  /*51f0*/  HADD2.F32 R33, -RZ, R33.H0_H0 ;  /* 0x20000021ff217230 */ /* 0x000fc40000004100 */
[-C--:B------:R-:W-:Y:S01]  /*5200*/  FMUL.FTZ R64, R35, R62.reuse ;  /* 0x0000003e23407220 */ /* 0x080fe20000410000 */
[--C-:B------:R-:W-:Y:S02]  /*5210*/  HADD2.F32 R60, -RZ, R39.reuse.H1_H1 ;  /* 0x30000027ff3c7230 */ /* 0x100fe40000004100 */
[----:B------:R-:W-:Y:S02]  /*5220*/  HADD2.F32 R39, -RZ, R39.H0_H0 ;  /* 0x20000027ff277230 */ /* 0x000fe40000004100 */
[----:B------:R-:W-:Y:S01]  /*5230*/  FMUL.FTZ R62, R33, R62 ;  /* 0x0000003e213e7220 */ /* 0x000fe20000410000 */
[----:B------:R-:W-:Y:S02]  /*5240*/  HADD2.F32 R38, -RZ, R38.H0_H0 ;  /* 0x20000026ff267230 */ /* 0x000fe40000004100 */
[CC--:B------:R-:W-:Y:S01]  /*5250*/  FMUL.FTZ R66, R60.reuse, R63.reuse ;  /* 0x0000003f3c427220 */ /* 0x0c0fe20000410000 */
[----:B------:R-:W-:Y:S02]  /*5260*/  HADD2.F32 R61, -RZ, R61.H0_H0 ;  /* 0x2000003dff3d7230 */ /* 0x000fe40000004100 */
[----:B------:R-:W-:Y:S01]  /*5270*/  FMUL.FTZ R63, R39, R63 ;  /* 0x0000003f273f7220 */ /* 0x000fe20000410000 */
[-C--:B------:R-:W-:Y:S01]  /*5280*/  FFMA.FTZ R33, R33, R38.reuse, -R64 ;  /* 0x0000002621217223 */ /* 0x080fe20000010840 */
[----:B------:R-:W-:Y:S01]  /*5290*/  FFMA.FTZ R38, R35, R38, R62 ;  /* 0x0000002623267223 */ /* 0x000fe2000001003e */
[-C--:B------:R-:W-:Y:S01]  /*52a0*/  FFMA.FTZ R35, R39, R61.reuse, -R66 ;  /* 0x0000003d27237223 */ /* 0x080fe20000010842 */
[----:B------:R-:W-:Y:S01]  /*52b0*/  FFMA.FTZ R60, R60, R61, R63 ;  /* 0x0000003d3c3c7223 */ /* 0x000fe2000001003f */
[----:B------:R-:W-:-:S02]  /*52c0*/  HADD2.F32 R39, -RZ, R32.H1_H1 ;  /* 0x30000020ff277230 */ /* 0x000fc40000004100 */
[----:B------:R-:W-:Y:S01]  /*52d0*/  HADD2.F32 R61, -RZ, R34.H1_H1 ;  /* 0x30000022ff3d7230 */ /* 0x000fe20000004100 */
[----:B------:R-:W-:Y:S01]  /*52e0*/  F2FP.F16.F32.PACK_AB R33, R38, R33 ;  /* 0x000000212621723e */ /* 0x000fe200000000ff */
        /* <DEDUP_REMOVED lines=15> */
.L_x_1524:
[----:B------:R-:W-:Y:S05]  /*53e0*/  BSYNC B2 ;  /* 0x0000000000027941 */ /* 0x000fea0003800000 */
.L_x_1523:
[----:B--2---:R1:W-:Y:S02]  /*53f0*/  STG.E.128 desc[UR46][R36.64], R32 ;  /* 0x0000002024007986 */ /* 0x0043e4000c101d2e */
.L_x_1522:
[----:B------:R-:W-:Y:S05]  /*5400*/  BSYNC B1 ;  /* 0x0000000000017941 */ /* 0x000fea0003800000 */
.L_x_1521:
        /* <DEDUP_REMOVED lines=10> */
[----:B------:R-:W-:Y:S01]  /*54b0*/  IMAD.MOV.U32 R38, RZ, RZ, R32 ;  /* 0x000000ffff267224 */ /* 0x000fe200078e0020 */
[----:B------:R-:W-:Y:S01]  /*54c0*/  SHF.R.U32.HI R60, RZ, 0x10, R59 ;  /* 0x00000010ff3c7819 */ /* 0x000fe2000001163b */
[--C-:B------:R-:W-:Y:S01]  /*54d0*/  HADD2.F32 R35, -RZ, R33.reuse.H1_H1 ;  /* 0x30000021ff237230 */ /* 0x100fe20000004100 */
[----:B------:R-:W-:Y:S01]  /*54e0*/  SHF.R.U32.HI R61, RZ, 0x10, R57 ;  /* 0x00000010ff3d7819 */ /* 0x000fe20000011639 */
[----:B------:R-:W-:Y:S02]  /*54f0*/  HADD2.F32 R59, -RZ, R56.H0_H0 ;  /* 0x20000038ff3b7230 */ /* 0x000fe40000004100 */
[----:B------:R-:W-:Y:S02]  /*5500*/  HADD2.F32 R32, -RZ, R33.H0_H0 ;  /* 0x20000021ff207230 */ /* 0x000fe40000004100 */
[----:B------:R-:W-:-:S02]  /*5510*/  HADD2.F32 R60, -RZ, R60.H0_H0 ;  /* 0x2000003cff3c7230 */ /* 0x000fc40000004100 */
[CC--:B------:R-:W-:Y:S01]  /*5520*/  FMUL.FTZ R33, R35.reuse, R59.reuse ;  /* 0x0000003b23217220 */ /* 0x0c0fe20000410000 */
[--C-:B------:R-:W-:Y:S02]  /*5530*/  HADD2.F32 R56, -RZ, R39.reuse.H1_H1 ;  /* 0x30000027ff387230 */ /* 0x100fe40000004100 */
[----:B------:R-:W-:Y:S02]  /*5540*/  HADD2.F32 R57, -RZ, R62.H0_H0 ;  /* 0x2000003eff397230 */ /* 0x000fe40000004100 */
[----:B------:R-:W-:Y:S01]  /*5550*/  FMUL.FTZ R62, R32, R59 ;  /* 0x0000003b203e7220 */ /* 0x000fe20000410000 */
[----:B------:R-:W-:Y:S02]  /*5560*/  HADD2.F32 R39, -RZ, R39.H0_H0 ;  /* 0x20000027ff277230 */ /* 0x000fe40000004100 */
[----:B------:R-:W-:Y:S01]  /*5570*/  FMUL.FTZ R64, R56, R60 ;  /* 0x0000003c38407220 */ /* 0x000fe20000410000 */
[----:B------:R-:W-:Y:S02]  /*5580*/  HADD2.F32 R58, -RZ, R61.H0_H0 ;  /* 0x2000003dff3a7230 */ /* 0x000fe40000004100 */
[-C--:B------:R-:W-:Y:S01]  /*5590*/  FFMA.FTZ R32, R32, R57.reuse, -R33 ;  /* 0x0000003920207223 */ /* 0x080fe20000010821 */
[----:B------:R-:W-:Y:S01]  /*55a0*/  FFMA.FTZ R33, R35, R57, R62 ;  /* 0x0000003923217223 */ /* 0x000fe2000001003e */
[----:B------:R-:W-:-:S02]  /*55b0*/  HADD2.F32 R35, -RZ, R38.H1_H1 ;  /* 0x30000026ff237230 */ /* 0x000fc40000004100 */
[C---:B------:R-:W-:Y:S01]  /*55c0*/  FMUL.FTZ R59, R39.reuse, R60 ;  /* 0x0000003c273b7220 */ /* 0x040fe20000410000 */
[----:B------:R-:W-:Y:S01]  /*55d0*/  FFMA.FTZ R64, R39, R58, -R64 ;  /* 0x0000003a27407223 */ /* 0x000fe20000010840 */
[----:B------:R-:W-:Y:S01]  /*55e0*/  HADD2.F32 R57, -RZ, R156.H0_H0 ;  /* 0x2000009cff397230 */ /* 0x000fe20000004100 */
[----:B------:R-:W-:Y:S01]  /*55f0*/  F2FP.F16.F32.PACK_AB R33, R33, R32 ;  /* 0x000000202121723e */ /* 0x000fe200000000ff */
[----:B------:R-:W-:Y:S02]  /*5600*/  HADD2.F32 R38, -RZ, R38.H0_H0 ;  /* 0x20000026ff267230 */ /* 0x000fe40000004100 */
[----:B------:R-:W-:Y:S01]  /*5610*/  FFMA.FTZ R61, R56, R58, R59 ;  /* 0x0000003a383d7223 */ /* 0x000fe2000001003b */
[----:B------:R-:W-:Y:S02]  /*5620*/  HADD2.F32 R156, -RZ, R156.H1_H1 ;  /* 0x3000009cff9c7230 */ /* 0x000fe40000004100 */
[----:B------:R-:W-:Y:S01]  /*5630*/  FMUL.FTZ R59, R35, R57 ;  /* 0x00000039233b7220 */ /* 0x000fe20000410000 */
[----:B------:R-:W-:-:S02]  /*5640*/  HADD2.F32 R39, -RZ, R34.H1_H1 ;  /* 0x30000022ff277230 */ /* 0x000fc40000004100 */
[----:B------:R-:W-:Y:S01]  /*5650*/  FMUL.FTZ R58, R38, R57 ;  /* 0x00000039263a7220 */ /* 0x000fe20000410000 */
[----:B------:R-:W-:Y:S02]  /*5660*/  HADD2.F32 R34, -RZ, R34.H0_H0 ;  /* 0x20000022ff227230 */ /* 0x000fe40000004100 */
[--C-:B------:R-:W-:Y:S02]  /*5670*/  HADD2.F32 R56, -RZ, R154.reuse.H0_H0 ;  /* 0x2000009aff387230 */ /* 0x100fe40000004100 */
[-C--:B------:R-:W-:Y:S01]  /*5680*/  FMUL.FTZ R57, R39, R156.reuse ;  /* 0x0000009c27397220 */ /* 0x080fe20000410000 */
        /* <DEDUP_REMOVED lines=8> */
[----:B------:R-:W-:-:S07]  /*5710*/  F2FP.F16.F32.PACK_AB R34, R156, R57 ;  /* 0x000000399c22723e */ /* 0x000fce00000000ff */
.L_x_1528:
[----:B------:R-:W-:Y:S05]  /*5720*/  BSYNC B2 ;  /* 0x0000000000027941 */ /* 0x000fea0003800000 */
.L_x_1527:
[----:B--2---:R1:W-:Y:S02]  /*5730*/  STG.E.128 desc[UR46][R36.64+0x40], R32 ;  /* 0x0000402024007986 */ /* 0x0043e4000c101d2e */
.L_x_1526:
[----:B------:R-:W-:Y:S05]  /*5740*/  BSYNC B1 ;  /* 0x0000000000017941 */ /* 0x000fea0003800000 */
.L_x_1525:
        /* <DEDUP_REMOVED lines=48> */
.L_x_1532:
[----:B------:R-:W-:Y:S05]  /*5a50*/  BSYNC B2 ;  /* 0x0000000000027941 */ /* 0x000fea0003800000 */
.L_x_1531:
[----:B--2---:R1:W-:Y:S02]  /*5a60*/  STG.E.128 desc[UR46][R36.64+0x80], R32 ;  /* 0x0000802024007986 */ /* 0x0043e4000c101d2e */
.L_x_1530:
[----:B------:R-:W-:Y:S05]  /*5a70*/  BSYNC B1 ;  /* 0x0000000000017941 */ /* 0x000fea0003800000 */
.L_x_1529:
        /* <DEDUP_REMOVED lines=48> */
.L_x_1536:
[----:B------:R-:W-:Y:S05]  /*5d80*/  BSYNC B2 ;  /* 0x0000000000027941 */ /* 0x000fea0003800000 */
.L_x_1535:
[----:B--2---:R1:W-:Y:S02]  /*5d90*/  STG.E.128 desc[UR46][R36.64+0xc0], R32 ;  /* 0x0000c02024007986 */ /* 0x0043e4000c101d2e */
.L_x_1534:
[----:B------:R-:W-:Y:S05]  /*5da0*/  BSYNC B1 ;  /* 0x0000000000017941 */ /* 0x000fea0003800000 */
.L_x_1533:
        /* <DEDUP_REMOVED lines=28> */
[----:B------:R-:W-:Y:S02]  /*5f70*/  HADD2.F32 R39, -RZ, R82.H1_H1 ;  /* 0x30000052ff277230 */ /* 0x000fe40000004100 */
[----:B------:R-:W-:Y:S01]  /*5f80*/  FFMA.FTZ R52, R35, R46, -R52 ;  /* 0x0000002e23347223 */ /* 0x000fe20000010834 */
[----:B------:R-:W-:Y:S02]  /*5f90*/  HADD2.F32 R32, -RZ, R32.H0_H0 ;  /* 0x20000020ff207230 */ /* 0x000fe40000004100 */
[----:B------:R-:W-:Y:S02]  /*5fa0*/  HADD2.F32 R45, -RZ, R82.H0_H0 ;  /* 0x20000052ff2d7230 */ /* 0x000fe40000004100 */
        /* <DEDUP_REMOVED lines=16> */
.L_x_1540:
[----:B------:R-:W-:Y:S05]  /*60b0*/  BSYNC B2 ;  /* 0x0000000000027941 */ /* 0x000fea0003800000 */
.L_x_1539:
[----:B--2---:R1:W-:Y:S02]  /*60c0*/  STG.E.128 desc[UR46][R36.64+0x100], R32 ;  /* 0x0001002024007986 */ /* 0x0043e4000c101d2e */
.L_x_1538:
[----:B------:R-:W-:Y:S05]  /*60d0*/  BSYNC B1 ;  /* 0x0000000000017941 */ /* 0x000fea0003800000 */
.L_x_1537:
        /* <DEDUP_REMOVED lines=47> */
.L_x_1542:
[----:B------:R-:W-:Y:S05]  /*63d0*/  BSYNC B1 ;  /* 0x0000000000017941 */ /* 0x000fea0003800000 */
.L_x_1541:
[----:B--2---:R1:W-:Y:S01]  /*63e0*/  STG.E.128 desc[UR46][R36.64+0x140], R32 ;  /* 0x0001402024007986 */ /* 0x0043e2000c101d2e */
[----:B------:R-:W-:Y:S05]  /*63f0*/  BRA `(.L_x_1520) ;  /* 0x0000003c00c87947 */ /* 0x000fea0003800000 */
.L_x_1488:
        /* <DEDUP_REMOVED lines=19> */
[----:B------:R-:W-:Y:S02]  /*6530*/  CS2R R40, SRZ ;  /* 0x0000000000287805 */ /* 0x000fe4000001ff00 */
[----:B------:R-:W-:Y:S01]  /*6540*/  CS2R R54, SRZ ;  /* 0x0000000000367805 */ /* 0x000fe2000001ff00 */
[----:B------:R-:W-:Y:S01]  /*6550*/  IMAD.X R33, R31, 0x1, R8, P2 ;  /* 0x000000011f217824 */ /* 0x000fe200010e0608 */
[----:B------:R-:W-:Y:S02]  /*6560*/  LEA R56, P2, R32, UR4, 0x1 ;  /* 0x0000000420387c11 */ /* 0x000fe4000f8408ff */
[----:B------:R-:W-:-:S02]  /*6570*/  CS2R R52, SRZ ;  /* 0x0000000000347805 */ /* 0x000fc4000001ff00 */
[----:B------:R-:W-:Y:S01]  /*6580*/  LEA.HI.X R57, R32, UR5, R33, 0x1, P2 ;  /* 0x0000000520397c11 */ /* 0x000fe200090f0c21 */
[----:B------:R-:W-:Y:S01]  /*6590*/  ULDC.64 UR4, c[0x0][0x400] ;  /* 0x0001000000047ab9 */ /* 0x000fe20000000a00 */
[----:B------:R-:W-:-:S04]  /*65a0*/  IADD3 R32, P2, R92, R80, RZ ;  /* 0x000000505c207210 */ /* 0x000fc80007f5e0ff */
[----:B------:R-:W-:Y:S02]  /*65b0*/  IADD3.X R33, R88, R9, RZ, P2, !PT ;  /* 0x0000000958217210 */ /* 0x000fe400017fe4ff */
        /* <DEDUP_REMOVED lines=19> */
.L_x_1544:
[----:B------:R-:W-:Y:S05]  /*66f0*/  BSYNC B1 ;  /* 0x0000000000017941 */ /* 0x000fea0003800000 */
.L_x_1543:
[----:B------:R-:W-:Y:S01]  /*6700*/  ISETP.GE.AND P3, PT, R219, R30, PT ;  /* 0x0000001edb00720c */ /* 0x000fe20003f66270 */
[----:B------:R-:W-:Y:S01]  /*6710*/  BSSY B1, `(.L_x_1545) ;  /* 0x000002e000017945 */ /* 0x000fe20003800000 */
[----:B0-----:R-:W-:Y:S02]  /*6720*/  CS2R R56, SRZ ;  /* 0x0000000000387805 */ /* 0x001fe4000001ff00 */
        /* <DEDUP_REMOVED lines=44> */
.L_x_1546:
[----:B------:R-:W-:Y:S05]  /*69f0*/  BSYNC B1 ;  /* 0x0000000000017941 */ /* 0x000fea0003800000 */
.L_x_1545:
[----:B------:R-:W-:Y:S01]  /*6a00*/  IMAD.MOV.U32 R31, RZ, RZ, R32 ;  /* 0x000000ffff1f7224 */ /* 0x000fe200078e0020 */
[----:B------:R-:W-:Y:S01]  /*6a10*/  PRMT R172, R86, 0x7610, R172 ;  /* 0x0000761056ac7816 */ /* 0x000fe200000000ac */
[----:B0-----:R-:W-:Y:S01]  /*6a20*/  IMAD.MOV.U32 R81, RZ, RZ, R38 ;  /* 0x000000ffff517224 */ /* 0x001fe200078e0026 */
        /* <DEDUP_REMOVED lines=10> */
[----:B------:R-:W-:-:S02]  /*6ad0*/  MOV R80, R37 ;  /* 0x0000002500507202 */ /* 0x000fc40000000f00 */
        /* <DEDUP_REMOVED lines=24> */
[----:B-----5:R-:W-:Y:S01]  /*6c60*/  IMAD.MOV.U32 R82, RZ, RZ, R58 ;  /* 0x000000ffff527224 */ /* 0x020fe200078e003a */
[----:B------:R-:W-:Y:S01]  /*6c70*/  PRMT R182, R31, 0x5410, R80 ;  /* 0x000054101fb67816 */ /* 0x000fe20000000050 */
[----:B------:R-:W-:Y:S01]  /*6c80*/  IMAD.MOV.U32 R80, RZ, RZ, R52 ;  /* 0x000000ffff507224 */ /* 0x000fe200078e0034 */
[----:B------:R-:W-:Y:S01]  /*6c90*/  PRMT R183, R81, 0x7610, R183 ;  /* 0x0000761051b77816 */ /* 0x000fe200000000b7 */
[----:B------:R-:W-:Y:S01]  /*6ca0*/  IMAD.MOV.U32 R31, RZ, RZ, R59 ;  /* 0x000000ffff1f7224 */ /* 0x000fe200078e003b */
[----:B------:R-:W-:-:S02]  /*6cb0*/  ISETP.NE.AND P2, PT, R199, 0x3, PT ;  /* 0x00000003c700780c */ /* 0x000fc40003f45270 */
[----:B------:R-:W-:Y:S01]  /*6cc0*/  PRMT R183, R183, 0x5410, R80 ;  /* 0x00005410b7b77816 */ /* 0x000fe20000000050 */
[----:B------:R-:W-:Y:S01]  /*6cd0*/  IMAD.MOV.U32 R80, RZ, RZ, R56 ;  /* 0x000000ffff507224 */ /* 0x000fe200078e0038 */
[----:B------:R-:W-:Y:S01]  /*6ce0*/  PRMT R154, R82, 0x5410, R31 ;  /* 0x00005410529a7816 */ /* 0x000fe2000000001f */
[----:B------:R-:W-:Y:S01]  /*6cf0*/  IMAD.MOV.U32 R31, RZ, RZ, R57 ;  /* 0x000000ffff1f7224 */ /* 0x000fe200078e0039 */
[----:B------:R-:W-:-:S04]  /*6d00*/  MOV R81, R53 ;  /* 0x0000003500517202 */ /* 0x000fc80000000f00 */
[----:B------:R-:W-:Y:S01]  /*6d10*/  PRMT R155, R80, 0x5410, R31 ;  /* 0x00005410509b7816 */ /* 0x000fe2000000001f */
[----:B------:R-:W-:Y:S01]  /*6d20*/  IMAD.MOV.U32 R80, RZ, RZ, R62 ;  /* 0x000000ffff507224 */ /* 0x000fe200078e003e */
[----:B------:R-:W-:Y:S01]  /*6d30*/  PRMT R162, R81, 0x7610, R162 ;  /* 0x0000761051a27816 */ /* 0x000fe200000000a2 */
        /* <DEDUP_REMOVED lines=29> */
[----:B------:R-:W-:Y:S06]  /*6f10*/  @!P2 BRA `(.L_x_1547) ;  /* 0x000000000004a947 */ /* 0x000fec0003800000 */
[----:B------:R-:W-:Y:S01]  /*6f20*/  BPT.TRAP 0x1 ;  /* 0x000000040000795c */ /* 0x000fe20000300000 */
.L_x_1547:
[----:B------:R-:W-:Y:S01]  /*6f30*/  IMAD R31, R16, 0x8, R2 ;  /* 0x00000008101f7824 */ /* 0x000fe200078e0202 */
[----:B------:R-:W-:Y:S01]  /*6f40*/  SHF.L.U32 R88, R201, 0x1f, RZ ;  /* 0x0000001fc9587819 */ /* 0x000fe200000006ff */
[----:B------:R-:W0:Y:S01]  /*6f50*/  LDC R145, c[0x0][0x2f4] ;  /* 0x0000bd00ff917b82 */ /* 0x000e220000000800 */
[----:B------:R-:W-:Y:S01]  /*6f60*/  BSSY B1, `(.L_x_1548) ;  /* 0x0000005000017945 */ /* 0x000fe20003800000 */
[----:B------:R-:W-:Y:S01]  /*6f70*/  IMAD.MOV.U32 R127, RZ, RZ, R84 ;  /* 0x000000ffff7f7224 */ /* 0x000fe200078e0054 */
[----:B------:R-:W1:Y:S05]  /*6f80*/  SYNCS.PHASECHK.TRANS64.TRYWAIT P5, [R31+URZ+0x30890], R88 ;  /* 0x030890581f0075a7 */ /* 0x000e6a00080a017f */
[----:B------:R-:W2:Y:S01]  /*6f90*/  LDC.64 R128, c[0x0][0x300] ;  /* 0x0000c000ff807b82 */ /* 0x000ea20000000a00 */
[----:B-1----:R-:W-:Y:S05]  /*6fa0*/  @!P5 BRA `(.L_x_1549) ;  /* 0x0000026c00c8d947 */ /* 0x002fea0003800000 */
.L_x_1949:
[----:B------:R-:W-:Y:S05]  /*6fb0*/  BSYNC B1 ;  /* 0x0000000000017941 */ /* 0x000fea0003800000 */
.L_x_1548:
        /* <DEDUP_REMOVED lines=25> */
[----:B------:R-:W-:-:S03]  /*7150*/  IMAD R80, R16, 0x4800, R146 ;  /* 0x0000480010507824 */ /* 0x000fc600078e0292 */
[----:B------:R-:W-:Y:S01]  /*7160*/  LEA R84, R84, R2, 0x1 ;  /* 0x0000000254547211 */ /* 0x000fe200078e08ff */
[----:B------:R-:W-:-:S05]  /*7170*/  IMAD R80, R80, 0x2, R2 ;  /* 0x0000000250507824 */ /* 0x000fca00078e0202 */
[----:B------:R-:W0:Y:S04]  /*7180*/  LDS.128 R84, [R84+0x1e400] ;  /* 0x01e4000054547984 */ /* 0x000e280000000c00 */
[----:B------:R-:W2:Y:S01]  /*7190*/  LDS.128 R80, [R80+0x1e400] ;  /* 0x01e4000050507984 */ /* 0x000ea20000000c00 */
[----:B------:R-:W-:Y:S05]  /*71a0*/  @P4 BRA `(.L_x_1555) ;  /* 0x0000000400684947 */ /* 0x000fea0003800000 */
[----:B0-----:R-:W-:Y:S01]  /*71b0*/  IMAD.MOV.U32 R164, RZ, RZ, R85 ;  /* 0x000000ffffa47224 */ /* 0x001fe200078e0055 */
[----:B------:R-:W-:Y:S01]  /*71c0*/  SHF.R.U64 R40, R40, 0x10, R41 ;  /* 0x0000001028287819 */ /* 0x000fe20000001229 */
[----:B--2---:R-:W-:Y:S01]  /*71d0*/  IMAD.MOV.U32 R163, RZ, RZ, R81 ;  /* 0x000000ffffa37224 */ /* 0x004fe200078e0051 */
[----:B------:R-:W-:Y:S01]  /*71e0*/  SHF.R.U32.HI R41, RZ, 0x10, R41 ;  /* 0x00000010ff297819 */ /* 0x000fe20000011629 */
[----:B------:R-:W-:Y:S01]  /*71f0*/  HADD2.F32 R162, -RZ, R162.H0_H0 ;  /* 0x200000a2ffa27230 */ /* 0x000fe20000004100 */
[----:B------:R-:W-:Y:S01]  /*7200*/  SHF.R.U64 R42, R42, 0x10, R43 ;  /* 0x000000102a2a7819 */ /* 0x000fe2000000122b */
[----:B------:R-:W-:Y:S02]  /*7210*/  HADD2.F32 R81, -RZ, R164.H0_H0 ;  /* 0x200000a4ff517230 */ /* 0x000fe40000004100 */
[----:B------:R-:W-:Y:S02]  /*7220*/  HADD2.F32 R166, -RZ, R163.H0_H0 ;  /* 0x200000a3ffa67230 */ /* 0x000fe40000004100 */
[----:B------:R-:W-:-:S02]  /*7230*/  HADD2.F32 R165, -RZ, R165.H0_H0 ;  /* 0x200000a5ffa57230 */ /* 0x000fc40000004100 */
[CC--:B------:R-:W-:Y:S01]  /*7240*/  FMUL.FTZ R85, R81.reuse, R162.reuse ;  /* 0x000000a251557220 */ /* 0x0c0fe20000410000 */
[----:B------:R-:W-:Y:S02]  /*7250*/  HADD2.F32 R41, -RZ, R41.H0_H0 ;  /* 0x20000029ff297230 */ /* 0x000fe40000004100 */
[C---:B------:R-:W-:Y:S01]  /*7260*/  FMUL.FTZ R162, R166.reuse, R162 ;  /* 0x000000a2a6a27220 */ /* 0x040fe20000410000 */
[----:B------:R-:W-:Y:S02]  /*7270*/  HADD2.F32 R42, -RZ, R42.H0_H0 ;  /* 0x2000002aff2a7230 */ /* 0x000fe40000004100 */
[-C--:B------:R-:W-:Y:S01]  /*7280*/  FFMA.FTZ R85, R166, R165.reuse, -R85 ;  /* 0x000000a5a6557223 */ /* 0x080fe20000010855 */
[----:B------:R-:W-:Y:S01]  /*7290*/  FFMA.FTZ R81, R81, R165, R162 ;  /* 0x000000a551517223 */ /* 0x000fe200000100a2 */
[--C-:B------:R-:W-:Y:S02]  /*72a0*/  SHF.R.U32.HI R165, RZ, 0x10, R53.reuse ;  /* 0x00000010ffa57819 */ /* 0x100fe40000011635 */
[----:B------:R-:W-:Y:S01]  /*72b0*/  SHF.R.U64 R162, R52, 0x10, R53 ;  /* 0x0000001034a27819 */ /* 0x000fe20000001235 */
[----:B------:R-:W-:-:S02]  /*72c0*/  HADD2.F32 R52, -RZ, R164.H1_H1 ;  /* 0x300000a4ff347230 */ /* 0x000fc40000004100 */
[----:B------:R-:W-:Y:S02]  /*72d0*/  HADD2.F32 R165, -RZ, R165.H0_H0 ;  /* 0x200000a5ffa57230 */ /* 0x000fe40000004100 */
[----:B------:R-:W-:Y:S02]  /*72e0*/  HADD2.F32 R53, -RZ, R163.H1_H1 ;  /* 0x300000a3ff357230 */ /* 0x000fe40000004100 */
[----:B------:R-:W-:Y:S02]  /*72f0*/  HADD2.F32 R162, -RZ, R162.H0_H0 ;  /* 0x200000a2ffa27230 */ /* 0x000fe40000004100 */
[-C--:B------:R-:W-:Y:S01]  /*7300*/  FMUL.FTZ R163, R52, R165.reuse ;  /* 0x000000a534a37220 */ /* 0x080fe20000410000 */
[----:B------:R-:W-:-:S03]  /*7310*/  FMUL.FTZ R165, R53, R165 ;  /* 0x000000a535a57220 */ /* 0x000fc60000410000 */
[-C--:B------:R-:W-:Y:S01]  /*7320*/  FFMA.FTZ R53, R53, R41.reuse, -R163 ;  /* 0x0000002935357223 */ /* 0x080fe200000108a3 */
[----:B------:R-:W-:Y:S02]  /*7330*/  HADD2.F32 R163, -RZ, R181.H0_H0 ;  /* 0x200000b5ffa37230 */ /* 0x000fe40000004100 */
[----:B------:R-:W-:Y:S01]  /*7340*/  FFMA.FTZ R41, R52, R41, R165 ;  /* 0x0000002934297223 */ /* 0x000fe200000100a5 */
[----:B------:R-:W-:Y:S02]  /*7350*/  IMAD.MOV.U32 R52, RZ, RZ, R83 ;  /* 0x000000ffff347224 */ /* 0x000fe400078e0053 */
[----:B------:R-:W-:Y:S01]  /*7360*/  HADD2.F32 R165, -RZ, R183.H0_H0 ;  /* 0x200000b7ffa57230 */ /* 0x000fe20000004100 */
[----:B------:R-:W-:Y:S01]  /*7370*/  F2FP.F16.F32.PACK_AB R53, R53, R85 ;  /* 0x000000553535723e */ /* 0x000fe200000000ff */
[----:B------:R-:W-:Y:S01]  /*7380*/  HADD2.F32 R83, -RZ, R87.H0_H0 ;  /* 0x20000057ff537230 */ /* 0x000fe20000004100 */
[----:B------:R-:W-:Y:S01]  /*7390*/  F2FP.F16.F32.PACK_AB R41, R41, R81 ;  /* 0x000000512929723e */ /* 0x000fe200000000ff */
[----:B------:R-:W-:-:S02]  /*73a0*/  HADD2.F32 R164, -RZ, R52.H0_H0 ;  /* 0x20000034ffa47230 */ /* 0x000fc40000004100 */
[----:B------:R-:W-:Y:S02]  /*73b0*/  HADD2.F32 R52, -RZ, R52.H1_H1 ;  /* 0x30000034ff347230 */ /* 0x000fe40000004100 */
[----:B------:R-:W-:Y:S01]  /*73c0*/  FMUL.FTZ R166, R83, R165 ;  /* 0x000000a553a67220 */ /* 0x000fe20000410000 */
[----:B------:R-:W-:Y:S02]  /*73d0*/  IMAD.MOV.U32 R81, RZ, RZ, R53 ;  /* 0x000000ffff517224 */ /* 0x000fe400078e0035 */
[----:B------:R-:W-:Y:S02]  /*73e0*/  IMAD.MOV.U32 R85, RZ, RZ, R41 ;  /* 0x000000ffff557224 */ /* 0x000fe400078e0029 */
[C---:B------:R-:W-:Y:S01]  /*73f0*/  FFMA.FTZ R166, R164.reuse, R163, -R166 ;  /* 0x000000a3a4a67223 */ /* 0x040fe200000108a6 */
[----:B------:R-:W-:Y:S01]  /*7400*/  FMUL.FTZ R164, R164, R165 ;  /* 0x000000a5a4a47220 */ /* 0x000fe20000410000 */
[----:B------:R-:W-:-:S03]  /*7410*/  HADD2.F32 R165, -RZ, R183.H1_H1 ;  /* 0x300000b7ffa57230 */ /* 0x000fc60000004100 */
[----:B------:R-:W-:Y:S01]  /*7420*/  FFMA.FTZ R164, R83, R163, R164 ;  /* 0x000000a353a47223 */ /* 0x000fe200000100a4 */
[----:B------:R-:W-:Y:S02]  /*7430*/  SHF.R.U32.HI R83, RZ, 0x10, R43 ;  /* 0x00000010ff537819 */ /* 0x000fe4000001162b */
[--C-:B------:R-:W-:Y:S01]  /*7440*/  SHF.R.U64 R43, R54, 0x10, R55.reuse ;  /* 0x00000010362b7819 */ /* 0x100fe20000001237 */
[----:B------:R-:W-:Y:S01]  /*7450*/  HADD2.F32 R54, -RZ, R87.H1_H1 ;  /* 0x30000057ff367230 */ /* 0x000fe20000004100 */
[----:B------:R-:W-:Y:S01]  /*7460*/  SHF.R.U32.HI R55, RZ, 0x10, R55 ;  /* 0x00000010ff377819 */ /* 0x000fe20000011637 */
[----:B------:R-:W-:Y:S02]  /*7470*/  HADD2.F32 R87, -RZ, R83.H0_H0 ;  /* 0x20000053ff577230 */ /* 0x000fe40000004100 */
[----:B------:R-:W-:Y:S02]  /*7480*/  HADD2.F32 R43, -RZ, R43.H0_H0 ;  /* 0x2000002bff2b7230 */ /* 0x000fe40000004100 */
[----:B------:R-:W-:-:S05]  /*7490*/  HADD2.F32 R55, -RZ, R55.H0_H0 ;  /* 0x20000037ff377230 */ /* 0x000fca0000004100 */
[----:B------:R-:W-:-:S04]  /*74a0*/  FMUL.FTZ R83, R54, R55 ;  /* 0x0000003736537220 */ /* 0x000fc80000410000 */
[C---:B------:R-:W-:Y:S01]  /*74b0*/  FFMA.FTZ R83, R52.reuse, R87, -R83 ;  /* 0x0000005734537223 */ /* 0x040fe20000010853 */
[----:B------:R-:W-:Y:S01]  /*74c0*/  FMUL.FTZ R52, R52, R55 ;  /* 0x0000003734347220 */ /* 0x000fe20000410000 */
[----:B------:R-:W-:-:S03]  /*74d0*/  HADD2.F32 R55, -RZ, R181.H1_H1 ;  /* 0x300000b5ff377230 */ /* 0x000fc60000004100 */
[----:B------:R-:W-:Y:S01]  /*74e0*/  FFMA.FTZ R52, R54, R87, R52 ;  /* 0x0000005736347223 */ /* 0x000fe20000010034 */
[----:B------:R-:W-:Y:S01]  /*74f0*/  HADD2.F32 R54, -RZ, R84.H0_H0 ;  /* 0x20000054ff367230 */ /* 0x000fe20000004100 */
[----:B------:R-:W-:Y:S01]  /*7500*/  F2FP.F16.F32.PACK_AB R83, R83, R166 ;  /* 0x000000a65353723e */ /* 0x000fe200000000ff */
[--C-:B------:R-:W-:Y:S02]  /*7510*/  HADD2.F32 R87, -RZ, R80.reuse.H0_H0 ;  /* 0x20000050ff577230 */ /* 0x100fe40000004100 */
[----:B------:R-:W-:Y:S02]  /*7520*/  HADD2.F32 R80, -RZ, R80.H1_H1 ;  /* 0x30000050ff507230 */ /* 0x000fe40000004100 */
[-C--:B------:R-:W-:Y:S01]  /*7530*/  FMUL.FTZ R163, R54, R165.reuse ;  /* 0x000000a536a37220 */ /* 0x080fe20000410000 */
[----:B------:R-:W-:Y:S01]  /*7540*/  F2FP.F16.F32.PACK_AB R52, R52, R164 ;  /* 0x000000a43434723e */ /* 0x000fe200000000ff */
[C---:B------:R-:W-:Y:S02]  /*7550*/  FMUL.FTZ R165, R87.reuse, R165 ;  /* 0x000000a557a57220 */ /* 0x040fe40000410000 */
[----:B------:R-:W-:-:S02]  /*7560*/  FFMA.FTZ R163, R87, R55, -R163 ;  /* 0x0000003757a37223 */ /* 0x000fc400000108a3 */
[----:B------:R-:W-:Y:S01]  /*7570*/  FFMA.FTZ R165, R54, R55, R165 ;  /* 0x0000003736a57223 */ /* 0x000fe200000100a5 */
[----:B------:R-:W-:Y:S02]  /*7580*/  HADD2.F32 R54, -RZ, R84.H1_H1 ;  /* 0x30000054ff367230 */ /* 0x000fe40000004100 */
[----:B------:R-:W-:Y:S02]  /*7590*/  HADD2.F32 R55, -RZ, R40.H0_H0 ;  /* 0x20000028ff377230 */ /* 0x000fe40000004100 */
[--C-:B------:R-:W-:Y:S02]  /*75a0*/  HADD2.F32 R84, -RZ, R82.reuse.H0_H0 ;  /* 0x20000052ff547230 */ /* 0x100fe40000004100 */
[-C--:B------:R-:W-:Y:S01]  /*75b0*/  FMUL.FTZ R40, R54, R162.reuse ;  /* 0x000000a236287220 */ /* 0x080fe20000410000 */
[C---:B------:R-:W-:Y:S01]  /*75c0*/  FMUL.FTZ R162, R80.reuse, R162 ;  /* 0x000000a250a27220 */ /* 0x040fe20000410000 */
[----:B------:R-:W-:Y:S02]  /*75d0*/  HADD2.F32 R82, -RZ, R82.H1_H1 ;  /* 0x30000052ff527230 */ /* 0x000fe40000004100 */
[-C--:B------:R-:W-:Y:S01]  /*75e0*/  FFMA.FTZ R40, R80, R55.reuse, -R40 ;  /* 0x0000003750287223 */ /* 0x080fe20000010828 */
[----:B------:R-:W-:Y:S01]  /*75f0*/  FFMA.FTZ R54, R54, R55, R162 ;  /* 0x0000003736367223 */ /* 0x000fe200000100a2 */
[----:B------:R-:W-:-:S02]  /*7600*/  HADD2.F32 R162, -RZ, R182.H1_H1 ;  /* 0x300000b6ffa27230 */ /* 0x000fc40000004100 */
[----:B------:R-:W-:Y:S01]  /*7610*/  HADD2.F32 R55, -RZ, R86.H0_H0 ;  /* 0x20000056ff377230 */ /* 0x000fe20000004100 */
[----:B------:R-:W-:Y:S01]  /*7620*/  F2FP.F16.F32.PACK_AB R40, R40, R163 ;  /* 0x000000a32828723e */ /* 0x000fe200000000ff */
[----:B------:R-:W-:Y:S01]  /*7630*/  HADD2.F32 R80, -RZ, R180.H1_H1 ;  /* 0x300000b4ff507230 */ /* 0x000fe20000004100 */
[----:B------:R-:W-:Y:S01]  /*7640*/  F2FP.F16.F32.PACK_AB R54, R54, R165 ;  /* 0x000000a53636723e */ /* 0x000fe200000000ff */
[----:B------:R-:W-:Y:S02]  /*7650*/  HADD2.F32 R86, -RZ, R86.H1_H1 ;  /* 0x30000056ff567230 */ /* 0x000fe40000004100 */
[-C--:B------:R-:W-:Y:S01]  /*7660*/  FMUL.FTZ R87, R55, R162.reuse ;  /* 0x000000a237577220 */ /* 0x080fe20000410000 */
[----:B------:R-:W-:-:S03]  /*7670*/  FMUL.FTZ R162, R84, R162 ;  /* 0x000000a254a27220 */ /* 0x000fc60000410000 */
[-C--:B------:R-:W-:Y:S01]  /*7680*/  FFMA.FTZ R87, R84, R80.reuse, -R87 ;  /* 0x0000005054577223 */ /* 0x080fe20000010857 */
[----:B------:R-:W-:Y:S01]  /*7690*/  FFMA.FTZ R162, R55, R80, R162 ;  /* 0x0000005037a27223 */ /* 0x000fe200000100a2 */
[-C--:B------:R-:W-:Y:S01]  /*76a0*/  FMUL.FTZ R55, R86, R43.reuse ;  /* 0x0000002b56377220 */ /* 0x080fe20000410000 */
[C---:B------:R-:W-:Y:S01]  /*76b0*/  FMUL.FTZ R43, R82.reuse, R43 ;  /* 0x0000002b522b7220 */ /* 0x040fe20000410000 */
[----:B------:R-:W-:Y:S02]  /*76c0*/  IMAD.MOV.U32 R80, RZ, RZ, R40 ;  /* 0x000000ffff507224 */ /* 0x000fe400078e0028 */
[-C--:B------:R-:W-:Y:S01]  /*76d0*/  FFMA.FTZ R55, R82, R42.reuse, -R55 ;  /* 0x0000002a52377223 */ /* 0x080fe20000010837 */
[----:B------:R-:W-:Y:S01]  /*76e0*/  FFMA.FTZ R43, R86, R42, R43 ;  /* 0x0000002a562b7223 */ /* 0x000fe2000001002b */
[----:B------:R-:W-:-:S03]  /*76f0*/  IMAD.MOV.U32 R84, RZ, RZ, R54 ;  /* 0x000000ffff547224 */ /* 0x000fc600078e0036 */
[----:B------:R-:W-:Y:S01]  /*7700*/  F2FP.F16.F32.PACK_AB R55, R55, R87 ;  /* 0x000000573737723e */ /* 0x000fe200000000ff */
[----:B------:R-:W-:Y:S01]  /*7710*/  IMAD.MOV.U32 R87, RZ, RZ, R52 ;  /* 0x000000ffff577224 */ /* 0x000fe200078e0034 */
[----:B------:R-:W-:Y:S02]  /*7720*/  F2FP.F16.F32.PACK_AB R43, R43, R162 ;  /* 0x000000a22b2b723e */ /* 0x000fe400000000ff */
[----:B------:R-:W-:-:S03]  /*7730*/  MOV R82, R55 ;  /* 0x0000003700527202 */ /* 0x000fc60000000f00 */
[----:B------:R-:W-:-:S07]  /*7740*/  IMAD.MOV.U32 R86, RZ, RZ, R43 ;  /* 0x000000ffff567224 */ /* 0x000fce00078e002b */
.L_x_1555:
[----:B------:R-:W-:Y:S05]  /*7750*/  BSYNC B3 ;  /* 0x0000000000037941 */ /* 0x000fea0003800000 */
.L_x_1554:
        /* <DEDUP_REMOVED lines=12> */
.L_x_1553:
[----:B------:R-:W-:Y:S05]  /*7820*/  BSYNC B2 ;  /* 0x0000000000027941 */ /* 0x000fea0003800000 */
.L_x_1552:
        /* <DEDUP_REMOVED lines=26> */
[----:B------:R-:W-:Y:S01]  /*79d0*/  HADD2.F32 R83, -RZ, R182.H0_H0 ;  /* 0x200000b6ff537230 */ /* 0x000fe20000004100 */
[--C-:B------:R-:W-:Y:S01]  /*79e0*/  SHF.R.U64 R36, R36, 0x10, R37.reuse ;  /* 0x0000001024247819 */ /* 0x100fe20000001225 */
[----:B------:R-:W-:Y:S01]  /*79f0*/  HADD2.F32 R84, -RZ, R180.H0_H0 ;  /* 0x200000b4ff547230 */ /* 0x000fe20000004100 */
[----:B------:R-:W-:Y:S01]  /*7a00*/  SHF.R.U32.HI R37, RZ, 0x10, R37 ;  /* 0x00000010ff257819 */ /* 0x000fe20000011625 */
[--C-:B------:R-:W-:Y:S01]  /*7a10*/  HADD2.F32 R41, -RZ, R82.reuse.H0_H0 ;  /* 0x20000052ff297230 */ /* 0x100fe20000004100 */
[----:B------:R-:W-:Y:S01]  /*7a20*/  SHF.R.U64 R38, R38, 0x10, R39 ;  /* 0x0000001026267819 */ /* 0x000fe20000001227 */
[----:B------:R-:W-:Y:S02]  /*7a30*/  HADD2.F32 R85, -RZ, R81.H0_H0 ;  /* 0x20000051ff557230 */ /* 0x000fe40000004100 */
[----:B------:R-:W-:-:S02]  /*7a40*/  HADD2.F32 R82, -RZ, R82.H1_H1 ;  /* 0x30000052ff527230 */ /* 0x000fc40000004100 */
[-C--:B------:R-:W-:Y:S01]  /*7a50*/  FMUL.FTZ R53, R41, R83.reuse ;  /* 0x0000005329357220 */ /* 0x080fe20000410000 */
[----:B------:R-:W-:Y:S02]  /*7a60*/  HADD2.F32 R37, -RZ, R37.H0_H0 ;  /* 0x20000025ff257230 */ /* 0x000fe40000004100 */
[C---:B------:R-:W-:Y:S01]  /*7a70*/  FMUL.FTZ R83, R85.reuse, R83 ;  /* 0x0000005355537220 */ /* 0x040fe20000410000 */
[----:B------:R-:W-:Y:S02]  /*7a80*/  HADD2.F32 R38, -RZ, R38.H0_H0 ;  /* 0x20000026ff267230 */ /* 0x000fe40000004100 */
[-C--:B------:R-:W-:Y:S01]  /*7a90*/  FFMA.FTZ R53, R85, R84.reuse, -R53 ;  /* 0x0000005455357223 */ /* 0x080fe20000010835 */
        /* <DEDUP_REMOVED lines=27> */
[----:B------:R-:W-:-:S02]  /*7c50*/  HADD2.F32 R81, -RZ, R81.H0_H0 ;  /* 0x20000051ff517230 */ /* 0x000fc40000004100 */
[----:B------:R-:W-:Y:S02]  /*7c60*/  HADD2.F32 R39, -RZ, R39.H0_H0 ;  /* 0x20000027ff277230 */ /* 0x000fe40000004100 */
[----:B------:R-:W-:Y:S02]  /*7c70*/  HADD2.F32 R51, -RZ, R51.H0_H0 ;  /* 0x20000033ff337230 */ /* 0x000fe40000004100 */
[----:B------:R-:W-:-:S03]  /*7c80*/  IMAD.MOV.U32 R53, RZ, RZ, R37 ;  /* 0x000000ffff357224 */ /* 0x000fc600078e0025 */
        /* <DEDUP_REMOVED lines=16> */
[----:B------:R-:W-:Y:S01]  /*7d90*/  HADD2.F32 R50, -RZ, R40.H1_H1 ;  /* 0x30000028ff327230 */ /* 0x000fe20000004100 */
[----:B------:R-:W-:Y:S01]  /*7da0*/  MOV R55, R83 ;  /* 0x0000005300377202 */ /* 0x000fe20000000f00 */
        /* <DEDUP_REMOVED lines=10> */
[----:B------:R-:W-:Y:S02]  /*7e50*/  F2FP.F16.F32.PACK_AB R36, R36, R82 ;  /* 0x000000522424723e */ /* 0x000fe400000000ff */
        /* <DEDUP_REMOVED lines=15> */
.L_x_1559:
[----:B------:R-:W-:Y:S05]  /*7f50*/  BSYNC B3 ;  /* 0x0000000000037941 */ /* 0x000fea0003800000 */
.L_x_1558:
        /* <DEDUP_REMOVED lines=12> */
.L_x_1557:
[----:B------:R-:W-:Y:S05]  /*8020*/  BSYNC B2 ;  /* 0x0000000000027941 */ /* 0x000fea0003800000 */
.L_x_1556:
[----:B------:R-:W-:-:S13]  /*8030*/  ISETP.NE.AND P4, PT, R15, RZ, PT ;  /* 0x000000ff0f00720c */ /* 0x000fda0003f85270 */
[----:B------:R-:W-:Y:S05]  /*8040*/  @!P4 BRA `(.L_x_1551) ;  /* 0x0000000400f8c947 */ /* 0x000fea0003800000 */
[----:B------:R-:W-:Y:S01]  /*8050*/  LOP3.LUT P6, RZ, R18, 0x1, RZ, 0xc0, !PT ;  /* 0x0000000112ff7812 */ /* 0x000fe200078cc0ff */
[----:B------:R-:W-:Y:S01]  /*8060*/  BSSY B2, `(.L_x_1560) ;  /* 0x0000072000027945 */ /* 0x000fe20003800000 */
[----:B------:R-:W-:Y:S02]  /*8070*/  IADD3 R48, P4, P5, R106, R130, R12 ;  /* 0x000000826a307210 */ /* 0x000fe40007d9e00c */
[----:B---3--:R-:W-:Y:S02]  /*8080*/  SEL R36, R125, R148, !P6 ;  /* 0x000000947d247207 */ /* 0x008fe40007000000 */
[----:B------:R-:W-:Y:S02]  /*8090*/  IADD3.X R49, R4, R153, R113, P4, P5 ;  /* 0x0000009904317210 */ /* 0x000fe400027ea471 */
[----:B------:R-:W-:Y:S02]  /*80a0*/  SHF.R.S32.HI R37, RZ, 0x1f, R36 ;  /* 0x0000001fff257819 */ /* 0x000fe40000011424 */
[----:B------:R-:W-:-:S02]  /*80b0*/  ISETP.GE.AND P4, PT, R198, R124, PT ;  /* 0x0000007cc600720c */ /* 0x000fc40003f86270 */
        /* <DEDUP_REMOVED lines=9> */
[----:B------:R-:W-:Y:S02]  /*8150*/  IMAD.IADD R37, R37, 0x1, R36 ;  /* 0x0000000125257824 */ /* 0x000fe400078e0224 */
[C---:B------:R-:W-:Y:S02]  /*8160*/  IMAD R36, R16.reuse, 0x4800, R142 ;  /* 0x0000480010247824 */ /* 0x040fe400078e028e */
[----:B--2---:R-:W-:Y:S02]  /*8170*/  IMAD R40, R16, 0x4800, R37 ;  /* 0x0000480010287824 */ /* 0x004fe400078e0225 */
[--C-:B------:R-:W-:Y:S02]  /*8180*/  IMAD R36, R36, 0x2, R2.reuse ;  /* 0x0000000224247824 */ /* 0x100fe400078e0202 */
[----:B------:R-:W-:-:S04]  /*8190*/  IMAD R40, R40, 0x2, R2 ;  /* 0x0000000228287824 */ /* 0x000fc800078e0202 */
[----:B------:R-:W0:Y:S04]  /*81a0*/  LDS.128 R36, [R36+0x1e400] ;  /* 0x01e4000024247984 */ /* 0x000e280000000c00 */
[----:B------:R-:W2:Y:S01]  /*81b0*/  LDS.128 R40, [R40+0x1e400] ;  /* 0x01e4000028287984 */ /* 0x000ea20000000c00 */
[----:B------:R-:W-:Y:S05]  /*81c0*/  @P4 BRA `(.L_x_1561) ;  /* 0x00000004006c4947 */ /* 0x000fea0003800000 */
[----:B--2---:R-:W-:Y:S01]  /*81d0*/  IMAD.MOV.U32 R53, RZ, RZ, R41 ;  /* 0x000000ffff357224 */ /* 0x004fe200078e0029 */
[----:B------:R-:W-:Y:S01]  /*81e0*/  SHF.R.U64 R44, R44, 0x10, R45 ;  /* 0x000000102c2c7819 */ /* 0x000fe2000000122d */
[----:B0-----:R-:W-:Y:S01]  /*81f0*/  IMAD.MOV.U32 R41, RZ, RZ, R37 ;  /* 0x000000ffff297224 */ /* 0x001fe200078e0025 */
[----:B------:R-:W-:Y:S01]  /*8200*/  SHF.R.U64 R32, R32, 0x10, R33 ;  /* 0x0000001020207819 */ /* 0x000fe20000001221 */
[----:B------:R-:W-:Y:S01]  /*8210*/  HADD2.F32 R54, -RZ, R175.H1_H1 ;  /* 0x300000afff367230 */ /* 0x000fe20000004100 */
[----:B------:R-:W-:Y:S01]  /*8220*/  SHF.R.U64 R46, R46, 0x10, R47 ;  /* 0x000000102e2e7819 */ /* 0x000fe2000000122f */
[----:B------:R-:W-:Y:S01]  /*8230*/  HADD2.F32 R51, -RZ, R53.H0_H0 ;  /* 0x20000035ff337230 */ /* 0x000fe20000004100 */
[----:B------:R-:W-:Y:S01]  /*8240*/  SHF.R.U64 R34, R34, 0x10, R35 ;  /* 0x0000001022227819 */ /* 0x000fe20000001223 */
[----:B------:R-:W-:Y:S02]  /*8250*/  HADD2.F32 R52, -RZ, R41.H0_H0 ;  /* 0x20000029ff347230 */ /* 0x000fe40000004100 */
[----:B------:R-:W-:-:S02]  /*8260*/  HADD2.F32 R37, -RZ, R175.H0_H0 ;  /* 0x200000afff257230 */ /* 0x000fc40000004100 */
[CC--:B------:R-:W-:Y:S01]  /*8270*/  FMUL.FTZ R55, R51.reuse, R54.reuse ;  /* 0x0000003633377220 */ /* 0x0c0fe20000410000 */
[----:B------:R-:W-:Y:S02]  /*8280*/  HADD2.F32 R41, -RZ, R41.H1_H1 ;  /* 0x30000029ff297230 */ /* 0x000fe40000004100 */
[C---:B------:R-:W-:Y:S01]  /*8290*/  FMUL.FTZ R54, R52.reuse, R54 ;  /* 0x0000003634367220 */ /* 0x040fe20000410000 */
[----:B------:R-:W-:Y:S02]  /*82a0*/  HADD2.F32 R80, -RZ, R174.H1_H1 ;  /* 0x300000aeff507230 */ /* 0x000fe40000004100 */
[-C--:B------:R-:W-:Y:S01]  /*82b0*/  FFMA.FTZ R52, R52, R37.reuse, -R55 ;  /* 0x0000002534347223 */ /* 0x080fe20000010837 */
[----:B------:R-:W-:Y:S02]  /*82c0*/  HADD2.F32 R44, -RZ, R44.H0_H0 ;  /* 0x2000002cff2c7230 */ /* 0x000fe40000004100 */
[----:B------:R-:W-:Y:S01]  /*82d0*/  FFMA.FTZ R51, R51, R37, R54 ;  /* 0x0000002533337223 */ /* 0x000fe20000010036 */
[----:B------:R-:W-:Y:S01]  /*82e0*/  SHF.R.U32.HI R54, RZ, 0x10, R45 ;  /* 0x00000010ff367819 */ /* 0x000fe2000001162d */
[----:B------:R-:W-:Y:S01]  /*82f0*/  HADD2.F32 R37, -RZ, R53.H1_H1 ;  /* 0x30000035ff257230 */ /* 0x000fe20000004100 */
[----:B------:R-:W-:Y:S01]  /*8300*/  SHF.R.U32.HI R53, RZ, 0x10, R33 ;  /* 0x00000010ff357819 */ /* 0x000fe20000011621 */
[----:B------:R-:W-:-:S02]  /*8310*/  HADD2.F32 R45, -RZ, R36.H0_H0 ;  /* 0x20000024ff2d7230 */ /* 0x000fc40000004100 */
[----:B------:R-:W-:Y:S02]  /*8320*/  HADD2.F32 R54, -RZ, R54.H0_H0 ;  /* 0x20000036ff367230 */ /* 0x000fe40000004100 */
[----:B------:R-:W-:Y:S02]  /*8330*/  HADD2.F32 R53, -RZ, R53.H0_H0 ;  /* 0x20000035ff357230 */ /* 0x000fe40000004100 */
[----:B------:R-:W-:Y:S02]  /*8340*/  HADD2.F32 R36, -RZ, R36.H1_H1 ;  /* 0x30000024ff247230 */ /* 0x000fe40000004100 */
[-C--:B------:R-:W-:Y:S01]  /*8350*/  FMUL.FTZ R55, R37, R54.reuse ;  /* 0x0000003625377220 */ /* 0x080fe20000410000 */
[C---:B------:R-:W-:Y:S01]  /*8360*/  FMUL.FTZ R54, R41.reuse, R54 ;  /* 0x0000003629367220 */ /* 0x040fe20000410000 */
[----:B------:R-:W-:Y:S02]  /*8370*/  HADD2.F32 R32, -RZ, R32.H0_H0 ;  /* 0x20000020ff207230 */ /* 0x000fe40000004100 */
[-C--:B------:R-:W-:Y:S01]  /*8380*/  FFMA.FTZ R41, R41, R53.reuse, -R55 ;  /* 0x0000003529297223 */ /* 0x080fe20000010837 */
[----:B------:R-:W-:Y:S01]  /*8390*/  FFMA.FTZ R37, R37, R53, R54 ;  /* 0x0000003525257223 */ /* 0x000fe20000010036 */
[----:B------:R-:W-:-:S02]  /*83a0*/  IMAD.MOV.U32 R53, RZ, RZ, R43 ;  /* 0x000000ffff357224 */ /* 0x000fc400078e002b */
[----:B------:R-:W-:Y:S01]  /*83b0*/  HADD2.F32 R43, -RZ, R39.H0_H0 ;  /* 0x20000027ff2b7230 */ /* 0x000fe20000004100 */
[----:B------:R-:W-:Y:S01]  /*83c0*/  F2FP.F16.F32.PACK_AB R41, R41, R52 ;  /* 0x000000342929723e */ /* 0x000fe200000000ff */
[----:B------:R-:W-:Y:S01]  /*83d0*/  HADD2.F32 R55, -RZ, R174.H0_H0 ;  /* 0x200000aeff377230 */ /* 0x000fe20000004100 */
[----:B------:R-:W-:Y:S01]  /*83e0*/  F2FP.F16.F32.PACK_AB R51, R37, R51 ;  /* 0x000000332533723e */ /* 0x000fe200000000ff */
[--C-:B------:R-:W-:Y:S02]  /*83f0*/  HADD2.F32 R54, -RZ, R53.reuse.H0_H0 ;  /* 0x20000035ff367230 */ /* 0x100fe40000004100 */
[----:B------:R-:W-:Y:S02]  /*8400*/  HADD2.F32 R53, -RZ, R53.H1_H1 ;  /* 0x30000035ff357230 */ /* 0x000fe40000004100 */
[----:B------:R-:W-:Y:S02]  /*8410*/  HADD2.F32 R39, -RZ, R39.H1_H1 ;  /* 0x30000027ff277230 */ /* 0x000fe40000004100 */
[-C--:B------:R-:W-:Y:S01]  /*8420*/  FMUL.FTZ R81, R54, R80.reuse ;  /* 0x0000005036517220 */ /* 0x080fe20000410000 */
[----:B------:R-:W-:Y:S01]  /*8430*/  FMUL.FTZ R80, R43, R80 ;  /* 0x000000502b507220 */ /* 0x000fe20000410000 */
[----:B------:R-:W-:-:S02]  /*8440*/  HADD2.F32 R46, -RZ, R46.H0_H0 ;  /* 0x2000002eff2e7230 */ /* 0x000fc40000004100 */
[-C--:B------:R-:W-:Y:S01]  /*8450*/  FFMA.FTZ R43, R43, R55.reuse, -R81 ;  /* 0x000000372b2b7223 */ /* 0x080fe20000010851 */
[----:B------:R-:W-:Y:S01]  /*8460*/  FFMA.FTZ R80, R54, R55, R80 ;  /* 0x0000003736507223 */ /* 0x000fe20000010050 */
[----:B------:R-:W-:Y:S01]  /*8470*/  SHF.R.U32.HI R54, RZ, 0x10, R47 ;  /* 0x00000010ff367819 */ /* 0x000fe2000001162f */
[----:B------:R-:W-:Y:S01]  /*8480*/  HADD2.F32 R34, -RZ, R34.H0_H0 ;  /* 0x20000022ff227230 */ /* 0x000fe20000004100 */
[----:B------:R-:W-:Y:S01]  /*8490*/  SHF.R.U32.HI R55, RZ, 0x10, R35 ;  /* 0x00000010ff377819 */ /* 0x000fe20000011623 */
[----:B------:R-:W-:Y:S02]  /*84a0*/  IMAD.MOV.U32 R37, RZ, RZ, R41 ;  /* 0x000000ffff257224 */ /* 0x000fe400078e0029 */
[----:B------:R-:W-:Y:S02]  /*84b0*/  HADD2.F32 R54, -RZ, R54.H0_H0 ;  /* 0x20000036ff367230 */ /* 0x000fe40000004100 */
[----:B------:R-:W-:Y:S02]  /*84c0*/  HADD2.F32 R55, -RZ, R55.H0_H0 ;  /* 0x20000037ff377230 */ /* 0x000fe40000004100 */
[----:B------:R-:W-:-:S02]  /*84d0*/  IMAD.MOV.U32 R41, RZ, RZ, R51 ;  /* 0x000000ffff297224 */ /* 0x000fc400078e0033 */
[-C--:B------:R-:W-:Y:S01]  /*84e0*/  FMUL.FTZ R81, R53, R54.reuse ;  /* 0x0000003635517220 */ /* 0x080fe20000410000 */
[----:B------:R-:W-:-:S03]  /*84f0*/  FMUL.FTZ R54, R39, R54 ;  /* 0x0000003627367220 */ /* 0x000fc60000410000 */
[-C--:B------:R-:W-:Y:S01]  /*8500*/  FFMA.FTZ R81, R39, R55.reuse, -R81 ;  /* 0x0000003727517223 */ /* 0x080fe20000010851 */
[--C-:B------:R-:W-:Y:S02]  /*8510*/  HADD2.F32 R39, -RZ, R40.reuse.H0_H0 ;  /* 0x20000028ff277230 */ /* 0x100fe40000004100 */
[----:B------:R-:W-:Y:S01]  /*8520*/  FFMA.FTZ R54, R53, R55, R54 ;  /* 0x0000003735367223 */ /* 0x000fe20000010036 */
[----:B------:R-:W-:Y:S02]  /*8530*/  HADD2.F32 R40, -RZ, R40.H1_H1 ;  /* 0x30000028ff287230 */ /* 0x000fe40000004100 */
[--C-:B------:R-:W-:Y:S01]  /*8540*/  HADD2.F32 R53, -RZ, R173.reuse.H1_H1 ;  /* 0x300000adff357230 */ /* 0x100fe20000004100 */
[----:B------:R-:W-:Y:S01]  /*8550*/  F2FP.F16.F32.PACK_AB R43, R81, R43 ;  /* 0x0000002b512b723e */ /* 0x000fe200000000ff */
[----:B------:R-:W-:Y:S02]  /*8560*/  HADD2.F32 R55, -RZ, R172.H1_H1 ;  /* 0x300000acff377230 */ /* 0x000fe40000004100 */
[-C--:B------:R-:W-:Y:S01]  /*8570*/  FMUL.FTZ R33, R40, R44.reuse ;  /* 0x0000002c28217220 */ /* 0x080fe20000410000 */
[C---:B------:R-:W-:Y:S01]  /*8580*/  FMUL.FTZ R44, R36.reuse, R44 ;  /* 0x0000002c242c7220 */ /* 0x040fe20000410000 */
[-C--:B------:R-:W-:Y:S01]  /*8590*/  FMUL.FTZ R82, R39, R53.reuse ;  /* 0x0000003527527220 */ /* 0x080fe20000410000 */
[----:B------:R-:W-:Y:S01]  /*85a0*/  FMUL.FTZ R53, R45, R53 ;  /* 0x000000352d357220 */ /* 0x000fe20000410000 */
[-C--:B------:R-:W-:Y:S01]  /*85b0*/  FFMA.FTZ R33, R36, R32.reuse, -R33 ;  /* 0x0000002024217223 */ /* 0x080fe20000010821 */
[----:B------:R-:W-:Y:S01]  /*85c0*/  FFMA.FTZ R44, R40, R32, R44 ;  /* 0x00000020282c7223 */ /* 0x000fe2000001002c */
[----:B------:R-:W-:-:S02]  /*85d0*/  HADD2.F32 R173, -RZ, R173.H0_H0 ;  /* 0x200000adffad7230 */ /* 0x000fc40000004100 */
[-C--:B------:R-:W-:Y:S01]  /*85e0*/  FFMA.FTZ R53, R39, R55.reuse, R53 ;  /* 0x0000003727357223 */ /* 0x080fe20000010035 */
[----:B------:R-:W-:Y:S02]  /*85f0*/  HADD2.F32 R32, -RZ, R42.H0_H0 ;  /* 0x2000002aff207230 */ /* 0x000fe40000004100 */
[----:B------:R-:W-:Y:S01]  /*8600*/  FFMA.FTZ R82, R45, R55, -R82 ;  /* 0x000000372d527223 */ /* 0x000fe20000010852 */
[----:B------:R-:W-:Y:S01]  /*8610*/  HADD2.F32 R36, -RZ, R38.H0_H0 ;  /* 0x20000026ff247230 */ /* 0x000fe20000004100 */
[----:B------:R-:W-:Y:S01]  /*8620*/  F2FP.F16.F32.PACK_AB R54, R54, R80 ;  /* 0x000000503636723e */ /* 0x000fe200000000ff */
[----:B------:R-:W-:Y:S02]  /*8630*/  HADD2.F32 R172, -RZ, R172.H0_H0 ;  /* 0x200000acffac7230 */ /* 0x000fe40000004100 */
[-C--:B------:R-:W-:Y:S01]  /*8640*/  FMUL.FTZ R39, R32, R173.reuse ;  /* 0x000000ad20277220 */ /* 0x080fe20000410000 */
[----:B------:R-:W-:Y:S02]  /*8650*/  HADD2.F32 R42, -RZ, R42.H1_H1 ;  /* 0x3000002aff2a7230 */ /* 0x000fe40000004100 */
[----:B------:R-:W-:Y:S01]  /*8660*/  FMUL.FTZ R173, R36, R173 ;  /* 0x000000ad24ad7220 */ /* 0x000fe20000410000 */
[----:B------:R-:W-:-:S02]  /*8670*/  HADD2.F32 R38, -RZ, R38.H1_H1 ;  /* 0x30000026ff267230 */ /* 0x000fc40000004100 */
[-C--:B------:R-:W-:Y:S01]  /*8680*/  FFMA.FTZ R39, R36, R172.reuse, -R39 ;  /* 0x000000ac24277223 */ /* 0x080fe20000010827 */
[----:B------:R-:W-:Y:S01]  /*8690*/  F2FP.F16.F32.PACK_AB R44, R44, R53 ;  /* 0x000000352c2c723e */ /* 0x000fe200000000ff */
[----:B------:R-:W-:Y:S01]  /*86a0*/  FFMA.FTZ R173, R32, R172, R173 ;  /* 0x000000ac20ad7223 */ /* 0x000fe200000100ad */
[-C--:B------:R-:W-:Y:S01]  /*86b0*/  FMUL.FTZ R32, R42, R46.reuse ;  /* 0x0000002e2a207220 */ /* 0x080fe20000410000 */
[C---:B------:R-:W-:Y:S01]  /*86c0*/  FMUL.FTZ R46, R38.reuse, R46 ;  /* 0x0000002e262e7220 */ /* 0x040fe20000410000 */
[----:B------:R-:W-:Y:S01]  /*86d0*/  F2FP.F16.F32.PACK_AB R33, R33, R82 ;  /* 0x000000522121723e */ /* 0x000fe200000000ff */
[----:B------:R-:W-:Y:S02]  /*86e0*/  IMAD.MOV.U32 R40, RZ, RZ, R44 ;  /* 0x000000ffff287224 */ /* 0x000fe400078e002c */
[-C--:B------:R-:W-:Y:S01]  /*86f0*/  FFMA.FTZ R32, R38, R34.reuse, -R32 ;  /* 0x0000002226207223 */ /* 0x080fe20000010820 */
[----:B------:R-:W-:Y:S01]  /*8700*/  FFMA.FTZ R46, R42, R34, R46 ;  /* 0x000000222a2e7223 */ /* 0x000fe2000001002e */
[----:B------:R-:W-:-:S03]  /*8710*/  MOV R36, R33 ;  /* 0x0000002100247202 */ /* 0x000fc60000000f00 */
[----:B------:R-:W-:Y:S02]  /*8720*/  F2FP.F16.F32.PACK_AB R39, R32, R39 ;  /* 0x000000272027723e */ /* 0x000fe400000000ff */
[----:B------:R-:W-:-:S03]  /*8730*/  F2FP.F16.F32.PACK_AB R46, R46, R173 ;  /* 0x000000ad2e2e723e */ /* 0x000fc600000000ff */
[----:B------:R-:W-:Y:S02]  /*8740*/  IMAD.MOV.U32 R38, RZ, RZ, R39 ;  /* 0x000000ffff267224 */ /* 0x000fe400078e0027 */
[----:B------:R-:W-:Y:S02]  /*8750*/  IMAD.MOV.U32 R39, RZ, RZ, R43 ;  /* 0x000000ffff277224 */ /* 0x000fe400078e002b */
[----:B------:R-:W-:Y:S02]  /*8760*/  IMAD.MOV.U32 R42, RZ, RZ, R46 ;  /* 0x000000ffff2a7224 */ /* 0x000fe400078e002e */
[----:B------:R-:W-:-:S07]  /*8770*/  IMAD.MOV.U32 R43, RZ, RZ, R54 ;  /* 0x000000ffff2b7224 */ /* 0x000fce00078e0036 */
.L_x_1561:
[----:B------:R-:W-:Y:S05]  /*8780*/  BSYNC B2 ;  /* 0x0000000000027941 */ /* 0x000fea0003800000 */
.L_x_1560:
        /* <DEDUP_REMOVED lines=10> */
.L_x_1551:
[----:B------:R-:W-:Y:S05]  /*8830*/  BSYNC B1 ;  /* 0x0000000000017941 */ /* 0x000fea0003800000 */
.L_x_1550:
[-C--:B0-2---:R-:W-:Y:S02]  /*8840*/  IMAD R32, R150, R128.reuse, RZ ;  /* 0x0000008096207224 */ /* 0x085fe400078e02ff */
[----:B------:R-:W-:-:S04]  /*8850*/  IMAD.WIDE.U32 R126, R219, R128, R126 ;  /* 0x00000080db7e7225 */ /* 0x000fc800078e007e */
[----:B------:R-:W-:Y:S01]  /*8860*/  IMAD R129, R219, R129, R32 ;  /* 0x00000081db817224 */ /* 0x000fe200078e0220 */
[----:B------:R-:W-:Y:S06]  /*8870*/  @P3 BRA `(.L_x_1520) ;  /* 0x0000001800a83947 */ /* 0x000fec0003800000 */
[----:B------:R-:W-:Y:S01]  /*8880*/  ISETP.NE.AND P3, PT, R13, RZ, PT ;  /* 0x000000ff0d00720c */ /* 0x000fe20003f65270 */
[----:B------:R-:W-:Y:S01]  /*8890*/  BSSY B1, `(.L_x_1562) ;  /* 0x0000079000017945 */ /* 0x000fe20003800000 */
[----:B------:R-:W-:-:S11]  /*88a0*/  IADD3 R44, R127, R129, RZ ;  /* 0x000000817f2c7210 */ /* 0x000fd60007ffe0ff */
[----:B------:R-:W-:Y:S05]  /*88b0*/  @!P3 BRA `(.L_x_1563) ;  /* 0x0000000400d8b947 */ /* 0x000fea0003800000 */
[----:B------:R-:W-:Y:S01]  /*88c0*/  SEL R32, R125, R148, !P0 ;  /* 0x000000947d207207 */ /* 0x000fe20004000000 */
[----:B------:R-:W-:Y:S01]  /*88d0*/  BSSY B2, `(.L_x_1564) ;  /* 0x0000072000027945 */ /* 0x000fe20003800000 */
[----:B---3--:R-:W-:Y:S02]  /*88e0*/  IADD3 R37, P3, P4, R106, R126, R10 ;  /* 0x0000007e6a257210 */ /* 0x008fe40007c7e00a */
[----:B------:R-:W-:Y:S02]  /*88f0*/  SHF.R.S32.HI R33, RZ, 0x1f, R32 ;  /* 0x0000001fff217819 */ /* 0x000fe40000011420 */
[----:B------:R-:W-:Y:S02]  /*8900*/  IADD3.X R36, R4, R44, R117, P3, P4 ;  /* 0x0000002c04247210 */ /* 0x000fe40001fe8475 */
[----:B------:R-:W-:Y:S02]  /*8910*/  LEA.HI R33, R33, R32, RZ, 0x4 ;  /* 0x0000002021217211 */ /* 0x000fe400078f20ff */
[----:B------:R-:W-:-:S02]  /*8920*/  SHF.R.U32.HI R38, RZ, 0x3, R206 ;  /* 0x00000003ff267819 */ /* 0x000fc400000116ce */
[----:B------:R-:W-:-:S05]  /*8930*/  LEA.HI.SX32 R32, R33, R120, 0x1c ;  /* 0x0000007821207211 */ /* 0x000fca00078fe2ff */
[----:B------:R-:W-:-:S05]  /*8940*/  IMAD.SHL.U32 R33, R32, 0x8, RZ ;  /* 0x0000000820217824 */ /* 0x000fca00078e00ff */
[----:B------:R-:W-:-:S13]  /*8950*/  ISETP.GE.AND P3, PT, R33, R145, PT ;  /* 0x000000912100720c */ /* 0x000fda0003f66270 */
[--C-:B------:R-:W-:Y:S02]  /*8960*/  @!P3 SHF.R.S32.HI R35, RZ, 0x1f, R33.reuse ;  /* 0x0000001fff23b819 */ /* 0x100fe40000011421 */
[--C-:B------:R-:W-:Y:S02]  /*8970*/  @!P3 IADD3 R34, P4, P5, R106, R126, R33.reuse ;  /* 0x0000007e6a22b210 */ /* 0x100fe40007d9e021 */
[----:B------:R-:W-:Y:S02]  /*8980*/  LOP3.LUT R33, R206, 0x38, R33, 0xf8, !PT ;  /* 0x00000038ce217812 */ /* 0x000fe400078ef821 */
[----:B------:R-:W-:Y:S02]  /*8990*/  @!P3 IADD3.X R35, R4, R44, R35, P4, P5 ;  /* 0x0000002c0423b210 */ /* 0x000fe400027ea423 */
[----:B------:R-:W-:Y:S02]  /*89a0*/  LEA R40, P4, R37, R114, 0x1 ;  /* 0x0000007225287211 */ /* 0x000fe400078808ff */
[----:B------:R-:W-:-:S02]  /*89b0*/  LOP3.LUT R33, R33, R38, RZ, 0x3c, !PT ;  /* 0x0000002621217212 */ /* 0x000fc400078e3cff */
[----:B------:R-:W-:Y:S02]  /*89c0*/  LEA.HI.X R41, R37, R115, R36, 0x1, P4 ;  /* 0x0000007325297211 */ /* 0x000fe400020f0c24 */
[----:B------:R-:W-:-:S04]  /*89d0*/  @!P3 LEA R42, P4, R34, R114, 0x1 ;  /* 0x00000072222ab211 */ /* 0x000fc800078808ff */
[----:B------:R-:W-:Y:S02]  /*89e0*/  @!P3 LEA.HI.X R43, R34, R115, R35, 0x1, P4 ;  /* 0x00000073222bb211 */ /* 0x000fe400020f0c23 */
[----:B------:R-:W-:Y:S02]  /*89f0*/  SHF.R.S32.HI R35, RZ, 0x1f, R32 ;  /* 0x0000001fff237819 */ /* 0x000fe40000011420 */
[----:B------:R-:W-:Y:S02]  /*8a00*/  ISETP.GE.AND P4, PT, R22, R124, PT ;  /* 0x0000007c1600720c */ /* 0x000fe40003f86270 */
[----:B------:R-:W-:-:S04]  /*8a10*/  LEA.HI R35, R35, R32, RZ, 0x3 ;  /* 0x0000002023237211 */ /* 0x000fc800078f18ff */
[----:B------:R-:W-:-:S05]  /*8a20*/  SHF.R.S32.HI R32, RZ, 0x3, R35 ;  /* 0x00000003ff207819 */ /* 0x000fca0000011423 */
[----:B------:R-:W-:-:S04]  /*8a30*/  IMAD R32, R32, 0x1800, R211 ;  /* 0x0000180020207824 */ /* 0x000fc800078e02d3 */
        /* <DEDUP_REMOVED lines=16> */
[----:B------:R-:W-:Y:S01]  /*8b40*/  SHF.R.U64 R48, R78, 0x10, R79 ;  /* 0x000000104e307819 */ /* 0x000fe2000000124f */
[----:B------:R-:W-:Y:S02]  /*8b50*/  HADD2.F32 R49, -RZ, R169.H1_H1 ;  /* 0x300000a9ff317230 */ /* 0x000fe40000004100 */
[----:B------:R-:W-:Y:S01]  /*8b60*/  FMUL.FTZ R53, R51, R50 ;  /* 0x0000003233357220 */ /* 0x000fe20000410000 */
[----:B------:R-:W-:-:S02]  /*8b70*/  HADD2.F32 R76, -RZ, R76.H0_H0 ;  /* 0x2000004cff4c7230 */ /* 0x000fc40000004100 */
[C---:B------:R-:W-:Y:S01]  /*8b80*/  FMUL.FTZ R54, R37.reuse, R50 ;  /* 0x0000003225367220 */ /* 0x040fe20000410000 */
[----:B------:R-:W-:Y:S01]  /*8b90*/  HADD2.F32 R33, -RZ, R33.H1_H1 ;  /* 0x30000021ff217230 */ /* 0x000fe20000004100 */
[----:B------:R-:W-:Y:S01]  /*8ba0*/  SHF.R.U32.HI R78, RZ, 0x10, R79 ;  /* 0x00000010ff4e7819 */ /* 0x000fe2000001164f */
[-C--:B------:R-:W-:Y:S01]  /*8bb0*/  FFMA.FTZ R53, R37, R49.reuse, -R53 ;  /* 0x0000003125357223 */ /* 0x080fe20000010835 */
[----:B------:R-:W-:Y:S01]  /*8bc0*/  FFMA.FTZ R54, R51, R49, R54 ;  /* 0x0000003133367223 */ /* 0x000fe20000010036 */
[--C-:B------:R-:W-:Y:S01]  /*8bd0*/  SHF.R.U64 R47, R66, 0x10, R67.reuse ;  /* 0x00000010422f7819 */ /* 0x100fe20000001243 */
[----:B------:R-:W-:Y:S02]  /*8be0*/  HADD2.F32 R64, -RZ, R64.H0_H0 ;  /* 0x20000040ff407230 */ /* 0x000fe40000004100 */
[----:B------:R-:W-:Y:S01]  /*8bf0*/  FMUL.FTZ R50, R52, R76 ;  /* 0x0000004c34327220 */ /* 0x000fe20000410000 */
[--C-:B------:R-:W-:Y:S01]  /*8c00*/  HADD2.F32 R49, -RZ, R39.reuse.H0_H0 ;  /* 0x20000027ff317230 */ /* 0x100fe20000004100 */
[----:B------:R-:W-:Y:S01]  /*8c10*/  SHF.R.U32.HI R66, RZ, 0x10, R67 ;  /* 0x00000010ff427819 */ /* 0x000fe20000011643 */
[----:B------:R-:W-:-:S02]  /*8c20*/  HADD2.F32 R51, -RZ, R39.H1_H1 ;  /* 0x30000027ff337230 */ /* 0x000fc40000004100 */
[C---:B------:R-:W-:Y:S01]  /*8c30*/  FMUL.FTZ R76, R33.reuse, R76 ;  /* 0x0000004c214c7220 */ /* 0x040fe20000410000 */
[----:B------:R-:W-:Y:S02]  /*8c40*/  HADD2.F32 R37, -RZ, R170.H1_H1 ;  /* 0x300000aaff257230 */ /* 0x000fe40000004100 */
[-C--:B------:R-:W-:Y:S01]  /*8c50*/  FFMA.FTZ R50, R33, R64.reuse, -R50 ;  /* 0x0000004021327223 */ /* 0x080fe20000010832 */
[--C-:B------:R-:W-:Y:S02]  /*8c60*/  HADD2.F32 R39, -RZ, R35.reuse.H0_H0 ;  /* 0x20000023ff277230 */ /* 0x100fe40000004100 */
[----:B------:R-:W-:Y:S01]  /*8c70*/  FFMA.FTZ R76, R52, R64, R76 ;  /* 0x00000040344c7223 */ /* 0x000fe2000001004c */
        /* <DEDUP_REMOVED lines=25> */
[C---:B------:R-:W-:Y:S01]  /*8e10*/  FMUL.FTZ R46, R32.reuse, R46 ;  /* 0x0000002e202e7220 */ /* 0x040fe20000410000 */
[----:B------:R-:W-:Y:S02]  /*8e20*/  HADD2.F32 R33, -RZ, R38.H0_H0 ;  /* 0x20000026ff217230 */ /* 0x000fe40000004100 */
[----:B------:R-:W-:Y:S01]  /*8e30*/  FFMA.FTZ R49, R32, R45, -R49 ;  /* 0x0000002d20317223 */ /* 0x000fe20000010831 */
[----:B------:R-:W-:-:S02]  /*8e40*/  HADD2.F32 R170, -RZ, R170.H0_H0 ;  /* 0x200000aaffaa7230 */ /* 0x000fc40000004100 */
[----:B------:R-:W-:Y:S01]  /*8e50*/  FFMA.FTZ R171, R35, R169, R171 ;  /* 0x000000a923ab7223 */ /* 0x000fe200000100ab */
[----:B------:R-:W-:Y:S02]  /*8e60*/  HADD2.F32 R48, -RZ, R48.H0_H0 ;  /* 0x20000030ff307230 */ /* 0x000fe40000004100 */
[----:B------:R-:W-:Y:S01]  /*8e70*/  FFMA.FTZ R46, R36, R45, R46 ;  /* 0x0000002d242e7223 */ /* 0x000fe2000001002e */
[----:B------:R-:W-:Y:S02]  /*8e80*/  HADD2.F32 R32, -RZ, R34.H0_H0 ;  /* 0x20000022ff207230 */ /* 0x000fe40000004100 */
[-C--:B------:R-:W-:Y:S01]  /*8e90*/  FMUL.FTZ R35, R33, R170.reuse ;  /* 0x000000aa21237220 */ /* 0x080fe20000410000 */
[----:B------:R-:W-:Y:S01]  /*8ea0*/  HADD2.F32 R38, -RZ, R38.H1_H1 ;  /* 0x30000026ff267230 */ /* 0x000fe20000004100 */
[----:B------:R-:W-:Y:S01]  /*8eb0*/  F2FP.F16.F32.PACK_AB R55, R78, R55 ;  /* 0x000000374e37723e */ /* 0x000fe200000000ff */
[----:B------:R-:W-:Y:S02]  /*8ec0*/  HADD2.F32 R34, -RZ, R34.H1_H1 ;  /* 0x30000022ff227230 */ /* 0x000fe40000004100 */
[----:B------:R-:W-:Y:S01]  /*8ed0*/  FMUL.FTZ R170, R32, R170 ;  /* 0x000000aa20aa7220 */ /* 0x000fe20000410000 */
[----:B------:R-:W-:-:S02]  /*8ee0*/  HADD2.F32 R168, -RZ, R168.H0_H0 ;  /* 0x200000a8ffa87230 */ /* 0x000fc40000004100 */
[-C--:B------:R-:W-:Y:S01]  /*8ef0*/  FMUL.FTZ R36, R38, R48.reuse ;  /* 0x0000003026247220 */ /* 0x080fe20000410000 */
        /* <DEDUP_REMOVED lines=9> */
[----:B------:R-:W-:-:S02]  /*8f90*/  F2FP.F16.F32.PACK_AB R33, R50, R53 ;  /* 0x000000353221723e */ /* 0x000fc400000000ff */
[----:B------:R-:W-:Y:S01]  /*8fa0*/  F2FP.F16.F32.PACK_AB R34, R36, R35 ;  /* 0x000000232422723e */ /* 0x000fe200000000ff */
[----:B------:R-:W-:Y:S01]  /*8fb0*/  IMAD.MOV.U32 R36, RZ, RZ, R46 ;  /* 0x000000ffff247224 */ /* 0x000fe200078e002e */
[----:B------:R-:W-:Y:S01]  /*8fc0*/  F2FP.F16.F32.PACK_AB R37, R76, R54 ;  /* 0x000000364c25723e */ /* 0x000fe200000000ff */
[----:B------:R-:W-:Y:S01]  /*8fd0*/  IMAD.MOV.U32 R35, RZ, RZ, R52 ;  /* 0x000000ffff237224 */ /* 0x000fe200078e0034 */
[----:B------:R-:W-:-:S07]  /*8fe0*/  F2FP.F16.F32.PACK_AB R38, R47, R170 ;  /* 0x000000aa2f26723e */ /* 0x000fce00000000ff */
.L_x_1565:
[----:B------:R-:W-:Y:S05]  /*8ff0*/  BSYNC B2 ;  /* 0x0000000000027941 */ /* 0x000fea0003800000 */
.L_x_1564:
[----:B0-----:R0:W-:Y:S04]  /*9000*/  STG.E.128 desc[UR46][R40.64], R32 ;  /* 0x0000002028007986 */ /* 0x0011e8000c101d2e */
[----:B--2---:R0:W-:Y:S02]  /*9010*/  @!P3 STG.E.128 desc[UR46][R42.64], R36 ;  /* 0x000000242a00b986 */ /* 0x0041e4000c101d2e */
.L_x_1563:
[----:B------:R-:W-:Y:S05]  /*9020*/  BSYNC B1 ;  /* 0x0000000000017941 */ /* 0x000fea0003800000 */
.L_x_1562:
[----:B------:R-:W-:Y:S01]  /*9030*/  ISETP.NE.AND P3, PT, R14, RZ, PT ;  /* 0x000000ff0e00720c */ /* 0x000fe20003f65270 */
[----:B------:R-:W-:-:S12]  /*9040*/  BSSY B1, `(.L_x_1566) ;  /* 0x0000079000017945 */ /* 0x000fd80003800000 */
[----:B------:R-:W-:Y:S05]  /*9050*/  @!P3 BRA `(.L_x_1567) ;  /* 0x0000000400dcb947 */ /* 0x000fea0003800000 */
[----:B0-----:R-:W-:Y:S01]  /*9060*/  SEL R32, R125, R148, !P1 ;  /* 0x000000947d207207 */ /* 0x001fe20004800000 */
[----:B------:R-:W-:Y:S01]  /*9070*/  BSSY B2, `(.L_x_1568) ;  /* 0x0000073000027945 */ /* 0x000fe20003800000 */
[----:B------:R-:W-:Y:S02]  /*9080*/  IADD3 R34, P3, P4, R106, R126, R11 ;  /* 0x0000007e6a227210 */ /* 0x000fe40007c7e00b */
[----:B------:R-:W-:Y:S02]  /*9090*/  SHF.R.S32.HI R33, RZ, 0x1f, R32 ;  /* 0x0000001fff217819 */ /* 0x000fe40000011420 */
[----:B------:R-:W-:Y:S02]  /*90a0*/  IADD3.X R35, R4, R44, R116, P3, P4 ;  /* 0x0000002c04237210 */ /* 0x000fe40001fe8474 */
[----:B------:R-:W-:Y:S02]  /*90b0*/  LEA.HI R32, R33, R32, RZ, 0x4 ;  /* 0x0000002021207211 */ /* 0x000fe400078f20ff */
[----:B---3--:R-:W-:-:S02]  /*90c0*/  SHF.R.U32.HI R38, RZ, 0x3, R206 ;  /* 0x00000003ff267819 */ /* 0x008fc400000116ce */
[----:B------:R-:W-:-:S04]  /*90d0*/  LEA.HI.SX32 R36, R32, R119, 0x1c ;  /* 0x0000007720247211 */ /* 0x000fc800078fe2ff */
[----:B------:R-:W-:-:S04]  /*90e0*/  SHF.L.U32 R37, R36, 0x3, RZ ;  /* 0x0000000324257819 */ /* 0x000fc800000006ff */
[----:B------:R-:W-:-:S13]  /*90f0*/  ISETP.GE.AND P3, PT, R37, R145, PT ;  /* 0x000000912500720c */ /* 0x000fda0003f66270 */
[--C-:B------:R-:W-:Y:S02]  /*9100*/  @!P3 SHF.R.S32.HI R33, RZ, 0x1f, R37.reuse ;  /* 0x0000001fff21b819 */ /* 0x100fe40000011425 */
[----:B------:R-:W-:-:S04]  /*9110*/  @!P3 IADD3 R32, P4, P5, R106, R126, R37 ;  /* 0x0000007e6a20b210 */ /* 0x000fc80007d9e025 */
[----:B------:R-:W-:Y:S02]  /*9120*/  @!P3 IADD3.X R33, R4, R44, R33, P4, P5 ;  /* 0x0000002c0421b210 */ /* 0x000fe400027ea421 */
[----:B------:R-:W-:-:S04]  /*9130*/  LEA R40, P4, R34, R114, 0x1 ;  /* 0x0000007222287211 */ /* 0x000fc800078808ff */
[----:B------:R-:W-:Y:S02]  /*9140*/  LEA.HI.X R41, R34, R115, R35, 0x1, P4 ;  /* 0x0000007322297211 */ /* 0x000fe400020f0c23 */
[----:B------:R-:W-:-:S04]  /*9150*/  @!P3 LEA R42, P4, R32, R114, 0x1 ;  /* 0x00000072202ab211 */ /* 0x000fc800078808ff */
[----:B------:R-:W-:Y:S02]  /*9160*/  @!P3 LEA.HI.X R43, R32, R115, R33, 0x1, P4 ;  /* 0x00000073202bb211 */ /* 0x000fe400020f0c21 */
[----:B------:R-:W-:Y:S02]  /*9170*/  SHF.R.S32.HI R33, RZ, 0x1f, R36 ;  /* 0x0000001fff217819 */ /* 0x000fe40000011424 */
[----:B------:R-:W-:Y:S02]  /*9180*/  LOP3.LUT R32, R206, 0x38, R37, 0xf8, !PT ;  /* 0x00000038ce207812 */ /* 0x000fe400078ef825 */
[----:B------:R-:W-:Y:S02]  /*9190*/  LEA.HI R33, R33, R36, RZ, 0x3 ;  /* 0x0000002421217211 */ /* 0x000fe400078f18ff */
[----:B------:R-:W-:Y:S02]  /*91a0*/  LOP3.LUT R32, R32, R38, RZ, 0x3c, !PT ;  /* 0x0000002620207212 */ /* 0x000fe400078e3cff */
[----:B------:R-:W-:-:S02]  /*91b0*/  SHF.R.S32.HI R34, RZ, 0x3, R33 ;  /* 0x00000003ff227819 */ /* 0x000fc40000011421 */
[----:B------:R-:W-:-:S03]  /*91c0*/  ISETP.GE.AND P4, PT, R197, R124, PT ;  /* 0x0000007cc500720c */ /* 0x000fc60003f86270 */
        /* <DEDUP_REMOVED lines=9> */
[----:B------:R-:W-:Y:S01]  /*9260*/  SHF.R.U64 R46, R72, 0x10, R73 ;  /* 0x00000010482e7819 */ /* 0x000fe20000001249 */
[----:B--2---:R-:W-:Y:S01]  /*9270*/  IMAD.MOV.U32 R49, RZ, RZ, R37 ;  /* 0x000000ffff317224 */ /* 0x004fe200078e0025 */
[----:B------:R-:W-:Y:S01]  /*9280*/  SHF.R.U32.HI R72, RZ, 0x10, R73 ;  /* 0x00000010ff487819 */ /* 0x000fe20000011649 */
[----:B0-----:R-:W-:Y:S01]  /*9290*/  IMAD.MOV.U32 R37, RZ, RZ, R35 ;  /* 0x000000ffff257224 */ /* 0x001fe200078e0023 */
[--C-:B------:R-:W-:Y:S01]  /*92a0*/  SHF.R.U64 R45, R60, 0x10, R61.reuse ;  /* 0x000000103c2d7819 */ /* 0x100fe2000000123d */
[----:B------:R-:W-:Y:S01]  /*92b0*/  HADD2.F32 R53, -RZ, R167.H1_H1 ;  /* 0x300000a7ff357230 */ /* 0x000fe20000004100 */
[----:B------:R-:W-:Y:S01]  /*92c0*/  SHF.R.U32.HI R60, RZ, 0x10, R61 ;  /* 0x00000010ff3c7819 */ /* 0x000fe2000001163d */
[----:B------:R-:W-:Y:S01]  /*92d0*/  HADD2.F32 R50, -RZ, R49.H0_H0 ;  /* 0x20000031ff327230 */ /* 0x000fe20000004100 */
[--C-:B------:R-:W-:Y:S01]  /*92e0*/  SHF.R.U64 R48, R74, 0x10, R75.reuse ;  /* 0x000000104a307819 */ /* 0x100fe2000000124b */
[----:B------:R-:W-:Y:S01]  /*92f0*/  HADD2.F32 R35, -RZ, R33.H0_H0 ;  /* 0x20000021ff237230 */ /* 0x000fe20000004100 */
[----:B------:R-:W-:Y:S01]  /*9300*/  SHF.R.U32.HI R74, RZ, 0x10, R75 ;  /* 0x00000010ff4a7819 */ /* 0x000fe2000001164b */
[----:B------:R-:W-:-:S02]  /*9310*/  HADD2.F32 R49, -RZ, R49.H1_H1 ;  /* 0x30000031ff317230 */ /* 0x000fc40000004100 */
[-C--:B------:R-:W-:Y:S01]  /*9320*/  FMUL.FTZ R54, R50, R53.reuse ;  /* 0x0000003532367220 */ /* 0x080fe20000410000 */
[----:B------:R-:W-:Y:S01]  /*9330*/  HADD2.F32 R72, -RZ, R72.H0_H0 ;  /* 0x20000048ff487230 */ /* 0x000fe20000004100 */
[--C-:B------:R-:W-:Y:S01]  /*9340*/  SHF.R.U64 R47, R62, 0x10, R63.reuse ;  /* 0x000000103e2f7819 */ /* 0x100fe2000000123f */
[----:B------:R-:W-:Y:S02]  /*9350*/  HADD2.F32 R52, -RZ, R33.H1_H1 ;  /* 0x30000021ff347230 */ /* 0x000fe40000004100 */
[----:B------:R-:W-:Y:S01]  /*9360*/  FMUL.FTZ R33, R35, R53 ;  /* 0x0000003523217220 */ /* 0x000fe20000410000 */
[----:B------:R-:W-:Y:S02]  /*9370*/  HADD2.F32 R51, -RZ, R159.H1_H1 ;  /* 0x3000009fff337230 */ /* 0x000fe40000004100 */
[-C--:B------:R-:W-:Y:S01]  /*9380*/  FMUL.FTZ R53, R49, R72.reuse ;  /* 0x0000004831357220 */ /* 0x080fe20000410000 */
[----:B------:R-:W-:Y:S02]  /*9390*/  HADD2.F32 R60, -RZ, R60.H0_H0 ;  /* 0x2000003cff3c7230 */ /* 0x000fe40000004100 */
[----:B------:R-:W-:Y:S01]  /*93a0*/  FMUL.FTZ R72, R52, R72 ;  /* 0x0000004834487220 */ /* 0x000fe20000410000 */
[----:B------:R-:W-:Y:S01]  /*93b0*/  SHF.R.U32.HI R62, RZ, 0x10, R63 ;  /* 0x00000010ff3e7819 */ /* 0x000fe2000001163f */
[-C--:B------:R-:W-:Y:S01]  /*93c0*/  FFMA.FTZ R33, R50, R51.reuse, R33 ;  /* 0x0000003332217223 */ /* 0x080fe20000010021 */
[----:B------:R-:W-:Y:S01]  /*93d0*/  FFMA.FTZ R35, R35, R51, -R54 ;  /* 0x0000003323237223 */ /* 0x000fe20000010836 */
[-C--:B------:R-:W-:Y:S01]  /*93e0*/  FFMA.FTZ R52, R52, R60.reuse, -R53 ;  /* 0x0000003c34347223 */ /* 0x080fe20000010835 */
[----:B------:R-:W-:Y:S01]  /*93f0*/  FFMA.FTZ R50, R49, R60, R72 ;  /* 0x0000003c31327223 */ /* 0x000fe20000010048 */
[----:B------:R-:W-:-:S02]  /*9400*/  HADD2.F32 R60, -RZ, R39.H1_H1 ;  /* 0x30000027ff3c7230 */ /* 0x000fc40000004100 */
[----:B------:R-:W-:Y:S01]  /*9410*/  HADD2.F32 R53, -RZ, R74.H0_H0 ;  /* 0x2000004aff357230 */ /* 0x000fe20000004100 */
[----:B------:R-:W-:Y:S01]  /*9420*/  F2FP.F16.F32.PACK_AB R35, R52, R35 ;  /* 0x000000233423723e */ /* 0x000fe200000000ff */
[----:B------:R-:W-:Y:S02]  /*9430*/  HADD2.F32 R66, -RZ, R160.H1_H1 ;  /* 0x300000a0ff427230 */ /* 0x000fe40000004100 */
[----:B------:R-:W-:Y:S02]  /*9440*/  HADD2.F32 R49, -RZ, R39.H0_H0 ;  /* 0x20000027ff317230 */ /* 0x000fe40000004100 */
[----:B------:R-:W-:Y:S01]  /*9450*/  FMUL.FTZ R55, R60, R53 ;  /* 0x000000353c377220 */ /* 0x000fe20000410000 */
[--C-:B------:R-:W-:Y:S02]  /*9460*/  HADD2.F32 R54, -RZ, R37.reuse.H1_H1 ;  /* 0x30000025ff367230 */ /* 0x100fe40000004100 */
[----:B------:R-:W-:Y:S02]  /*9470*/  HADD2.F32 R39, -RZ, R37.H0_H0 ;  /* 0x20000025ff277230 */ /* 0x000fe40000004100 */
[----:B------:R-:W-:-:S02]  /*9480*/  HADD2.F32 R64, -RZ, R158.H1_H1 ;  /* 0x3000009eff407230 */ /* 0x000fc40000004100 */
[C---:B------:R-:W-:Y:S01]  /*9490*/  FMUL.FTZ R53, R54.reuse, R53 ;  /* 0x0000003536357220 */ /* 0x040fe20000410000 */
[----:B------:R-:W-:Y:S02]  /*94a0*/  HADD2.F32 R51, -RZ, R62.H0_H0 ;  /* 0x2000003eff337230 */ /* 0x000fe40000004100 */
[-C--:B------:R-:W-:Y:S01]  /*94b0*/  FMUL.FTZ R62, R49, R66.reuse ;  /* 0x00000042313e7220 */ /* 0x080fe20000410000 */
[C---:B------:R-:W-:Y:S01]  /*94c0*/  FMUL.FTZ R66, R39.reuse, R66 ;  /* 0x0000004227427220 */ /* 0x040fe20000410000 */
[----:B------:R-:W-:Y:S02]  /*94d0*/  HADD2.F32 R167, -RZ, R167.H0_H0 ;  /* 0x200000a7ffa77230 */ /* 0x000fe40000004100 */
[-C--:B------:R-:W-:Y:S01]  /*94e0*/  FFMA.FTZ R37, R39, R64.reuse, -R62 ;  /* 0x0000004027257223 */ /* 0x080fe2000001083e */
[-C--:B------:R-:W-:Y:S01]  /*94f0*/  FFMA.FTZ R54, R54, R51.reuse, -R55 ;  /* 0x0000003336367223 */ /* 0x080fe20000010837 */
[----:B------:R-:W-:Y:S01]  /*9500*/  FFMA.FTZ R60, R60, R51, R53 ;  /* 0x000000333c3c7223 */ /* 0x000fe20000010035 */
[----:B------:R-:W-:Y:S01]  /*9510*/  FFMA.FTZ R39, R49, R64, R66 ;  /* 0x0000004031277223 */ /* 0x000fe20000010042 */
[----:B------:R-:W-:-:S02]  /*9520*/  HADD2.F32 R51, -RZ, R36.H0_H0 ;  /* 0x20000024ff337230 */ /* 0x000fc40000004100 */
[----:B------:R-:W-:Y:S01]  /*9530*/  HADD2.F32 R64, -RZ, R46.H0_H0 ;  /* 0x2000002eff407230 */ /* 0x000fe20000004100 */
[----:B------:R-:W-:Y:S01]  /*9540*/  F2FP.F16.F32.PACK_AB R54, R54, R37 ;  /* 0x000000253636723e */ /* 0x000fe200000000ff */
[----:B------:R-:W-:Y:S01]  /*9550*/  HADD2.F32 R53, -RZ, R36.H1_H1 ;  /* 0x30000024ff357230 */ /* 0x000fe20000004100 */
[----:B------:R-:W-:Y:S01]  /*9560*/  F2FP.F16.F32.PACK_AB R37, R50, R33 ;  /* 0x000000213225723e */ /* 0x000fe200000000ff */
[--C-:B------:R-:W-:Y:S01]  /*9570*/  HADD2.F32 R49, -RZ, R32.reuse.H1_H1 ;  /* 0x30000020ff317230 */ /* 0x100fe20000004100 */
[----:B------:R-:W-:Y:S01]  /*9580*/  F2FP.F16.F32.PACK_AB R39, R60, R39 ;  /* 0x000000273c27723e */ /* 0x000fe200000000ff */
[----:B------:R-:W-:Y:S02]  /*9590*/  HADD2.F32 R159, -RZ, R159.H0_H0 ;  /* 0x2000009fff9f7230 */ /* 0x000fe40000004100 */
[-C--:B------:R-:W-:Y:S01]  /*95a0*/  FMUL.FTZ R66, R53, R64.reuse ;  /* 0x0000004035427220 */ /* 0x080fe20000410000 */
[----:B------:R-:W-:Y:S02]  /*95b0*/  HADD2.F32 R46, -RZ, R32.H0_H0 ;  /* 0x20000020ff2e7230 */ /* 0x000fe40000004100 */
[----:B------:R-:W-:Y:S01]  /*95c0*/  FMUL.FTZ R64, R49, R64 ;  /* 0x0000004031407220 */ /* 0x000fe20000410000 */
[----:B------:R-:W-:-:S02]  /*95d0*/  HADD2.F32 R62, -RZ, R45.H0_H0 ;  /* 0x2000002dff3e7230 */ /* 0x000fc40000004100 */
[-C--:B------:R-:W-:Y:S01]  /*95e0*/  FMUL.FTZ R45, R51, R167.reuse ;  /* 0x000000a7332d7220 */ /* 0x080fe20000410000 */
[----:B------:R-:W-:Y:S02]  /*95f0*/  HADD2.F32 R55, -RZ, R48.H0_H0 ;  /* 0x20000030ff377230 */ /* 0x000fe40000004100 */
[C---:B------:R-:W-:Y:S01]  /*9600*/  FMUL.FTZ R36, R46.reuse, R167 ;  /* 0x000000a72e247220 */ /* 0x040fe20000410000 */
[----:B------:R-:W-:Y:S02]  /*9610*/  HADD2.F32 R48, -RZ, R38.H0_H0 ;  /* 0x20000026ff307230 */ /* 0x000fe40000004100 */
[-C--:B------:R-:W-:Y:S01]  /*9620*/  FFMA.FTZ R32, R46, R159.reuse, -R45 ;  /* 0x0000009f2e207223 */ /* 0x080fe2000001082d */
[-C--:B------:R-:W-:Y:S01]  /*9630*/  FFMA.FTZ R45, R49, R62.reuse, -R66 ;  /* 0x0000003e312d7223 */ /* 0x080fe20000010842 */
[----:B------:R-:W-:Y:S01]  /*9640*/  FFMA.FTZ R49, R53, R62, R64 ;  /* 0x0000003e35317223 */ /* 0x000fe20000010040 */
[----:B------:R-:W-:Y:S02]  /*9650*/  HADD2.F32 R53, -RZ, R160.H0_H0 ;  /* 0x200000a0ff357230 */ /* 0x000fe40000004100 */
[----:B------:R-:W-:Y:S01]  /*9660*/  FFMA.FTZ R36, R51, R159, R36 ;  /* 0x0000009f33247223 */ /* 0x000fe20000010024 */
[----:B------:R-:W-:Y:S01]  /*9670*/  HADD2.F32 R46, -RZ, R34.H0_H0 ;  /* 0x20000022ff2e7230 */ /* 0x000fe20000004100 */
[----:B------:R-:W-:Y:S01]  /*9680*/  F2FP.F16.F32.PACK_AB R32, R45, R32 ;  /* 0x000000202d20723e */ /* 0x000fe200000000ff */
[----:B------:R-:W-:-:S02]  /*9690*/  HADD2.F32 R38, -RZ, R38.H1_H1 ;  /* 0x30000026ff267230 */ /* 0x000fc40000004100 */
[-C--:B------:R-:W-:Y:S01]  /*96a0*/  FMUL.FTZ R61, R48, R53.reuse ;  /* 0x00000035303d7220 */ /* 0x080fe20000410000 */
[----:B------:R-:W-:Y:S02]  /*96b0*/  HADD2.F32 R34, -RZ, R34.H1_H1 ;  /* 0x30000022ff227230 */ /* 0x000fe40000004100 */
[----:B------:R-:W-:Y:S01]  /*96c0*/  FMUL.FTZ R53, R46, R53 ;  /* 0x000000352e357220 */ /* 0x000fe20000410000 */
[----:B------:R-:W-:Y:S02]  /*96d0*/  HADD2.F32 R51, -RZ, R158.H0_H0 ;  /* 0x2000009eff337230 */ /* 0x000fe40000004100 */
[-C--:B------:R-:W-:Y:S01]  /*96e0*/  FMUL.FTZ R63, R38, R55.reuse ;  /* 0x00000037263f7220 */ /* 0x080fe20000410000 */
[----:B------:R-:W-:Y:S02]  /*96f0*/  HADD2.F32 R47, -RZ, R47.H0_H0 ;  /* 0x2000002fff2f7230 */ /* 0x000fe40000004100 */
[----:B------:R-:W-:Y:S01]  /*9700*/  FMUL.FTZ R55, R34, R55 ;  /* 0x0000003722377220 */ /* 0x000fe20000410000 */
[----:B------:R-:W-:-:S02]  /*9710*/  IMAD.MOV.U32 R33, RZ, RZ, R35 ;  /* 0x000000ffff217224 */ /* 0x000fc400078e0023 */
[-C--:B------:R-:W-:Y:S01]  /*9720*/  FFMA.FTZ R61, R46, R51.reuse, -R61 ;  /* 0x000000332e3d7223 */ /* 0x080fe2000001083d */
[----:B------:R-:W-:Y:S01]  /*9730*/  FFMA.FTZ R53, R48, R51, R53 ;  /* 0x0000003330357223 */ /* 0x000fe20000010035 */
[-C--:B------:R-:W-:Y:S01]  /*9740*/  FFMA.FTZ R34, R34, R47.reuse, -R63 ;  /* 0x0000002f22227223 */ /* 0x080fe2000001083f */
[----:B------:R-:W-:Y:S01]  /*9750*/  FFMA.FTZ R38, R38, R47, R55 ;  /* 0x0000002f26267223 */ /* 0x000fe20000010037 */
[----:B------:R-:W-:Y:S01]  /*9760*/  F2FP.F16.F32.PACK_AB R36, R49, R36 ;  /* 0x000000243124723e */ /* 0x000fe200000000ff */
[----:B------:R-:W-:Y:S02]  /*9770*/  IMAD.MOV.U32 R35, RZ, RZ, R54 ;  /* 0x000000ffff237224 */ /* 0x000fe400078e0036 */
[----:B------:R-:W-:Y:S02]  /*9780*/  F2FP.F16.F32.PACK_AB R34, R34, R61 ;  /* 0x0000003d2222723e */ /* 0x000fe400000000ff */
[----:B------:R-:W-:-:S07]  /*9790*/  F2FP.F16.F32.PACK_AB R38, R38, R53 ;  /* 0x000000352626723e */ /* 0x000fce00000000ff */
.L_x_1569:
[----:B------:R-:W-:Y:S05]  /*97a0*/  BSYNC B2 ;  /* 0x0000000000027941 */ /* 0x000fea0003800000 */
.L_x_1568:
[----:B0-----:R4:W-:Y:S04]  /*97b0*/  STG.E.128 desc[UR46][R40.64], R32 ;  /* 0x0000002028007986 */ /* 0x0019e8000c101d2e */
[----:B--2---:R4:W-:Y:S02]  /*97c0*/  @!P3 STG.E.128 desc[UR46][R42.64], R36 ;  /* 0x000000242a00b986 */ /* 0x0049e4000c101d2e */
.L_x_1567:
[----:B------:R-:W-:Y:S05]  /*97d0*/  BSYNC B1 ;  /* 0x0000000000017941 */ /* 0x000fea0003800000 */
.L_x_1566:
[----:B------:R-:W-:-:S13]  /*97e0*/  ISETP.NE.AND P3, PT, R15, RZ, PT ;  /* 0x000000ff0f00720c */ /* 0x000fda0003f65270 */
[----:B------:R-:W-:Y:S05]  /*97f0*/  @!P3 BRA `(.L_x_1520) ;  /* 0x0000000800c8b947 */ /* 0x000fea0003800000 */
[----:B------:R-:W-:Y:S01]  /*9800*/  LOP3.LUT P5, RZ, R18, 0x1, RZ, 0xc0, !PT ;  /* 0x0000000112ff7812 */ /* 0x000fe200078ac0ff */
[----:B------:R-:W-:Y:S01]  /*9810*/  BSSY B1, `(.L_x_1570) ;  /* 0x0000071000017945 */ /* 0x000fe20003800000 */
[----:B0---4-:R-:W-:Y:S02]  /*9820*/  SHF.R.U32.HI R35, RZ, 0x3, R206 ;  /* 0x00000003ff237819 */ /* 0x011fe400000116ce */
[----:B------:R-:W-:Y:S02]  /*9830*/  SEL R148, R125, R148, !P5 ;  /* 0x000000947d947207 */ /* 0x000fe40006800000 */
[----:B------:R-:W-:Y:S02]  /*9840*/  IADD3 R34, P3, P4, R106, R126, R12 ;  /* 0x0000007e6a227210 */ /* 0x000fe40007c7e00c */
[----:B------:R-:W-:Y:S02]  /*9850*/  SHF.R.S32.HI R33, RZ, 0x1f, R148 ;  /* 0x0000001fff217819 */ /* 0x000fe40000011494 */
[----:B---3--:R-:W-:-:S02]  /*9860*/  IADD3.X R37, R4, R44, R113, P3, P4 ;  /* 0x0000002c04257210 */ /* 0x008fc40001fe8471 */
[----:B------:R-:W-:Y:S02]  /*9870*/  LEA.HI R33, R33, R148, RZ, 0x4 ;  /* 0x0000009421217211 */ /* 0x000fe400078f20ff */
[C---:B------:R-:W-:Y:S02]  /*9880*/  LEA R40, P3, R34.reuse, R114, 0x1 ;  /* 0x0000007222287211 */ /* 0x040fe400078608ff */
[----:B------:R-:W-:Y:S02]  /*9890*/  LEA.HI.SX32 R33, R33, R118, 0x1c ;  /* 0x0000007621217211 */ /* 0x000fe400078fe2ff */
[----:B------:R-:W-:Y:S02]  /*98a0*/  LEA.HI.X R41, R34, R115, R37, 0x1, P3 ;  /* 0x0000007322297211 */ /* 0x000fe400018f0c25 */
[----:B------:R-:W-:Y:S02]  /*98b0*/  SHF.R.S32.HI R32, RZ, 0x1f, R33 ;  /* 0x0000001fff207819 */ /* 0x000fe40000011421 */
[----:B------:R-:W-:-:S02]  /*98c0*/  SHF.L.U32 R43, R33, 0x3, RZ ;  /* 0x00000003212b7819 */ /* 0x000fc400000006ff */
[----:B------:R-:W-:Y:S02]  /*98d0*/  LEA.HI R32, R32, R33, RZ, 0x3 ;  /* 0x0000002120207211 */ /* 0x000fe400078f18ff */
[----:B------:R-:W-:Y:S02]  /*98e0*/  ISETP.GE.AND P3, PT, R198, R124, PT ;  /* 0x0000007cc600720c */ /* 0x000fe40003f66270 */
        /* <DEDUP_REMOVED lines=13> */
[----:B------:R-:W-:Y:S01]  /*99c0*/  SHF.R.U32.HI R54, RZ, 0x10, R69 ;  /* 0x00000010ff367819 */ /* 0x000fe20000011645 */
[----:B--2---:R-:W-:Y:S01]  /*99d0*/  IMAD.MOV.U32 R32, RZ, RZ, R37 ;  /* 0x000000ffff207224 */ /* 0x004fe200078e0025 */
[----:B------:R-:W-:Y:S01]  /*99e0*/  MOV R50, R39 ;  /* 0x0000002700327202 */ /* 0x000fe20000000f00 */
[----:B------:R-:W-:Y:S01]  /*99f0*/  IMAD.MOV.U32 R49, RZ, RZ, R36 ;  /* 0x000000ffff317224 */ /* 0x000fe200078e0024 */
[--C-:B------:R-:W-:Y:S01]  /*9a00*/  SHF.R.U32.HI R52, RZ, 0x10, R57.reuse ;  /* 0x00000010ff347819 */ /* 0x100fe20000011639 */
[----:B------:R-:W-:Y:S01]  /*9a10*/  HADD2.F32 R53, -RZ, R157.H1_H1 ;  /* 0x3000009dff357230 */ /* 0x000fe20000004100 */
[----:B------:R-:W-:Y:S01]  /*9a20*/  SHF.R.U64 R45, R56, 0x10, R57 ;  /* 0x00000010382d7819 */ /* 0x000fe20000001239 */
[--C-:B------:R-:W-:Y:S01]  /*9a30*/  HADD2.F32 R36, -RZ, R32.reuse.H0_H0 ;  /* 0x20000020ff247230 */ /* 0x100fe20000004100 */
[--C-:B------:R-:W-:Y:S01]  /*9a40*/  SHF.R.U64 R42, R58, 0x10, R59.reuse ;  /* 0x000000103a2a7819 */ /* 0x100fe2000000123b */
[----:B------:R-:W-:Y:S01]  /*9a50*/  HADD2.F32 R39, -RZ, R32.H1_H1 ;  /* 0x30000020ff277230 */ /* 0x000fe20000004100 */
[----:B------:R-:W-:Y:S01]  /*9a60*/  SHF.R.U32.HI R58, RZ, 0x10, R59 ;  /* 0x00000010ff3a7819 */ /* 0x000fe2000001163b */
[----:B------:R-:W-:Y:S01]  /*9a70*/  IMAD.MOV.U32 R37, RZ, RZ, R35 ;  /* 0x000000ffff257224 */ /* 0x000fe200078e0023 */
[----:B------:R-:W-:Y:S01]  /*9a80*/  SHF.R.U32.HI R55, RZ, 0x10, R71 ;  /* 0x00000010ff377819 */ /* 0x000fe20000011647 */
[--C-:B------:R-:W-:Y:S01]  /*9a90*/  HADD2.F32 R32, -RZ, R33.reuse.H0_H0 ;  /* 0x20000021ff207230 */ /* 0x100fe20000004100 */
[----:B------:R-:W-:Y:S01]  /*9aa0*/  SHF.R.U64 R47, R68, 0x10, R69 ;  /* 0x00000010442f7819 */ /* 0x000fe20000001245 */
[----:B------:R-:W-:Y:S01]  /*9ab0*/  HADD2.F32 R54, -RZ, R54.H0_H0 ;  /* 0x20000036ff367230 */ /* 0x000fe20000004100 */
[----:B------:R-:W-:Y:S01]  /*9ac0*/  SHF.R.U64 R46, R70, 0x10, R71 ;  /* 0x00000010462e7819 */ /* 0x000fe20000001247 */
[----:B------:R-:W-:-:S02]  /*9ad0*/  HADD2.F32 R35, -RZ, R33.H1_H1 ;  /* 0x30000021ff237230 */ /* 0x000fc40000004100 */
[-C--:B------:R-:W-:Y:S01]  /*9ae0*/  FMUL.FTZ R33, R36, R53.reuse ;  /* 0x0000003524217220 */ /* 0x080fe20000410000 */
[----:B------:R-:W-:Y:S02]  /*9af0*/  HADD2.F32 R51, -RZ, R155.H1_H1 ;  /* 0x3000009bff337230 */ /* 0x000fe40000004100 */
[C---:B------:R-:W-:Y:S01]  /*9b00*/  FMUL.FTZ R53, R32.reuse, R53 ;  /* 0x0000003520357220 */ /* 0x040fe20000410000 */
[----:B------:R-:W-:Y:S02]  /*9b10*/  HADD2.F32 R52, -RZ, R52.H0_H0 ;  /* 0x20000034ff347230 */ /* 0x000fe40000004100 */
[-C--:B------:R-:W-:Y:S01]  /*9b20*/  FMUL.FTZ R56, R39, R54.reuse ;  /* 0x0000003627387220 */ /* 0x080fe20000410000 */
[C---:B------:R-:W-:Y:S01]  /*9b30*/  FMUL.FTZ R54, R35.reuse, R54 ;  /* 0x0000003623367220 */ /* 0x040fe20000410000 */
[-C--:B------:R-:W-:Y:S01]  /*9b40*/  FFMA.FTZ R32, R32, R51.reuse, -R33 ;  /* 0x0000003320207223 */ /* 0x080fe20000010821 */
[----:B------:R-:W-:Y:S01]  /*9b50*/  FFMA.FTZ R33, R36, R51, R53 ;  /* 0x0000003324217223 */ /* 0x000fe20000010035 */
[-C--:B------:R-:W-:Y:S01]  /*9b60*/  FFMA.FTZ R35, R35, R52.reuse, -R56 ;  /* 0x0000003423237223 */ /* 0x080fe20000010838 */
[----:B------:R-:W-:Y:S01]  /*9b70*/  FFMA.FTZ R36, R39, R52, R54 ;  /* 0x0000003427247223 */ /* 0x000fe20000010036 */
[----:B------:R-:W-:-:S02]  /*9b80*/  HADD2.F32 R56, -RZ, R156.H1_H1 ;  /* 0x3000009cff387230 */ /* 0x000fc40000004100 */
[----:B------:R-:W-:Y:S01]  /*9b90*/  HADD2.F32 R51, -RZ, R50.H0_H0 ;  /* 0x20000032ff337230 */ /* 0x000fe20000004100 */
[----:B------:R-:W-:Y:S01]  /*9ba0*/  F2FP.F16.F32.PACK_AB R35, R35, R32 ;  /* 0x000000202323723e */ /* 0x000fe200000000ff */
[----:B------:R-:W-:Y:S02]  /*9bb0*/  HADD2.F32 R39, -RZ, R37.H0_H0 ;  /* 0x20000025ff277230 */ /* 0x000fe40000004100 */
[----:B------:R-:W-:Y:S02]  /*9bc0*/  HADD2.F32 R54, -RZ, R154.H1_H1 ;  /* 0x3000009aff367230 */ /* 0x000fe40000004100 */
[----:B------:R-:W-:Y:S02]  /*9bd0*/  HADD2.F32 R52, -RZ, R50.H1_H1 ;  /* 0x30000032ff347230 */ /* 0x000fe40000004100 */
[----:B------:R-:W-:Y:S02]  /*9be0*/  HADD2.F32 R55, -RZ, R55.H0_H0 ;  /* 0x20000037ff377230 */ /* 0x000fe40000004100 */
[----:B------:R-:W-:-:S02]  /*9bf0*/  HADD2.F32 R53, -RZ, R58.H0_H0 ;  /* 0x2000003aff357230 */ /* 0x000fc40000004100 */
[-C--:B------:R-:W-:Y:S01]  /*9c00*/  FMUL.FTZ R58, R51, R56.reuse ;  /* 0x00000038333a7220 */ /* 0x080fe20000410000 */
[C---:B------:R-:W-:Y:S01]  /*9c10*/  FMUL.FTZ R56, R39.reuse, R56 ;  /* 0x0000003827387220 */ /* 0x040fe20000410000 */
[----:B------:R-:W-:Y:S02]  /*9c20*/  HADD2.F32 R50, -RZ, R37.H1_H1 ;  /* 0x30000025ff327230 */ /* 0x000fe40000004100 */
[-C--:B------:R-:W-:Y:S01]  /*9c30*/  FMUL.FTZ R57, R52, R55.reuse ;  /* 0x0000003734397220 */ /* 0x080fe20000410000 */
[-C--:B------:R-:W-:Y:S01]  /*9c40*/  FFMA.FTZ R37, R39, R54.reuse, -R58 ;  /* 0x0000003627257223 */ /* 0x080fe2000001083a */
[----:B------:R-:W-:Y:S01]  /*9c50*/  FFMA.FTZ R39, R51, R54, R56 ;  /* 0x0000003633277223 */ /* 0x000fe20000010038 */
[----:B------:R-:W-:Y:S02]  /*9c60*/  HADD2.F32 R51, -RZ, R47.H0_H0 ;  /* 0x2000002fff337230 */ /* 0x000fe40000004100 */
[----:B------:R-:W-:Y:S01]  /*9c70*/  FMUL.FTZ R55, R50, R55 ;  /* 0x0000003732377220 */ /* 0x000fe20000410000 */
[----:B------:R-:W-:-:S02]  /*9c80*/  HADD2.F32 R47, -RZ, R48.H0_H0 ;  /* 0x20000030ff2f7230 */ /* 0x000fc40000004100 */
[-C--:B------:R-:W-:Y:S01]  /*9c90*/  FFMA.FTZ R56, R50, R53.reuse, -R57 ;  /* 0x0000003532387223 */ /* 0x080fe20000010839 */
[----:B------:R-:W-:Y:S02]  /*9ca0*/  HADD2.F32 R48, -RZ, R48.H1_H1 ;  /* 0x30000030ff307230 */ /* 0x000fe40000004100 */
[----:B------:R-:W-:Y:S01]  /*9cb0*/  FFMA.FTZ R58, R52, R53, R55 ;  /* 0x00000035343a7223 */ /* 0x000fe20000010037 */
[--C-:B------:R-:W-:Y:S02]  /*9cc0*/  HADD2.F32 R50, -RZ, R49.reuse.H0_H0 ;  /* 0x20000031ff327230 */ /* 0x100fe40000004100 */
[----:B------:R-:W-:Y:S02]  /*9cd0*/  HADD2.F32 R49, -RZ, R49.H1_H1 ;  /* 0x30000031ff317230 */ /* 0x000fe40000004100 */
[----:B------:R-:W-:Y:S01]  /*9ce0*/  FMUL.FTZ R54, R48, R51 ;  /* 0x0000003330367220 */ /* 0x000fe20000410000 */
[----:B------:R-:W-:Y:S01]  /*9cf0*/  HADD2.F32 R45, -RZ, R45.H0_H0 ;  /* 0x2000002dff2d7230 */ /* 0x000fe20000004100 */
[----:B------:R-:W-:Y:S01]  /*9d00*/  F2FP.F16.F32.PACK_AB R56, R56, R37 ;  /* 0x000000253838723e */ /* 0x000fe200000000ff */
[----:B------:R-:W-:-:S02]  /*9d10*/  HADD2.F32 R157, -RZ, R157.H0_H0 ;  /* 0x2000009dff9d7230 */ /* 0x000fc40000004100 */
[C---:B------:R-:W-:Y:S01]  /*9d20*/  FMUL.FTZ R53, R49.reuse, R51 ;  /* 0x0000003331357220 */ /* 0x040fe20000410000 */
[----:B------:R-:W-:Y:S02]  /*9d30*/  HADD2.F32 R155, -RZ, R155.H0_H0 ;  /* 0x2000009bff9b7230 */ /* 0x000fe40000004100 */
[-C--:B------:R-:W-:Y:S01]  /*9d40*/  FFMA.FTZ R54, R49, R45.reuse, R54 ;  /* 0x0000002d31367223 */ /* 0x080fe20000010036 */
[----:B------:R-:W-:Y:S02]  /*9d50*/  HADD2.F32 R49, -RZ, R46.H0_H0 ;  /* 0x2000002eff317230 */ /* 0x000fe40000004100 */
[----:B------:R-:W-:Y:S01]  /*9d60*/  FFMA.FTZ R53, R48, R45, -R53 ;  /* 0x0000002d30357223 */ /* 0x000fe20000010835 */
[----:B------:R-:W-:Y:S02]  /*9d70*/  HADD2.F32 R46, -RZ, R38.H0_H0 ;  /* 0x20000026ff2e7230 */ /* 0x000fe40000004100 */
[----:B------:R-:W-:Y:S01]  /*9d80*/  FMUL.FTZ R52, R50, R157 ;  /* 0x0000009d32347220 */ /* 0x000fe20000410000 */
[----:B------:R-:W-:-:S02]  /*9d90*/  HADD2.F32 R45, -RZ, R34.H0_H0 ;  /* 0x20000022ff2d7230 */ /* 0x000fc40000004100 */
[C---:B------:R-:W-:Y:S01]  /*9da0*/  FMUL.FTZ R157, R47.reuse, R157 ;  /* 0x0000009d2f9d7220 */ /* 0x040fe20000410000 */
[----:B------:R-:W-:Y:S02]  /*9db0*/  HADD2.F32 R38, -RZ, R38.H1_H1 ;  /* 0x30000026ff267230 */ /* 0x000fe40000004100 */
[-C--:B------:R-:W-:Y:S01]  /*9dc0*/  FFMA.FTZ R52, R47, R155.reuse, -R52 ;  /* 0x0000009b2f347223 */ /* 0x080fe20000010834 */
[----:B------:R-:W-:Y:S02]  /*9dd0*/  HADD2.F32 R156, -RZ, R156.H0_H0 ;  /* 0x2000009cff9c7230 */ /* 0x000fe40000004100 */
[----:B------:R-:W-:Y:S01]  /*9de0*/  FFMA.FTZ R157, R50, R155, R157 ;  /* 0x0000009b329d7223 */ /* 0x000fe2000001009d */
[----:B------:R-:W-:Y:S02]  /*9df0*/  HADD2.F32 R34, -RZ, R34.H1_H1 ;  /* 0x30000022ff227230 */ /* 0x000fe40000004100 */
[----:B------:R-:W-:Y:S01]  /*9e00*/  FMUL.FTZ R55, R38, R49 ;  /* 0x0000003126377220 */ /* 0x000fe20000410000 */
[----:B------:R-:W-:-:S02]  /*9e10*/  HADD2.F32 R154, -RZ, R154.H0_H0 ;  /* 0x2000009aff9a7230 */ /* 0x000fc40000004100 */
[CC--:B------:R-:W-:Y:S01]  /*9e20*/  FMUL.FTZ R51, R45.reuse, R156.reuse ;  /* 0x0000009c2d337220 */ /* 0x0c0fe20000410000 */
[----:B------:R-:W-:Y:S02]  /*9e30*/  HADD2.F32 R47, -RZ, R42.H0_H0 ;  /* 0x2000002aff2f7230 */ /* 0x000fe40000004100 */
[----:B------:R-:W-:Y:S01]  /*9e40*/  FMUL.FTZ R42, R46, R156 ;  /* 0x0000009c2e2a7220 */ /* 0x000fe20000410000 */
[----:B------:R-:W-:Y:S01]  /*9e50*/  FMUL.FTZ R49, R34, R49 ;  /* 0x0000003122317220 */ /* 0x000fe20000410000 */
[-C--:B------:R-:W-:Y:S01]  /*9e60*/  FFMA.FTZ R51, R46, R154.reuse, R51 ;  /* 0x0000009a2e337223 */ /* 0x080fe20000010033 */
[----:B------:R-:W-:Y:S01]  /*9e70*/  F2FP.F16.F32.PACK_AB R37, R36, R33 ;  /* 0x000000212425723e */ /* 0x000fe200000000ff */
[----:B------:R-:W-:Y:S01]  /*9e80*/  FFMA.FTZ R42, R45, R154, -R42 ;  /* 0x0000009a2d2a7223 */ /* 0x000fe2000001082a */
[-C--:B------:R-:W-:Y:S01]  /*9e90*/  FFMA.FTZ R55, R34, R47.reuse, -R55 ;  /* 0x0000002f22377223 */ /* 0x080fe20000010837 */
[----:B------:R-:W-:Y:S01]  /*9ea0*/  FFMA.FTZ R38, R38, R47, R49 ;  /* 0x0000002f26267223 */ /* 0x000fe20000010031 */
[----:B------:R-:W-:Y:S01]  /*9eb0*/  IMAD.MOV.U32 R33, RZ, RZ, R35 ;  /* 0x000000ffff217224 */ /* 0x000fe200078e0023 */
[----:B------:R-:W-:Y:S01]  /*9ec0*/  F2FP.F16.F32.PACK_AB R39, R58, R39 ;  /* 0x000000273a27723e */ /* 0x000fe200000000ff */
[----:B------:R-:W-:Y:S01]  /*9ed0*/  IMAD.MOV.U32 R35, RZ, RZ, R56 ;  /* 0x000000ffff237224 */ /* 0x000fe200078e0038 */
[----:B------:R-:W-:-:S02]  /*9ee0*/  F2FP.F16.F32.PACK_AB R32, R53, R52 ;  /* 0x000000343520723e */ /* 0x000fc400000000ff */
[----:B------:R-:W-:Y:S02]  /*9ef0*/  F2FP.F16.F32.PACK_AB R36, R54, R157 ;  /* 0x0000009d3624723e */ /* 0x000fe400000000ff */
[----:B------:R-:W-:Y:S02]  /*9f00*/  F2FP.F16.F32.PACK_AB R34, R55, R42 ;  /* 0x0000002a3722723e */ /* 0x000fe400000000ff */
[----:B------:R-:W-:-:S07]  /*9f10*/  F2FP.F16.F32.PACK_AB R38, R38, R51 ;  /* 0x000000332626723e */ /* 0x000fce00000000ff */
.L_x_1571:
[----:B------:R-:W-:Y:S05]  /*9f20*/  BSYNC B1 ;  /* 0x0000000000017941 */ /* 0x000fea0003800000 */
.L_x_1570:
        /* <DEDUP_REMOVED lines=10> */
.L_x_1487:
[----:B------:R-:W-:-:S13]  /*9fd0*/  ISETP.NE.AND P2, PT, R199, 0x3, PT ;  /* 0x00000003c700780c */ /* 0x000fda0003f45270 */
[----:B------:R-:W-:Y:S05]  /*9fe0*/  @!P2 BRA `(.L_x_1572) ;  /* 0x000000000004a947 */ /* 0x000fea0003800000 */
[----:B------:R-:W-:Y:S01]  /*9ff0*/  BPT.TRAP 0x1 ;  /* 0x000000040000795c */ /* 0x000fe20000300000 */
.L_x_1572:
[----:B------:R-:W-:Y:S01]  /*a000*/  IMAD R31, R16, 0x8, R2 ;  /* 0x00000008101f7824 */ /* 0x000fe200078e0202 */
[----:B------:R-:W-:Y:S01]  /*a010*/  SHF.L.U32 R88, R201, 0x1f, RZ ;  /* 0x0000001fc9587819 */ /* 0x000fe200000006ff */
[----:B------:R-:W-:Y:S01]  /*a020*/  IMAD R30, R25, -0x60, R24 ;  /* 0xffffffa0191e7824 */ /* 0x000fe200078e0218 */
[----:B------:R-:W-:Y:S02]  /*a030*/  BSSY B1, `(.L_x_1573) ;  /* 0x0000004000017945 */ /* 0x000fe40003800000 */
[----:B------:R-:W0:Y:S02]  /*a040*/  SYNCS.PHASECHK.TRANS64.TRYWAIT P3, [R31+URZ+0x30890], R88 ;  /* 0x030890581f0075a7 */ /* 0x000e24000806017f */
[----:B------:R-:W-:Y:S01]  /*a050*/  VIMNMX R30, R30, 0x60, PT ;  /* 0x000000601e1e7848 */ /* 0x000fe20003fe0100 */
[----:B0-----:R-:W-:Y:S06]  /*a060*/  @!P3 BRA `(.L_x_1574) ;  /* 0x0000023c00acb947 */ /* 0x001fec0003800000 */
.L_x_1950:
[----:B------:R-:W-:Y:S05]  /*a070*/  BSYNC B1 ;  /* 0x0000000000017941 */ /* 0x000fea0003800000 */
.L_x_1573:
[----:B------:R-:W-:Y:S01]  /*a080*/  ISETP.GE.AND P3, PT, R194, R30, PT ;  /* 0x0000001ec200720c */ /* 0x000fe20003f66270 */
[----:B------:R-:W-:-:S12]  /*a090*/  BSSY B1, `(.L_x_1575) ;  /* 0x0000014000017945 */ /* 0x000fd80003800000 */
[----:B------:R-:W-:Y:S05]  /*a0a0*/  @P3 BRA `(.L_x_1576) ;  /* 0x0000000000483947 */ /* 0x000fea0003800000 */
[----:B------:R-:W-:-:S13]  /*a0b0*/  ISETP.NE.AND P3, PT, R13, RZ, PT ;  /* 0x000000ff0d00720c */ /* 0x000fda0003f65270 */
[----:B------:R-:W1:Y:S04]  /*a0c0*/  @P3 LDS.128 R32, [R28+0x1e000] ;  /* 0x01e000001c203984 */ /* 0x000e680000000c00 */
[----:B-1----:R-:W-:Y:S01]  /*a0d0*/  @P3 STG.E.128 desc[UR46][R38.64], R32 ;  /* 0x0000002026003986 */ /* 0x002fe2000c101d2e */
        /* <DEDUP_REMOVED lines=14> */
[----:B-1----:R1:W-:Y:S02]  /*a1c0*/  @P3 STG.E.128 desc[UR46][R38.64+0x140], R32 ;  /* 0x0001402026003986 */ /* 0x0023e4000c101d2e */
.L_x_1576:
[----:B------:R-:W-:Y:S05]  /*a1d0*/  BSYNC B1 ;  /* 0x0000000000017941 */ /* 0x000fea0003800000 */
.L_x_1575:
[----:B------:R-:W-:-:S13]  /*a1e0*/  ISETP.GE.AND P3, PT, R219, R30, PT ;  /* 0x0000001edb00720c */ /* 0x000fda0003f66270 */
[----:B------:R-:W-:Y:S05]  /*a1f0*/  @P3 BRA `(.L_x_1520) ;  /* 0x0000000000483947 */ /* 0x000fea0003800000 */
[----:B------:R-:W-:-:S13]  /*a200*/  ISETP.NE.AND P3, PT, R13, RZ, PT ;  /* 0x000000ff0d00720c */ /* 0x000fda0003f65270 */
[----:B-1----:R-:W1:Y:S04]  /*a210*/  @P3 LDS.128 R32, [R28+0x20000] ;  /* 0x020000001c203984 */ /* 0x002e680000000c00 */
        /* <DEDUP_REMOVED lines=16> */
.L_x_1520:
[----:B------:R-:W-:Y:S05]  /*a320*/  BSYNC B0 ;  /* 0x0000000000007941 */ /* 0x000fea0003800000 */
.L_x_1486:
        /* <DEDUP_REMOVED lines=17> */
.L_x_1578:
[----:B------:R-:W-:Y:S05]  /*a440*/  BSYNC B0 ;  /* 0x0000000000007941 */ /* 0x000fea0003800000 */
.L_x_1577:
[----:B------:R-:W1:Y:S01]  /*a450*/  SYNCS.PHASECHK.TRANS64.TRYWAIT P2, [R31+URZ+0x308b0], R88 ;  /* 0x0308b0581f0075a7 */ /* 0x000e62000804017f */
[----:B------:R-:W-:Y:S01]  /*a460*/  ULDC.64 UR44, c[0x0][0x328] ;  /* 0x0000ca00002c7ab9 */ /* 0x000fe20000000a00 */
[----:B------:R-:W-:Y:S01]  /*a470*/  ULDC.64 UR60, c[0x0][0x318] ;  /* 0x0000c600003c7ab9 */ /* 0x000fe20000000a00 */
[----:B------:R-:W-:Y:S04]  /*a480*/  BSSY B0, `(.L_x_1579) ;  /* 0x0000002000007945 */ /* 0x000fe80003800000 */
[----:B-1----:R-:W-:Y:S05]  /*a490*/  @!P2 BRA `(.L_x_1580) ;  /* 0x0000023800b4a947 */ /* 0x002fea0003800000 */
.L_x_1951:
[----:B------:R-:W-:Y:S05]  /*a4a0*/  BSYNC B0 ;  /* 0x0000000000007941 */ /* 0x000fea0003800000 */
.L_x_1579:
[----:B------:R-:W-:Y:S01]  /*a4b0*/  ISETP.GE.AND P2, PT, R194, R30, PT ;  /* 0x0000001ec200720c */ /* 0x000fe20003f46270 */
[----:B------:R-:W-:Y:S01]  /*a4c0*/  BSSY B0, `(.L_x_1581) ;  /* 0x000001e000007945 */ /* 0x000fe20003800000 */
[----:B------:R-:W-:-:S11]  /*a4d0*/  IMAD.WIDE R36, R25, 0x60, R122 ;  /* 0x0000006019247825 */ /* 0x000fd600078e027a */
[----:B------:R-:W-:Y:S05]  /*a4e0*/  @P2 BRA `(.L_x_1582) ;  /* 0x00000000006c2947 */ /* 0x000fea0003800000 */
[----:B------:R-:W-:Y:S01]  /*a4f0*/  IMAD R35, R37, UR44, RZ ;  /* 0x0000002c25237c24 */ /* 0x000fe2000f8e02ff */
[----:B------:R-:W-:Y:S01]  /*a500*/  ULDC UR4, c[0x0][0x2f4] ;  /* 0x0000bd0000047ab9 */ /* 0x000fe20000000800 */
[----:B0-----:R-:W-:Y:S02]  /*a510*/  IMAD.MOV.U32 R32, RZ, RZ, R104 ;  /* 0x000000ffff207224 */ /* 0x001fe400078e0068 */
[----:B------:R-:W-:Y:S02]  /*a520*/  IMAD.MOV.U32 R33, RZ, RZ, R27 ;  /* 0x000000ffff217224 */ /* 0x000fe400078e001b */
[C---:B------:R-:W-:Y:S02]  /*a530*/  IMAD R35, R36.reuse, UR45, R35 ;  /* 0x0000002d24237c24 */ /* 0x040fe4000f8e0223 */
[----:B------:R-:W-:-:S04]  /*a540*/  IMAD.WIDE.U32 R32, R36, UR44, R32 ;  /* 0x0000002c24207c25 */ /* 0x000fc8000f8e0020 */
[----:B------:R-:W-:Y:S01]  /*a550*/  IMAD.IADD R33, R33, 0x1, R35 ;  /* 0x0000000121217824 */ /* 0x000fe200078e0223 */
[----:B------:R-:W-:-:S04]  /*a560*/  LEA R38, P2, R32, UR60, 0x1 ;  /* 0x0000003c20267c11 */ /* 0x000fc8000f8408ff */
        /* <DEDUP_REMOVED lines=19> */
.L_x_1582:
[----:B------:R-:W-:Y:S05]  /*a6a0*/  BSYNC B0 ;  /* 0x0000000000007941 */ /* 0x000fea0003800000 */
.L_x_1581:
[----:B------:R-:W-:Y:S01]  /*a6b0*/  ISETP.GE.AND P2, PT, R219, R30, PT ;  /* 0x0000001edb00720c */ /* 0x000fe20003f46270 */
[----:B------:R-:W-:-:S12]  /*a6c0*/  BSSY B0, `(.L_x_1583) ;  /* 0x000001f000007945 */ /* 0x000fd80003800000 */
[----:B------:R-:W-:Y:S05]  /*a6d0*/  @P2 BRA `(.L_x_1584) ;  /* 0x0000000000742947 */ /* 0x000fea0003800000 */
[----:B--2---:R-:W-:Y:S01]  /*a6e0*/  IADD3 R35, P2, R36, 0x40, RZ ;  /* 0x0000004024237810 */ /* 0x004fe20007f5e0ff */
[----:B0-----:R-:W-:Y:S01]  /*a6f0*/  IMAD.MOV.U32 R32, RZ, RZ, R104 ;  /* 0x000000ffff207224 */ /* 0x001fe200078e0068 */
[----:B------:R-:W-:Y:S01]  /*a700*/  ULDC UR4, c[0x0][0x2f4] ;  /* 0x0000bd0000047ab9 */ /* 0x000fe20000000800 */
[----:B------:R-:W-:Y:S01]  /*a710*/  IMAD.MOV.U32 R33, RZ, RZ, R27 ;  /* 0x000000ffff217224 */ /* 0x000fe200078e001b */
[----:B------:R-:W-:Y:S01]  /*a720*/  IADD3.X R36, RZ, R37, RZ, P2, !PT ;  /* 0x00000025ff247210 */ /* 0x000fe200017fe4ff */
[----:B------:R-:W-:-:S04]  /*a730*/  IMAD.WIDE.U32 R32, R35, UR44, R32 ;  /* 0x0000002c23207c25 */ /* 0x000fc8000f8e0020 */
[----:B------:R-:W-:-:S04]  /*a740*/  IMAD R36, R36, UR44, RZ ;  /* 0x0000002c24247c24 */ /* 0x000fc8000f8e02ff */
[----:B------:R-:W-:Y:S01]  /*a750*/  IMAD R35, R35, UR45, R36 ;  /* 0x0000002d23237c24 */ /* 0x000fe2000f8e0224 */
[----:B------:R-:W-:-:S03]  /*a760*/  LEA R36, P2, R32, UR60, 0x1 ;  /* 0x0000003c20247c11 */ /* 0x000fc6000f8408ff */
        /* <DEDUP_REMOVED lines=20> */
.L_x_1584:
[----:B------:R-:W-:Y:S05]  /*a8b0*/  BSYNC B0 ;  /* 0x0000000000007941 */ /* 0x000fea0003800000 */
.L_x_1583:
[----:B------:R-:W-:Y:S01]  /*a8c0*/  @!PT LDS RZ, [RZ] ;  /* 0x00000000fffff984 */ /* 0x000fe20000000800 */
[----:B------:R-:W-:Y:S01]  /*a8d0*/  @!PT LDS RZ, [RZ] ;  /* 0x00000000fffff984 */ /* 0x000fe20000000800 */
[----:B------:R-:W-:Y:S01]  /*a8e0*/  @!PT LDS RZ, [RZ] ;  /* 0x00000000fffff984 */ /* 0x000fe20000000800 */
[----:B------:R-:W-:Y:S01]  /*a8f0*/  @!PT LDS RZ, [RZ] ;  /* 0x00000000fffff984 */ /* 0x000fe20000000800 */
[----:B------:R4:W-:Y:S06]  /*a900*/  MEMBAR.ALL.CTA ;  /* 0x0000000000007992 */ /* 0x0009ec0000008000 */
[----:B----4-:R-:W4:Y:S01]  /*a910*/  FENCE.VIEW.ASYNC.S ;  /* 0x00000000000073c6 */ /* 0x010f220000000000 */
[----:B-1----:R-:W-:Y:S01]  /*a920*/  @!P3 VIADD R31, R31, 0x308c0 ;  /* 0x000308c01f1fb836 */ /* 0x002fe20000000000 */
[----:B----4-:R1:W-:Y:S01]  /*a930*/  BAR.SYNC.DEFER_BLOCKING R176, 0x80 ;  /* 0x000200b00000751d */ /* 0x0103e20000010000 */
[----:B------:R-:W-:Y:S01]  /*a940*/  LOP3.LUT P4, RZ, R18, 0x2, RZ, 0xc0, !PT ;  /* 0x0000000212ff7812 */ /* 0x000fe2000788c0ff */
[----:B------:R-:W-:-:S02]  /*a950*/  VIADD R16, R16, 0x1 ;  /* 0x0000000110107836 */ /* 0x000fc40000000000 */
[----:B------:R-:W-:Y:S02]  /*a960*/  @!P3 PRMT R31, RZ, 0x654, R31 ;  /* 0x00000654ff1fb816 */ /* 0x000fe4000000001f */
[----:B------:R-:W-:Y:S02]  /*a970*/  PLOP3.LUT P2, PT, PT, PT, PT, 0x8, 0x0 ;  /* 0x000000000000781c */ /* 0x000fe40003f4e170 */
[----:B------:R1:W-:Y:S01]  /*a980*/  @!P3 SYNCS.ARRIVE.TRANS64.RED.A1T0 RZ, [R31+URZ], RZ ;  /* 0x000000ff1fffb9a7 */ /* 0x0003e2000810043f */
[----:B------:R-:W-:-:S04]  /*a990*/  ISETP.NE.AND P3, PT, R16, 0x2, PT ;  /* 0x000000021000780c */ /* 0x000fc80003f65270 */
[----:B------:R-:W-:Y:S02]  /*a9a0*/  SEL R28, RZ, 0x1, P3 ;  /* 0x00000001ff1c7807 */ /* 0x000fe40001800000 */
[----:B------:R-:W-:Y:S02]  /*a9b0*/  SEL R16, R16, RZ, P3 ;  /* 0x000000ff10107207 */ /* 0x000fe40001800000 */
[----:B------:R-:W-:Y:S01]  /*a9c0*/  LOP3.LUT R201, R201, R28, RZ, 0x3c, !PT ;  /* 0x0000001cc9c97212 */ /* 0x000fe200078e3cff */
[----:B-1----:R-:W-:Y:S06]  /*a9d0*/  @P4 BRA `(.L_x_1585) ;  /* 0xffffff8000d44947 */ /* 0x002fec000383ffff */
.L_x_1481:
[----:B------:R-:W1:Y:S01]  /*a9e0*/  LDC R0, c[0x0][0x448] ;  /* 0x00011200ff007b82 */ /* 0x000e620000000800 */
[----:B------:R-:W-:Y:S01]  /*a9f0*/  IADD3 R7, R196, 0x1, -R195 ;  /* 0x00000001c4077810 */ /* 0x000fe20007ffe8c3 */
[----:B------:R-:W-:Y:S06]  /*aa00*/  BSSY B0, `(.L_x_1586) ;  /* 0x000000d000007945 */ /* 0x000fec0003800000 */
[----:B------:R-:W4:Y:S01]  /*aa10*/  LDC.64 R4, c[0x0][0x9e0] ;  /* 0x00027800ff047b82 */ /* 0x000f220000000a00 */
[----:B-1----:R-:W-:Y:S01]  /*aa20*/  ISETP.NE.AND P1, PT, R0, 0x1, PT ;  /* 0x000000010000780c */ /* 0x002fe20003f25270 */
[----:B------:R-:W-:Y:S01]  /*aa30*/  VIADD R0, R212, 0x7f ;  /* 0x0000007fd4007836 */ /* 0x000fe20000000000 */
[----:B----4-:R-:W-:-:S11]  /*aa40*/  ISETP.GE.AND P3, PT, R5, 0x1, PT ;  /* 0x000000010500780c */ /* 0x010fd60003f66270 */
[----:B------:R-:W1:Y:S08]  /*aa50*/  @P1 LDC R3, c[0x0][0x44c] ;  /* 0x00011300ff031b82 */ /* 0x000e700000000800 */
[----:B------:R-:W4:Y:S01]  /*aa60*/  @P1 LDC R6, c[0x0][0x450] ;  /* 0x00011400ff061b82 */ /* 0x000f220000000800 */
[----:B-1----:R-:W-:-:S05]  /*aa70*/  @P1 IMAD.HI.U32 R3, R0, R3, RZ ;  /* 0x0000000300031227 */ /* 0x002fca00078e00ff */
[----:B----4-:R-:W-:-:S05]  /*aa80*/  @P1 SHF.R.U32.HI R0, RZ, R6, R3 ;  /* 0x00000006ff001219 */ /* 0x010fca0000011603 */
[----:B------:R-:W-:Y:S01]  /*aa90*/  IMAD.IADD R3, R7, 0x1, R0 ;  /* 0x0000000107037824 */ /* 0x000fe200078e0200 */
[----:B------:R-:W-:Y:S06]  /*aaa0*/  @P2 BRA `(.L_x_1587) ;  /* 0x0000000000082947 */ /* 0x000fec0003800000 */
[----:B------:R-:W1:Y:S02]  /*aab0*/  FENCE.VIEW.ASYNC.G ;  /* 0x00000000000073c6 */ /* 0x000e640000000100 */
[----:B-1----:R-:W-:Y:S06]  /*aac0*/  BAR.ARV 0xc, 0x180 ;  /* 0x0306000000007b1d */ /* 0x002fec0000002000 */
.L_x_1587:
[----:B------:R-:W-:Y:S05]  /*aad0*/  BSYNC B0 ;  /* 0x0000000000007941 */ /* 0x000fea0003800000 */
.L_x_1586:
[----:B------:R-:W-:Y:S01]  /*aae0*/  IADD3 R4, R3, R4, RZ ;  /* 0x0000000403047210 */ /* 0x000fe20007ffe0ff */
[----:B------:R-:W-:Y:S06]  /*aaf0*/  @!P3 BRA `(.L_x_1588) ;  /* 0x000000000048b947 */ /* 0x000fec0003800000 */
[C---:B------:R-:W-:Y:S01]  /*ab00*/  ISETP.GT.AND P0, PT, R3.reuse, RZ, PT ;  /* 0x000000ff0300720c */ /* 0x040fe20003f04270 */
[----:B------:R-:W-:Y:S01]  /*ab10*/  BSSY B0, `(.L_x_1589) ;  /* 0x000000e000007945 */ /* 0x000fe20003800000 */
[----:B------:R-:W-:-:S11]  /*ab20*/  VIADD R0, R3, 0xffffffff ;  /* 0xffffffff03007836 */ /* 0x000fd60000000000 */
[----:B------:R-:W-:Y:S05]  /*ab30*/  @P0 BRA `(.L_x_1590) ;  /* 0x00000000001c0947 */ /* 0x000fea0003800000 */
[----:B------:R-:W-:Y:S01]  /*ab40*/  ISETP.NE.AND P0, PT, R5, 0x1, PT ;  /* 0x000000010500780c */ /* 0x000fe20003f05270 */
[----:B------:R-:W-:-:S12]  /*ab50*/  IMAD.MOV R3, RZ, RZ, -R3 ;  /* 0x000000ffff037224 */ /* 0x000fd800078e0a03 */
[----:B------:R-:W1:Y:S02]  /*ab60*/  @P0 LDC.64 R6, c[0x0][0x9e8] ;  /* 0x00027a00ff060b82 */ /* 0x000e640000000a00 */
[----:B-1----:R-:W-:-:S05]  /*ab70*/  @P0 IMAD.HI.U32 R0, R3, R6, RZ ;  /* 0x0000000603000227 */ /* 0x002fca00078e00ff */
[----:B------:R-:W-:-:S04]  /*ab80*/  @P0 SHF.R.U32.HI R3, RZ, R7, R0 ;  /* 0x00000007ff030219 */ /* 0x000fc80000011600 */
[----:B------:R-:W-:Y:S01]  /*ab90*/  LOP3.LUT R0, RZ, R3, RZ, 0x33, !PT ;  /* 0x00000003ff007212 */ /* 0x000fe200078e33ff */
[----:B------:R-:W-:Y:S06]  /*aba0*/  BRA `(.L_x_1591) ;  /* 0x0000000000107947 */ /* 0x000fec0003800000 */
.L_x_1590:
[----:B------:R-:W-:-:S13]  /*abb0*/  ISETP.NE.AND P0, PT, R5, 0x1, PT ;  /* 0x000000010500780c */ /* 0x000fda0003f05270 */
[----:B------:R-:W1:Y:S02]  /*abc0*/  @P0 LDC.64 R6, c[0x0][0x9e8] ;  /* 0x00027a00ff060b82 */ /* 0x000e640000000a00 */
[----:B-1----:R-:W-:-:S05]  /*abd0*/  @P0 IMAD.HI.U32 R6, R0, R6, RZ ;  /* 0x0000000600060227 */ /* 0x002fca00078e00ff */
[----:B------:R-:W-:-:S07]  /*abe0*/  @P0 SHF.R.U32.HI R0, RZ, R7, R6 ;  /* 0x00000007ff000219 */ /* 0x000fce0000011606 */
.L_x_1591:
[----:B------:R-:W-:Y:S05]  /*abf0*/  BSYNC B0 ;  /* 0x0000000000007941 */ /* 0x000fea0003800000 */
.L_x_1589:
[----:B------:R-:W-:-:S05]  /*ac00*/  IMAD R3, R0, R5, R5 ;  /* 0x0000000500037224 */ /* 0x000fca00078e0205 */
[----:B------:R-:W-:-:S07]  /*ac10*/  VIMNMX R4, R4, R3, PT ;  /* 0x0000000304047248 */ /* 0x000fce0003fe0100 */
.L_x_1588:
[----:B------:R-:W1:Y:S01]  /*ac20*/  @P1 LDC R3, c[0x0][0x44c] ;  /* 0x00011300ff031b82 */ /* 0x000e620000000800 */
[----:B------:R-:W-:Y:S01]  /*ac30*/  VIADD R4, R4, 0x5f ;  /* 0x0000005f04047836 */ /* 0x000fe20000000000 */
[----:B------:R-:W-:Y:S01]  /*ac40*/  ULDC UR4, c[0x0][0x9dc] ;  /* 0x0002770000047ab9 */ /* 0x000fe20000000800 */
[----:B------:R-:W-:Y:S02]  /*ac50*/  IMAD.MOV.U32 R7, RZ, RZ, R212 ;  /* 0x000000ffff077224 */ /* 0x000fe400078e00d4 */
[----:B------:R-:W-:-:S03]  /*ac60*/  IMAD.HI R4, R4, 0x2aaaaaab, RZ ;  /* 0x2aaaaaab04047827 */ /* 0x000fc600078e02ff */
[----:B------:R-:W4:Y:S01]  /*ac70*/  @P1 LDC R9, c[0x0][0x450] ;  /* 0x00011400ff091b82 */ /* 0x000f220000000800 */
[----:B-1----:R-:W-:Y:S01]  /*ac80*/  @P1 IMAD.HI.U32 R0, R212, R3, RZ ;  /* 0x00000003d4001227 */ /* 0x002fe200078e00ff */
[----:B------:R-:W-:-:S04]  /*ac90*/  SHF.R.U32.HI R3, RZ, 0x1f, R4 ;  /* 0x0000001fff037819 */ /* 0x000fc80000011604 */
[----:B------:R-:W-:Y:S02]  /*aca0*/  LEA.HI.SX32 R4, R4, R3, 0x1c ;  /* 0x0000000304047211 */ /* 0x000fe400078fe2ff */
[----:B----4-:R-:W-:Y:S02]  /*acb0*/  @P1 SHF.R.U32.HI R7, RZ, R9, R0 ;  /* 0x00000009ff071219 */ /* 0x010fe40000011600 */
[----:B------:R-:W-:-:S03]  /*acc0*/  VIMNMX R151, R151, R4, PT ;  /* 0x0000000497977248 */ /* 0x000fc60003fe0100 */
[----:B------:R-:W-:-:S04]  /*acd0*/  IMAD.IADD R0, R152, 0x1, R7 ;  /* 0x0000000198007824 */ /* 0x000fc800078e0207 */
[----:B------:R-:W-:Y:S01]  /*ace0*/  VIADD R3, R0, -UR4 ;  /* 0x8000000400037c36 */ /* 0x000fe20008000000 */
[----:B------:R-:W-:Y:S06]  /*acf0*/  @!P3 BRA `(.L_x_1592) ;  /* 0x000000000044b947 */ /* 0x000fec0003800000 */
[----:B------:R-:W-:Y:S01]  /*ad00*/  ISETP.GT.AND P0, PT, R0, -0x1, PT ;  /* 0xffffffff0000780c */ /* 0x000fe20003f04270 */
[----:B------:R-:W-:-:S12]  /*ad10*/  BSSY B0, `(.L_x_1593) ;  /* 0x000000d000007945 */ /* 0x000fd80003800000 */
[----:B------:R-:W-:Y:S05]  /*ad20*/  @P0 BRA `(.L_x_1594) ;  /* 0x00000000001c0947 */ /* 0x000fea0003800000 */
[----:B------:R-:W-:Y:S02]  /*ad30*/  ISETP.NE.AND P0, PT, R5, 0x1, PT ;  /* 0x000000010500780c */ /* 0x000fe40003f05270 */
[----:B------:R-:W-:-:S11]  /*ad40*/  LOP3.LUT R7, RZ, R0, RZ, 0x33, !PT ;  /* 0x00000000ff077212 */ /* 0x000fd600078e33ff */
[----:B------:R-:W1:Y:S02]  /*ad50*/  @P0 LDC.64 R8, c[0x0][0x9e8] ;  /* 0x00027a00ff080b82 */ /* 0x000e640000000a00 */
[----:B-1----:R-:W-:-:S05]  /*ad60*/  @P0 IMAD.HI.U32 R0, R7, R8, RZ ;  /* 0x0000000807000227 */ /* 0x002fca00078e00ff */
[----:B------:R-:W-:-:S04]  /*ad70*/  @P0 SHF.R.U32.HI R7, RZ, R9, R0 ;  /* 0x00000009ff070219 */ /* 0x000fc80000011600 */
[----:B------:R-:W-:Y:S01]  /*ad80*/  LOP3.LUT R0, RZ, R7, RZ, 0x33, !PT ;  /* 0x00000007ff007212 */ /* 0x000fe200078e33ff */
[----:B------:R-:W-:Y:S06]  /*ad90*/  BRA `(.L_x_1595) ;  /* 0x0000000000107947 */ /* 0x000fec0003800000 */
.L_x_1594:
[----:B------:R-:W-:-:S13]  /*ada0*/  ISETP.NE.AND P0, PT, R5, 0x1, PT ;  /* 0x000000010500780c */ /* 0x000fda0003f05270 */
[----:B------:R-:W1:Y:S02]  /*adb0*/  @P0 LDC.64 R6, c[0x0][0x9e8] ;  /* 0x00027a00ff060b82 */ /* 0x000e640000000a00 */
[----:B-1----:R-:W-:-:S05]  /*adc0*/  @P0 IMAD.HI.U32 R4, R0, R6, RZ ;  /* 0x0000000600040227 */ /* 0x002fca00078e00ff */
[----:B------:R-:W-:-:S07]  /*add0*/  @P0 SHF.R.U32.HI R0, RZ, R7, R4 ;  /* 0x00000007ff000219 */ /* 0x000fce0000011604 */
.L_x_1595:
[----:B------:R-:W-:Y:S05]  /*ade0*/  BSYNC B0 ;  /* 0x0000000000007941 */ /* 0x000fea0003800000 */
.L_x_1593:
[----:B------:R-:W-:-:S05]  /*adf0*/  IMAD R0, R0, R5, RZ ;  /* 0x0000000500007224 */ /* 0x000fca00078e02ff */
[----:B------:R-:W-:-:S07]  /*ae00*/  VIMNMX R3, R3, R0, !PT ;  /* 0x0000000003037248 */ /* 0x000fce0007fe0100 */
.L_x_1592:
[----:B------:R-:W-:Y:S01]  /*ae10*/  IMAD.HI R3, R3, 0x2aaaaaab, RZ ;  /* 0x2aaaaaab03037827 */ /* 0x000fe200078e02ff */
[----:B------:R-:W-:Y:S03]  /*ae20*/  BSSY B0, `(.L_x_1596) ;  /* 0x0000026000007945 */ /* 0x000fe60003800000 */
[----:B------:R-:W-:Y:S01]  /*ae30*/  IMAD.MOV.U32 R72, RZ, RZ, RZ ;  /* 0x000000ffff487224 */ /* 0x000fe200078e00ff */
[----:B------:R-:W-:-:S04]  /*ae40*/  SHF.R.U32.HI R0, RZ, 0x1f, R3 ;  /* 0x0000001fff007819 */ /* 0x000fc80000011603 */
[----:B------:R-:W-:-:S04]  /*ae50*/  LEA.HI.SX32 R0, R3, R0, 0x1c ;  /* 0x0000000003007211 */ /* 0x000fc800078fe2ff */
        /* <DEDUP_REMOVED lines=8> */
[----:B------:R-:W1:Y:S01]  /*aee0*/  I2F.RP R3, R6 ;  /* 0x0000000600037306 */ /* 0x000e620000209400 */
[----:B------:R-:W-:Y:S02]  /*aef0*/  IABS R10, R8 ;  /* 0x00000008000a7213 */ /* 0x000fe40000000000 */
[----:B------:R-:W-:-:S05]  /*af00*/  IMAD.IADD R0, R0, 0x1, -R213 ;  /* 0x0000000100007824 */ /* 0x000fca00078e0ad5 */
[----:B------:R-:W-:Y:S02]  /*af10*/  IABS R9, R0 ;  /* 0x0000000000097213 */ /* 0x000fe40000000000 */
[----:B------:R-:W-:-:S04]  /*af20*/  LOP3.LUT R0, R0, R8, RZ, 0x3c, !PT ;  /* 0x0000000800007212 */ /* 0x000fc800078e3cff */
[----:B------:R-:W-:Y:S01]  /*af30*/  ISETP.GE.AND P2, PT, R0, RZ, PT ;  /* 0x000000ff0000720c */ /* 0x000fe20003f46270 */
[----:B-1----:R-:W1:Y:S02]  /*af40*/  MUFU.RCP R3, R3 ;  /* 0x0000000300037308 */ /* 0x002e640000001000 */
[----:B-1----:R-:W-:Y:S01]  /*af50*/  IADD3 R4, R3, 0xffffffe, RZ ;  /* 0x0ffffffe03047810 */ /* 0x002fe20007ffe0ff */
[----:B------:R-:W-:-:S05]  /*af60*/  IMAD.MOV R3, RZ, RZ, -R10 ;  /* 0x000000ffff037224 */ /* 0x000fca00078e0a0a */
[----:B------:R1:W4:Y:S02]  /*af70*/  F2I.FTZ.U32.TRUNC.NTZ R5, R4 ;  /* 0x0000000400057305 */ /* 0x000324000021f000 */
[----:B-1----:R-:W-:Y:S02]  /*af80*/  IMAD.MOV.U32 R4, RZ, RZ, RZ ;  /* 0x000000ffff047224 */ /* 0x002fe400078e00ff */
[----:B----4-:R-:W-:-:S04]  /*af90*/  IMAD.MOV R7, RZ, RZ, -R5 ;  /* 0x000000ffff077224 */ /* 0x010fc800078e0a05 */
[----:B------:R-:W-:-:S04]  /*afa0*/  IMAD R7, R7, R6, RZ ;  /* 0x0000000607077224 */ /* 0x000fc800078e02ff */
[----:B------:R-:W-:-:S04]  /*afb0*/  IMAD.HI.U32 R5, R5, R7, R4 ;  /* 0x0000000705057227 */ /* 0x000fc800078e0004 */
[----:B------:R-:W-:-:S04]  /*afc0*/  IMAD.MOV.U32 R4, RZ, RZ, R9 ;  /* 0x000000ffff047224 */ /* 0x000fc800078e0009 */
[----:B------:R-:W-:-:S04]  /*afd0*/  IMAD.HI.U32 R5, R5, R4, RZ ;  /* 0x0000000405057227 */ /* 0x000fc800078e00ff */
[----:B------:R-:W-:-:S05]  /*afe0*/  IMAD R3, R5, R3, R4 ;  /* 0x0000000305037224 */ /* 0x000fca00078e0204 */
[----:B------:R-:W-:-:S13]  /*aff0*/  ISETP.GT.U32.AND P1, PT, R6, R3, PT ;  /* 0x000000030600720c */ /* 0x000fda0003f24070 */
[----:B------:R-:W-:Y:S02]  /*b000*/  @!P1 IMAD.IADD R3, R3, 0x1, -R6 ;  /* 0x0000000103039824 */ /* 0x000fe400078e0a06 */
[----:B------:R-:W-:Y:S01]  /*b010*/  @!P1 VIADD R5, R5, 0x1 ;  /* 0x0000000105059836 */ /* 0x000fe20000000000 */
[----:B------:R-:W-:Y:S02]  /*b020*/  ISETP.NE.AND P1, PT, R8, RZ, PT ;  /* 0x000000ff0800720c */ /* 0x000fe40003f25270 */
[----:B------:R-:W-:-:S13]  /*b030*/  ISETP.GE.U32.AND P0, PT, R3, R6, PT ;  /* 0x000000060300720c */ /* 0x000fda0003f06070 */
[----:B------:R-:W-:-:S05]  /*b040*/  @P0 IADD3 R5, R5, 0x1, RZ ;  /* 0x0000000105050810 */ /* 0x000fca0007ffe0ff */
[----:B------:R-:W-:Y:S01]  /*b050*/  @!P2 IMAD.MOV R5, RZ, RZ, -R5 ;  /* 0x000000ffff05a224 */ /* 0x000fe200078e0a05 */
[----:B------:R-:W-:-:S05]  /*b060*/  @!P1 LOP3.LUT R5, RZ, R8, RZ, 0x33, !PT ;  /* 0x00000008ff059212 */ /* 0x000fca00078e33ff */
[----:B------:R-:W-:-:S07]  /*b070*/  IMAD.MOV.U32 R72, RZ, RZ, R5 ;  /* 0x000000ffff487224 */ /* 0x000fce00078e0005 */
.L_x_1597:
[----:B------:R-:W-:Y:S05]  /*b080*/  BSYNC B0 ;  /* 0x0000000000007941 */ /* 0x000fea0003800000 */
.L_x_1596:
[-C--:B------:R-:W-:Y:S01]  /*b090*/  IMAD R213, R222, R72.reuse, R213 ;  /* 0x00000048ded57224 */ /* 0x080fe200078e02d5 */
[----:B------:R-:W-:Y:S02]  /*b0a0*/  PLOP3.LUT P0, PT, PT, PT, PT, 0x80, 0x0 ;  /* 0x000000000000781c */ /* 0x000fe40003f0f070 */
[----:B------:R-:W-:Y:S02]  /*b0b0*/  CS2R R4, SRZ ;  /* 0x0000000000047805 */ /* 0x000fe4000001ff00 */
[----:B------:R-:W-:Y:S02]  /*b0c0*/  CS2R R118, SRZ ;  /* 0x0000000000767805 */ /* 0x000fe4000001ff00 */
[----:B------:R-:W-:Y:S02]  /*b0d0*/  CS2R R116, SRZ ;  /* 0x0000000000747805 */ /* 0x000fe4000001ff00 */
[----:B------:R-:W-:Y:S02]  /*b0e0*/  VIADDMNMX R72, R213, R72, R151, PT ;  /* 0x00000048d5487246 */ /* 0x000fe40003800197 */
[----:B------:R-:W-:-:S02]  /*b0f0*/  CS2R R114, SRZ ;  /* 0x0000000000727805 */ /* 0x000fc4000001ff00 */
[----:B------:R-:W-:Y:S02]  /*b100*/  CS2R R112, SRZ ;  /* 0x0000000000707805 */ /* 0x000fe4000001ff00 */
[----:B------:R-:W-:Y:S02]  /*b110*/  CS2R R110, SRZ ;  /* 0x00000000006e7805 */ /* 0x000fe4000001ff00 */
[----:B------:R-:W-:Y:S02]  /*b120*/  ISETP.GT.AND P1, PT, R72, R213, PT ;  /* 0x000000d54800720c */ /* 0x000fe40003f24270 */
        /* <DEDUP_REMOVED lines=35> */
[----:B--2---:R-:W-:Y:S02]  /*b360*/  CS2R R38, SRZ ;  /* 0x0000000000267805 */ /* 0x004fe4000001ff00 */
[----:B---3--:R-:W-:Y:S02]  /*b370*/  CS2R R36, SRZ ;  /* 0x0000000000247805 */ /* 0x008fe4000001ff00 */
[----:B------:R-:W-:Y:S02]  /*b380*/  CS2R R34, SRZ ;  /* 0x0000000000227805 */ /* 0x000fe4000001ff00 */
[----:B0-----:R-:W-:-:S02]  /*b390*/  CS2R R32, SRZ ;  /* 0x0000000000207805 */ /* 0x001fc4000001ff00 */
[----:B------:R-:W-:Y:S02]  /*b3a0*/  CS2R R30, SRZ ;  /* 0x00000000001e7805 */ /* 0x000fe4000001ff00 */
[----:B------:R-:W-:Y:S02]  /*b3b0*/  CS2R R28, SRZ ;  /* 0x00000000001c7805 */ /* 0x000fe4000001ff00 */
[----:B------:R-:W-:Y:S02]  /*b3c0*/  CS2R R26, SRZ ;  /* 0x00000000001a7805 */ /* 0x000fe4000001ff00 */
[----:B------:R-:W-:Y:S01]  /*b3d0*/  CS2R R24, SRZ ;  /* 0x0000000000187805 */ /* 0x000fe2000001ff00 */
[----:B------:R-:W-:Y:S06]  /*b3e0*/  @!P1 BRA `(.L_x_1598) ;  /* 0x0000015800389947 */ /* 0x000fec0003800000 */
[----:B------:R-:W0:Y:S01]  /*b3f0*/  S2R R0, SR_TID.X ;  /* 0x0000000000007919 */ /* 0x000e220000002100 */
[----:B------:R-:W-:Y:S01]  /*b400*/  LOP3.LUT P0, RZ, R220, 0x1bf, RZ, 0xc0, !PT ;  /* 0x000001bfdcff7812 */ /* 0x000fe2000780c0ff */
[----:B0-----:R-:W-:-:S05]  /*b410*/  VIADD R73, R0, 0xffffff80 ;  /* 0xffffff8000497836 */ /* 0x001fca0000000000 */
[----:B------:R-:W-:-:S04]  /*b420*/  SHF.R.S32.HI R40, RZ, 0x1f, R73 ;  /* 0x0000001fff287819 */ /* 0x000fc80000011449 */
[----:B------:R-:W-:-:S04]  /*b430*/  LEA.HI R0, R40, R73, RZ, 0x7 ;  /* 0x0000004928007211 */ /* 0x000fc800078f38ff */
[----:B------:R-:W-:-:S06]  /*b440*/  SHF.R.S32.HI R0, RZ, 0x7, R0 ;  /* 0x00000007ff007819 */ /* 0x000fcc0000011400 */
[----:B------:R-:W0:Y:S02]  /*b450*/  SHFL.IDX PT, R0, R0, RZ, 0x1f ;  /* 0x00001fff00007589 */ /* 0x000e2400000e0000 */
[----:B0-----:R-:W-:-:S04]  /*b460*/  LEA.HI R3, R0, R0, RZ, 0x1 ;  /* 0x0000000000037211 */ /* 0x001fc800078f08ff */
[----:B------:R-:W-:-:S05]  /*b470*/  LOP3.LUT R3, R3, 0x1e, RZ, 0xc0, !PT ;  /* 0x0000001e03037812 */ /* 0x000fca00078ec0ff */
[----:B------:R-:W-:-:S04]  /*b480*/  IMAD.IADD R3, R0, 0x1, -R3 ;  /* 0x0000000100037824 */ /* 0x000fc800078e0a03 */
[----:B------:R-:W-:-:S05]  /*b490*/  IMAD R3, R3, 0x2000, R220 ;  /* 0x0000200003037824 */ /* 0x000fca00078e02dc */
[----:B------:R-:W-:-:S04]  /*b4a0*/  SHF.R.U32.HI R3, RZ, 0x4, R3 ;  /* 0x00000004ff037819 */ /* 0x000fc80000011603 */
[----:B------:R-:W-:Y:S01]  /*b4b0*/  LOP3.LUT R68, R3, 0x3fff, RZ, 0xc0, !PT ;  /* 0x00003fff03447812 */ /* 0x000fe200078ec0ff */
[----:B------:R-:W-:Y:S06]  /*b4c0*/  @!P0 BRA `(.L_x_1599) ;  /* 0x0000000000408947 */ /* 0x000fec0003800000 */
[----:B------:R-:W-:Y:S01]  /*b4d0*/  MOV R0, 0x0 ;  /* 0x0000000000007802 */ /* 0x000fe20000000f00 */
[----:B------:R-:W-:Y:S01]  /*b4e0*/  ULDC.64 UR4, c[0x4][0xa8] ;  /* 0x01002a0000047ab9 */ /* 0x000fe20000000a00 */
[----:B------:R-:W-:Y:S01]  /*b4f0*/  ULDC.64 UR6, c[0x4][0xb0] ;  /* 0x01002c0000067ab9 */ /* 0x000fe20000000a00 */
[----:B------:R-:W-:Y:S01]  /*b500*/  IMAD.U32 R4, RZ, RZ, UR4 ;  /* 0x00000004ff047e24 */ /* 0x000fe2000f8e00ff */
[----:B------:R0:W1:Y:S01]  /*b510*/  LDC.64 R14, c[0x4][R0] ;  /* 0x01000000000e7b82 */ /* 0x0000620000000a00 */
[----:B------:R-:W-:Y:S01]  /*b520*/  IMAD.U32 R5, RZ, RZ, UR5 ;  /* 0x00000005ff057e24 */ /* 0x000fe2000f8e00ff */
[----:B------:R-:W-:Y:S01]  /*b530*/  ULDC.64 UR4, c[0x4][0x48] ;  /* 0x0100120000047ab9 */ /* 0x000fe20000000a00 */
[----:B------:R-:W-:Y:S01]  /*b540*/  MOV R6, UR6 ;  /* 0x0000000600067c02 */ /* 0x000fe20008000f00 */
[----:B------:R-:W-:Y:S02]  /*b550*/  IMAD.U32 R7, RZ, RZ, UR7 ;  /* 0x00000007ff077e24 */ /* 0x000fe4000f8e00ff */
[----:B------:R-:W-:-:S02]  /*b560*/  IMAD.U32 R10, RZ, RZ, UR4 ;  /* 0x00000004ff0a7e24 */ /* 0x000fc4000f8e00ff */
[----:B------:R-:W-:Y:S02]  /*b570*/  IMAD.U32 R11, RZ, RZ, UR5 ;  /* 0x00000005ff0b7e24 */ /* 0x000fe4000f8e00ff */
[----:B------:R-:W-:Y:S02]  /*b580*/  IMAD.MOV.U32 R8, RZ, RZ, 0x70 ;  /* 0x00000070ff087424 */ /* 0x000fe400078e00ff */
[----:B------:R-:W-:Y:S02]  /*b590*/  IMAD.MOV.U32 R12, RZ, RZ, 0x1 ;  /* 0x00000001ff0c7424 */ /* 0x000fe400078e00ff */
[----:B0-----:R-:W-:-:S07]  /*b5a0*/  IMAD.MOV.U32 R13, RZ, RZ, RZ ;  /* 0x000000ffff0d7224 */ /* 0x001fce00078e00ff */
[----:B------:R-:W-:-:S07]  /*b5b0*/  LEPC R20, `(.L_x_1599) ;  /* 0x000000001014794e */ /* 0x000fce0000000000 */
[----:B-1---5:R-:W-:Y:S05]  /*b5c0*/  CALL.ABS.NOINC R14 ;  /* 0x000000000e007343 */ /* 0x022fea0003c00000 */
.L_x_1599:
        /* <DEDUP_REMOVED lines=12> */
.L_x_1603:
[----:B-1----:R1:W2:Y:S02]  /*b690*/  SYNCS.PHASECHK.TRANS64.TRYWAIT P0, [R2+URZ+0x30800], R3 ;  /* 0x03080003020075a7 */ /* 0x0022a4000800017f */
[----:B--2---:R-:W-:Y:S05]  /*b6a0*/  @!P0 NANOSLEEP.SYNCS 0x989680 ;  /* 0x009896800000895d */ /* 0x004fea0003900000 */
[----:B------:R-:W2:Y:S02]  /*b6b0*/  @!P0 SYNCS.PHASECHK.TRANS64 P0, [R2+URZ+0x30800], R3 ;  /* 0x03080003020085a7 */ /* 0x000ea4000800007f */
[----:B--2---:R-:W-:Y:S05]  /*b6c0*/  @!P0 BRA `(.L_x_1603) ;  /* 0xfffffffc00f08947 */ /* 0x004fea000383ffff */
.L_x_1602:
[----:B------:R-:W-:Y:S05]  /*b6d0*/  BSYNC B0 ;  /* 0x0000000000007941 */ /* 0x000fea0003800000 */
.L_x_1601:
[----:B------:R-:W-:Y:S05]  /*b6e0*/  BRA `(.L_x_1604) ;  /* 0x0000006c00a87947 */ /* 0x000fea0003800000 */
.L_x_1600:
[----:B------:R-:W-:Y:S01]  /*b6f0*/  LOP3.LUT P0, RZ, R220, 0x3ff, RZ, 0xc0, !PT ;  /* 0x000003ffdcff7812 */ /* 0x000fe2000780c0ff */
[----:B------:R-:W-:Y:S01]  /*b700*/  ULDC.64 UR4, c[0x0][0x3f8] ;  /* 0x0000fe0000047ab9 */ /* 0x000fe20000000a00 */
[----:B-----5:R-:W-:Y:S01]  /*b710*/  SHF.R.S32.HI R0, RZ, 0x1f, R147 ;  /* 0x0000001fff007819 */ /* 0x020fe20000011493 */
[----:B------:R-:W-:Y:S01]  /*b720*/  ULDC.64 UR6, c[0x0][0x408] ;  /* 0x0001020000067ab9 */ /* 0x000fe20000000a00 */
[----:B------:R-:W-:-:S04]  /*b730*/  IMAD.WIDE.U32 R26, R147, UR4, RZ ;  /* 0x00000004931a7c25 */ /* 0x000fc8000f8e00ff */
[C---:B------:R-:W-:Y:S02]  /*b740*/  IMAD R4, R0.reuse, UR4, RZ ;  /* 0x0000000400047c24 */ /* 0x040fe4000f8e02ff */
[----:B------:R-:W-:Y:S02]  /*b750*/  IMAD R0, R0, UR6, RZ ;  /* 0x0000000600007c24 */ /* 0x000fe4000f8e02ff */
[C---:B------:R-:W-:Y:S02]  /*b760*/  IMAD R29, R147.reuse, UR5, R4 ;  /* 0x00000005931d7c24 */ /* 0x040fe4000f8e0204 */
[C---:B------:R-:W-:Y:S02]  /*b770*/  IMAD R31, R147.reuse, UR7, R0 ;  /* 0x00000007931f7c24 */ /* 0x040fe4000f8e0200 */
[----:B------:R-:W-:Y:S01]  /*b780*/  IMAD.WIDE.U32 R24, R147, UR6, RZ ;  /* 0x0000000693187c25 */ /* 0x000fe2000f8e00ff */
[----:B------:R-:W-:-:S03]  /*b790*/  IADD3 R29, R29, R27, RZ ;  /* 0x0000001b1d1d7210 */ /* 0x000fc60007ffe0ff */
[----:B------:R-:W-:Y:S01]  /*b7a0*/  IMAD.IADD R31, R31, 0x1, R25 ;  /* 0x000000011f1f7824 */ /* 0x000fe200078e0219 */
        /* <DEDUP_REMOVED lines=17> */
.L_x_1605:
[----:B------:R-:W-:Y:S01]  /*b8c0*/  ULDC.U8 UR4, c[0x0][0x410] ;  /* 0x0001040000047ab9 */ /* 0x000fe20000000000 */
[----:B------:R-:W-:Y:S01]  /*b8d0*/  BSSY B0, `(.L_x_1606) ;  /* 0x00006c3000007945 */ /* 0x000fe20003800000 */
[----:B------:R-:W-:Y:S01]  /*b8e0*/  ISETP.NE.AND P0, PT, RZ, UR4, PT ;  /* 0x00000004ff007c0c */ /* 0x000fe2000bf05270 */
[----:B------:R-:W-:-:S12]  /*b8f0*/  IMAD.IADD R8, R194, 0x1, R212 ;  /* 0x00000001c2087824 */ /* 0x000fd800078e02d4 */
[----:B------:R-:W-:Y:S05]  /*b900*/  @!P0 BRA `(.L_x_1607) ;  /* 0x0000003400848947 */ /* 0x000fea0003800000 */
[----:B------:R-:W0:Y:S01]  /*b910*/  LDC R20, c[0x0][0x448] ;  /* 0x00011200ff147b82 */ /* 0x000e220000000800 */
[----:B------:R-:W-:Y:S01]  /*b920*/  LEA.HI R40, R40, R73, RZ, 0x2 ;  /* 0x0000004928287211 */ /* 0x000fe200078f10ff */
[----:B------:R-:W-:Y:S01]  /*b930*/  ULDC.64 UR4, c[0x0][0x3f8] ;  /* 0x0000fe0000047ab9 */ /* 0x000fe20000000a00 */
[----:B------:R-:W-:Y:S01]  /*b940*/  ULDC.64 UR6, c[0x0][0x408] ;  /* 0x0001020000067ab9 */ /* 0x000fe20000000a00 */
[----:B------:R-:W-:Y:S01]  /*b950*/  MOV R6, R24 ;  /* 0x0000001800067202 */ /* 0x000fe20000000f00 */
[----:B------:R-:W-:Y:S01]  /*b960*/  IMAD.MOV.U32 R7, RZ, RZ, R31 ;  /* 0x000000ffff077224 */ /* 0x000fe200078e001f */
[----:B------:R-:W-:Y:S02]  /*b970*/  LOP3.LUT R4, R40, 0xfffffffc, RZ, 0xc0, !PT ;  /* 0xfffffffc28047812 */ /* 0x000fe400078ec0ff */
[----:B------:R-:W-:Y:S02]  /*b980*/  SHF.R.S32.HI R65, RZ, 0x1f, R204 ;  /* 0x0000001fff417819 */ /* 0x000fe400000114cc */
[----:B------:R-:W-:Y:S01]  /*b990*/  SHF.R.S32.HI R63, RZ, 0x1f, R202 ;  /* 0x0000001fff3f7819 */ /* 0x000fe200000114ca */
[----:B------:R-:W-:Y:S01]  /*b9a0*/  IMAD.IADD R3, R73, 0x1, -R4 ;  /* 0x0000000149037824 */ /* 0x000fe200078e0a04 */
[----:B------:R-:W-:Y:S01]  /*b9b0*/  SHF.R.S32.HI R80, RZ, 0x1f, R207 ;  /* 0x0000001fff507819 */ /* 0x000fe200000114cf */
[----:B------:R-:W-:Y:S01]  /*b9c0*/  IMAD.MOV.U32 R4, RZ, RZ, R26 ;  /* 0x000000ffff047224 */ /* 0x000fe200078e001a */
[----:B------:R-:W-:Y:S01]  /*b9d0*/  SHF.R.S32.HI R62, RZ, 0x1f, R203 ;  /* 0x0000001fff3e7819 */ /* 0x000fe200000114cb */
[----:B------:R-:W-:Y:S01]  /*b9e0*/  IMAD R3, R3, 0x40, R8 ;  /* 0x0000004003037824 */ /* 0x000fe200078e0208 */
[----:B------:R-:W-:-:S02]  /*b9f0*/  SHF.R.S32.HI R64, RZ, 0x1f, R205 ;  /* 0x0000001fff407819 */ /* 0x000fc400000114cd */
[----:B0-----:R-:W-:-:S13]  /*ba00*/  ISETP.NE.AND P0, PT, R20, 0x1, PT ;  /* 0x000000011400780c */ /* 0x001fda0003f05270 */
[----:B------:R-:W0:Y:S08]  /*ba10*/  @P0 LDC R0, c[0x0][0x44c] ;  /* 0x00011300ff000b82 */ /* 0x000e300000000800 */
[----:B------:R-:W1:Y:S01]  /*ba20*/  @P0 LDC R5, c[0x0][0x450] ;  /* 0x00011400ff050b82 */ /* 0x000e620000000800 */
[----:B0-----:R-:W-:-:S05]  /*ba30*/  @P0 IMAD.HI.U32 R0, R3, R0, RZ ;  /* 0x0000000003000227 */ /* 0x001fca00078e00ff */
[----:B-1----:R-:W-:Y:S01]  /*ba40*/  @P0 SHF.R.U32.HI R3, RZ, R5, R0 ;  /* 0x00000005ff030219 */ /* 0x002fe20000011600 */
[----:B------:R-:W-:-:S03]  /*ba50*/  IMAD.MOV.U32 R5, RZ, RZ, R29 ;  /* 0x000000ffff057224 */ /* 0x000fc600078e001d */
[----:B------:R-:W-:Y:S01]  /*ba60*/  SHF.R.S32.HI R0, RZ, 0x1f, R3 ;  /* 0x0000001fff007819 */ /* 0x000fe20000011403 */
[----:B------:R-:W-:-:S04]  /*ba70*/  IMAD.WIDE.U32 R4, R3, UR4, R4 ;  /* 0x0000000403047c25 */ /* 0x000fc8000f8e0004 */
[C---:B------:R-:W-:Y:S02]  /*ba80*/  IMAD R10, R0.reuse, UR4, RZ ;  /* 0x00000004000a7c24 */ /* 0x040fe4000f8e02ff */
[----:B------:R-:W-:Y:S02]  /*ba90*/  IMAD R0, R0, UR6, RZ ;  /* 0x0000000600007c24 */ /* 0x000fe4000f8e02ff */
[C---:B------:R-:W-:Y:S01]  /*baa0*/  IMAD R9, R3.reuse, UR5, R10 ;  /* 0x0000000503097c24 */ /* 0x040fe2000f8e020a */
[----:B------:R-:W-:Y:S01]  /*bab0*/  ULDC.64 UR4, c[0x0][0x3e8] ;  /* 0x0000fa0000047ab9 */ /* 0x000fe20000000a00 */
[----:B------:R-:W-:-:S04]  /*bac0*/  IMAD.WIDE.U32 R6, R3, UR6, R6 ;  /* 0x0000000603067c25 */ /* 0x000fc8000f8e0006 */
[----:B------:R-:W-:Y:S01]  /*bad0*/  IMAD R11, R3, UR7, R0 ;  /* 0x00000007030b7c24 */ /* 0x000fe2000f8e0200 */
[----:B------:R-:W-:Y:S01]  /*bae0*/  ULDC.64 UR6, c[0x0][0x400] ;  /* 0x0001000000067ab9 */ /* 0x000fe20000000a00 */
[----:B------:R-:W-:Y:S01]  /*baf0*/  IMAD.IADD R9, R5, 0x1, R9 ;  /* 0x0000000105097824 */ /* 0x000fe200078e0209 */
[----:B------:R-:W-:Y:S01]  /*bb00*/  LEA R3, P0, R4, UR4, 0x1 ;  /* 0x0000000404037c11 */ /* 0x000fe2000f8008ff */
[----:B------:R-:W-:Y:S01]  /*bb10*/  IMAD.IADD R5, R7, 0x1, R11 ;  /* 0x0000000107057824 */ /* 0x000fe200078e020b */
[----:B------:R-:W-:Y:S01]  /*bb20*/  LEA R0, P1, R6, UR6, 0x1 ;  /* 0x0000000606007c11 */ /* 0x000fe2000f8208ff */
[----:B------:R-:W-:Y:S01]  /*bb30*/  UMOV UR4, 0xffffffff ;  /* 0xffffffff00047882 */ /* 0x000fe20000000000 */
[----:B------:R-:W-:Y:S02]  /*bb40*/  LEA.HI.X R4, R4, UR5, R9, 0x1, P0 ;  /* 0x0000000504047c11 */ /* 0x000fe400080f0c09 */
[----:B------:R-:W-:Y:S01]  /*bb50*/  LEA.HI.X R5, R6, UR7, R5, 0x1, P1 ;  /* 0x0000000706057c11 */ /* 0x000fe200088f0c05 */
[----:B------:R-:W-:Y:S08]  /*bb60*/  BRA.DIV UR4, `(.L_x_1608) ;  /* 0x0000022604147947 */ /* 0x000ff0000b800000 */
[----:B------:R0:W1:Y:S04]  /*bb70*/  SHFL.IDX PT, R7, R4, RZ, 0x1c1f ;  /* 0x001c1fff04077589 */ /* 0x00006800000e0000 */
[----:B------:R0:W2:Y:S04]  /*bb80*/  SHFL.IDX PT, R6, R3, RZ, 0x1c1f ;  /* 0x001c1fff03067589 */ /* 0x0000a800000e0000 */
[----:B------:R0:W3:Y:S04]  /*bb90*/  SHFL.IDX PT, R9, R5, RZ, 0x1c1f ;  /* 0x001c1fff05097589 */ /* 0x0000e800000e0000 */
[----:B------:R0:W4:Y:S02]  /*bba0*/  SHFL.IDX PT, R14, R0, RZ, 0x1c1f ;  /* 0x001c1fff000e7589 */ /* 0x00012400000e0000 */
.L_x_1957:
[----:B------:R-:W-:Y:S01]  /*bbb0*/  IMAD R69, R195, R20, RZ ;  /* 0x00000014c3457224 */ /* 0x000fe200078e02ff */
[----:B------:R-:W-:Y:S01]  /*bbc0*/  BSSY B1, `(.L_x_1609) ;  /* 0x000004f000017945 */ /* 0x000fe20003800000 */
[----:B------:R-:W-:Y:S02]  /*bbd0*/  CS2R R58, SRZ ;  /* 0x00000000003a7805 */ /* 0x000fe4000001ff00 */
[----:B------:R-:W-:Y:S02]  /*bbe0*/  CS2R R54, SRZ ;  /* 0x0000000000367805 */ /* 0x000fe4000001ff00 */
[----:B------:R-:W-:Y:S02]  /*bbf0*/  CS2R R50, SRZ ;  /* 0x0000000000327805 */ /* 0x000fe4000001ff00 */
[----:B------:R-:W-:Y:S02]  /*bc00*/  ISETP.GE.AND P0, PT, R8, R69, PT ;  /* 0x000000450800720c */ /* 0x000fe40003f06270 */
        /* <DEDUP_REMOVED lines=10> */
[----:B------:R-:W-:Y:S01]  /*bcb0*/  ULDC UR4, c[0x0][0x3f4] ;  /* 0x0000fd0000047ab9 */ /* 0x000fe20000000800 */
[----:B------:R-:W-:Y:S02]  /*bcc0*/  CS2R R60, SRZ ;  /* 0x00000000003c7805 */ /* 0x000fe4000001ff00 */
[----:B------:R-:W-:Y:S02]  /*bcd0*/  ISETP.GE.AND P3, PT, R205, UR4, PT ;  /* 0x00000004cd007c0c */ /* 0x000fe4000bf66270 */
[----:B------:R-:W-:Y:S02]  /*bce0*/  CS2R R58, SRZ ;  /* 0x00000000003a7805 */ /* 0x000fe4000001ff00 */
[----:B------:R-:W-:Y:S02]  /*bcf0*/  ISETP.GE.AND P2, PT, R203, UR4, PT ;  /* 0x00000004cb007c0c */ /* 0x000fe4000bf46270 */
[----:B------:R-:W-:Y:S02]  /*bd00*/  ISETP.GE.AND P1, PT, R204, UR4, PT ;  /* 0x00000004cc007c0c */ /* 0x000fe4000bf26270 */
[----:B------:R-:W-:-:S02]  /*bd10*/  ISETP.GE.AND P0, PT, R202, UR4, PT ;  /* 0x00000004ca007c0c */ /* 0x000fc4000bf06270 */
[----:B------:R-:W-:-:S03]  /*bd20*/  ISETP.GE.AND P4, PT, R192, UR4, PT ;  /* 0x00000004c0007c0c */ /* 0x000fc6000bf86270 */
[C---:B------:R-:W-:Y:S01]  /*bd30*/  @!P3 IMAD.SHL.U32 R31, R205.reuse, 0x2, RZ ;  /* 0x00000002cd1fb824 */ /* 0x040fe200078e00ff */
[----:B------:R-:W-:-:S03]  /*bd40*/  @!P3 SHF.L.U64.HI R10, R205, 0x1, R64 ;  /* 0x00000001cd0ab819 */ /* 0x000fc60000010240 */
[C---:B------:R-:W-:Y:S01]  /*bd50*/  @!P2 IMAD.SHL.U32 R27, R203.reuse, 0x2, RZ ;  /* 0x00000002cb1ba824 */ /* 0x040fe200078e00ff */
[----:B------:R-:W-:Y:S01]  /*bd60*/  @!P2 SHF.L.U64.HI R12, R203, 0x1, R62 ;  /* 0x00000001cb0ca819 */ /* 0x000fe2000001023e */
[----:B------:R-:W-:Y:S01]  /*bd70*/  @!P1 IMAD.SHL.U32 R21, R204, 0x2, RZ ;  /* 0x00000002cc159824 */ /* 0x000fe200078e00ff */
[-C--:B--2---:R-:W-:Y:S01]  /*bd80*/  @!P3 IADD3 R32, P6, R6, R31.reuse, RZ ;  /* 0x0000001f0620b210 */ /* 0x084fe20007fde0ff */
[----:B------:R-:W-:Y:S01]  /*bd90*/  @!P0 IMAD.SHL.U32 R11, R202, 0x2, RZ ;  /* 0x00000002ca0b8824 */ /* 0x000fe200078e00ff */
[----:B----4-:R-:W-:Y:S01]  /*bda0*/  @!P3 IADD3 R30, P5, R14, R31, RZ ;  /* 0x0000001f0e1eb210 */ /* 0x010fe20007fbe0ff */
[----:B---3--:R-:W-:Y:S01]  /*bdb0*/  @!P4 IMAD.MOV.U32 R15, RZ, RZ, R9 ;  /* 0x000000ffff0fc224 */ /* 0x008fe200078e0009 */
[----:B------:R-:W-:Y:S01]  /*bdc0*/  @!P0 SHF.L.U64.HI R42, R202, 0x1, R63 ;  /* 0x00000001ca2a8819 */ /* 0x000fe2000001023f */
[----:B-1----:R-:W-:Y:S01]  /*bdd0*/  @!P3 IMAD.X R33, R7, 0x1, R10, P6 ;  /* 0x000000010721b824 */ /* 0x002fe200030e060a */
[----:B------:R-:W-:Y:S01]  /*bde0*/  @!P2 IADD3 R28, P6, R6, R27, RZ ;  /* 0x0000001b061ca210 */ /* 0x000fe20007fde0ff */
[----:B------:R-:W-:Y:S01]  /*bdf0*/  @!P4 IMAD.WIDE R36, R192, 0x2, R6 ;  /* 0x00000002c024c825 */ /* 0x000fe200078e0206 */
[----:B------:R-:W-:-:S02]  /*be00*/  @!P3 IADD3.X R31, R9, R10, RZ, P5, !PT ;  /* 0x0000000a091fb210 */ /* 0x000fc40002ffe4ff */
[----:B------:R-:W-:Y:S01]  /*be10*/  @!P1 SHF.L.U64.HI R10, R204, 0x1, R65 ;  /* 0x00000001cc0a9819 */ /* 0x000fe20000010241 */
[C---:B------:R-:W-:Y:S01]  /*be20*/  @!P2 IMAD.X R29, R7.reuse, 0x1, R12, P6 ;  /* 0x00000001071da824 */ /* 0x040fe200030e060c */
[----:B------:R-:W-:Y:S01]  /*be30*/  @!P1 IADD3 R24, P6, R6, R21, RZ ;  /* 0x0000001506189210 */ /* 0x000fe20007fde0ff */
[----:B------:R-:W-:Y:S01]  /*be40*/  @!P4 IMAD.WIDE R34, R192, 0x2, R14 ;  /* 0x00000002c022c825 */ /* 0x000fe200078e020e */
[C---:B------:R-:W-:Y:S01]  /*be50*/  @!P2 IADD3 R26, P5, R14.reuse, R27, RZ ;  /* 0x0000001b0e1aa210 */ /* 0x040fe20007fbe0ff */
[----:B------:R1:W5:Y:S02]  /*be60*/  @!P4 LD.E.64 R60, desc[UR46][R36.64] ;  /* 0x0000002e243cc980 */ /* 0x000364000c101b00 */
[----:B------:R-:W-:Y:S01]  /*be70*/  @!P1 IMAD.X R25, R7, 0x1, R10, P6 ;  /* 0x0000000107199824 */ /* 0x000fe200030e060a */
[----:B------:R-:W-:Y:S01]  /*be80*/  @!P1 IADD3 R20, P6, R14, R21, RZ ;  /* 0x000000150e149210 */ /* 0x000fe20007fde0ff */
[----:B------:R-:W-:Y:S01]  /*be90*/  @!P2 IMAD.X R27, R9, 0x1, R12, P5 ;  /* 0x00000001091ba824 */ /* 0x000fe200028e060c */
[----:B------:R-:W-:Y:S01]  /*bea0*/  ISETP.GE.AND P5, PT, R207, UR4, PT ;  /* 0x00000004cf007c0c */ /* 0x000fe2000bfa6270 */
[----:B------:R2:W5:Y:S02]  /*beb0*/  @!P4 LD.E.64 R58, desc[UR46][R34.64] ;  /* 0x0000002e223ac980 */ /* 0x000564000c101b00 */
[----:B------:R-:W-:Y:S01]  /*bec0*/  @!P1 IMAD.X R21, R9, 0x1, R10, P6 ;  /* 0x0000000109159824 */ /* 0x000fe200030e060a */
[----:B------:R-:W-:-:S05]  /*bed0*/  @!P0 IADD3 R12, P6, R6, R11, RZ ;  /* 0x0000000b060c8210 */ /* 0x000fca0007fde0ff */
[----:B------:R-:W-:Y:S01]  /*bee0*/  @!P0 IMAD.X R13, R7, 0x1, R42, P6 ;  /* 0x00000001070d8824 */ /* 0x000fe200030e062a */
[----:B------:R-:W-:-:S03]  /*bef0*/  @!P0 IADD3 R10, P6, R14, R11, RZ ;  /* 0x0000000b0e0a8210 */ /* 0x000fc60007fde0ff */
[----:B------:R-:W-:Y:S02]  /*bf00*/  @!P5 SHF.L.U32 R15, R207, 0x1, RZ ;  /* 0x00000001cf0fd819 */ /* 0x000fe400000006ff */
[----:B------:R-:W-:Y:S01]  /*bf10*/  @!P0 IMAD.X R11, R9, 0x1, R42, P6 ;  /* 0x00000001090b8824 */ /* 0x000fe200030e062a */
[----:B------:R-:W-:Y:S02]  /*bf20*/  @!P5 SHF.L.U64.HI R38, R207, 0x1, R80 ;  /* 0x00000001cf26d819 */ /* 0x000fe40000010250 */
[-C--:B------:R-:W-:Y:S02]  /*bf30*/  @!P5 IADD3 R6, P4, R6, R15.reuse, RZ ;  /* 0x0000000f0606d210 */ /* 0x080fe40007f9e0ff */
[----:B------:R-:W-:Y:S02]  /*bf40*/  @!P5 IADD3 R14, P6, R14, R15, RZ ;  /* 0x0000000f0e0ed210 */ /* 0x000fe40007fde0ff */
[----:B------:R-:W-:Y:S02]  /*bf50*/  CS2R R56, SRZ ;  /* 0x0000000000387805 */ /* 0x000fe4000001ff00 */
[----:B------:R-:W-:Y:S01]  /*bf60*/  CS2R R54, SRZ ;  /* 0x0000000000367805 */ /* 0x000fe2000001ff00 */
[--C-:B------:R-:W-:Y:S01]  /*bf70*/  @!P5 IMAD.X R7, R7, 0x1, R38.reuse, P4 ;  /* 0x000000010707d824 */ /* 0x100fe200020e0626 */
[----:B------:R-:W-:Y:S01]  /*bf80*/  CS2R R52, SRZ ;  /* 0x0000000000347805 */ /* 0x000fe2000001ff00 */
[----:B------:R-:W-:Y:S01]  /*bf90*/  @!P5 IMAD.X R15, R9, 0x1, R38, P6 ;  /* 0x00000001090fd824 */ /* 0x000fe200030e0626 */
[----:B------:R-:W-:-:S02]  /*bfa0*/  CS2R R50, SRZ ;  /* 0x0000000000327805 */ /* 0x000fc4000001ff00 */
[----:B------:R-:W-:Y:S02]  /*bfb0*/  CS2R R48, SRZ ;  /* 0x0000000000307805 */ /* 0x000fe4000001ff00 */
[----:B------:R-:W-:Y:S02]  /*bfc0*/  CS2R R46, SRZ ;  /* 0x00000000002e7805 */ /* 0x000fe4000001ff00 */
[----:B------:R-:W-:Y:S02]  /*bfd0*/  CS2R R44, SRZ ;  /* 0x00000000002c7805 */ /* 0x000fe4000001ff00 */
[----:B------:R-:W-:Y:S02]  /*bfe0*/  CS2R R42, SRZ ;  /* 0x00000000002a7805 */ /* 0x000fe4000001ff00 */
[----:B-1----:R-:W-:Y:S02]  /*bff0*/  CS2R R36, SRZ ;  /* 0x0000000000247805 */ /* 0x002fe4000001ff00 */
[----:B------:R-:W-:Y:S01]  /*c000*/  CS2R R38, SRZ ;  /* 0x0000000000267805 */ /* 0x000fe2000001ff00 */
[----:B------:R2:W5:Y:S04]  /*c010*/  @!P3 LD.E.64 R56, desc[UR46][R32.64] ;  /* 0x0000002e2038b980 */ /* 0x000568000c101b00 */
        /* <DEDUP_REMOVED lines=8> */
[----:B------:R2:W5:Y:S02]  /*c0a0*/  @!P5 LD.E.64 R38, desc[UR46][R14.64] ;  /* 0x0000002e0e26d980 */ /* 0x000564000c101b00 */
.L_x_1610:
[----:B------:R-:W-:Y:S05]  /*c0b0*/  BSYNC B1 ;  /* 0x0000000000017941 */ /* 0x000fea0003800000 */
.L_x_1609:
[----:B-12--5:R-:W-:Y:S01]  /*c0c0*/  IMAD.MOV.U32 R7, RZ, RZ, R59 ;  /* 0x000000ffff077224 */ /* 0x026fe200078e003b */
[----:B------:R-:W-:Y:S01]  /*c0d0*/  UMOV UR4, 0xffffffff ;  /* 0xffffffff00047882 */ /* 0x000fe20000000000 */
[----:B---3--:R-:W-:Y:S01]  /*c0e0*/  IMAD.MOV.U32 R9, RZ, RZ, R54 ;  /* 0x000000ffff097224 */ /* 0x008fe200078e0036 */
[----:B------:R-:W-:Y:S01]  /*c0f0*/  CS2R R30, SRZ ;  /* 0x00000000001e7805 */ /* 0x000fe2000001ff00 */
        /* <DEDUP_REMOVED lines=12> */
[----:B------:R-:W-:Y:S02]  /*c1c0*/  IMAD.MOV.U32 R7, RZ, RZ, R43 ;  /* 0x000000ffff077224 */ /* 0x000fe400078e002b */
[----:B------:R-:W-:Y:S02]  /*c1d0*/  IMAD.MOV.U32 R9, RZ, RZ, R38 ;  /* 0x000000ffff097224 */ /* 0x000fe400078e0026 */
        /* <DEDUP_REMOVED lines=9> */
[----:B------:R-:W-:Y:S02]  /*c270*/  IMAD.MOV.U32 R6, RZ, RZ, R52 ;  /* 0x000000ffff067224 */ /* 0x000fe400078e0034 */
[----:B------:R-:W-:Y:S01]  /*c280*/  IMAD.MOV.U32 R7, RZ, RZ, R53 ;  /* 0x000000ffff077224 */ /* 0x000fe200078e0035 */
[----:B------:R-:W-:Y:S01]  /*c290*/  PRMT R87, R9, 0x5410, R10 ;  /* 0x0000541009577816 */ /* 0x000fe2000000000a */
        /* <DEDUP_REMOVED lines=8> */
[----:B------:R-:W-:-:S05]  /*c320*/  IMAD.MOV.U32 R10, RZ, RZ, R37 ;  /* 0x000000ffff0a7224 */ /* 0x000fca00078e0025 */
[----:B------:R-:W-:Y:S01]  /*c330*/  PRMT R73, R10, 0x5410, R9 ;  /* 0x000054100a497816 */ /* 0x000fe20000000009 */
[----:B------:R-:W-:Y:S06]  /*c340*/  BRA.DIV UR4, `(.L_x_1611) ;  /* 0x0000021e048c7947 */ /* 0x000fec000b800000 */
[----:B------:R1:W2:Y:S04]  /*c350*/  SHFL.IDX PT, R7, R4, 0x1, 0x1c1f ;  /* 0x003c1f0004077f89 */ /* 0x0002a800000e0000 */
[----:B------:R1:W3:Y:S04]  /*c360*/  SHFL.IDX PT, R6, R3, 0x1, 0x1c1f ;  /* 0x003c1f0003067f89 */ /* 0x0002e800000e0000 */
[----:B0-----:R-:W0:Y:S04]  /*c370*/  SHFL.IDX PT, R5, R5, 0x1, 0x1c1f ;  /* 0x003c1f0005057f89 */ /* 0x001e2800000e0000 */
[----:B-1----:R-:W0:Y:S02]  /*c380*/  SHFL.IDX PT, R0, R0, 0x1, 0x1c1f ;  /* 0x003c1f0000007f89 */ /* 0x002e2400000e0000 */
.L_x_1963:
[----:B------:R-:W-:Y:S01]  /*c390*/  SHF.R.S32.HI R3, RZ, 0x1f, R40 ;  /* 0x0000001fff037819 */ /* 0x000fe20000011428 */
[----:B------:R-:W-:Y:S01]  /*c3a0*/  VIADD R8, R8, 0x40 ;  /* 0x0000004008087836 */ /* 0x000fe20000000000 */
[----:B------:R-:W-:Y:S01]  /*c3b0*/  LOP3.LUT R4, R208, 0x18, R22, 0xf8, !PT ;  /* 0x00000018d0047812 */ /* 0x000fe200078ef816 */
[----:B------:R-:W-:Y:S01]  /*c3c0*/  BSSY B1, `(.L_x_1612) ;  /* 0x0000055000017945 */ /* 0x000fe20003800000 */
[----:B------:R-:W-:Y:S02]  /*c3d0*/  LEA.HI R3, R3, R194, RZ, 0x3 ;  /* 0x000000c203037211 */ /* 0x000fe400078f18ff */
[----:B------:R-:W-:Y:S02]  /*c3e0*/  CS2R R32, SRZ ;  /* 0x0000000000207805 */ /* 0x000fe4000001ff00 */
[----:B------:R-:W-:Y:S02]  /*c3f0*/  ISETP.GE.AND P1, PT, R8, R69, PT ;  /* 0x000000450800720c */ /* 0x000fe40003f26270 */
[----:B------:R-:W-:-:S02]  /*c400*/  CS2R R26, SRZ ;  /* 0x00000000001a7805 */ /* 0x000fc4000001ff00 */
[----:B------:R-:W-:Y:S02]  /*c410*/  LOP3.LUT R3, R3, 0xfffffff8, RZ, 0xc0, !PT ;  /* 0xfffffff803037812 */ /* 0x000fe400078ec0ff */
[----:B------:R-:W-:Y:S02]  /*c420*/  CS2R R20, SRZ ;  /* 0x0000000000147805 */ /* 0x000fe4000001ff00 */
[----:B------:R-:W-:Y:S02]  /*c430*/  CS2R R12, SRZ ;  /* 0x00000000000c7805 */ /* 0x000fe4000001ff00 */
[----:B------:R-:W-:Y:S02]  /*c440*/  CS2R R8, SRZ ;  /* 0x0000000000087805 */ /* 0x000fe4000001ff00 */
[----:B------:R-:W-:Y:S01]  /*c450*/  CS2R R40, SRZ ;  /* 0x0000000000287805 */ /* 0x000fe2000001ff00 */
[----:B------:R-:W-:Y:S01]  /*c460*/  IMAD.IADD R3, R194, 0x1, -R3 ;  /* 0x00000001c2037824 */ /* 0x000fe200078e0a03 */
[----:B------:R-:W-:-:S02]  /*c470*/  CS2R R34, SRZ ;  /* 0x0000000000227805 */ /* 0x000fc4000001ff00 */
[----:B------:R-:W-:Y:S02]  /*c480*/  CS2R R28, SRZ ;  /* 0x00000000001c7805 */ /* 0x000fe4000001ff00 */
[----:B------:R-:W-:Y:S02]  /*c490*/  CS2R R24, SRZ ;  /* 0x0000000000187805 */ /* 0x000fe4000001ff00 */
[----:B----4-:R-:W-:Y:S02]  /*c4a0*/  CS2R R14, SRZ ;  /* 0x00000000000e7805 */ /* 0x010fe4000001ff00 */
[----:B------:R-:W-:Y:S02]  /*c4b0*/  LOP3.LUT P0, RZ, R3, 0x4, RZ, 0xc0, !PT ;  /* 0x0000000403ff7812 */ /* 0x000fe4000780c0ff */
[----:B------:R-:W-:Y:S02]  /*c4c0*/  CS2R R10, SRZ ;  /* 0x00000000000a7805 */ /* 0x000fe4000001ff00 */
[----:B------:R-:W-:-:S05]  /*c4d0*/  LOP3.LUT R3, R4, R209, RZ, 0x3c, !PT ;  /* 0x000000d104037212 */ /* 0x000fca00078e3cff */
[----:B------:R-:W-:-:S04]  /*c4e0*/  IMAD.IADD R3, R210, 0x1, R3 ;  /* 0x00000001d2037824 */ /* 0x000fc800078e0203 */
[----:B------:R-:W-:Y:S01]  /*c4f0*/  IMAD R3, R3, 0x2, R2 ;  /* 0x0000000203037824 */ /* 0x000fe200078e0202 */
[----:B------:R-:W-:Y:S06]  /*c500*/  @P1 BRA `(.L_x_1613) ;  /* 0x0000000400001947 */ /* 0x000fec0003800000 */
[----:B------:R-:W-:Y:S01]  /*c510*/  ULDC UR4, c[0x0][0x3f4] ;  /* 0x0000fd0000047ab9 */ /* 0x000fe20000000800 */
[----:B------:R-:W-:Y:S02]  /*c520*/  CS2R R40, SRZ ;  /* 0x0000000000287805 */ /* 0x000fe4000001ff00 */
[----:B------:R-:W-:Y:S02]  /*c530*/  ISETP.GE.AND P4, PT, R205, UR4, PT ;  /* 0x00000004cd007c0c */ /* 0x000fe4000bf86270 */
[----:B------:R-:W-:Y:S02]  /*c540*/  CS2R R30, SRZ ;  /* 0x00000000001e7805 */ /* 0x000fe4000001ff00 */
[----:B------:R-:W-:Y:S02]  /*c550*/  ISETP.GE.AND P3, PT, R203, UR4, PT ;  /* 0x00000004cb007c0c */ /* 0x000fe4000bf66270 */
[----:B------:R-:W-:Y:S02]  /*c560*/  ISETP.GE.AND P2, PT, R204, UR4, PT ;  /* 0x00000004cc007c0c */ /* 0x000fe4000bf46270 */
[----:B------:R-:W-:-:S05]  /*c570*/  ISETP.GE.AND P1, PT, R202, UR4, PT ;  /* 0x00000004ca007c0c */ /* 0x000fca000bf26270 */
[C---:B------:R-:W-:Y:S02]  /*c580*/  @!P4 SHF.L.U32 R9, R205.reuse, 0x1, RZ ;  /* 0x00000001cd09c819 */ /* 0x040fe400000006ff */
[----:B------:R-:W-:Y:S02]  /*c590*/  @!P4 SHF.L.U64.HI R64, R205, 0x1, R64 ;  /* 0x00000001cd40c819 */ /* 0x000fe40000010240 */
[C---:B------:R-:W-:Y:S01]  /*c5a0*/  @!P3 IMAD.SHL.U32 R75, R203.reuse, 0x2, RZ ;  /* 0x00000002cb4bb824 */ /* 0x040fe200078e00ff */
[-C--:B---3--:R-:W-:Y:S01]  /*c5b0*/  @!P4 IADD3 R10, P5, R6, R9.reuse, RZ ;  /* 0x00000009060ac210 */ /* 0x088fe20007fbe0ff */
[----:B------:R-:W-:Y:S01]  /*c5c0*/  @!P2 IMAD.SHL.U32 R67, R204, 0x2, RZ ;  /* 0x00000002cc43a824 */ /* 0x000fe200078e00ff */
[----:B------:R-:W-:Y:S02]  /*c5d0*/  @!P3 SHF.L.U64.HI R62, R203, 0x1, R62 ;  /* 0x00000001cb3eb819 */ /* 0x000fe4000001023e */
[----:B0-----:R-:W-:Y:S01]  /*c5e0*/  @!P4 IADD3 R8, P6, R0, R9, RZ ;  /* 0x000000090008c210 */ /* 0x001fe20007fde0ff */
[----:B--2---:R-:W-:Y:S01]  /*c5f0*/  @!P4 IMAD.X R11, R7, 0x1, R64, P5 ;  /* 0x00000001070bc824 */ /* 0x004fe200028e0640 */
[----:B------:R-:W-:-:S02]  /*c600*/  @!P3 IADD3 R76, P5, R6, R75, RZ ;  /* 0x0000004b064cb210 */ /* 0x000fc40007fbe0ff */
[----:B------:R-:W-:Y:S01]  /*c610*/  @!P1 SHF.L.U64.HI R12, R202, 0x1, R63 ;  /* 0x00000001ca0c9819 */ /* 0x000fe2000001023f */
[----:B------:R-:W-:Y:S01]  /*c620*/  @!P4 IMAD.X R9, R5, 0x1, R64, P6 ;  /* 0x000000010509c824 */ /* 0x000fe200030e0640 */
[----:B------:R-:W-:Y:S01]  /*c630*/  @!P2 SHF.L.U64.HI R4, R204, 0x1, R65 ;  /* 0x00000001cc04a819 */ /* 0x000fe20000010241 */
[----:B------:R-:W-:Y:S01]  /*c640*/  @!P3 IMAD.X R77, R7, 0x1, R62, P5 ;  /* 0x00000001074db824 */ /* 0x000fe200028e063e */
[----:B------:R-:W-:Y:S01]  /*c650*/  @!P3 IADD3 R74, P6, R0, R75, RZ ;  /* 0x0000004b004ab210 */ /* 0x000fe20007fde0ff */
[----:B------:R-:W-:Y:S01]  /*c660*/  @!P1 IMAD.SHL.U32 R63, R202, 0x2, RZ ;  /* 0x00000002ca3f9824 */ /* 0x000fe200078e00ff */
[----:B------:R-:W-:-:S03]  /*c670*/  @!P2 IADD3 R70, P5, R6, R67, RZ ;  /* 0x000000430646a210 */ /* 0x000fc60007fbe0ff */
[----:B------:R-:W-:Y:S01]  /*c680*/  @!P3 IMAD.X R75, R5, 0x1, R62, P6 ;  /* 0x00000001054bb824 */ /* 0x000fe200030e063e */
[----:B------:R-:W-:Y:S02]  /*c690*/  @!P2 IADD3.X R71, R7, R4, RZ, P5, !PT ;  /* 0x000000040747a210 */ /* 0x000fe40002ffe4ff */
[----:B------:R-:W-:Y:S02]  /*c6a0*/  @!P1 IADD3 R64, P5, R6, R63, RZ ;  /* 0x0000003f06409210 */ /* 0x000fe40007fbe0ff */
[----:B------:R-:W-:-:S03]  /*c6b0*/  @!P2 IADD3 R66, P6, R0, R67, RZ ;  /* 0x000000430042a210 */ /* 0x000fc60007fde0ff */
[----:B------:R-:W-:Y:S01]  /*c6c0*/  @!P1 IMAD.X R65, R7, 0x1, R12, P5 ;  /* 0x0000000107419824 */ /* 0x000fe200028e060c */
[----:B------:R-:W-:Y:S01]  /*c6d0*/  @!P1 IADD3 R62, P5, R0, R63, RZ ;  /* 0x0000003f003e9210 */ /* 0x000fe20007fbe0ff */
[----:B------:R-:W-:Y:S01]  /*c6e0*/  @!P2 IMAD.X R67, R5, 0x1, R4, P6 ;  /* 0x000000010543a824 */ /* 0x000fe200030e0604 */
[----:B------:R-:W-:-:S03]  /*c6f0*/  ISETP.GE.AND P6, PT, R192, UR4, PT ;  /* 0x00000004c0007c0c */ /* 0x000fc6000bfc6270 */
[----:B------:R-:W-:Y:S01]  /*c700*/  @!P1 IMAD.X R63, R5, 0x1, R12, P5 ;  /* 0x00000001053f9824 */ /* 0x000fe200028e060c */
[----:B------:R-:W-:-:S09]  /*c710*/  ISETP.GE.AND P5, PT, R207, UR4, PT ;  /* 0x00000004cf007c0c */ /* 0x000fd2000bfa6270 */
[----:B------:R-:W-:Y:S02]  /*c720*/  @!P6 IMAD.MOV.U32 R4, RZ, RZ, R0 ;  /* 0x000000ffff04e224 */ /* 0x000fe400078e0000 */
[----:B------:R-:W-:-:S04]  /*c730*/  @!P6 IMAD.WIDE R12, R192, 0x2, R6 ;  /* 0x00000002c00ce825 */ /* 0x000fc800078e0206 */
[----:B------:R-:W-:Y:S01]  /*c740*/  @!P6 IMAD.WIDE R14, R192, 0x2, R4 ;  /* 0x00000002c00ee825 */ /* 0x000fe200078e0204 */
[----:B------:R-:W5:Y:S03]  /*c750*/  @!P6 LD.E.64 R40, desc[UR46][R12.64] ;  /* 0x0000002e0c28e980 */ /* 0x000f66000c101b00 */
[C---:B------:R-:W-:Y:S01]  /*c760*/  @!P5 IMAD.SHL.U32 R21, R207.reuse, 0x2, RZ ;  /* 0x00000002cf15d824 */ /* 0x040fe200078e00ff */
[----:B------:R0:W5:Y:S01]  /*c770*/  @!P6 LD.E.64 R30, desc[UR46][R14.64] ;  /* 0x0000002e0e1ee980 */ /* 0x000162000c101b00 */
[----:B------:R-:W-:-:S03]  /*c780*/  @!P5 SHF.L.U64.HI R80, R207, 0x1, R80 ;  /* 0x00000001cf50d819 */ /* 0x000fc60000010250 */
[-C--:B------:R-:W-:Y:S02]  /*c790*/  @!P5 IADD3 R6, P6, R6, R21.reuse, RZ ;  /* 0x000000150606d210 */ /* 0x080fe40007fde0ff */
[----:B------:R-:W-:Y:S02]  /*c7a0*/  CS2R R34, SRZ ;  /* 0x0000000000227805 */ /* 0x000fe4000001ff00 */
[----:B------:R-:W-:Y:S01]  /*c7b0*/  CS2R R32, SRZ ;  /* 0x0000000000207805 */ /* 0x000fe2000001ff00 */
[----:B------:R-:W-:Y:S01]  /*c7c0*/  @!P5 IMAD.X R7, R7, 0x1, R80, P6 ;  /* 0x000000010707d824 */ /* 0x000fe200030e0650 */
[----:B------:R-:W-:Y:S02]  /*c7d0*/  @!P5 IADD3 R4, P6, R0, R21, RZ ;  /* 0x000000150004d210 */ /* 0x000fe40007fde0ff */
[----:B------:R1:W5:Y:S01]  /*c7e0*/  @!P4 LD.E.64 R34, desc[UR46][R10.64] ;  /* 0x0000002e0a22c980 */ /* 0x000362000c101b00 */
[----:B------:R-:W-:Y:S02]  /*c7f0*/  CS2R R28, SRZ ;  /* 0x00000000001c7805 */ /* 0x000fe4000001ff00 */
[----:B------:R-:W-:-:S02]  /*c800*/  CS2R R26, SRZ ;  /* 0x00000000001a7805 */ /* 0x000fc4000001ff00 */
[----:B------:R-:W-:Y:S01]  /*c810*/  CS2R R24, SRZ ;  /* 0x0000000000187805 */ /* 0x000fe2000001ff00 */
[----:B------:R2:W5:Y:S01]  /*c820*/  @!P4 LD.E.64 R32, desc[UR46][R8.64] ;  /* 0x0000002e0820c980 */ /* 0x000562000c101b00 */
[----:B------:R-:W-:Y:S02]  /*c830*/  CS2R R20, SRZ ;  /* 0x0000000000147805 */ /* 0x000fe4000001ff00 */
[----:B0-----:R-:W-:Y:S02]  /*c840*/  CS2R R14, SRZ ;  /* 0x00000000000e7805 */ /* 0x001fe4000001ff00 */
[----:B------:R-:W-:Y:S01]  /*c850*/  CS2R R12, SRZ ;  /* 0x00000000000c7805 */ /* 0x000fe2000001ff00 */
[----:B------:R-:W-:Y:S01]  /*c860*/  @!P5 IMAD.X R5, R5, 0x1, R80, P6 ;  /* 0x000000010505d824 */ /* 0x000fe200030e0650 */
[----:B------:R4:W5:Y:S01]  /*c870*/  @!P3 LD.E.64 R28, desc[UR46][R76.64] ;  /* 0x0000002e4c1cb980 */ /* 0x000962000c101b00 */
[----:B-1----:R-:W-:-:S03]  /*c880*/  CS2R R10, SRZ ;  /* 0x00000000000a7805 */ /* 0x002fc6000001ff00 */
[----:B------:R4:W5:Y:S01]  /*c890*/  @!P3 LD.E.64 R26, desc[UR46][R74.64] ;  /* 0x0000002e4a1ab980 */ /* 0x000962000c101b00 */
[----:B--2---:R-:W-:-:S03]  /*c8a0*/  CS2R R8, SRZ ;  /* 0x0000000000087805 */ /* 0x004fc6000001ff00 */
[----:B------:R4:W5:Y:S04]  /*c8b0*/  @!P2 LD.E.64 R24, desc[UR46][R70.64] ;  /* 0x0000002e4618a980 */ /* 0x000968000c101b00 */
[----:B------:R4:W5:Y:S04]  /*c8c0*/  @!P2 LD.E.64 R20, desc[UR46][R66.64] ;  /* 0x0000002e4214a980 */ /* 0x000968000c101b00 */
[----:B------:R4:W5:Y:S04]  /*c8d0*/  @!P1 LD.E.64 R14, desc[UR46][R64.64] ;  /* 0x0000002e400e9980 */ /* 0x000968000c101b00 */
[----:B------:R4:W5:Y:S04]  /*c8e0*/  @!P1 LD.E.64 R12, desc[UR46][R62.64] ;  /* 0x0000002e3e0c9980 */ /* 0x000968000c101b00 */
[----:B------:R4:W5:Y:S04]  /*c8f0*/  @!P5 LD.E.64 R10, desc[UR46][R6.64] ;  /* 0x0000002e060ad980 */ /* 0x000968000c101b00 */
[----:B------:R4:W5:Y:S02]  /*c900*/  @!P5 LD.E.64 R8, desc[UR46][R4.64] ;  /* 0x0000002e0408d980 */ /* 0x000964000c101b00 */
.L_x_1613:
[----:B------:R-:W-:Y:S05]  /*c910*/  BSYNC B1 ;  /* 0x0000000000017941 */ /* 0x000fea0003800000 */
.L_x_1612:
[----:B0---45:R-:W-:Y:S01]  /*c920*/  IMAD.MOV.U32 R5, RZ, RZ, R30 ;  /* 0x000000ffff057224 */ /* 0x031fe200078e001e */
[----:B------:R-:W-:Y:S01]  /*c930*/  LEA.HI R4, R218, R218, RZ, 0x1 ;  /* 0x000000dada047211 */ /* 0x000fe200078f08ff */
[C---:B------:R-:W-:Y:S01]  /*c940*/  VIADD R0, R3.reuse, 0x12440 ;  /* 0x0001244003007836 */ /* 0x040fe20000000000 */
[----:B---3--:R-:W-:Y:S01]  /*c950*/  IADD3 R6, R3, 0x12400, RZ ;  /* 0x0001240003067810 */ /* 0x008fe20007ffe0ff */
[----:B--2---:R-:W-:Y:S01]  /*c960*/  IMAD.MOV.U32 R7, RZ, RZ, R32 ;  /* 0x000000ffff077224 */ /* 0x004fe200078e0020 */
[----:B------:R-:W-:Y:S01]  /*c970*/  PRMT R76, R5, 0x7610, R76 ;  /* 0x00007610054c7816 */ /* 0x000fe2000000004c */
[----:B------:R-:W-:Y:S01]  /*c980*/  IMAD.MOV.U32 R62, RZ, RZ, R33 ;  /* 0x000000ffff3e7224 */ /* 0x000fe200078e0021 */
[----:B------:R-:W-:Y:S01]  /*c990*/  LOP3.LUT R5, R4, 0xfffffffe, RZ, 0xc0, !PT ;  /* 0xfffffffe04057812 */ /* 0x000fe200078ec0ff */
[----:B------:R-:W-:Y:S01]  /*c9a0*/  @P0 VIADD R0, R6, 0xffffffc0 ;  /* 0xffffffc006000836 */ /* 0x000fe20000000000 */
[----:B------:R-:W-:Y:S01]  /*c9b0*/  MOV R4, R26 ;  /* 0x0000001a00047202 */ /* 0x000fe20000000f00 */
[----:B------:R-:W-:Y:S01]  /*c9c0*/  IMAD.MOV.U32 R6, RZ, RZ, R31 ;  /* 0x000000ffff067224 */ /* 0x000fe200078e001f */
[----:B------:R-:W-:Y:S01]  /*c9d0*/  PRMT R74, R7, 0x5410, R62 ;  /* 0x00005410074a7816 */ /* 0x000fe2000000003e */
[----:B------:R-:W-:Y:S01]  /*c9e0*/  IMAD.IADD R5, R218, 0x1, -R5 ;  /* 0x00000001da057824 */ /* 0x000fe200078e0a05 */
[----:B------:R-:W-:Y:S01]  /*c9f0*/  VIADDMNMX R69, R69, -R212, 0x80, PT ;  /* 0x0000008045457446 */ /* 0x000fe200038009d4 */
[----:B------:R-:W-:Y:S01]  /*ca00*/  IMAD.MOV.U32 R7, RZ, RZ, R20 ;  /* 0x000000ffff077224 */ /* 0x000fe200078e0014 */
[----:B------:R-:W-:Y:S01]  /*ca10*/  PRMT R76, R76, 0x5410, R6 ;  /* 0x000054104c4c7816 */ /* 0x000fe20000000006 */
[----:B------:R-:W-:Y:S01]  /*ca20*/  IMAD.MOV.U32 R6, RZ, RZ, R27 ;  /* 0x000000ffff067224 */ /* 0x000fe200078e001b */
[----:B------:R-:W-:Y:S01]  /*ca30*/  SHF.L.U32 R5, R5, 0x1f, RZ ;  /* 0x0000001f05057819 */ /* 0x000fe200000006ff */
[----:B------:R-:W-:Y:S01]  /*ca40*/  IMAD.MOV.U32 R62, RZ, RZ, R8 ;  /* 0x000000ffff3e7224 */ /* 0x000fe200078e0008 */
[----:B------:R-:W-:Y:S01]  /*ca50*/  PRMT R66, R7, 0x7610, R66 ;  /* 0x0000761007427816 */ /* 0x000fe20000000042 */
[----:B------:R-:W-:Y:S01]  /*ca60*/  IMAD.MOV.U32 R7, RZ, RZ, R13 ;  /* 0x000000ffff077224 */ /* 0x000fe200078e000d */
[----:B------:R-:W0:Y:S01]  /*ca70*/  SYNCS.PHASECHK.TRANS64.TRYWAIT P0, [R2+URZ+0x30800], R5 ;  /* 0x03080005020075a7 */ /* 0x000e22000800017f */
[----:B------:R-:W-:Y:S01]  /*ca80*/  PRMT R70, R4, 0x5410, R6 ;  /* 0x0000541004467816 */ /* 0x000fe20000000006 */
[----:B------:R-:W-:Y:S01]  /*ca90*/  IMAD.MOV.U32 R4, RZ, RZ, R21 ;  /* 0x000000ffff047224 */ /* 0x000fe200078e0015 */
[----:B------:R-:W-:Y:S01]  /*caa0*/  BSSY B1, `(.L_x_1614) ;  /* 0x000001a000017945 */ /* 0x000fe20003800000 */
[----:B------:R-:W-:Y:S01]  /*cab0*/  IMAD.MOV.U32 R6, RZ, RZ, R12 ;  /* 0x000000ffff067224 */ /* 0x000fe200078e000c */
[----:B------:R-:W-:Y:S01]  /*cac0*/  ISETP.GE.AND P1, PT, R194, R69, PT ;  /* 0x00000045c200720c */ /* 0x000fe20003f26270 */
        /* <DEDUP_REMOVED lines=21> */
[----:B------:R-:W-:Y:S01]  /*cc20*/  IMAD.MOV.U32 R6, RZ, RZ, R11 ;  /* 0x000000ffff067224 */ /* 0x000fe200078e000b */
[----:B0-----:R-:W-:Y:S06]  /*cc30*/  @!P0 BRA `(.L_x_1615) ;  /* 0x0000021400c48947 */ /* 0x001fec0003800000 */
.L_x_1964:
[----:B------:R-:W-:Y:S05]  /*cc40*/  BSYNC B1 ;  /* 0x0000000000017941 */ /* 0x000fea0003800000 */
.L_x_1614:
[----:B------:R-:W-:Y:S01]  /*cc50*/  BSSY B1, `(.L_x_1616) ;  /* 0x0000116000017945 */ /* 0x000fe20003800000 */
[----:B------:R-:W-:-:S03]  /*cc60*/  PRMT R63, R4, 0x5410, R6 ;  /* 0x00005410043f7816 */ /* 0x000fc60000000006 */
[----:B------:R-:W-:Y:S05]  /*cc70*/  @P1 BRA `(.L_x_1617) ;  /* 0x00000010004c1947 */ /* 0x000fea0003800000 */
[----:B------:R-:W1:Y:S01]  /*cc80*/  LDC R4, c[0x0][0x3f4] ;  /* 0x0000fd00ff047b82 */ /* 0x000e620000000800 */
[----:B------:R-:W-:Y:S01]  /*cc90*/  BSSY B2, `(.L_x_1618) ;  /* 0x0000032000027945 */ /* 0x000fe20003800000 */
[-C--:B-1----:R-:W-:Y:S02]  /*cca0*/  ISETP.GE.AND P0, PT, R192, R4.reuse, PT ;  /* 0x00000004c000720c */ /* 0x082fe40003f06270 */
[-C--:B------:R-:W-:Y:S02]  /*ccb0*/  ISETP.GE.AND P1, PT, R205, R4.reuse, PT ;  /* 0x00000004cd00720c */ /* 0x080fe40003f26270 */
[-C--:B------:R-:W-:Y:S02]  /*ccc0*/  ISETP.GE.AND P2, PT, R203, R4.reuse, PT ;  /* 0x00000004cb00720c */ /* 0x080fe40003f46270 */
[-C--:B------:R-:W-:Y:S02]  /*ccd0*/  ISETP.GE.AND P3, PT, R204, R4.reuse, PT ;  /* 0x00000004cc00720c */ /* 0x080fe40003f66270 */
[----:B------:R-:W-:-:S02]  /*cce0*/  ISETP.GE.AND P4, PT, R202, R4, PT ;  /* 0x00000004ca00720c */ /* 0x000fc40003f86270 */
[----:B------:R-:W-:-:S03]  /*ccf0*/  ISETP.GE.AND P5, PT, R207, R4, PT ;  /* 0x00000004cf00720c */ /* 0x000fc60003fa6270 */
[----:B------:R-:W-:Y:S10]  /*cd00*/  @P0 BRA `(.L_x_1619) ;  /* 0x0000000000a80947 */ /* 0x000ff40003800000 */
[----:B0-----:R-:W0:Y:S01]  /*cd10*/  LDS.128 R4, [R3+0x12400] ;  /* 0x0124000003047984 */ /* 0x001e220000000c00 */
[----:B------:R-:W-:Y:S01]  /*cd20*/  SHF.R.U32.HI R92, RZ, 0x10, R61 ;  /* 0x00000010ff5c7819 */ /* 0x000fe2000001163d */
[--C-:B------:R-:W-:Y:S01]  /*cd30*/  HADD2.F32 R80, -RZ, R89.reuse.H1_H1 ;  /* 0x30000059ff507230 */ /* 0x100fe20000004100 */
[----:B------:R-:W-:Y:S01]  /*cd40*/  SHF.R.U32.HI R91, RZ, 0x10, R59 ;  /* 0x00000010ff5b7819 */ /* 0x000fe2000001163b */
[----:B------:R-:W-:Y:S01]  /*cd50*/  HADD2.F32 R90, -RZ, R89.H0_H0 ;  /* 0x20000059ff5a7230 */ /* 0x000fe20000004100 */
[----:B------:R-:W-:Y:S01]  /*cd60*/  SHF.R.U64 R97, R60, 0x10, R61 ;  /* 0x000000103c617819 */ /* 0x000fe2000000123d */
[----:B------:R-:W-:Y:S01]  /*cd70*/  HADD2.F32 R89, -RZ, R92.H0_H0 ;  /* 0x2000005cff597230 */ /* 0x000fe20000004100 */
[----:B------:R-:W-:Y:S01]  /*cd80*/  SHF.R.U64 R95, R58, 0x10, R59 ;  /* 0x000000103a5f7819 */ /* 0x000fe2000000123b */
[----:B------:R-:W-:Y:S02]  /*cd90*/  HADD2.F32 R91, -RZ, R91.H0_H0 ;  /* 0x2000005bff5b7230 */ /* 0x000fe40000004100 */
[----:B0-----:R-:W-:-:S02]  /*cda0*/  HADD2.F32 R61, -RZ, R7.H1_H1 ;  /* 0x30000007ff3d7230 */ /* 0x001fc40000004100 */
[----:B------:R-:W-:Y:S02]  /*cdb0*/  HADD2.F32 R60, -RZ, R7.H0_H0 ;  /* 0x20000007ff3c7230 */ /* 0x000fe40000004100 */
[--C-:B------:R-:W-:Y:S02]  /*cdc0*/  HADD2.F32 R7, -RZ, R4.reuse.H0_H0 ;  /* 0x20000004ff077230 */ /* 0x100fe40000004100 */
[C---:B------:R-:W-:Y:S01]  /*cdd0*/  FMUL.FTZ R94, R61.reuse, R89 ;  /* 0x000000593d5e7220 */ /* 0x040fe20000410000 */
[----:B------:R-:W-:Y:S02]  /*cde0*/  HADD2.F32 R4, -RZ, R4.H1_H1 ;  /* 0x30000004ff047230 */ /* 0x000fe40000004100 */
[-C--:B------:R-:W-:Y:S01]  /*cdf0*/  FMUL.FTZ R93, R61, R91.reuse ;  /* 0x0000005b3d5d7220 */ /* 0x080fe20000410000 */
[--C-:B------:R-:W-:Y:S02]  /*ce00*/  HADD2.F32 R58, -RZ, R6.reuse.H0_H0 ;  /* 0x20000006ff3a7230 */ /* 0x100fe40000004100 */
[----:B------:R-:W-:Y:S01]  /*ce10*/  FFMA.FTZ R96, R60, R91, R94 ;  /* 0x0000005b3c607223 */ /* 0x000fe2000001005e */
[----:B------:R-:W-:-:S02]  /*ce20*/  HADD2.F32 R59, -RZ, R6.H1_H1 ;  /* 0x30000006ff3b7230 */ /* 0x000fc40000004100 */
[----:B------:R-:W-:Y:S01]  /*ce30*/  FMUL.FTZ R92, R4, R90 ;  /* 0x0000005a045c7220 */ /* 0x000fe20000410000 */
[--C-:B------:R-:W-:Y:S02]  /*ce40*/  HADD2.F32 R61, -RZ, R88.reuse.H1_H1 ;  /* 0x30000058ff3d7230 */ /* 0x100fe40000004100 */
[----:B------:R-:W-:Y:S01]  /*ce50*/  FFMA.FTZ R93, R60, R89, -R93 ;  /* 0x000000593c5d7223 */ /* 0x000fe2000001085d */
[--C-:B------:R-:W-:Y:S02]  /*ce60*/  HADD2.F32 R6, -RZ, R5.reuse.H0_H0 ;  /* 0x20000005ff067230 */ /* 0x100fe40000004100 */
[-C--:B------:R-:W-:Y:S01]  /*ce70*/  FMUL.FTZ R94, R4, R80.reuse ;  /* 0x00000050045e7220 */ /* 0x080fe20000410000 */
[----:B------:R-:W-:Y:S02]  /*ce80*/  HADD2.F32 R88, -RZ, R88.H0_H0 ;  /* 0x20000058ff587230 */ /* 0x000fe40000004100 */
[----:B------:R-:W-:Y:S01]  /*ce90*/  FFMA.FTZ R92, R7, R80, -R92 ;  /* 0x00000050075c7223 */ /* 0x000fe2000001085c */
[----:B------:R-:W-:-:S02]  /*cea0*/  HADD2.F32 R5, -RZ, R5.H1_H1 ;  /* 0x30000005ff057230 */ /* 0x000fc40000004100 */
[----:B------:R-:W-:Y:S01]  /*ceb0*/  FFMA.FTZ R89, R7, R90, R94 ;  /* 0x0000005a07597223 */ /* 0x000fe2000001005e */
[----:B------:R-:W-:Y:S02]  /*cec0*/  HADD2.F32 R60, -RZ, R95.H0_H0 ;  /* 0x2000005fff3c7230 */ /* 0x000fe40000004100 */
[CC--:B------:R-:W-:Y:S01]  /*ced0*/  FMUL.FTZ R91, R59.reuse, R61.reuse ;  /* 0x0000003d3b5b7220 */ /* 0x0c0fe20000410000 */
[----:B------:R-:W-:Y:S02]  /*cee0*/  HADD2.F32 R4, -RZ, R97.H0_H0 ;  /* 0x20000061ff047230 */ /* 0x000fe40000004100 */
[----:B------:R-:W-:Y:S01]  /*cef0*/  FMUL.FTZ R80, R59, R88 ;  /* 0x000000583b507220 */ /* 0x000fe20000410000 */
[C---:B------:R-:W-:Y:S01]  /*cf00*/  FMUL.FTZ R7, R5.reuse, R60 ;  /* 0x0000003c05077220 */ /* 0x040fe20000410000 */
[C---:B------:R-:W-:Y:S01]  /*cf10*/  FFMA.FTZ R91, R58.reuse, R88, -R91 ;  /* 0x000000583a5b7223 */ /* 0x040fe2000001085b */
[-C--:B------:R-:W-:Y:S01]  /*cf20*/  FMUL.FTZ R59, R5, R4.reuse ;  /* 0x00000004053b7220 */ /* 0x080fe20000410000 */
[----:B------:R-:W-:Y:S01]  /*cf30*/  FFMA.FTZ R80, R58, R61, R80 ;  /* 0x0000003d3a507223 */ /* 0x000fe20000010050 */
[----:B------:R-:W-:Y:S01]  /*cf40*/  FFMA.FTZ R5, R6, R4, -R7 ;  /* 0x0000000406057223 */ /* 0x000fe20000010807 */
[----:B------:R-:W-:Y:S01]  /*cf50*/  F2FP.F16.F32.PACK_AB R7, R96, R93 ;  /* 0x0000005d6007723e */ /* 0x000fe200000000ff */
[----:B------:R-:W-:Y:S01]  /*cf60*/  FFMA.FTZ R60, R6, R60, R59 ;  /* 0x0000003c063c7223 */ /* 0x000fe2000001003b */
[----:B------:R-:W-:-:S02]  /*cf70*/  F2FP.F16.F32.PACK_AB R4, R89, R92 ;  /* 0x0000005c5904723e */ /* 0x000fc400000000ff */
[----:B------:R-:W-:Y:S02]  /*cf80*/  F2FP.F16.F32.PACK_AB R6, R80, R91 ;  /* 0x0000005b5006723e */ /* 0x000fe400000000ff */
[----:B------:R-:W-:-:S05]  /*cf90*/  F2FP.F16.F32.PACK_AB R5, R60, R5 ;  /* 0x000000053c05723e */ /* 0x000fca00000000ff */
[----:B------:R1:W-:Y:S02]  /*cfa0*/  STS.128 [R3+0x12400], R4 ;  /* 0x0124000403007388 */ /* 0x0003e40000000c00 */
.L_x_1619:
[----:B------:R-:W-:Y:S05]  /*cfb0*/  BSYNC B2 ;  /* 0x0000000000027941 */ /* 0x000fea0003800000 */
.L_x_1618:
[----:B------:R-:W-:Y:S04]  /*cfc0*/  BSSY B2, `(.L_x_1620) ;  /* 0x000002c000027945 */ /* 0x000fe80003800000 */
[----:B------:R-:W-:Y:S05]  /*cfd0*/  @P1 BRA `(.L_x_1621) ;  /* 0x0000000000a81947 */ /* 0x000fea0003800000 */
[----:B01----:R-:W0:Y:S01]  /*cfe0*/  LDS.128 R4, [R0] ;  /* 0x0000000000047984 */ /* 0x003e220000000c00 */
[----:B------:R-:W-:Y:S01]  /*cff0*/  SHF.R.U32.HI R59, RZ, 0x10, R57 ;  /* 0x00000010ff3b7819 */ /* 0x000fe20000011639 */
[----:B------:R-:W-:Y:S01]  /*d000*/  HADD2.F32 R58, -RZ, R87.H0_H0 ;  /* 0x20000057ff3a7230 */ /* 0x000fe20000004100 */
[----:B------:R-:W-:Y:S01]  /*d010*/  SHF.R.U32.HI R61, RZ, 0x10, R55 ;  /* 0x00000010ff3d7819 */ /* 0x000fe20000011637 */
[--C-:B------:R-:W-:Y:S01]  /*d020*/  HADD2.F32 R60, -RZ, R86.reuse.H0_H0 ;  /* 0x20000056ff3c7230 */ /* 0x100fe20000004100 */
[----:B------:R-:W-:Y:S01]  /*d030*/  SHF.R.U64 R92, R56, 0x10, R57 ;  /* 0x00000010385c7819 */ /* 0x000fe20000001239 */
[----:B------:R-:W-:Y:S01]  /*d040*/  HADD2.F32 R59, -RZ, R59.H0_H0 ;  /* 0x2000003bff3b7230 */ /* 0x000fe20000004100 */
[----:B------:R-:W-:Y:S01]  /*d050*/  SHF.R.U64 R91, R54, 0x10, R55 ;  /* 0x00000010365b7819 */ /* 0x000fe20000001237 */
[----:B------:R-:W-:Y:S02]  /*d060*/  HADD2.F32 R61, -RZ, R61.H0_H0 ;  /* 0x2000003dff3d7230 */ /* 0x000fe40000004100 */
[----:B------:R-:W-:-:S02]  /*d070*/  HADD2.F32 R86, -RZ, R86.H1_H1 ;  /* 0x30000056ff567230 */ /* 0x000fc40000004100 */
[----:B------:R-:W-:Y:S02]  /*d080*/  HADD2.F32 R87, -RZ, R87.H1_H1 ;  /* 0x30000057ff577230 */ /* 0x000fe40000004100 */
[--C-:B0-----:R-:W-:Y:S02]  /*d090*/  HADD2.F32 R57, -RZ, R7.reuse.H1_H1 ;  /* 0x30000007ff397230 */ /* 0x101fe40000004100 */
[----:B------:R-:W-:Y:S02]  /*d0a0*/  HADD2.F32 R56, -RZ, R7.H0_H0 ;  /* 0x20000007ff387230 */ /* 0x000fe40000004100 */
[--C-:B------:R-:W-:Y:S02]  /*d0b0*/  HADD2.F32 R7, -RZ, R4.reuse.H0_H0 ;  /* 0x20000004ff077230 */ /* 0x100fe40000004100 */
[C---:B------:R-:W-:Y:S01]  /*d0c0*/  FMUL.FTZ R88, R57.reuse, R59 ;  /* 0x0000003b39587220 */ /* 0x040fe20000410000 */
[----:B------:R-:W-:Y:S02]  /*d0d0*/  HADD2.F32 R4, -RZ, R4.H1_H1 ;  /* 0x30000004ff047230 */ /* 0x000fe40000004100 */
[----:B------:R-:W-:Y:S01]  /*d0e0*/  FMUL.FTZ R89, R57, R61 ;  /* 0x0000003d39597220 */ /* 0x000fe20000410000 */
[----:B------:R-:W-:-:S02]  /*d0f0*/  HADD2.F32 R54, -RZ, R6.H0_H0 ;  /* 0x20000006ff367230 */ /* 0x000fc40000004100 */
[----:B------:R-:W-:Y:S01]  /*d100*/  FFMA.FTZ R90, R56, R61, R88 ;  /* 0x0000003d385a7223 */ /* 0x000fe20000010058 */
[----:B------:R-:W-:Y:S02]  /*d110*/  HADD2.F32 R55, -RZ, R6.H1_H1 ;  /* 0x30000006ff377230 */ /* 0x000fe40000004100 */
[----:B------:R-:W-:Y:S01]  /*d120*/  FMUL.FTZ R80, R4, R60 ;  /* 0x0000003c04507220 */ /* 0x000fe20000410000 */
[--C-:B------:R-:W-:Y:S02]  /*d130*/  HADD2.F32 R6, -RZ, R5.reuse.H0_H0 ;  /* 0x20000005ff067230 */ /* 0x100fe40000004100 */
[----:B------:R-:W-:Y:S01]  /*d140*/  FFMA.FTZ R89, R56, R59, -R89 ;  /* 0x0000003b38597223 */ /* 0x000fe20000010859 */
[-C--:B------:R-:W-:Y:S01]  /*d150*/  FMUL.FTZ R88, R4, R58.reuse ;  /* 0x0000003a04587220 */ /* 0x080fe20000410000 */
[----:B------:R-:W-:Y:S02]  /*d160*/  HADD2.F32 R5, -RZ, R5.H1_H1 ;  /* 0x30000005ff057230 */ /* 0x000fe40000004100 */
[----:B------:R-:W-:Y:S01]  /*d170*/  FFMA.FTZ R80, R7, R58, -R80 ;  /* 0x0000003a07507223 */ /* 0x000fe20000010850 */
[----:B------:R-:W-:-:S02]  /*d180*/  HADD2.F32 R56, -RZ, R91.H0_H0 ;  /* 0x2000005bff387230 */ /* 0x000fc40000004100 */
[----:B------:R-:W-:Y:S01]  /*d190*/  FFMA.FTZ R57, R7, R60, R88 ;  /* 0x0000003c07397223 */ /* 0x000fe20000010058 */
[----:B------:R-:W-:Y:S02]  /*d1a0*/  HADD2.F32 R4, -RZ, R92.H0_H0 ;  /* 0x2000005cff047230 */ /* 0x000fe40000004100 */
[C---:B------:R-:W-:Y:S01]  /*d1b0*/  FMUL.FTZ R59, R55.reuse, R86 ;  /* 0x00000056373b7220 */ /* 0x040fe20000410000 */
[-C--:B------:R-:W-:Y:S01]  /*d1c0*/  FMUL.FTZ R61, R55, R87.reuse ;  /* 0x00000057373d7220 */ /* 0x080fe20000410000 */
[C---:B------:R-:W-:Y:S01]  /*d1d0*/  FMUL.FTZ R7, R5.reuse, R56 ;  /* 0x0000003805077220 */ /* 0x040fe20000410000 */
[----:B------:R-:W-:Y:S01]  /*d1e0*/  FMUL.FTZ R55, R5, R4 ;  /* 0x0000000405377220 */ /* 0x000fe20000410000 */
[C---:B------:R-:W-:Y:S01]  /*d1f0*/  FFMA.FTZ R59, R54.reuse, R87, -R59 ;  /* 0x00000057363b7223 */ /* 0x040fe2000001083b */
[----:B------:R-:W-:Y:S01]  /*d200*/  FFMA.FTZ R54, R54, R86, R61 ;  /* 0x0000005636367223 */ /* 0x000fe2000001003d */
[C---:B------:R-:W-:Y:S01]  /*d210*/  FFMA.FTZ R5, R6.reuse, R4, -R7 ;  /* 0x0000000406057223 */ /* 0x040fe20000010807 */
[----:B------:R-:W-:Y:S01]  /*d220*/  FFMA.FTZ R56, R6, R56, R55 ;  /* 0x0000003806387223 */ /* 0x000fe20000010037 */
[----:B------:R-:W-:-:S02]  /*d230*/  F2FP.F16.F32.PACK_AB R7, R90, R89 ;  /* 0x000000595a07723e */ /* 0x000fc400000000ff */
[----:B------:R-:W-:Y:S02]  /*d240*/  F2FP.F16.F32.PACK_AB R6, R54, R59 ;  /* 0x0000003b3606723e */ /* 0x000fe400000000ff */
[----:B------:R-:W-:Y:S02]  /*d250*/  F2FP.F16.F32.PACK_AB R4, R57, R80 ;  /* 0x000000503904723e */ /* 0x000fe400000000ff */
[----:B------:R-:W-:-:S05]  /*d260*/  F2FP.F16.F32.PACK_AB R5, R56, R5 ;  /* 0x000000053805723e */ /* 0x000fca00000000ff */
[----:B------:R2:W-:Y:S02]  /*d270*/  STS.128 [R0], R4 ;  /* 0x0000000400007388 */ /* 0x0005e40000000c00 */
.L_x_1621:
[----:B------:R-:W-:Y:S05]  /*d280*/  BSYNC B2 ;  /* 0x0000000000027941 */ /* 0x000fea0003800000 */
.L_x_1620:
[----:B------:R-:W-:Y:S04]  /*d290*/  BSSY B2, `(.L_x_1622) ;  /* 0x000002c000027945 */ /* 0x000fe80003800000 */
[----:B------:R-:W-:Y:S05]  /*d2a0*/  @P2 BRA `(.L_x_1623) ;  /* 0x0000000000a82947 */ /* 0x000fea0003800000 */
[----:B012---:R-:W0:Y:S01]  /*d2b0*/  LDS.128 R4, [R3+0x16400] ;  /* 0x0164000003047984 */ /* 0x007e220000000c00 */
        /* <DEDUP_REMOVED lines=40> */
[----:B------:R3:W-:Y:S02]  /*d540*/  STS.128 [R3+0x16400], R4 ;  /* 0x0164000403007388 */ /* 0x0007e40000000c00 */
.L_x_1623:
[----:B------:R-:W-:Y:S05]  /*d550*/  BSYNC B2 ;  /* 0x0000000000027941 */ /* 0x000fea0003800000 */
.L_x_1622:
[----:B------:R-:W-:Y:S04]  /*d560*/  BSSY B2, `(.L_x_1624) ;  /* 0x000002c000027945 */ /* 0x000fe80003800000 */
[----:B------:R-:W-:Y:S05]  /*d570*/  @P3 BRA `(.L_x_1625) ;  /* 0x0000000000a83947 */ /* 0x000fea0003800000 */
[----:B0123--:R-:W0:Y:S01]  /*d580*/  LDS.128 R4, [R0+0x4000] ;  /* 0x0040000000047984 */ /* 0x00fe220000000c00 */
        /* <DEDUP_REMOVED lines=41> */
.L_x_1625:
[----:B------:R-:W-:Y:S05]  /*d820*/  BSYNC B2 ;  /* 0x0000000000027941 */ /* 0x000fea0003800000 */
.L_x_1624:
[----:B------:R-:W-:Y:S04]  /*d830*/  BSSY B2, `(.L_x_1626) ;  /* 0x000002c000027945 */ /* 0x000fe80003800000 */
[----:B------:R-:W-:Y:S05]  /*d840*/  @P4 BRA `(.L_x_1627) ;  /* 0x0000000000a84947 */ /* 0x000fea0003800000 */
[----:B01234-:R-:W0:Y:S01]  /*d850*/  LDS.128 R4, [R3+0x1a400] ;  /* 0x01a4000003047984 */ /* 0x01fe220000000c00 */
[----:B------:R-:W-:Y:S01]  /*d860*/  SHF.R.U32.HI R47, RZ, 0x10, R45 ;  /* 0x00000010ff2f7819 */ /* 0x000fe2000001162d */
[----:B------:R-:W-:Y:S01]  /*d870*/  HADD2.F32 R46, -RZ, R81.H0_H0 ;  /* 0x20000051ff2e7230 */ /* 0x000fe20000004100 */
[----:B------:R-:W-:Y:S01]  /*d880*/  SHF.R.U32.HI R49, RZ, 0x10, R43 ;  /* 0x00000010ff317819 */ /* 0x000fe2000001162b */
[----:B------:R-:W-:Y:S01]  /*d890*/  HADD2.F32 R48, -RZ, R79.H0_H0 ;  /* 0x2000004fff307230 */ /* 0x000fe20000004100 */
        /* <DEDUP_REMOVED lines=27> */
[-C--:B------:R-:W-:Y:S01]  /*da50*/  FMUL.FTZ R43, R5, R4.reuse ;  /* 0x00000004052b7220 */ /* 0x080fe20000410000 */
        /* <DEDUP_REMOVED lines=9> */
.L_x_1627:
[----:B------:R-:W-:Y:S05]  /*daf0*/  BSYNC B2 ;  /* 0x0000000000027941 */ /* 0x000fea0003800000 */
.L_x_1626:
[----:B------:R-:W-:Y:S05]  /*db00*/  @P5 BRA `(.L_x_1617) ;  /* 0x0000000000a85947 */ /* 0x000fea0003800000 */
[----:B01234-:R-:W0:Y:S01]  /*db10*/  LDS.128 R4, [R0+0x8000] ;  /* 0x0080000000047984 */ /* 0x01fe220000000c00 */
[----:B------:R-:W-:Y:S01]  /*db20*/  SHF.R.U32.HI R43, RZ, 0x10, R37 ;  /* 0x00000010ff2b7819 */ /* 0x000fe20000011625 */
[----:B------:R-:W-:Y:S01]  /*db30*/  HADD2.F32 R42, -RZ, R73.H1_H1 ;  /* 0x30000049ff2a7230 */ /* 0x000fe20000004100 */
[--C-:B------:R-:W-:Y:S01]  /*db40*/  SHF.R.U32.HI R45, RZ, 0x10, R39.reuse ;  /* 0x00000010ff2d7819 */ /* 0x100fe20000011627 */
[--C-:B------:R-:W-:Y:S01]  /*db50*/  HADD2.F32 R44, -RZ, R78.reuse.H1_H1 ;  /* 0x3000004eff2c7230 */ /* 0x100fe20000004100 */
[----:B------:R-:W-:Y:S01]  /*db60*/  SHF.R.U64 R49, R38, 0x10, R39 ;  /* 0x0000001026317819 */ /* 0x000fe20000001227 */
[----:B------:R-:W-:Y:S01]  /*db70*/  HADD2.F32 R43, -RZ, R43.H0_H0 ;  /* 0x2000002bff2b7230 */ /* 0x000fe20000004100 */
[----:B------:R-:W-:Y:S01]  /*db80*/  SHF.R.U64 R51, R36, 0x10, R37 ;  /* 0x0000001024337819 */ /* 0x000fe20000001225 */
[----:B------:R-:W-:Y:S02]  /*db90*/  HADD2.F32 R45, -RZ, R45.H0_H0 ;  /* 0x2000002dff2d7230 */ /* 0x000fe40000004100 */
[----:B------:R-:W-:-:S02]  /*dba0*/  HADD2.F32 R78, -RZ, R78.H0_H0 ;  /* 0x2000004eff4e7230 */ /* 0x000fc40000004100 */
[----:B------:R-:W-:Y:S02]  /*dbb0*/  HADD2.F32 R73, -RZ, R73.H0_H0 ;  /* 0x20000049ff497230 */ /* 0x000fe40000004100 */
        /* <DEDUP_REMOVED lines=31> */
.L_x_1617:
[----:B------:R-:W-:Y:S05]  /*ddb0*/  BSYNC B1 ;  /* 0x0000000000017941 */ /* 0x000fea0003800000 */
.L_x_1616:
        /* <DEDUP_REMOVED lines=12> */
[--C-:B------:R-:W-:Y:S01]  /*de80*/  SHF.R.U64 R47, R40, 0x10, R41.reuse ;  /* 0x00000010282f7819 */ /* 0x100fe20000001229 */
[----:B------:R-:W-:Y:S01]  /*de90*/  HADD2.F32 R38, -RZ, R77.H0_H0 ;  /* 0x2000004dff267230 */ /* 0x000fe20000004100 */
[----:B------:R-:W-:Y:S01]  /*dea0*/  SHF.R.U32.HI R39, RZ, 0x10, R41 ;  /* 0x00000010ff277819 */ /* 0x000fe20000011629 */
[--C-:B------:R-:W-:Y:S01]  /*deb0*/  HADD2.F32 R40, -RZ, R76.reuse.H0_H0 ;  /* 0x2000004cff287230 */ /* 0x100fe20000004100 */
[--C-:B------:R-:W-:Y:S01]  /*dec0*/  SHF.R.U32.HI R41, RZ, 0x10, R31.reuse ;  /* 0x00000010ff297819 */ /* 0x100fe2000001161f */
[----:B------:R-:W-:Y:S01]  /*ded0*/  HADD2.F32 R76, -RZ, R76.H1_H1 ;  /* 0x3000004cff4c7230 */ /* 0x000fe20000004100 */
[----:B------:R-:W-:Y:S01]  /*dee0*/  SHF.R.U64 R45, R30, 0x10, R31 ;  /* 0x000000101e2d7819 */ /* 0x000fe2000000121f */
[----:B------:R-:W-:Y:S02]  /*def0*/  HADD2.F32 R39, -RZ, R39.H0_H0 ;  /* 0x20000027ff277230 */ /* 0x000fe40000004100 */
[----:B------:R-:W-:-:S02]  /*df00*/  HADD2.F32 R41, -RZ, R41.H0_H0 ;  /* 0x20000029ff297230 */ /* 0x000fc40000004100 */
        /* <DEDUP_REMOVED lines=32> */
.L_x_1630:
[----:B------:R-:W-:Y:S05]  /*e110*/  BSYNC B1 ;  /* 0x0000000000017941 */ /* 0x000fea0003800000 */
.L_x_1629:
[----:B------:R-:W-:Y:S04]  /*e120*/  BSSY B1, `(.L_x_1631) ;  /* 0x000002c000017945 */ /* 0x000fe80003800000 */
[----:B------:R-:W-:Y:S05]  /*e130*/  @P1 BRA `(.L_x_1632) ;  /* 0x0000000000a81947 */ /* 0x000fea0003800000 */
[----:B0-----:R-:W0:Y:S01]  /*e140*/  LDS.128 R4, [R0+0x2000] ;  /* 0x0020000000047984 */ /* 0x001e220000000c00 */
        /* <DEDUP_REMOVED lines=41> */
.L_x_1632:
[----:B------:R-:W-:Y:S05]  /*e3e0*/  BSYNC B1 ;  /* 0x0000000000017941 */ /* 0x000fea0003800000 */
.L_x_1631:
[----:B------:R-:W-:Y:S04]  /*e3f0*/  BSSY B1, `(.L_x_1633) ;  /* 0x000002c000017945 */ /* 0x000fe80003800000 */
[----:B------:R-:W-:Y:S05]  /*e400*/  @P2 BRA `(.L_x_1634) ;  /* 0x0000000000a82947 */ /* 0x000fea0003800000 */
[----:B01----:R-:W0:Y:S01]  /*e410*/  LDS.128 R4, [R3+0x18400] ;  /* 0x0184000003047984 */ /* 0x003e220000000c00 */
        /* <DEDUP_REMOVED lines=41> */
.L_x_1634:
[----:B------:R-:W-:Y:S05]  /*e6b0*/  BSYNC B1 ;  /* 0x0000000000017941 */ /* 0x000fea0003800000 */
.L_x_1633:
        /* <DEDUP_REMOVED lines=44> */
.L_x_1636:
[----:B------:R-:W-:Y:S05]  /*e980*/  BSYNC B1 ;  /* 0x0000000000017941 */ /* 0x000fea0003800000 */
.L_x_1635:
[----:B------:R-:W-:Y:S04]  /*e990*/  BSSY B1, `(.L_x_1637) ;  /* 0x000002c000017945 */ /* 0x000fe80003800000 */
[----:B------:R-:W-:Y:S05]  /*e9a0*/  @P4 BRA `(.L_x_1638) ;  /* 0x0000000000a84947 */ /* 0x000fea0003800000 */
[----:B0123--:R-:W0:Y:S01]  /*e9b0*/  LDS.128 R4, [R3+0x1c400] ;  /* 0x01c4000003047984 */ /* 0x00fe220000000c00 */
[----:B------:R-:W-:Y:S01]  /*e9c0*/  SHF.R.U32.HI R21, RZ, 0x10, R15 ;  /* 0x00000010ff157819 */ /* 0x000fe2000001160f */
[----:B------:R-:W-:Y:S01]  /*e9d0*/  HADD2.F32 R20, -RZ, R65.H0_H0 ;  /* 0x20000041ff147230 */ /* 0x000fe20000004100 */
[----:B------:R-:W-:Y:S01]  /*e9e0*/  SHF.R.U32.HI R25, RZ, 0x10, R13 ;  /* 0x00000010ff197819 */ /* 0x000fe2000001160d */
[--C-:B------:R-:W-:Y:S01]  /*e9f0*/  HADD2.F32 R24, -RZ, R64.reuse.H1_H1 ;  /* 0x30000040ff187230 */ /* 0x100fe20000004100 */
[----:B------:R-:W-:Y:S01]  /*ea00*/  SHF.R.U64 R31, R14, 0x10, R15 ;  /* 0x000000100e1f7819 */ /* 0x000fe2000000120f */
[----:B------:R-:W-:Y:S01]  /*ea10*/  HADD2.F32 R21, -RZ, R21.H0_H0 ;  /* 0x20000015ff157230 */ /* 0x000fe20000004100 */
        /* <DEDUP_REMOVED lines=35> */
.L_x_1638:
[----:B------:R-:W-:Y:S05]  /*ec50*/  BSYNC B1 ;  /* 0x0000000000017941 */ /* 0x000fea0003800000 */
.L_x_1637:
[----:B------:R-:W-:Y:S05]  /*ec60*/  @P5 BRA `(.L_x_1628) ;  /* 0x0000003800245947 */ /* 0x000fea0003800000 */
[----:B01234-:R-:W0:Y:S01]  /*ec70*/  LDS.128 R4, [R0+0xa000] ;  /* 0x00a0000000047984 */ /* 0x01fe220000000c00 */
[----:B------:R-:W-:Y:S01]  /*ec80*/  SHF.R.U32.HI R14, RZ, 0x10, R9 ;  /* 0x00000010ff0e7819 */ /* 0x000fe20000011609 */
[--C-:B------:R-:W-:Y:S01]  /*ec90*/  HADD2.F32 R13, -RZ, R62.reuse.H0_H0 ;  /* 0x2000003eff0d7230 */ /* 0x100fe20000004100 */
[--C-:B------:R-:W-:Y:S01]  /*eca0*/  SHF.R.U32.HI R12, RZ, 0x10, R11.reuse ;  /* 0x00000010ff0c7819 */ /* 0x100fe2000001160b */
[----:B------:R-:W-:Y:S01]  /*ecb0*/  HADD2.F32 R62, -RZ, R62.H1_H1 ;  /* 0x3000003eff3e7230 */ /* 0x000fe20000004100 */
[----:B------:R-:W-:Y:S01]  /*ecc0*/  SHF.R.U64 R24, R10, 0x10, R11 ;  /* 0x000000100a187819 */ /* 0x000fe2000000120b */
[----:B------:R-:W-:Y:S01]  /*ecd0*/  HADD2.F32 R14, -RZ, R14.H0_H0 ;  /* 0x2000000eff0e7230 */ /* 0x000fe20000004100 */
[----:B------:R-:W-:Y:S01]  /*ece0*/  SHF.R.U64 R21, R8, 0x10, R9 ;  /* 0x0000001008157819 */ /* 0x000fe20000001209 */
[----:B------:R-:W-:Y:S02]  /*ecf0*/  HADD2.F32 R12, -RZ, R12.H0_H0 ;  /* 0x2000000cff0c7230 */ /* 0x000fe40000004100 */
[----:B------:R-:W-:-:S02]  /*ed00*/  HADD2.F32 R11, -RZ, R63.H0_H0 ;  /* 0x2000003fff0b7230 */ /* 0x000fc40000004100 */
[----:B------:R-:W-:Y:S02]  /*ed10*/  HADD2.F32 R63, -RZ, R63.H1_H1 ;  /* 0x3000003fff3f7230 */ /* 0x000fe40000004100 */
[--C-:B0-----:R-:W-:Y:S02]  /*ed20*/  HADD2.F32 R10, -RZ, R7.reuse.H1_H1 ;  /* 0x30000007ff0a7230 */ /* 0x101fe40000004100 */
[--C-:B------:R-:W-:Y:S02]  /*ed30*/  HADD2.F32 R3, -RZ, R4.reuse.H0_H0 ;  /* 0x20000004ff037230 */ /* 0x100fe40000004100 */
[----:B------:R-:W-:Y:S02]  /*ed40*/  HADD2.F32 R9, -RZ, R7.H0_H0 ;  /* 0x20000007ff097230 */ /* 0x000fe40000004100 */
[C---:B------:R-:W-:Y:S01]  /*ed50*/  FMUL.FTZ R20, R10.reuse, R14 ;  /* 0x0000000e0a147220 */ /* 0x040fe20000410000 */
[----:B------:R-:W-:Y:S02]  /*ed60*/  HADD2.F32 R4, -RZ, R4.H1_H1 ;  /* 0x30000004ff047230 */ /* 0x000fe40000004100 */
[----:B------:R-:W-:Y:S01]  /*ed70*/  FMUL.FTZ R15, R10, R12 ;  /* 0x0000000c0a0f7220 */ /* 0x000fe20000410000 */
[----:B------:R-:W-:-:S02]  /*ed80*/  HADD2.F32 R7, -RZ, R6.H0_H0 ;  /* 0x20000006ff077230 */ /* 0x000fc40000004100 */
[C---:B------:R-:W-:Y:S01]  /*ed90*/  FFMA.FTZ R20, R9.reuse, R12, -R20 ;  /* 0x0000000c09147223 */ /* 0x040fe20000010814 */
[----:B------:R-:W-:Y:S02]  /*eda0*/  HADD2.F32 R8, -RZ, R6.H1_H1 ;  /* 0x30000006ff087230 */ /* 0x000fe40000004100 */
[C---:B------:R-:W-:Y:S01]  /*edb0*/  FMUL.FTZ R10, R4.reuse, R13 ;  /* 0x0000000d040a7220 */ /* 0x040fe20000410000 */
[--C-:B------:R-:W-:Y:S02]  /*edc0*/  HADD2.F32 R6, -RZ, R5.reuse.H0_H0 ;  /* 0x20000005ff067230 */ /* 0x100fe40000004100 */
[----:B------:R-:W-:Y:S01]  /*edd0*/  FFMA.FTZ R15, R9, R14, R15 ;  /* 0x0000000e090f7223 */ /* 0x000fe2000001000f */
[-C--:B------:R-:W-:Y:S01]  /*ede0*/  FMUL.FTZ R12, R4, R11.reuse ;  /* 0x0000000b040c7220 */ /* 0x080fe20000410000 */
[----:B------:R-:W-:Y:S02]  /*edf0*/  HADD2.F32 R5, -RZ, R5.H1_H1 ;  /* 0x30000005ff057230 */ /* 0x000fe40000004100 */
[----:B------:R-:W-:Y:S01]  /*ee00*/  FFMA.FTZ R10, R3, R11, -R10 ;  /* 0x0000000b030a7223 */ /* 0x000fe2000001080a */
[----:B------:R-:W-:-:S02]  /*ee10*/  HADD2.F32 R9, -RZ, R21.H0_H0 ;  /* 0x20000015ff097230 */ /* 0x000fc40000004100 */
[----:B------:R-:W-:Y:S01]  /*ee20*/  FFMA.FTZ R3, R3, R13, R12 ;  /* 0x0000000d03037223 */ /* 0x000fe2000001000c */
[----:B------:R-:W-:Y:S02]  /*ee30*/  HADD2.F32 R4, -RZ, R24.H0_H0 ;  /* 0x20000018ff047230 */ /* 0x000fe40000004100 */
[C---:B------:R-:W-:Y:S01]  /*ee40*/  FMUL.FTZ R12, R8.reuse, R62 ;  /* 0x0000003e080c7220 */ /* 0x040fe20000410000 */
[----:B------:R-:W-:Y:S01]  /*ee50*/  FMUL.FTZ R13, R8, R63 ;  /* 0x0000003f080d7220 */ /* 0x000fe20000410000 */
        /* <DEDUP_REMOVED lines=10> */
[----:B------:R0:W-:Y:S01]  /*ef00*/  STS.128 [R0+0xa000], R4 ;  /* 0x00a0000400007388 */ /* 0x0001e20000000c00 */
[----:B------:R-:W-:Y:S05]  /*ef10*/  BRA `(.L_x_1628) ;  /* 0x0000003400787947 */ /* 0x000fea0003800000 */
.L_x_1607:
[----:B------:R-:W0:Y:S01]  /*ef20*/  LDC R28, c[0x0][0x448] ;  /* 0x00011200ff1c7b82 */ /* 0x000e220000000800 */
[----:B------:R-:W-:Y:S01]  /*ef30*/  LEA.HI R40, R40, R73, RZ, 0x2 ;  /* 0x0000004928287211 */ /* 0x000fe200078f10ff */
[----:B------:R-:W-:Y:S01]  /*ef40*/  ULDC.64 UR4, c[0x0][0x3f8] ;  /* 0x0000fe0000047ab9 */ /* 0x000fe20000000a00 */
[----:B------:R-:W-:Y:S01]  /*ef50*/  ULDC.64 UR6, c[0x0][0x408] ;  /* 0x0001020000067ab9 */ /* 0x000fe20000000a00 */
[----:B------:R-:W-:Y:S01]  /*ef60*/  MOV R6, R24 ;  /* 0x0000001800067202 */ /* 0x000fe20000000f00 */
[----:B------:R-:W-:Y:S01]  /*ef70*/  IMAD.MOV.U32 R4, RZ, RZ, R26 ;  /* 0x000000ffff047224 */ /* 0x000fe200078e001a */
[----:B------:R-:W-:Y:S01]  /*ef80*/  LOP3.LUT R40, R40, 0xfffffffc, RZ, 0xc0, !PT ;  /* 0xfffffffc28287812 */ /* 0x000fe200078ec0ff */
[----:B------:R-:W-:Y:S01]  /*ef90*/  IMAD.MOV.U32 R7, RZ, RZ, R31 ;  /* 0x000000ffff077224 */ /* 0x000fe200078e001f */
[----:B------:R-:W-:-:S03]  /*efa0*/  SHF.R.S32.HI R74, RZ, 0x1f, R197 ;  /* 0x0000001fff4a7819 */ /* 0x000fc600000114c5 */
[----:B------:R-:W-:Y:S01]  /*efb0*/  IMAD.IADD R73, R73, 0x1, -R40 ;  /* 0x0000000149497824 */ /* 0x000fe200078e0a28 */
[----:B------:R-:W-:-:S03]  /*efc0*/  LEA.HI R69, R74, R197, RZ, 0x3 ;  /* 0x000000c54a457211 */ /* 0x000fc600078f18ff */
[----:B------:R-:W-:Y:S01]  /*efd0*/  IMAD R3, R73, 0x40, R8 ;  /* 0x0000004049037824 */ /* 0x000fe200078e0208 */
[----:B------:R-:W-:Y:S02]  /*efe0*/  SHF.R.S32.HI R21, RZ, 0x3, R69 ;  /* 0x00000003ff157819 */ /* 0x000fe40000011445 */
        /* <DEDUP_REMOVED lines=12> */
[C---:B------:R-:W-:Y:S01]  /*f0b0*/  IMAD.WIDE.U32 R6, R3.reuse, UR6, R6 ;  /* 0x0000000603067c25 */ /* 0x040fe2000f8e0006 */
[----:B------:R-:W-:Y:S01]  /*f0c0*/  LEA R62, P0, R4, UR4, 0x1 ;  /* 0x00000004043e7c11 */ /* 0x000fe2000f8008ff */
[----:B------:R-:W-:Y:S02]  /*f0d0*/  UMOV UR4, 0xffffffff ;  /* 0xffffffff00047882 */ /* 0x000fe40000000000 */
[----:B------:R-:W-:Y:S01]  /*f0e0*/  IMAD R71, R3, UR7, R0 ;  /* 0x0000000703477c24 */ /* 0x000fe2000f8e0200 */
[----:B------:R-:W-:Y:S01]  /*f0f0*/  ULDC.64 UR6, c[0x0][0x400] ;  /* 0x0001000000067ab9 */ /* 0x000fe20000000a00 */
[----:B------:R-:W-:Y:S01]  /*f100*/  IMAD.IADD R63, R5, 0x1, R63 ;  /* 0x00000001053f7824 */ /* 0x000fe200078e023f */
[----:B------:R-:W-:Y:S01]  /*f110*/  SHF.R.S32.HI R0, RZ, 0x1f, R198 ;  /* 0x0000001fff007819 */ /* 0x000fe200000114c6 */
[----:B------:R-:W-:Y:S01]  /*f120*/  IMAD.IADD R71, R7, 0x1, R71 ;  /* 0x0000000107477824 */ /* 0x000fe200078e0247 */
[----:B------:R-:W-:-:S02]  /*f130*/  LEA R70, P1, R6, UR6, 0x1 ;  /* 0x0000000606467c11 */ /* 0x000fc4000f8208ff */
[----:B------:R-:W-:Y:S02]  /*f140*/  LEA.HI R3, R0, R198, RZ, 0x3 ;  /* 0x000000c600037211 */ /* 0x000fe400078f18ff */
[----:B------:R-:W-:Y:S02]  /*f150*/  LEA.HI.X R63, R4, UR5, R63, 0x1, P0 ;  /* 0x00000005043f7c11 */ /* 0x000fe400080f0c3f */
[----:B------:R-:W-:Y:S02]  /*f160*/  LEA.HI.X R71, R6, UR7, R71, 0x1, P1 ;  /* 0x0000000706477c11 */ /* 0x000fe400088f0c47 */
[----:B------:R-:W-:Y:S01]  /*f170*/  SHF.R.S32.HI R20, RZ, 0x3, R3 ;  /* 0x00000003ff147819 */ /* 0x000fe20000011403 */
[----:B------:R-:W-:Y:S06]  /*f180*/  BRA.DIV UR4, `(.L_x_1639) ;  /* 0x000001f204847947 */ /* 0x000fec000b800000 */
[----:B------:R-:W0:Y:S04]  /*f190*/  SHFL.IDX PT, R5, R63, RZ, 0x1c1f ;  /* 0x001c1fff3f057589 */ /* 0x000e2800000e0000 */
[----:B------:R-:W1:Y:S04]  /*f1a0*/  SHFL.IDX PT, R4, R62, RZ, 0x1c1f ;  /* 0x001c1fff3e047589 */ /* 0x000e6800000e0000 */
[----:B------:R2:W3:Y:S04]  /*f1b0*/  SHFL.IDX PT, R7, R71, RZ, 0x1c1f ;  /* 0x001c1fff47077589 */ /* 0x0004e800000e0000 */
[----:B------:R2:W4:Y:S01]  /*f1c0*/  SHFL.IDX PT, R14, R70, RZ, 0x1c1f ;  /* 0x001c1fff460e7589 */ /* 0x00052200000e0000 */
[----:B0-----:R-:W-:-:S02]  /*f1d0*/  IMAD.MOV.U32 R11, RZ, RZ, R5 ;  /* 0x000000ffff0b7224 */ /* 0x001fc400078e0005 */
[----:B-12---:R-:W-:-:S07]  /*f1e0*/  IMAD.MOV.U32 R10, RZ, RZ, R4 ;  /* 0x000000ffff0a7224 */ /* 0x006fce00078e0004 */
.L_x_1970:
[----:B------:R-:W-:Y:S01]  /*f1f0*/  IMAD R77, R195, R28, RZ ;  /* 0x0000001cc34d7224 */ /* 0x000fe200078e02ff */
[----:B------:R-:W-:Y:S01]  /*f200*/  BSSY B1, `(.L_x_1640) ;  /* 0x000002e000017945 */ /* 0x000fe20003800000 */
[----:B---3--:R-:W-:Y:S01]  /*f210*/  IMAD.MOV.U32 R15, RZ, RZ, R7 ;  /* 0x000000ffff0f7224 */ /* 0x008fe200078e0007 */
[----:B------:R-:W-:Y:S02]  /*f220*/  CS2R R44, SRZ ;  /* 0x00000000002c7805 */ /* 0x000fe4000001ff00 */
[----:B------:R-:W-:Y:S02]  /*f230*/  CS2R R46, SRZ ;  /* 0x00000000002e7805 */ /* 0x000fe4000001ff00 */
[----:B------:R-:W-:Y:S02]  /*f240*/  ISETP.GE.AND P0, PT, R8, R77, PT ;  /* 0x0000004d0800720c */ /* 0x000fe40003f06270 */
        /* <DEDUP_REMOVED lines=17> */
[----:B------:R-:W-:-:S02]  /*f360*/  CS2R R44, SRZ ;  /* 0x00000000002c7805 */ /* 0x000fc4000001ff00 */
[----:B------:R-:W-:Y:S02]  /*f370*/  CS2R R46, SRZ ;  /* 0x00000000002e7805 */ /* 0x000fe4000001ff00 */
[----:B------:R-:W-:Y:S01]  /*f380*/  CS2R R28, SRZ ;  /* 0x00000000001c7805 */ /* 0x000fe2000001ff00 */
[----:B------:R-:W-:-:S04]  /*f390*/  @!P0 IMAD.WIDE R6, R22, 0x2, R10 ;  /* 0x0000000216068825 */ /* 0x000fc800078e020a */
[----:B------:R-:W-:Y:S02]  /*f3a0*/  @!P1 IMAD.SHL.U32 R9, R21, 0x8, RZ ;  /* 0x0000000815099824 */ /* 0x000fe400078e00ff */
[----:B------:R-:W-:Y:S01]  /*f3b0*/  @!P2 SHF.L.U32 R13, R20, 0x3, RZ ;  /* 0x00000003140da819 */ /* 0x000fe200000006ff */
[----:B------:R4:W5:Y:S01]  /*f3c0*/  @!P0 LD.E.128 R32, desc[UR46][R6.64] ;  /* 0x0000002e06208980 */ /* 0x000962000c101d00 */
        /* <DEDUP_REMOVED lines=9> */
[--C-:B----4-:R-:W-:Y:S01]  /*f460*/  @!P1 IMAD.WIDE R6, R9, 0x2, R14.reuse ;  /* 0x0000000209069825 */ /* 0x110fe200078e020e */
[----:B------:R0:W5:Y:S03]  /*f470*/  @!P1 LD.E.128 R28, desc[UR46][R4.64] ;  /* 0x0000002e041c9980 */ /* 0x000166000c101d00 */
[--C-:B------:R-:W-:Y:S01]  /*f480*/  @!P2 IMAD.WIDE R12, R13, 0x2, R14.reuse ;  /* 0x000000020d0ca825 */ /* 0x100fe200078e020e */
[----:B------:R0:W5:Y:S03]  /*f490*/  @!P1 LD.E.128 R40, desc[UR46][R6.64] ;  /* 0x0000002e06289980 */ /* 0x000166000c101d00 */
[----:B------:R-:W-:Y:S01]  /*f4a0*/  @!P0 IMAD.WIDE R14, R22, 0x2, R14 ;  /* 0x00000002160e8825 */ /* 0x000fe200078e020e */
[----:B------:R0:W5:Y:S04]  /*f4b0*/  @!P2 LD.E.128 R24, desc[UR46][R10.64] ;  /* 0x0000002e0a18a980 */ /* 0x000168000c101d00 */
[----:B------:R0:W5:Y:S04]  /*f4c0*/  @!P0 LD.E.128 R44, desc[UR46][R14.64] ;  /* 0x0000002e0e2c8980 */ /* 0x000168000c101d00 */
[----:B------:R0:W5:Y:S02]  /*f4d0*/  @!P2 LD.E.128 R36, desc[UR46][R12.64] ;  /* 0x0000002e0c24a980 */ /* 0x000164000c101d00 */
.L_x_1641:
[----:B------:R-:W-:Y:S05]  /*f4e0*/  BSYNC B1 ;  /* 0x0000000000017941 */ /* 0x000fea0003800000 */
.L_x_1640:
[----:B0----5:R-:W-:Y:S01]  /*f4f0*/  IMAD.MOV.U32 R4, RZ, RZ, R44 ;  /* 0x000000ffff047224 */ /* 0x021fe200078e002c */
[----:B------:R-:W-:Y:S01]  /*f500*/  UMOV UR4, 0xffffffff ;  /* 0xffffffff00047882 */ /* 0x000fe20000000000 */
        /* <DEDUP_REMOVED lines=14> */
[----:B------:R-:W-:Y:S02]  /*f5f0*/  IMAD.MOV.U32 R5, RZ, RZ, R37 ;  /* 0x000000ffff057224 */ /* 0x000fe400078e0025 */
        /* <DEDUP_REMOVED lines=21> */
[----:B------:R-:W-:-:S02]  /*f750*/  MOV R7, R27 ;  /* 0x0000001b00077202 */ /* 0x000fc40000000f00 */
[----:B------:R-:W-:Y:S02]  /*f760*/  PRMT R84, R4, 0x5410, R5 ;  /* 0x0000541004547816 */ /* 0x000fe40000000005 */
[----:B------:R-:W-:Y:S02]  /*f770*/  CS2R R4, SRZ ;  /* 0x0000000000047805 */ /* 0x000fe4000001ff00 */
[----:B------:R-:W-:Y:S01]  /*f780*/  PRMT R85, R6, 0x5410, R7 ;  /* 0x0000541006557816 */ /* 0x000fe20000000007 */
[----:B------:R-:W-:Y:S06]  /*f790*/  BRA.DIV UR4, `(.L_x_1642) ;  /* 0x000001ee04787947 */ /* 0x000fec000b800000 */
[----:B------:R-:W0:Y:S04]  /*f7a0*/  SHFL.IDX PT, R63, R63, 0x1, 0x1c1f ;  /* 0x003c1f003f3f7f89 */ /* 0x000e2800000e0000 */
[----:B------:R-:W1:Y:S04]  /*f7b0*/  SHFL.IDX PT, R62, R62, 0x1, 0x1c1f ;  /* 0x003c1f003e3e7f89 */ /* 0x000e6800000e0000 */
[----:B------:R-:W2:Y:S04]  /*f7c0*/  SHFL.IDX PT, R71, R71, 0x1, 0x1c1f ;  /* 0x003c1f0047477f89 */ /* 0x000ea800000e0000 */
[----:B------:R-:W3:Y:S02]  /*f7d0*/  SHFL.IDX PT, R70, R70, 0x1, 0x1c1f ;  /* 0x003c1f0046467f89 */ /* 0x000ee400000e0000 */
.L_x_1976:
[----:B------:R-:W-:Y:S01]  /*f7e0*/  VIADD R8, R8, 0x40 ;  /* 0x0000004008087836 */ /* 0x000fe20000000000 */
[----:B------:R-:W-:Y:S01]  /*f7f0*/  BSSY B1, `(.L_x_1643) ;  /* 0x000002c000017945 */ /* 0x000fe20003800000 */
[----:B------:R-:W-:Y:S02]  /*f800*/  CS2R R6, SRZ ;  /* 0x0000000000067805 */ /* 0x000fe4000001ff00 */
[----:B------:R-:W-:Y:S02]  /*f810*/  CS2R R10, SRZ ;  /* 0x00000000000a7805 */ /* 0x000fe4000001ff00 */
[----:B------:R-:W-:Y:S02]  /*f820*/  CS2R R12, SRZ ;  /* 0x00000000000c7805 */ /* 0x000fe4000001ff00 */
[----:B------:R-:W-:Y:S02]  /*f830*/  ISETP.GE.AND P0, PT, R8, R77, PT ;  /* 0x0000004d0800720c */ /* 0x000fe40003f06270 */
[----:B------:R-:W-:-:S02]  /*f840*/  CS2R R8, SRZ ;  /* 0x0000000000087805 */ /* 0x000fc4000001ff00 */
[----:B----4-:R-:W-:Y:S02]  /*f850*/  CS2R R14, SRZ ;  /* 0x00000000000e7805 */ /* 0x010fe4000001ff00 */
[----:B------:R-:W-:Y:S02]  /*f860*/  CS2R R48, SRZ ;  /* 0x0000000000307805 */ /* 0x000fe4000001ff00 */
[----:B------:R-:W-:Y:S02]  /*f870*/  CS2R R50, SRZ ;  /* 0x0000000000327805 */ /* 0x000fe4000001ff00 */
[----:B------:R-:W-:Y:S02]  /*f880*/  CS2R R52, SRZ ;  /* 0x0000000000347805 */ /* 0x000fe4000001ff00 */
[----:B------:R-:W-:Y:S02]  /*f890*/  CS2R R54, SRZ ;  /* 0x0000000000367805 */ /* 0x000fe4000001ff00 */
[----:B------:R-:W-:-:S02]  /*f8a0*/  CS2R R56, SRZ ;  /* 0x0000000000387805 */ /* 0x000fc4000001ff00 */
        /* <DEDUP_REMOVED lines=11> */
[----:B01----:R-:W-:-:S04]  /*f960*/  @!P0 IMAD.WIDE R12, R22, 0x2, R62 ;  /* 0x00000002160c8825 */ /* 0x003fc800078e023e */
[----:B------:R-:W-:Y:S01]  /*f970*/  @!P1 IMAD.SHL.U32 R65, R21, 0x8, RZ ;  /* 0x0000000815419824 */ /* 0x000fe200078e00ff */
[----:B------:R0:W5:Y:S01]  /*f980*/  @!P0 LD.E.128 R48, desc[UR46][R12.64] ;  /* 0x0000002e0c308980 */ /* 0x000162000c101d00 */
        /* <DEDUP_REMOVED lines=9> */
[----:B0-----:R-:W-:Y:S01]  /*fa20*/  CS2R R12, SRZ ;  /* 0x00000000000c7805 */ /* 0x001fe2000001ff00 */
[--C-:B--23--:R-:W-:Y:S01]  /*fa30*/  @!P1 IMAD.WIDE R64, R65, 0x2, R70.reuse ;  /* 0x0000000241409825 */ /* 0x10cfe200078e0246 */
[----:B------:R4:W5:Y:S03]  /*fa40*/  @!P1 LD.E.128 R52, desc[UR46][R60.64] ;  /* 0x0000002e3c349980 */ /* 0x000966000c101d00 */
[--C-:B------:R-:W-:Y:S01]  /*fa50*/  @!P2 IMAD.WIDE R66, R67, 0x2, R70.reuse ;  /* 0x000000024342a825 */ /* 0x100fe200078e0246 */
[----:B------:R4:W5:Y:S03]  /*fa60*/  @!P1 LD.E.128 R8, desc[UR46][R64.64] ;  /* 0x0000002e40089980 */ /* 0x000966000c101d00 */
[----:B------:R-:W-:Y:S01]  /*fa70*/  @!P0 IMAD.WIDE R70, R22, 0x2, R70 ;  /* 0x0000000216468825 */ /* 0x000fe200078e0246 */
[----:B------:R4:W5:Y:S04]  /*fa80*/  @!P2 LD.E.128 R56, desc[UR46][R62.64] ;  /* 0x0000002e3e38a980 */ /* 0x000968000c101d00 */
[----:B------:R4:W5:Y:S04]  /*fa90*/  @!P0 LD.E.128 R4, desc[UR46][R70.64] ;  /* 0x0000002e46048980 */ /* 0x000968000c101d00 */
[----:B------:R4:W5:Y:S02]  /*faa0*/  @!P2 LD.E.128 R12, desc[UR46][R66.64] ;  /* 0x0000002e420ca980 */ /* 0x000964000c101d00 */
.L_x_1644:
[----:B------:R-:W-:Y:S05]  /*fab0*/  BSYNC B1 ;  /* 0x0000000000017941 */ /* 0x000fea0003800000 */
.L_x_1643:
[----:B----45:R-:W-:Y:S01]  /*fac0*/  IMAD.MOV.U32 R61, RZ, RZ, R4 ;  /* 0x000000ffff3d7224 */ /* 0x030fe200078e0004 */
[----:B------:R-:W-:Y:S01]  /*fad0*/  LEA.HI R60, R218, R218, RZ, 0x1 ;  /* 0x000000dada3c7211 */ /* 0x000fe200078f08ff */
[----:B-1----:R-:W-:Y:S01]  /*fae0*/  IMAD.MOV.U32 R62, RZ, RZ, R5 ;  /* 0x000000ffff3e7224 */ /* 0x002fe200078e0005 */
[----:B------:R-:W-:Y:S01]  /*faf0*/  VIADDMNMX R77, R77, -R212, 0x80, PT ;  /* 0x000000804d4d7446 */ /* 0x000fe200038009d4 */
[----:B0-----:R-:W-:Y:S01]  /*fb00*/  IMAD.MOV.U32 R63, RZ, RZ, R6 ;  /* 0x000000ffff3f7224 */ /* 0x001fe200078e0006 */
[----:B------:R-:W-:Y:S01]  /*fb10*/  BSSY B1, `(.L_x_1645) ;  /* 0x000002a000017945 */ /* 0x000fe20003800000 */
[----:B------:R-:W-:Y:S01]  /*fb20*/  IMAD.MOV.U32 R64, RZ, RZ, R7 ;  /* 0x000000ffff407224 */ /* 0x000fe200078e0007 */
[----:B------:R-:W-:Y:S01]  /*fb30*/  PRMT R87, R61, 0x5410, R62 ;  /* 0x000054103d577816 */ /* 0x000fe2000000003e */
[----:B------:R-:W-:Y:S01]  /*fb40*/  IMAD.MOV.U32 R62, RZ, RZ, R9 ;  /* 0x000000ffff3e7224 */ /* 0x000fe200078e0009 */
[----:B------:R-:W-:Y:S01]  /*fb50*/  LOP3.LUT R61, R60, 0xfffffffe, RZ, 0xc0, !PT ;  /* 0xfffffffe3c3d7812 */ /* 0x000fe200078ec0ff */
[----:B------:R-:W-:Y:S01]  /*fb60*/  IMAD.MOV.U32 R60, RZ, RZ, R8 ;  /* 0x000000ffff3c7224 */ /* 0x000fe200078e0008 */
[----:B------:R-:W-:Y:S01]  /*fb70*/  PRMT R88, R63, 0x5410, R64 ;  /* 0x000054103f587816 */ /* 0x000fe20000000040 */
[----:B------:R-:W-:Y:S01]  /*fb80*/  IMAD.MOV.U32 R63, RZ, RZ, R10 ;  /* 0x000000ffff3f7224 */ /* 0x000fe200078e000a */
[----:B------:R-:W-:Y:S01]  /*fb90*/  IADD3 R61, R218, -R61, RZ ;  /* 0x8000003dda3d7210 */ /* 0x000fe20007ffe0ff */
        /* <DEDUP_REMOVED lines=8> */
[----:B--2---:R-:W-:Y:S01]  /*fc20*/  PRMT R71, R64, 0x7610, R71 ;  /* 0x0000761040477816 */ /* 0x004fe20000000047 */
[----:B------:R-:W-:Y:S01]  /*fc30*/  IMAD.MOV.U32 R64, RZ, RZ, R50 ;  /* 0x000000ffff407224 */ /* 0x000fe200078e0032 */
[----:B------:R-:W-:-:S02]  /*fc40*/  PRMT R79, R79, 0x5410, R60 ;  /* 0x000054104f4f7816 */ /* 0x000fc4000000003c */
[----:B---3--:R-:W-:Y:S01]  /*fc50*/  PRMT R70, R62, 0x5410, R63 ;  /* 0x000054103e467816 */ /* 0x008fe2000000003f */
[----:B------:R-:W-:Y:S01]  /*fc60*/  IMAD.MOV.U32 R62, RZ, RZ, R48 ;  /* 0x000000ffff3e7224 */ /* 0x000fe200078e0030 */
[----:B------:R-:W-:Y:S01]  /*fc70*/  MOV R60, R15 ;  /* 0x0000000f003c7202 */ /* 0x000fe20000000f00 */
[----:B------:R-:W-:Y:S01]  /*fc80*/  IMAD.MOV.U32 R63, RZ, RZ, R49 ;  /* 0x000000ffff3f7224 */ /* 0x000fe200078e0031 */
[----:B------:R-:W-:Y:S01]  /*fc90*/  PRMT R90, R64, 0x7610, R90 ;  /* 0x00007610405a7816 */ /* 0x000fe2000000005a */
[----:B------:R-:W-:Y:S01]  /*fca0*/  IMAD.MOV.U32 R64, RZ, RZ, R57 ;  /* 0x000000ffff407224 */ /* 0x000fe200078e0039 */
[----:B------:R-:W-:Y:S01]  /*fcb0*/  PRMT R71, R71, 0x5410, R60 ;  /* 0x0000541047477816 */ /* 0x000fe2000000003c */
[----:B------:R-:W-:Y:S01]  /*fcc0*/  IMAD.MOV.U32 R60, RZ, RZ, R51 ;  /* 0x000000ffff3c7224 */ /* 0x000fe200078e0033 */
[----:B------:R-:W-:Y:S01]  /*fcd0*/  PRMT R89, R62, 0x5410, R63 ;  /* 0x000054103e597816 */ /* 0x000fe2000000003f */
[----:B------:R-:W-:Y:S01]  /*fce0*/  IMAD.MOV.U32 R62, RZ, RZ, R52 ;  /* 0x000000ffff3e7224 */ /* 0x000fe200078e0034 */
[----:B------:R-:W-:Y:S01]  /*fcf0*/  ISETP.GE.AND P1, PT, R194, R77, PT ;  /* 0x0000004dc200720c */ /* 0x000fe20003f26270 */
[----:B------:R-:W-:Y:S01]  /*fd00*/  IMAD.MOV.U32 R63, RZ, RZ, R53 ;  /* 0x000000ffff3f7224 */ /* 0x000fe200078e0035 */
[----:B------:R-:W-:Y:S01]  /*fd10*/  PRMT R90, R90, 0x5410, R60 ;  /* 0x000054105a5a7816 */ /* 0x000fe2000000003c */
[----:B------:R-:W-:-:S03]  /*fd20*/  IMAD.MOV.U32 R60, RZ, RZ, R54 ;  /* 0x000000ffff3c7224 */ /* 0x000fc600078e0036 */
        /* <DEDUP_REMOVED lines=8> */
.L_x_1977:
[----:B------:R-:W-:Y:S05]  /*fdb0*/  BSYNC B1 ;  /* 0x0000000000017941 */ /* 0x000fea0003800000 */
.L_x_1645:
[----:B------:R-:W-:Y:S01]  /*fdc0*/  BSSY B1, `(.L_x_1647) ;  /* 0x000013a000017945 */ /* 0x000fe20003800000 */
[----:B------:R-:W-:-:S03]  /*fdd0*/  PRMT R76, R60, 0x5410, R62 ;  /* 0x000054103c4c7816 */ /* 0x000fc6000000003e */
[----:B------:R-:W-:Y:S05]  /*fde0*/  @P1 BRA `(.L_x_1648) ;  /* 0x0000001000dc1947 */ /* 0x000fea0003800000 */
[----:B------:R-:W1:Y:S01]  /*fdf0*/  LDC R86, c[0x0][0x3f4] ;  /* 0x0000fd00ff567b82 */ /* 0x000e620000000800 */
[----:B------:R-:W-:Y:S01]  /*fe00*/  BSSY B2, `(.L_x_1649) ;  /* 0x0000067000027945 */ /* 0x000fe20003800000 */
[-C--:B-1----:R-:W-:Y:S02]  /*fe10*/  ISETP.GE.AND P0, PT, R22, R86.reuse, PT ;  /* 0x000000561600720c */ /* 0x082fe40003f06270 */
[-C--:B------:R-:W-:Y:S02]  /*fe20*/  ISETP.GE.AND P1, PT, R197, R86.reuse, PT ;  /* 0x00000056c500720c */ /* 0x080fe40003f26270 */
[----:B------:R-:W-:-:S09]  /*fe30*/  ISETP.GE.AND P2, PT, R198, R86, PT ;  /* 0x00000056c600720c */ /* 0x000fd20003f46270 */
[----:B------:R-:W-:Y:S05]  /*fe40*/  @P0 BRA `(.L_x_1650) ;  /* 0x0000000400880947 */ /* 0x000fea0003800000 */
[----:B------:R-:W-:Y:S01]  /*fe50*/  LEA.HI R62, R86, R73, RZ, 0x1d ;  /* 0x00000049563e7211 */ /* 0x000fe200078fe8ff */
[--C-:B------:R-:W-:Y:S01]  /*fe60*/  HADD2.F32 R109, -RZ, R100.reuse.H1_H1 ;  /* 0x30000064ff6d7230 */ /* 0x100fe20000004100 */
[----:B------:R-:W-:Y:S01]  /*fe70*/  LOP3.LUT R60, R208, 0x38, R22, 0xf8, !PT ;  /* 0x00000038d03c7812 */ /* 0x000fe200078ef816 */
[----:B------:R-:W-:Y:S01]  /*fe80*/  HADD2.F32 R110, -RZ, R100.H0_H0 ;  /* 0x20000064ff6e7230 */ /* 0x000fe20000004100 */
[----:B------:R-:W-:Y:S01]  /*fe90*/  SHF.R.S32.HI R65, RZ, 0x1f, R62 ;  /* 0x0000001fff417819 */ /* 0x000fe2000001143e */
[----:B------:R-:W-:Y:S01]  /*fea0*/  IMAD.SHL.U32 R63, R62, 0x8, RZ ;  /* 0x000000083e3f7824 */ /* 0x000fe200078e00ff */
[-C--:B0-----:R-:W-:Y:S02]  /*feb0*/  LOP3.LUT R61, R60, R209.reuse, RZ, 0x3c, !PT ;  /* 0x000000d13c3d7212 */ /* 0x081fe400078e3cff */
[----:B------:R-:W-:Y:S02]  /*fec0*/  LEA.HI R65, R65, R62, RZ, 0x3 ;  /* 0x0000003e41417211 */ /* 0x000fe400078f18ff */
[----:B------:R-:W-:Y:S01]  /*fed0*/  LOP3.LUT R60, R208, 0x38, R63, 0xf8, !PT ;  /* 0x00000038d03c7812 */ /* 0x000fe200078ef83f */
[----:B------:R-:W-:Y:S01]  /*fee0*/  IMAD.IADD R61, R210, 0x1, R61 ;  /* 0x00000001d23d7824 */ /* 0x000fe200078e023d */
[----:B------:R-:W-:Y:S01]  /*fef0*/  SHF.R.U32.HI R103, RZ, 0x10, R33 ;  /* 0x00000010ff677819 */ /* 0x000fe20000011621 */
[----:B------:R-:W-:Y:S01]  /*ff00*/  IMAD.SHL.U32 R65, R65, 0x400, RZ ;  /* 0x0000040041417824 */ /* 0x000fe200078e00ff */
[----:B------:R-:W-:-:S02]  /*ff10*/  LOP3.LUT R64, R60, R209, RZ, 0x3c, !PT ;  /* 0x000000d13c407212 */ /* 0x000fc400078e3cff */
[----:B------:R-:W-:Y:S01]  /*ff20*/  LEA R95, R61, R2, 0x1 ;  /* 0x000000023d5f7211 */ /* 0x000fe200078e08ff */
[----:B------:R-:W-:Y:S01]  /*ff30*/  HADD2.F32 R103, -RZ, R103.H0_H0 ;  /* 0x20000067ff677230 */ /* 0x000fe20000004100 */
[----:B------:R-:W-:Y:S02]  /*ff40*/  LOP3.LUT R65, R65, 0x7fffe000, RZ, 0xc0, !PT ;  /* 0x7fffe00041417812 */ /* 0x000fe400078ec0ff */
[----:B------:R-:W-:Y:S01]  /*ff50*/  SHF.R.U32.HI R111, RZ, 0x10, R45 ;  /* 0x00000010ff6f7819 */ /* 0x000fe2000001162d */
[----:B------:R-:W0:Y:S01]  /*ff60*/  LDS.128 R60, [R95+0x12400] ;  /* 0x012400005f3c7984 */ /* 0x000e220000000c00 */
[----:B------:R-:W-:Y:S02]  /*ff70*/  IADD3 R65, R64, R65, R210 ;  /* 0x0000004140417210 */ /* 0x000fe40007ffe0d2 */
[----:B------:R-:W-:Y:S01]  /*ff80*/  SHF.R.U64 R32, R32, 0x10, R33 ;  /* 0x0000001020207819 */ /* 0x000fe20000001221 */
[----:B------:R-:W-:Y:S01]  /*ff90*/  HADD2.F32 R111, -RZ, R111.H0_H0 ;  /* 0x2000006fff6f7230 */ /* 0x000fe20000004100 */
[----:B------:R-:W-:Y:S01]  /*ffa0*/  SHF.R.U64 R33, R44, 0x10, R45 ;  /* 0x000000102c217819 */ /* 0x000fe2000000122d */
[----:B------:R-:W-:Y:S01]  /*ffb0*/  IMAD R96, R65, 0x2, R2 ;  /* 0x0000000241607824 */ /* 0x000fe200078e0202 */
[----:B------:R-:W-:-:S02]  /*ffc0*/  SHF.R.U64 R34, R34, 0x10, R35 ;  /* 0x0000001022227819 */ /* 0x000fc40000001223 */
[----:B------:R-:W-:Y:S02]  /*ffd0*/  SHF.R.U32.HI R44, RZ, 0x10, R35 ;  /* 0x00000010ff2c7819 */ /* 0x000fe40000011623 */
[----:B------:R-:W1:Y:S01]  /*ffe0*/  LDS.128 R64, [R96+0x12400] ;  /* 0x0124000060407984 */ /* 0x000e620000000c00 */
[--C-:B------:R-:W-:Y:S02]  /*fff0*/  SHF.R.U64 R35, R46, 0x10, R47.reuse ;  /* 0x000000102e237819 */ /* 0x100fe4000000122f */
[----:B------:R-:W-:Y:S01]  /*10000*/  SHF.R.U32.HI R46, RZ, 0x10, R47 ;  /* 0x00000010ff2e7819 */ /* 0x000fe2000001162f */
[----:B------:R-:W-:Y:S02]  /*10010*/  HADD2.F32 R44, -RZ, R44.H0_H0 ;  /* 0x2000002cff2c7230 */ /* 0x000fe40000004100 */
[--C-:B0-----:R-:W-:Y:S02]  /*10020*/  HADD2.F32 R104, -RZ, R61.reuse.H0_H0 ;  /* 0x2000003dff687230 */ /* 0x101fe40000004100 */
[----:B------:R-:W-:-:S02]  /*10030*/  HADD2.F32 R102, -RZ, R61.H1_H1 ;  /* 0x3000003dff667230 */ /* 0x000fc40000004100 */
[----:B------:R-:W-:Y:S02]  /*10040*/  HADD2.F32 R61, -RZ, R60.H0_H0 ;  /* 0x2000003cff3d7230 */ /* 0x000fe40000004100 */
[----:B------:R-:W-:Y:S02]  /*10050*/  HADD2.F32 R47, -RZ, R62.H0_H0 ;  /* 0x2000003eff2f7230 */ /* 0x000fe40000004100 */
[--C-:B------:R-:W-:Y:S02]  /*10060*/  HADD2.F32 R45, -RZ, R63.reuse.H0_H0 ;  /* 0x2000003fff2d7230 */ /* 0x100fe40000004100 */
[----:B------:R-:W-:Y:S02]  /*10070*/  HADD2.F32 R63, -RZ, R63.H1_H1 ;  /* 0x3000003fff3f7230 */ /* 0x000fe40000004100 */
[--C-:B-1----:R-:W-:Y:S02]  /*10080*/  HADD2.F32 R107, -RZ, R65.reuse.H0_H0 ;  /* 0x20000041ff6b7230 */ /* 0x102fe40000004100 */
[----:B------:R-:W-:-:S02]  /*10090*/  HADD2.F32 R108, -RZ, R65.H1_H1 ;  /* 0x30000041ff6c7230 */ /* 0x000fc40000004100 */
[--C-:B------:R-:W-:Y:S02]  /*100a0*/  HADD2.F32 R101, -RZ, R67.reuse.H0_H0 ;  /* 0x20000043ff657230 */ /* 0x100fe40000004100 */
[C---:B------:R-:W-:Y:S01]  /*100b0*/  FMUL.FTZ R65, R107.reuse, R110 ;  /* 0x0000006e6b417220 */ /* 0x040fe20000410000 */
[----:B------:R-:W-:Y:S02]  /*100c0*/  HADD2.F32 R100, -RZ, R67.H1_H1 ;  /* 0x30000043ff647230 */ /* 0x000fe40000004100 */
[-C--:B------:R-:W-:Y:S01]  /*100d0*/  FMUL.FTZ R67, R107, R109.reuse ;  /* 0x0000006d6b437220 */ /* 0x080fe20000410000 */
[----:B------:R-:W-:Y:S02]  /*100e0*/  HADD2.F32 R106, -RZ, R64.H0_H0 ;  /* 0x20000040ff6a7230 */ /* 0x000fe40000004100 */
[----:B------:R-:W-:Y:S01]  /*100f0*/  FFMA.FTZ R65, R104, R109, -R65 ;  /* 0x0000006d68417223 */ /* 0x000fe20000010841 */
[--C-:B------:R-:W-:Y:S02]  /*10100*/  HADD2.F32 R107, -RZ, R99.reuse.H1_H1 ;  /* 0x30000063ff6b7230 */ /* 0x100fe40000004100 */
[----:B------:R-:W-:Y:S01]  /*10110*/  FMUL.FTZ R109, R108, R111 ;  /* 0x0000006f6c6d7220 */ /* 0x000fe20000410000 */
[----:B------:R-:W-:-:S02]  /*10120*/  HADD2.F32 R99, -RZ, R99.H0_H0 ;  /* 0x20000063ff637230 */ /* 0x000fc40000004100 */
[----:B------:R-:W-:Y:S01]  /*10130*/  FFMA.FTZ R67, R104, R110, R67 ;  /* 0x0000006e68437223 */ /* 0x000fe20000010043 */
[----:B------:R-:W-:Y:S01]  /*10140*/  FMUL.FTZ R113, R108, R103 ;  /* 0x000000676c717220 */ /* 0x000fe20000410000 */
[----:B------:R-:W-:Y:S02]  /*10150*/  HADD2.F32 R105, -RZ, R66.H0_H0 ;  /* 0x20000042ff697230 */ /* 0x000fe40000004100 */
[C---:B------:R-:W-:Y:S01]  /*10160*/  FMUL.FTZ R110, R106.reuse, R107 ;  /* 0x0000006b6a6e7220 */ /* 0x040fe20000410000 */
[--C-:B------:R-:W-:Y:S02]  /*10170*/  HADD2.F32 R108, -RZ, R98.reuse.H1_H1 ;  /* 0x30000062ff6c7230 */ /* 0x100fe40000004100 */
[-C--:B------:R-:W-:Y:S01]  /*10180*/  FMUL.FTZ R106, R106, R99.reuse ;  /* 0x000000636a6a7220 */ /* 0x080fe20000410000 */
[----:B------:R-:W-:Y:S02]  /*10190*/  HADD2.F32 R98, -RZ, R98.H0_H0 ;  /* 0x20000062ff627230 */ /* 0x000fe40000004100 */
[----:B------:R-:W-:Y:S01]  /*101a0*/  FFMA.FTZ R99, R61, R99, -R110 ;  /* 0x000000633d637223 */ /* 0x000fe2000001086e */
[----:B------:R-:W-:-:S02]  /*101b0*/  HADD2.F32 R110, -RZ, R97.H1_H1 ;  /* 0x30000061ff6e7230 */ /* 0x000fc40000004100 */
[----:B------:R-:W-:Y:S01]  /*101c0*/  FFMA.FTZ R61, R61, R107, R106 ;  /* 0x0000006b3d3d7223 */ /* 0x000fe2000001006a */
[C---:B------:R-:W-:Y:S01]  /*101d0*/  FMUL.FTZ R112, R105.reuse, R108 ;  /* 0x0000006c69707220 */ /* 0x040fe20000410000 */
[----:B------:R-:W-:Y:S02]  /*101e0*/  HADD2.F32 R106, -RZ, R97.H0_H0 ;  /* 0x20000061ff6a7230 */ /* 0x000fe40000004100 */
[-C--:B------:R-:W-:Y:S01]  /*101f0*/  FMUL.FTZ R114, R105, R98.reuse ;  /* 0x0000006269727220 */ /* 0x080fe20000410000 */
[----:B------:R-:W-:Y:S02]  /*10200*/  HADD2.F32 R64, -RZ, R64.H1_H1 ;  /* 0x30000040ff407230 */ /* 0x000fe40000004100 */
[----:B------:R-:W-:Y:S01]  /*10210*/  FFMA.FTZ R97, R47, R98, -R112 ;  /* 0x000000622f617223 */ /* 0x000fe20000010870 */
[----:B------:R-:W-:Y:S02]  /*10220*/  HADD2.F32 R98, -RZ, R46.H0_H0 ;  /* 0x2000002eff627230 */ /* 0x000fe40000004100 */
[C---:B------:R-:W-:Y:S01]  /*10230*/  FMUL.FTZ R112, R101.reuse, R110 ;  /* 0x0000006e65707220 */ /* 0x040fe20000410000 */
[----:B------:R-:W-:Y:S01]  /*10240*/  FMUL.FTZ R101, R101, R106 ;  /* 0x0000006a65657220 */ /* 0x000fe20000410000 */
[----:B------:R-:W-:Y:S01]  /*10250*/  FFMA.FTZ R46, R47, R108, R114 ;  /* 0x0000006c2f2e7223 */ /* 0x000fe20000010072 */
[----:B------:R-:W-:-:S02]  /*10260*/  HADD2.F32 R66, -RZ, R66.H1_H1 ;  /* 0x30000042ff427230 */ /* 0x000fc40000004100 */
[C---:B------:R-:W-:Y:S01]  /*10270*/  FMUL.FTZ R108, R100.reuse, R98 ;  /* 0x00000062646c7220 */ /* 0x040fe20000410000 */
[C---:B------:R-:W-:Y:S01]  /*10280*/  FFMA.FTZ R112, R45.reuse, R106, -R112 ;  /* 0x0000006a2d707223 */ /* 0x040fe20000010870 */
[----:B------:R-:W-:Y:S01]  /*10290*/  FFMA.FTZ R110, R45, R110, R101 ;  /* 0x0000006e2d6e7223 */ /* 0x000fe20000010065 */
[-C--:B------:R-:W-:Y:S01]  /*102a0*/  FMUL.FTZ R100, R100, R44.reuse ;  /* 0x0000002c64647220 */ /* 0x080fe20000410000 */
[----:B------:R-:W-:Y:S02]  /*102b0*/  HADD2.F32 R45, -RZ, R33.H0_H0 ;  /* 0x20000021ff2d7230 */ /* 0x000fe40000004100 */
[----:B------:R-:W-:Y:S01]  /*102c0*/  FFMA.FTZ R104, R102, R103, -R109 ;  /* 0x0000006766687223 */ /* 0x000fe2000001086d */
[----:B------:R-:W-:Y:S02]  /*102d0*/  HADD2.F32 R47, -RZ, R35.H0_H0 ;  /* 0x20000023ff2f7230 */ /* 0x000fe40000004100 */
[----:B------:R-:W-:Y:S01]  /*102e0*/  FFMA.FTZ R103, R63, R44, -R108 ;  /* 0x0000002c3f677223 */ /* 0x000fe2000001086c */
[----:B------:R-:W-:-:S02]  /*102f0*/  HADD2.F32 R33, -RZ, R32.H0_H0 ;  /* 0x20000020ff217230 */ /* 0x000fc40000004100 */
[----:B------:R-:W-:Y:S01]  /*10300*/  FFMA.FTZ R105, R63, R98, R100 ;  /* 0x000000623f697223 */ /* 0x000fe20000010064 */
[----:B------:R-:W-:Y:S02]  /*10310*/  HADD2.F32 R35, -RZ, R34.H0_H0 ;  /* 0x20000022ff237230 */ /* 0x000fe40000004100 */
[----:B------:R-:W-:Y:S01]  /*10320*/  FMUL.FTZ R63, R64, R45 ;  /* 0x0000002d403f7220 */ /* 0x000fe20000410000 */
[----:B------:R-:W-:Y:S02]  /*10330*/  HADD2.F32 R60, -RZ, R60.H1_H1 ;  /* 0x3000003cff3c7230 */ /* 0x000fe40000004100 */
[----:B------:R-:W-:Y:S01]  /*10340*/  FMUL.FTZ R101, R66, R47 ;  /* 0x0000002f42657220 */ /* 0x000fe20000410000 */
[----:B------:R-:W-:Y:S02]  /*10350*/  HADD2.F32 R62, -RZ, R62.H1_H1 ;  /* 0x3000003eff3e7230 */ /* 0x000fe40000004100 */
[----:B------:R-:W-:Y:S01]  /*10360*/  FMUL.FTZ R64, R64, R33 ;  /* 0x0000002140407220 */ /* 0x000fe20000410000 */
[----:B------:R-:W-:Y:S01]  /*10370*/  FMUL.FTZ R66, R66, R35 ;  /* 0x0000002342427220 */ /* 0x000fe20000410000 */
[----:B------:R-:W-:Y:S01]  /*10380*/  FFMA.FTZ R32, R60, R33, -R63 ;  /* 0x000000213c207223 */ /* 0x000fe2000001083f */
[----:B------:R-:W-:Y:S01]  /*10390*/  FFMA.FTZ R102, R102, R111, R113 ;  /* 0x0000006f66667223 */ /* 0x000fe20000010071 */
        /* <DEDUP_REMOVED lines=10> */
[----:B------:R-:W-:-:S02]  /*10440*/  F2FP.F16.F32.PACK_AB R44, R44, R61 ;  /* 0x0000003d2c2c723e */ /* 0x000fc400000000ff */
[----:B------:R-:W-:-:S05]  /*10450*/  F2FP.F16.F32.PACK_AB R46, R63, R46 ;  /* 0x0000002e3f2e723e */ /* 0x000fca00000000ff */
[----:B------:R1:W-:Y:S02]  /*10460*/  STS.128 [R96+0x12400], R44 ;  /* 0x0124002c60007388 */ /* 0x0003e40000000c00 */
.L_x_1650:
[----:B------:R-:W-:Y:S05]  /*10470*/  BSYNC B2 ;  /* 0x0000000000027941 */ /* 0x000fea0003800000 */
.L_x_1649:
[----:B------:R-:W-:Y:S04]  /*10480*/  BSSY B2, `(.L_x_1651) ;  /* 0x0000067000027945 */ /* 0x000fe80003800000 */
[----:B------:R-:W-:Y:S05]  /*10490*/  @P1 BRA `(.L_x_1652) ;  /* 0x0000000400941947 */ /* 0x000fea0003800000 */
[----:B-1----:R-:W-:Y:S01]  /*104a0*/  LEA.HI R33, R74, R197, RZ, 0x6 ;  /* 0x000000c54a217211 */ /* 0x002fe200078f30ff */
[----:B------:R-:W-:Y:S01]  /*104b0*/  HADD2.F32 R100, -RZ, R91.H1_H1 ;  /* 0x3000005bff647230 */ /* 0x000fe20000004100 */
[----:B------:R-:W-:Y:S01]  /*104c0*/  LEA.HI R32, R86, R21, RZ, 0x1d ;  /* 0x0000001556207211 */ /* 0x000fe200078fe8ff */
[----:B------:R-:W-:Y:S01]  /*104d0*/  HADD2.F32 R96, -RZ, R93.H1_H1 ;  /* 0x3000005dff607230 */ /* 0x000fe20000004100 */
[----:B------:R-:W-:Y:S01]  /*104e0*/  LOP3.LUT R34, R208, 0x38, R69, 0xf8, !PT ;  /* 0x00000038d0227812 */ /* 0x000fe200078ef845 */
[----:B------:R-:W-:Y:S01]  /*104f0*/  IMAD.SHL.U32 R33, R33, 0x80, RZ ;  /* 0x0000008021217824 */ /* 0x000fe200078e00ff */
[----:B------:R-:W-:Y:S02]  /*10500*/  SHF.R.S32.HI R35, RZ, 0x1f, R32 ;  /* 0x0000001fff237819 */ /* 0x000fe40000011420 */
[----:B------:R-:W-:Y:S02]  /*10510*/  LOP3.LUT R34, R34, R209, RZ, 0x3c, !PT ;  /* 0x000000d122227212 */ /* 0x000fe400078e3cff */
[----:B------:R-:W-:Y:S01]  /*10520*/  LOP3.LUT R45, R33, 0xffffe000, RZ, 0xc0, !PT ;  /* 0xffffe000212d7812 */ /* 0x000fe200078ec0ff */
[----:B------:R-:W-:Y:S01]  /*10530*/  IMAD.SHL.U32 R33, R32, 0x8, RZ ;  /* 0x0000000820217824 */ /* 0x000fe200078e00ff */
[----:B------:R-:W-:-:S02]  /*10540*/  LEA.HI R35, R35, R32, RZ, 0x3 ;  /* 0x0000002023237211 */ /* 0x000fc400078f18ff */
[----:B------:R-:W-:Y:S02]  /*10550*/  IADD3 R45, R34, R45, R210 ;  /* 0x0000002d222d7210 */ /* 0x000fe40007ffe0d2 */
[----:B------:R-:W-:Y:S01]  /*10560*/  LOP3.LUT R32, R208, 0x38, R33, 0xf8, !PT ;  /* 0x00000038d0207812 */ /* 0x000fe200078ef821 */
[----:B------:R-:W-:Y:S01]  /*10570*/  IMAD.SHL.U32 R35, R35, 0x400, RZ ;  /* 0x0000040023237824 */ /* 0x000fe200078e00ff */
[--C-:B------:R-:W-:Y:S01]  /*10580*/  SHF.R.U64 R40, R40, 0x10, R41.reuse ;  /* 0x0000001028287819 */ /* 0x100fe20000001229 */
[----:B------:R-:W-:Y:S01]  /*10590*/  IMAD R60, R45, 0x2, R220 ;  /* 0x000000022d3c7824 */ /* 0x000fe200078e02dc */
[----:B------:R-:W-:Y:S02]  /*105a0*/  LOP3.LUT R44, R32, R209, RZ, 0x3c, !PT ;  /* 0x000000d1202c7212 */ /* 0x000fe400078e3cff */
[----:B------:R-:W-:Y:S02]  /*105b0*/  LOP3.LUT R45, R35, 0x7fffe000, RZ, 0xc0, !PT ;  /* 0x7fffe000232d7812 */ /* 0x000fe400078ec0ff */
[----:B------:R-:W1:Y:S01]  /*105c0*/  LDS.128 R32, [R60] ;  /* 0x000000003c207984 */ /* 0x000e620000000c00 */
[----:B------:R-:W-:-:S02]  /*105d0*/  SHF.R.U32.HI R95, RZ, 0x10, R41 ;  /* 0x00000010ff5f7819 */ /* 0x000fc40000011629 */
[----:B------:R-:W-:Y:S02]  /*105e0*/  IADD3 R45, R44, R45, R210 ;  /* 0x0000002d2c2d7210 */ /* 0x000fe40007ffe0d2 */
[--C-:B------:R-:W-:Y:S01]  /*105f0*/  SHF.R.U32.HI R67, RZ, 0x10, R29.reuse ;  /* 0x00000010ff437819 */ /* 0x100fe2000001161d */
[----:B------:R-:W-:Y:S01]  /*10600*/  HADD2.F32 R95, -RZ, R95.H0_H0 ;  /* 0x2000005fff5f7230 */ /* 0x000fe20000004100 */
[----:B------:R-:W-:Y:S01]  /*10610*/  SHF.R.U64 R28, R28, 0x10, R29 ;  /* 0x000000101c1c7819 */ /* 0x000fe2000000121d */
[----:B0-----:R-:W-:Y:S01]  /*10620*/  IMAD R61, R45, 0x2, R2 ;  /* 0x000000022d3d7824 */ /* 0x001fe200078e0202 */
[----:B------:R-:W-:Y:S01]  /*10630*/  SHF.R.U64 R29, R30, 0x10, R31 ;  /* 0x000000101e1d7819 */ /* 0x000fe2000000121f */
[----:B------:R-:W-:Y:S01]  /*10640*/  HADD2.F32 R67, -RZ, R67.H0_H0 ;  /* 0x20000043ff437230 */ /* 0x000fe20000004100 */
[--C-:B------:R-:W-:Y:S02]  /*10650*/  SHF.R.U64 R30, R42, 0x10, R43.reuse ;  /* 0x000000102a1e7819 */ /* 0x100fe4000000122b */
[----:B------:R-:W0:Y:S01]  /*10660*/  LDS.128 R44, [R61+0x12400] ;  /* 0x012400003d2c7984 */ /* 0x000e220000000c00 */
[----:B------:R-:W-:Y:S01]  /*10670*/  SHF.R.U32.HI R97, RZ, 0x10, R43 ;  /* 0x00000010ff617819 */ /* 0x000fe2000001162b */
[----:B------:R-:W-:Y:S01]  /*10680*/  HADD2.F32 R29, -RZ, R29.H0_H0 ;  /* 0x2000001dff1d7230 */ /* 0x000fe20000004100 */
[----:B------:R-:W-:-:S05]  /*10690*/  SHF.R.U32.HI R62, RZ, 0x10, R31 ;  /* 0x00000010ff3e7819 */ /* 0x000fca000001161f */
[----:B------:R-:W-:Y:S02]  /*106a0*/  HADD2.F32 R62, -RZ, R62.H0_H0 ;  /* 0x2000003eff3e7230 */ /* 0x000fe40000004100 */
[--C-:B-1----:R-:W-:Y:S02]  /*106b0*/  HADD2.F32 R41, -RZ, R33.reuse.H0_H0 ;  /* 0x20000021ff297230 */ /* 0x102fe40000004100 */
[----:B------:R-:W-:Y:S02]  /*106c0*/  HADD2.F32 R64, -RZ, R33.H1_H1 ;  /* 0x30000021ff407230 */ /* 0x000fe40000004100 */
[----:B------:R-:W-:Y:S02]  /*106d0*/  HADD2.F32 R63, -RZ, R32.H0_H0 ;  /* 0x20000020ff3f7230 */ /* 0x000fe40000004100 */
[----:B------:R-:W-:Y:S02]  /*106e0*/  HADD2.F32 R43, -RZ, R34.H0_H0 ;  /* 0x20000022ff2b7230 */ /* 0x000fe40000004100 */
[----:B------:R-:W-:-:S02]  /*106f0*/  HADD2.F32 R31, -RZ, R35.H0_H0 ;  /* 0x20000023ff1f7230 */ /* 0x000fc40000004100 */
[----:B------:R-:W-:Y:S02]  /*10700*/  HADD2.F32 R35, -RZ, R35.H1_H1 ;  /* 0x30000023ff237230 */ /* 0x000fe40000004100 */
[----:B------:R-:W-:Y:S02]  /*10710*/  HADD2.F32 R32, -RZ, R32.H1_H1 ;  /* 0x30000020ff207230 */ /* 0x000fe40000004100 */
[--C-:B0-----:R-:W-:Y:S02]  /*10720*/  HADD2.F32 R33, -RZ, R45.reuse.H0_H0 ;  /* 0x2000002dff217230 */ /* 0x101fe40000004100 */
[----:B------:R-:W-:Y:S02]  /*10730*/  HADD2.F32 R42, -RZ, R45.H1_H1 ;  /* 0x3000002dff2a7230 */ /* 0x000fe40000004100 */
[----:B------:R-:W-:Y:S02]  /*10740*/  HADD2.F32 R45, -RZ, R44.H0_H0 ;  /* 0x2000002cff2d7230 */ /* 0x000fe40000004100 */
[C---:B------:R-:W-:Y:S01]  /*10750*/  FMUL.FTZ R98, R33.reuse, R100 ;  /* 0x0000006421627220 */ /* 0x040fe20000410000 */
[----:B------:R-:W-:Y:S01]  /*10760*/  FMUL.FTZ R102, R33, R96 ;  /* 0x0000006021667220 */ /* 0x000fe20000410000 */
[----:B------:R-:W-:-:S02]  /*10770*/  HADD2.F32 R65, -RZ, R46.H0_H0 ;  /* 0x2000002eff417230 */ /* 0x000fc40000004100 */
[C---:B------:R-:W-:Y:S01]  /*10780*/  FFMA.FTZ R33, R41.reuse, R96, -R98 ;  /* 0x0000006029217223 */ /* 0x040fe20000010862 */
[----:B------:R-:W-:Y:S02]  /*10790*/  HADD2.F32 R98, -RZ, R91.H0_H0 ;  /* 0x2000005bff627230 */ /* 0x000fe40000004100 */
[C---:B------:R-:W-:Y:S01]  /*107a0*/  FMUL.FTZ R91, R42.reuse, R95 ;  /* 0x0000005f2a5b7220 */ /* 0x040fe20000410000 */
[----:B------:R-:W-:Y:S02]  /*107b0*/  HADD2.F32 R96, -RZ, R93.H0_H0 ;  /* 0x2000005dff607230 */ /* 0x000fe40000004100 */
[----:B------:R-:W-:Y:S01]  /*107c0*/  FFMA.FTZ R41, R41, R100, R102 ;  /* 0x0000006429297223 */ /* 0x000fe20000010066 */
[-C--:B------:R-:W-:Y:S01]  /*107d0*/  FMUL.FTZ R93, R42, R67.reuse ;  /* 0x000000432a5d7220 */ /* 0x080fe20000410000 */
[C---:B------:R-:W-:Y:S01]  /*107e0*/  FMUL.FTZ R102, R45.reuse, R98 ;  /* 0x000000622d667220 */ /* 0x040fe20000410000 */
[----:B------:R-:W-:Y:S02]  /*107f0*/  HADD2.F32 R100, -RZ, R92.H0_H0 ;  /* 0x2000005cff647230 */ /* 0x000fe40000004100 */
[C---:B------:R-:W-:Y:S01]  /*10800*/  FFMA.FTZ R42, R64.reuse, R67, -R91 ;  /* 0x00000043402a7223 */ /* 0x040fe2000001085b */
[----:B------:R-:W-:Y:S01]  /*10810*/  FFMA.FTZ R104, R64, R95, R93 ;  /* 0x0000005f40687223 */ /* 0x000fe2000001005d */
[-C--:B------:R-:W-:Y:S01]  /*10820*/  FMUL.FTZ R45, R45, R96.reuse ;  /* 0x000000602d2d7220 */ /* 0x080fe20000410000 */
[----:B------:R-:W-:Y:S01]  /*10830*/  FFMA.FTZ R102, R63, R96, -R102 ;  /* 0x000000603f667223 */ /* 0x000fe20000010866 */
[----:B------:R-:W-:-:S02]  /*10840*/  HADD2.F32 R64, -RZ, R94.H0_H0 ;  /* 0x2000005eff407230 */ /* 0x000fc40000004100 */
[----:B------:R-:W-:Y:S01]  /*10850*/  FMUL.FTZ R96, R65, R100 ;  /* 0x0000006441607220 */ /* 0x000fe20000410000 */
[--C-:B------:R-:W-:Y:S02]  /*10860*/  HADD2.F32 R66, -RZ, R47.reuse.H0_H0 ;  /* 0x2000002fff427230 */ /* 0x100fe40000004100 */
[----:B------:R-:W-:Y:S01]  /*10870*/  FFMA.FTZ R63, R63, R98, R45 ;  /* 0x000000623f3f7223 */ /* 0x000fe2000001002d */
[----:B------:R-:W-:Y:S02]  /*10880*/  HADD2.F32 R94, -RZ, R94.H1_H1 ;  /* 0x3000005eff5e7230 */ /* 0x000fe40000004100 */
[-C--:B------:R-:W-:Y:S01]  /*10890*/  FMUL.FTZ R98, R65, R64.reuse ;  /* 0x0000004041627220 */ /* 0x080fe20000410000 */
[----:B------:R-:W-:Y:S02]  /*108a0*/  HADD2.F32 R92, -RZ, R92.H1_H1 ;  /* 0x3000005cff5c7230 */ /* 0x000fe40000004100 */
[----:B------:R-:W-:Y:S01]  /*108b0*/  FFMA.FTZ R96, R43, R64, -R96 ;  /* 0x000000402b607223 */ /* 0x000fe20000010860 */
[----:B------:R-:W-:-:S02]  /*108c0*/  HADD2.F32 R47, -RZ, R47.H1_H1 ;  /* 0x3000002fff2f7230 */ /* 0x000fc40000004100 */
[C---:B------:R-:W-:Y:S01]  /*108d0*/  FMUL.FTZ R45, R66.reuse, R94 ;  /* 0x0000005e422d7220 */ /* 0x040fe20000410000 */
[----:B------:R-:W-:Y:S02]  /*108e0*/  HADD2.F32 R64, -RZ, R97.H0_H0 ;  /* 0x20000061ff407230 */ /* 0x000fe40000004100 */
[----:B------:R-:W-:Y:S01]  /*108f0*/  FMUL.FTZ R106, R66, R92 ;  /* 0x0000005c426a7220 */ /* 0x000fe20000410000 */
[----:B------:R-:W-:Y:S01]  /*10900*/  FFMA.FTZ R98, R43, R100, R98 ;  /* 0x000000642b627223 */ /* 0x000fe20000010062 */
[C---:B------:R-:W-:Y:S01]  /*10910*/  FFMA.FTZ R92, R31.reuse, R92, R45 ;  /* 0x0000005c1f5c7223 */ /* 0x040fe2000001002d */
[----:B------:R-:W-:Y:S02]  /*10920*/  HADD2.F32 R44, -RZ, R44.H1_H1 ;  /* 0x3000002cff2c7230 */ /* 0x000fe40000004100 */
[----:B------:R-:W-:Y:S01]  /*10930*/  FFMA.FTZ R106, R31, R94, -R106 ;  /* 0x0000005e1f6a7223 */ /* 0x000fe2000001086a */
[----:B------:R-:W-:Y:S02]  /*10940*/  HADD2.F32 R46, -RZ, R46.H1_H1 ;  /* 0x3000002eff2e7230 */ /* 0x000fe40000004100 */
[C---:B------:R-:W-:Y:S01]  /*10950*/  FMUL.FTZ R66, R47.reuse, R64 ;  /* 0x000000402f427220 */ /* 0x040fe20000410000 */
[----:B------:R-:W-:Y:S01]  /*10960*/  FMUL.FTZ R94, R47, R62 ;  /* 0x0000003e2f5e7220 */ /* 0x000fe20000410000 */
[----:B------:R-:W-:-:S02]  /*10970*/  HADD2.F32 R43, -RZ, R40.H0_H0 ;  /* 0x20000028ff2b7230 */ /* 0x000fc40000004100 */
[----:B------:R-:W-:Y:S02]  /*10980*/  HADD2.F32 R45, -RZ, R30.H0_H0 ;  /* 0x2000001eff2d7230 */ /* 0x000fe40000004100 */
[C---:B------:R-:W-:Y:S01]  /*10990*/  FFMA.FTZ R67, R35.reuse, R62, -R66 ;  /* 0x0000003e23437223 */ /* 0x040fe20000010842 */
[----:B------:R-:W-:Y:S02]  /*109a0*/  HADD2.F32 R31, -RZ, R28.H0_H0 ;  /* 0x2000001cff1f7230 */ /* 0x000fe40000004100 */
[----:B------:R-:W-:Y:S01]  /*109b0*/  FFMA.FTZ R91, R35, R64, R94 ;  /* 0x00000040235b7223 */ /* 0x000fe2000001005e */
[----:B------:R-:W-:Y:S02]  /*109c0*/  HADD2.F32 R34, -RZ, R34.H1_H1 ;  /* 0x30000022ff227230 */ /* 0x000fe40000004100 */
[----:B------:R-:W-:Y:S01]  /*109d0*/  FMUL.FTZ R35, R44, R43 ;  /* 0x0000002b2c237220 */ /* 0x000fe20000410000 */
        /* <DEDUP_REMOVED lines=17> */
.L_x_1652:
[----:B------:R-:W-:Y:S05]  /*10af0*/  BSYNC B2 ;  /* 0x0000000000027941 */ /* 0x000fea0003800000 */
.L_x_1651:
[----:B------:R-:W-:Y:S05]  /*10b00*/  @P2 BRA `(.L_x_1648) ;  /* 0x0000000400942947 */ /* 0x000fea0003800000 */
[----:B--2---:R-:W-:Y:S01]  /*10b10*/  LEA.HI R29, R0, R198, RZ, 0x6 ;  /* 0x000000c6001d7211 */ /* 0x004fe200078f30ff */
[----:B------:R-:W-:Y:S01]  /*10b20*/  HADD2.F32 R43, -RZ, R84.H1_H1 ;  /* 0x30000054ff2b7230 */ /* 0x000fe20000004100 */
[----:B------:R-:W-:Y:S01]  /*10b30*/  LEA.HI R86, R86, R20, RZ, 0x1d ;  /* 0x0000001456567211 */ /* 0x000fe200078fe8ff */
[--C-:B-1----:R-:W-:Y:S01]  /*10b40*/  HADD2.F32 R44, -RZ, R82.reuse.H1_H1 ;  /* 0x30000052ff2c7230 */ /* 0x102fe20000004100 */
[----:B------:R-:W-:Y:S01]  /*10b50*/  LOP3.LUT R28, R208, 0x38, R3, 0xf8, !PT ;  /* 0x00000038d01c7812 */ /* 0x000fe200078ef803 */
[----:B------:R-:W-:Y:S01]  /*10b60*/  IMAD.SHL.U32 R29, R29, 0x80, RZ ;  /* 0x000000801d1d7824 */ /* 0x000fe200078e00ff */
[----:B------:R-:W-:Y:S01]  /*10b70*/  SHF.R.S32.HI R31, RZ, 0x1f, R86 ;  /* 0x0000001fff1f7819 */ /* 0x000fe20000011456 */
[----:B------:R-:W-:Y:S01]  /*10b80*/  HADD2.F32 R82, -RZ, R82.H0_H0 ;  /* 0x20000052ff527230 */ /* 0x000fe20000004100 */
[----:B------:R-:W-:Y:S01]  /*10b90*/  LOP3.LUT R28, R28, R209, RZ, 0x3c, !PT ;  /* 0x000000d11c1c7212 */ /* 0x000fe200078e3cff */
[----:B------:R-:W-:Y:S01]  /*10ba0*/  HADD2.F32 R84, -RZ, R84.H0_H0 ;  /* 0x20000054ff547230 */ /* 0x000fe20000004100 */
[----:B------:R-:W-:-:S02]  /*10bb0*/  LOP3.LUT R33, R29, 0xffffe000, RZ, 0xc0, !PT ;  /* 0xffffe0001d217812 */ /* 0x000fc400078ec0ff */
[----:B------:R-:W-:Y:S02]  /*10bc0*/  LEA.HI R31, R31, R86, RZ, 0x3 ;  /* 0x000000561f1f7211 */ /* 0x000fe400078f18ff */
[----:B------:R-:W-:Y:S02]  /*10bd0*/  SHF.L.U32 R29, R86, 0x3, RZ ;  /* 0x00000003561d7819 */ /* 0x000fe400000006ff */
[----:B------:R-:W-:Y:S01]  /*10be0*/  IADD3 R33, R28, R33, R210 ;  /* 0x000000211c217210 */ /* 0x000fe20007ffe0d2 */
[----:B------:R-:W-:Y:S01]  /*10bf0*/  IMAD.SHL.U32 R31, R31, 0x400, RZ ;  /* 0x000004001f1f7824 */ /* 0x000fe200078e00ff */
[----:B------:R-:W-:Y:S02]  /*10c00*/  LOP3.LUT R28, R208, 0x38, R29, 0xf8, !PT ;  /* 0x00000038d01c7812 */ /* 0x000fe400078ef81d */
[----:B------:R-:W-:Y:S01]  /*10c10*/  SHF.R.U64 R65, R36, 0x10, R37 ;  /* 0x0000001024417819 */ /* 0x000fe20000001225 */
[----:B------:R-:W-:Y:S01]  /*10c20*/  IMAD R40, R33, 0x2, R220 ;  /* 0x0000000221287824 */ /* 0x000fe200078e02dc */
[----:B------:R-:W-:-:S02]  /*10c30*/  LOP3.LUT R32, R28, R209, RZ, 0x3c, !PT ;  /* 0x000000d11c207212 */ /* 0x000fc400078e3cff */
[----:B------:R-:W-:Y:S02]  /*10c40*/  LOP3.LUT R33, R31, 0x7fffe000, RZ, 0xc0, !PT ;  /* 0x7fffe0001f217812 */ /* 0x000fe400078ec0ff */
[----:B------:R-:W1:Y:S01]  /*10c50*/  LDS.128 R28, [R40] ;  /* 0x00000000281c7984 */ /* 0x000e620000000c00 */
[----:B------:R-:W-:Y:S02]  /*10c60*/  SHF.R.U32.HI R45, RZ, 0x10, R37 ;  /* 0x00000010ff2d7819 */ /* 0x000fe40000011625 */
[----:B------:R-:W-:Y:S02]  /*10c70*/  IADD3 R33, R32, R33, R210 ;  /* 0x0000002120217210 */ /* 0x000fe40007ffe0d2 */
[----:B------:R-:W-:Y:S01]  /*10c80*/  SHF.R.U32.HI R46, RZ, 0x10, R25 ;  /* 0x00000010ff2e7819 */ /* 0x000fe20000011619 */
[----:B------:R-:W-:Y:S01]  /*10c90*/  HADD2.F32 R45, -RZ, R45.H0_H0 ;  /* 0x2000002dff2d7230 */ /* 0x000fe20000004100 */
[----:B------:R-:W-:Y:S01]  /*10ca0*/  SHF.R.U64 R67, R26, 0x10, R27 ;  /* 0x000000101a437819 */ /* 0x000fe2000000121b */
[----:B------:R-:W-:Y:S01]  /*10cb0*/  IMAD R41, R33, 0x2, R2 ;  /* 0x0000000221297824 */ /* 0x000fe200078e0202 */
[----:B------:R-:W-:-:S02]  /*10cc0*/  SHF.R.U64 R64, R38, 0x10, R39 ;  /* 0x0000001026407819 */ /* 0x000fc40000001227 */
[----:B------:R-:W-:Y:S02]  /*10cd0*/  SHF.R.U64 R24, R24, 0x10, R25 ;  /* 0x0000001018187819 */ /* 0x000fe40000001219 */
[----:B------:R-:W2:Y:S01]  /*10ce0*/  LDS.128 R32, [R41+0x12400] ;  /* 0x0124000029207984 */ /* 0x000ea20000000c00 */
[----:B------:R-:W-:Y:S02]  /*10cf0*/  SHF.R.U32.HI R63, RZ, 0x10, R39 ;  /* 0x00000010ff3f7819 */ /* 0x000fe40000011627 */
[----:B------:R-:W-:Y:S01]  /*10d00*/  SHF.R.U32.HI R66, RZ, 0x10, R27 ;  /* 0x00000010ff427819 */ /* 0x000fe2000001161b */
[--C-:B-1----:R-:W-:Y:S02]  /*10d10*/  HADD2.F32 R26, -RZ, R29.reuse.H0_H0 ;  /* 0x2000001dff1a7230 */ /* 0x102fe40000004100 */
[----:B------:R-:W-:Y:S02]  /*10d20*/  HADD2.F32 R25, -RZ, R28.H0_H0 ;  /* 0x2000001cff197230 */ /* 0x000fe40000004100 */
[----:B------:R-:W-:-:S02]  /*10d30*/  HADD2.F32 R29, -RZ, R29.H1_H1 ;  /* 0x3000001dff1d7230 */ /* 0x000fc40000004100 */
[----:B------:R-:W-:Y:S02]  /*10d40*/  HADD2.F32 R27, -RZ, R30.H0_H0 ;  /* 0x2000001eff1b7230 */ /* 0x000fe40000004100 */
[--C-:B------:R-:W-:Y:S02]  /*10d50*/  HADD2.F32 R36, -RZ, R31.reuse.H0_H0 ;  /* 0x2000001fff247230 */ /* 0x100fe40000004100 */
[----:B------:R-:W-:Y:S02]  /*10d60*/  HADD2.F32 R31, -RZ, R31.H1_H1 ;  /* 0x3000001fff1f7230 */ /* 0x000fe40000004100 */
[----:B------:R-:W-:Y:S02]  /*10d70*/  HADD2.F32 R28, -RZ, R28.H1_H1 ;  /* 0x3000001cff1c7230 */ /* 0x000fe40000004100 */
[--C-:B--2---:R-:W-:Y:S02]  /*10d80*/  HADD2.F32 R37, -RZ, R33.reuse.H0_H0 ;  /* 0x20000021ff257230 */ /* 0x104fe40000004100 */
[----:B------:R-:W-:-:S02]  /*10d90*/  HADD2.F32 R38, -RZ, R33.H1_H1 ;  /* 0x30000021ff267230 */ /* 0x000fc40000004100 */
[----:B------:R-:W-:Y:S02]  /*10da0*/  HADD2.F32 R33, -RZ, R32.H0_H0 ;  /* 0x20000020ff217230 */ /* 0x000fe40000004100 */
[CC--:B------:R-:W-:Y:S01]  /*10db0*/  FMUL.FTZ R47, R37.reuse, R44.reuse ;  /* 0x0000002c252f7220 */ /* 0x0c0fe20000410000 */
[----:B0-----:R-:W-:Y:S01]  /*10dc0*/  FMUL.FTZ R61, R37, R43 ;  /* 0x0000002b253d7220 */ /* 0x001fe20000410000 */
[----:B------:R-:W-:Y:S02]  /*10dd0*/  HADD2.F32 R37, -RZ, R46.H0_H0 ;  /* 0x2000002eff257230 */ /* 0x000fe40000004100 */
[----:B------:R-:W-:Y:S01]  /*10de0*/  FMUL.FTZ R46, R38, R45 ;  /* 0x0000002d262e7220 */ /* 0x000fe20000410000 */
[C---:B------:R-:W-:Y:S01]  /*10df0*/  FFMA.FTZ R47, R26.reuse, R43, -R47 ;  /* 0x0000002b1a2f7223 */ /* 0x040fe2000001082f */
[----:B------:R-:W-:Y:S01]  /*10e00*/  FFMA.FTZ R61, R26, R44, R61 ;  /* 0x0000002c1a3d7223 */ /* 0x000fe2000001003d */
[----:B------:R-:W-:Y:S01]  /*10e10*/  FMUL.FTZ R26, R33, R82 ;  /* 0x00000052211a7220 */ /* 0x000fe20000410000 */
[----:B------:R-:W-:Y:S01]  /*10e20*/  FMUL.FTZ R44, R38, R37 ;  /* 0x00000025262c7220 */ /* 0x000fe20000410000 */
[----:B------:R-:W-:-:S02]  /*10e30*/  HADD2.F32 R39, -RZ, R34.H0_H0 ;  /* 0x20000022ff277230 */ /* 0x000fc40000004100 */
[-C--:B------:R-:W-:Y:S01]  /*10e40*/  FMUL.FTZ R33, R33, R84.reuse ;  /* 0x0000005421217220 */ /* 0x080fe20000410000 */
[----:B------:R-:W-:Y:S02]  /*10e50*/  HADD2.F32 R38, -RZ, R83.H0_H0 ;  /* 0x20000053ff267230 */ /* 0x000fe40000004100 */
[----:B------:R-:W-:Y:S01]  /*10e60*/  FFMA.FTZ R84, R25, R84, -R26 ;  /* 0x0000005419547223 */ /* 0x000fe2000001081a */
[----:B------:R-:W-:Y:S02]  /*10e70*/  HADD2.F32 R26, -RZ, R85.H0_H0 ;  /* 0x20000055ff1a7230 */ /* 0x000fe40000004100 */
[----:B------:R-:W-:Y:S01]  /*10e80*/  FFMA.FTZ R60, R29, R45, R44 ;  /* 0x0000002d1d3c7223 */ /* 0x000fe2000001002c */
[----:B------:R-:W-:Y:S02]  /*10e90*/  HADD2.F32 R42, -RZ, R35.H0_H0 ;  /* 0x20000023ff2a7230 */ /* 0x000fe40000004100 */
[----:B------:R-:W-:Y:S01]  /*10ea0*/  FMUL.FTZ R44, R39, R38 ;  /* 0x00000026272c7220 */ /* 0x000fe20000410000 */
[----:B------:R-:W-:-:S02]  /*10eb0*/  HADD2.F32 R83, -RZ, R83.H1_H1 ;  /* 0x30000053ff537230 */ /* 0x000fc40000004100 */
[----:B------:R-:W-:Y:S01]  /*10ec0*/  FFMA.FTZ R82, R25, R82, R33 ;  /* 0x0000005219527223 */ /* 0x000fe20000010021 */
[----:B------:R-:W-:Y:S02]  /*10ed0*/  HADD2.F32 R85, -RZ, R85.H1_H1 ;  /* 0x30000055ff557230 */ /* 0x000fe40000004100 */
[-C--:B------:R-:W-:Y:S01]  /*10ee0*/  FMUL.FTZ R62, R39, R26.reuse ;  /* 0x0000001a273e7220 */ /* 0x080fe20000410000 */
[----:B------:R-:W-:Y:S01]  /*10ef0*/  FFMA.FTZ R39, R27, R26, -R44 ;  /* 0x0000001a1b277223 */ /* 0x000fe2000001082c */
[C---:B------:R-:W-:Y:S01]  /*10f00*/  FMUL.FTZ R25, R42.reuse, R83 ;  /* 0x000000532a197220 */ /* 0x040fe20000410000 */
[----:B------:R-:W-:Y:S02]  /*10f10*/  HADD2.F32 R35, -RZ, R35.H1_H1 ;  /* 0x30000023ff237230 */ /* 0x000fe40000004100 */
[----:B------:R-:W-:Y:S01]  /*10f20*/  FMUL.FTZ R42, R42, R85 ;  /* 0x000000552a2a7220 */ /* 0x000fe20000410000 */
[----:B------:R-:W-:Y:S02]  /*10f30*/  HADD2.F32 R44, -RZ, R63.H0_H0 ;  /* 0x2000003fff2c7230 */ /* 0x000fe40000004100 */
[----:B------:R-:W-:Y:S01]  /*10f40*/  FFMA.FTZ R46, R29, R37, -R46 ;  /* 0x000000251d2e7223 */ /* 0x000fe2000001082e */
[----:B------:R-:W-:-:S02]  /*10f50*/  HADD2.F32 R26, -RZ, R66.H0_H0 ;  /* 0x20000042ff1a7230 */ /* 0x000fc40000004100 */
[----:B------:R-:W-:Y:S01]  /*10f60*/  FFMA.FTZ R62, R27, R38, R62 ;  /* 0x000000261b3e7223 */ /* 0x000fe2000001003e */
[C---:B------:R-:W-:Y:S01]  /*10f70*/  FFMA.FTZ R85, R36.reuse, R85, -R25 ;  /* 0x0000005524557223 */ /* 0x040fe20000010819 */
[----:B------:R-:W-:Y:S01]  /*10f80*/  FFMA.FTZ R42, R36, R83, R42 ;  /* 0x00000053242a7223 */ /* 0x000fe2000001002a */
[----:B------:R-:W-:Y:S02]  /*10f90*/  HADD2.F32 R32, -RZ, R32.H1_H1 ;  /* 0x30000020ff207230 */ /* 0x000fe40000004100 */
[C---:B------:R-:W-:Y:S01]  /*10fa0*/  FMUL.FTZ R38, R35.reuse, R44 ;  /* 0x0000002c23267220 */ /* 0x040fe20000410000 */
[----:B------:R-:W-:Y:S02]  /*10fb0*/  HADD2.F32 R34, -RZ, R34.H1_H1 ;  /* 0x30000022ff227230 */ /* 0x000fe40000004100 */
[-C--:B------:R-:W-:Y:S01]  /*10fc0*/  FMUL.FTZ R36, R35, R26.reuse ;  /* 0x0000001a23247220 */ /* 0x080fe20000410000 */
[----:B------:R-:W-:Y:S02]  /*10fd0*/  HADD2.F32 R29, -RZ, R65.H0_H0 ;  /* 0x20000041ff1d7230 */ /* 0x000fe40000004100 */
[----:B------:R-:W-:Y:S01]  /*10fe0*/  FFMA.FTZ R38, R31, R26, -R38 ;  /* 0x0000001a1f267223 */ /* 0x000fe20000010826 */
[----:B------:R-:W-:-:S02]  /*10ff0*/  HADD2.F32 R33, -RZ, R64.H0_H0 ;  /* 0x20000040ff217230 */ /* 0x000fc40000004100 */
[----:B------:R-:W-:Y:S01]  /*11000*/  FFMA.FTZ R45, R31, R44, R36 ;  /* 0x0000002c1f2d7223 */ /* 0x000fe20000010024 */
[----:B------:R-:W-:Y:S02]  /*11010*/  HADD2.F32 R25, -RZ, R24.H0_H0 ;  /* 0x20000018ff197230 */ /* 0x000fe40000004100 */
[----:B------:R-:W-:Y:S01]  /*11020*/  FMUL.FTZ R31, R32, R29 ;  /* 0x0000001d201f7220 */ /* 0x000fe20000410000 */
[----:B------:R-:W-:Y:S02]  /*11030*/  HADD2.F32 R27, -RZ, R67.H0_H0 ;  /* 0x20000043ff1b7230 */ /* 0x000fe40000004100 */
[----:B------:R-:W-:Y:S01]  /*11040*/  FMUL.FTZ R43, R34, R33 ;  /* 0x00000021222b7220 */ /* 0x000fe20000410000 */
[----:B------:R-:W-:Y:S02]  /*11050*/  HADD2.F32 R30, -RZ, R30.H1_H1 ;  /* 0x3000001eff1e7230 */ /* 0x000fe40000004100 */
[-C--:B------:R-:W-:Y:S01]  /*11060*/  FMUL.FTZ R32, R32, R25.reuse ;  /* 0x0000001920207220 */ /* 0x080fe20000410000 */
[----:B------:R-:W-:Y:S01]  /*11070*/  FFMA.FTZ R35, R28, R25, -R31 ;  /* 0x000000191c237223 */ /* 0x000fe2000001081f */
[----:B------:R-:W-:Y:S01]  /*11080*/  FMUL.FTZ R34, R34, R27 ;  /* 0x0000001b22227220 */ /* 0x000fe20000410000 */
[----:B------:R-:W-:Y:S01]  /*11090*/  F2FP.F16.F32.PACK_AB R25, R46, R47 ;  /* 0x0000002f2e19723e */ /* 0x000fe200000000ff */
[----:B------:R-:W-:Y:S01]  /*110a0*/  FFMA.FTZ R26, R30, R27, -R43 ;  /* 0x0000001b1e1a7223 */ /* 0x000fe2000001082b */
[----:B------:R-:W-:Y:S01]  /*110b0*/  FFMA.FTZ R37, R28, R29, R32 ;  /* 0x0000001d1c257223 */ /* 0x000fe20000010020 */
[----:B------:R-:W-:Y:S01]  /*110c0*/  FFMA.FTZ R33, R30, R33, R34 ;  /* 0x000000211e217223 */ /* 0x000fe20000010022 */
        /* <DEDUP_REMOVED lines=9> */
.L_x_1648:
[----:B------:R-:W-:Y:S05]  /*11160*/  BSYNC B1 ;  /* 0x0000000000017941 */ /* 0x000fea0003800000 */
.L_x_1647:
[----:B------:R-:W-:-:S13]  /*11170*/  ISETP.GE.AND P0, PT, R219, R77, PT ;  /* 0x0000004ddb00720c */ /* 0x000fda0003f06270 */
[----:B------:R-:W-:Y:S05]  /*11180*/  @P0 BRA `(.L_x_1628) ;  /* 0x0000001000dc0947 */ /* 0x000fea0003800000 */
[----:B-12---:R-:W1:Y:S01]  /*11190*/  LDC R32, c[0x0][0x3f4] ;  /* 0x0000fd00ff207b82 */ /* 0x006e620000000800 */
[----:B------:R-:W-:Y:S01]  /*111a0*/  BSSY B1, `(.L_x_1653) ;  /* 0x0000067000017945 */ /* 0x000fe20003800000 */
[----:B0-----:R-:W-:Y:S02]  /*111b0*/  SHF.R.U32.HI R61, RZ, 0x3, R206 ;  /* 0x00000003ff3d7819 */ /* 0x001fe400000116ce */
[-C--:B-1----:R-:W-:Y:S02]  /*111c0*/  ISETP.GE.AND P0, PT, R22, R32.reuse, PT ;  /* 0x000000201600720c */ /* 0x082fe40003f06270 */
[-C--:B------:R-:W-:Y:S02]  /*111d0*/  ISETP.GE.AND P1, PT, R197, R32.reuse, PT ;  /* 0x00000020c500720c */ /* 0x080fe40003f26270 */
[----:B------:R-:W-:-:S09]  /*111e0*/  ISETP.GE.AND P2, PT, R198, R32, PT ;  /* 0x00000020c600720c */ /* 0x000fd20003f46270 */
[----:B------:R-:W-:Y:S05]  /*111f0*/  @P0 BRA `(.L_x_1654) ;  /* 0x0000000400840947 */ /* 0x000fea0003800000 */
[----:B------:R-:W-:Y:S01]  /*11200*/  LEA.HI R73, R32, R73, RZ, 0x1d ;  /* 0x0000004920497211 */ /* 0x000fe200078fe8ff */
[----:B------:R-:W-:Y:S01]  /*11210*/  HADD2.F32 R42, -RZ, R87.H1_H1 ;  /* 0x30000057ff2a7230 */ /* 0x000fe20000004100 */
[----:B---3--:R-:W-:Y:S01]  /*11220*/  LOP3.LUT R26, R206, 0x38, R22, 0xf8, !PT ;  /* 0x00000038ce1a7812 */ /* 0x008fe200078ef816 */
[----:B------:R-:W-:Y:S01]  /*11230*/  HADD2.F32 R40, -RZ, R89.H1_H1 ;  /* 0x30000059ff287230 */ /* 0x000fe20000004100 */
[----:B------:R-:W-:Y:S01]  /*11240*/  SHF.R.S32.HI R24, RZ, 0x1f, R73 ;  /* 0x0000001fff187819 */ /* 0x000fe20000011449 */
[----:B------:R-:W-:Y:S01]  /*11250*/  IMAD.SHL.U32 R25, R73, 0x8, RZ ;  /* 0x0000000849197824 */ /* 0x000fe200078e00ff */
[----:B------:R-:W-:Y:S01]  /*11260*/  LOP3.LUT R33, R211, R26, R61, 0xf6, !PT ;  /* 0x0000001ad3217212 */ /* 0x000fe200078ef63d */
[----:B------:R-:W-:Y:S01]  /*11270*/  HADD2.F32 R87, -RZ, R87.H0_H0 ;  /* 0x20000057ff577230 */ /* 0x000fe20000004100 */
[----:B------:R-:W-:Y:S01]  /*11280*/  LEA.HI R73, R24, R73, RZ, 0x3 ;  /* 0x0000004918497211 */ /* 0x000fe200078f18ff */
[----:B------:R-:W-:Y:S01]  /*11290*/  HADD2.F32 R89, -RZ, R89.H0_H0 ;  /* 0x20000059ff597230 */ /* 0x000fe20000004100 */
[----:B------:R-:W-:Y:S01]  /*112a0*/  LOP3.LUT R24, R206, 0x38, R25, 0xf8, !PT ;  /* 0x00000038ce187812 */ /* 0x000fe200078ef819 */
[----:B------:R-:W-:Y:S01]  /*112b0*/  IMAD R33, R33, 0x2, R220 ;  /* 0x0000000221217824 */ /* 0x000fe200078e02dc */
[----:B------:R-:W-:Y:S01]  /*112c0*/  SHF.R.U32.HI R39, RZ, 0x10, R5 ;  /* 0x00000010ff277819 */ /* 0x000fe20000011605 */
[----:B------:R-:W-:Y:S01]  /*112d0*/  IMAD.SHL.U32 R73, R73, 0x400, RZ ;  /* 0x0000040049497824 */ /* 0x000fe200078e00ff */
[----:B------:R-:W-:-:S02]  /*112e0*/  LOP3.LUT R28, R24, R61, RZ, 0x3c, !PT ;  /* 0x0000003d181c7212 */ /* 0x000fc400078e3cff */
[----:B------:R-:W0:Y:S01]  /*112f0*/  LDS.128 R24, [R33] ;  /* 0x0000000021187984 */ /* 0x000e220000000c00 */
[----:B------:R-:W-:Y:S01]  /*11300*/  SHF.R.U64 R60, R48, 0x10, R49 ;  /* 0x00000010303c7819 */ /* 0x000fe20000001231 */
[----:B------:R-:W-:Y:S01]  /*11310*/  HADD2.F32 R39, -RZ, R39.H0_H0 ;  /* 0x20000027ff277230 */ /* 0x000fe20000004100 */
[----:B------:R-:W-:Y:S02]  /*11320*/  LOP3.LUT R29, R73, 0x7fffe000, RZ, 0xc0, !PT ;  /* 0x7fffe000491d7812 */ /* 0x000fe400078ec0ff */
[----:B------:R-:W-:Y:S02]  /*11330*/  SHF.R.U64 R47, R4, 0x10, R5 ;  /* 0x00000010042f7819 */ /* 0x000fe40000001205 */
[----:B------:R-:W-:Y:S02]  /*11340*/  IADD3 R29, R28, R29, R211 ;  /* 0x0000001d1c1d7210 */ /* 0x000fe40007ffe0d3 */
[----:B------:R-:W-:Y:S02]  /*11350*/  SHF.R.U32.HI R49, RZ, 0x10, R49 ;  /* 0x00000010ff317819 */ /* 0x000fe40000011631 */
[----:B------:R-:W-:Y:S01]  /*11360*/  SHF.R.U64 R48, R50, 0x10, R51 ;  /* 0x0000001032307819 */ /* 0x000fe20000001233 */
[----:B------:R-:W-:Y:S01]  /*11370*/  IMAD R34, R29, 0x2, R2 ;  /* 0x000000021d227824 */ /* 0x000fe200078e0202 */
[----:B------:R-:W-:-:S02]  /*11380*/  SHF.R.U64 R45, R6, 0x10, R7 ;  /* 0x00000010062d7819 */ /* 0x000fc40000001207 */
[----:B------:R-:W-:Y:S02]  /*11390*/  SHF.R.U32.HI R50, RZ, 0x10, R51 ;  /* 0x00000010ff327819 */ /* 0x000fe40000011633 */
[----:B------:R-:W1:Y:S01]  /*113a0*/  LDS.128 R28, [R34+0x12400] ;  /* 0x01240000221c7984 */ /* 0x000e620000000c00 */
[----:B------:R-:W-:Y:S01]  /*113b0*/  SHF.R.U32.HI R43, RZ, 0x10, R7 ;  /* 0x00000010ff2b7819 */ /* 0x000fe20000011607 */
[--C-:B0-----:R-:W-:Y:S02]  /*113c0*/  HADD2.F32 R5, -RZ, R25.reuse.H0_H0 ;  /* 0x20000019ff057230 */ /* 0x101fe40000004100 */
[----:B------:R-:W-:Y:S02]  /*113d0*/  HADD2.F32 R25, -RZ, R25.H1_H1 ;  /* 0x30000019ff197230 */ /* 0x000fe40000004100 */
[----:B------:R-:W-:Y:S02]  /*113e0*/  HADD2.F32 R4, -RZ, R24.H0_H0 ;  /* 0x20000018ff047230 */ /* 0x000fe40000004100 */
[----:B------:R-:W-:-:S02]  /*113f0*/  HADD2.F32 R6, -RZ, R26.H0_H0 ;  /* 0x2000001aff067230 */ /* 0x000fc40000004100 */
[--C-:B------:R-:W-:Y:S02]  /*11400*/  HADD2.F32 R7, -RZ, R27.reuse.H0_H0 ;  /* 0x2000001bff077230 */ /* 0x100fe40000004100 */
[----:B------:R-:W-:Y:S02]  /*11410*/  HADD2.F32 R27, -RZ, R27.H1_H1 ;  /* 0x3000001bff1b7230 */ /* 0x000fe40000004100 */
[----:B------:R-:W-:Y:S02]  /*11420*/  HADD2.F32 R24, -RZ, R24.H1_H1 ;  /* 0x30000018ff187230 */ /* 0x000fe40000004100 */
[----:B------:R-:W-:Y:S02]  /*11430*/  HADD2.F32 R26, -RZ, R26.H1_H1 ;  /* 0x3000001aff1a7230 */ /* 0x000fe40000004100 */
[--C-:B-1----:R-:W-:Y:S02]  /*11440*/  HADD2.F32 R35, -RZ, R29.reuse.H0_H0 ;  /* 0x2000001dff237230 */ /* 0x102fe40000004100 */
[----:B------:R-:W-:-:S02]  /*11450*/  HADD2.F32 R36, -RZ, R29.H1_H1 ;  /* 0x3000001dff247230 */ /* 0x000fc40000004100 */
[----:B------:R-:W-:Y:S02]  /*11460*/  HADD2.F32 R29, -RZ, R28.H0_H0 ;  /* 0x2000001cff1d7230 */ /* 0x000fe40000004100 */
[C---:B------:R-:W-:Y:S01]  /*11470*/  FMUL.FTZ R44, R35.reuse, R42 ;  /* 0x0000002a232c7220 */ /* 0x040fe20000410000 */
[-C--:B------:R-:W-:Y:S01]  /*11480*/  FMUL.FTZ R46, R35, R40.reuse ;  /* 0x00000028232e7220 */ /* 0x080fe20000410000 */
[----:B------:R-:W-:Y:S02]  /*11490*/  HADD2.F32 R35, -RZ, R49.H0_H0 ;  /* 0x20000031ff237230 */ /* 0x000fe40000004100 */
[C---:B------:R-:W-:Y:S01]  /*114a0*/  FFMA.FTZ R44, R5.reuse, R40, -R44 ;  /* 0x00000028052c7223 */ /* 0x040fe2000001082c */
[C---:B------:R-:W-:Y:S01]  /*114b0*/  FMUL.FTZ R40, R36.reuse, R39 ;  /* 0x0000002724287220 */ /* 0x040fe20000410000 */
[----:B------:R-:W-:Y:S01]  /*114c0*/  FFMA.FTZ R46, R5, R42, R46 ;  /* 0x0000002a052e7223 */ /* 0x000fe2000001002e */
[----:B------:R-:W-:Y:S01]  /*114d0*/  FMUL.FTZ R5, R29, R87 ;  /* 0x000000571d057220 */ /* 0x000fe20000410000 */
[-C--:B------:R-:W-:Y:S01]  /*114e0*/  FMUL.FTZ R42, R36, R35.reuse ;  /* 0x00000023242a7220 */ /* 0x080fe20000410000 */
[----:B------:R-:W-:Y:S01]  /*114f0*/  FFMA.FTZ R41, R25, R35, -R40 ;  /* 0x0000002319297223 */ /* 0x000fe20000010828 */
[----:B------:R-:W-:-:S02]  /*11500*/  HADD2.F32 R37, -RZ, R30.H0_H0 ;  /* 0x2000001eff257230 */ /* 0x000fc40000004100 */
[-C--:B------:R-:W-:Y:S01]  /*11510*/  FMUL.FTZ R36, R29, R89.reuse ;  /* 0x000000591d247220 */ /* 0x080fe20000410000 */
[----:B------:R-:W-:Y:S02]  /*11520*/  HADD2.F32 R35, -RZ, R88.H0_H0 ;  /* 0x20000058ff237230 */ /* 0x000fe40000004100 */
[----:B------:R-:W-:Y:S01]  /*11530*/  FFMA.FTZ R89, R4, R89, -R5 ;  /* 0x0000005904597223 */ /* 0x000fe20000010805 */
[--C-:B------:R-:W-:Y:S02]  /*11540*/  HADD2.F32 R5, -RZ, R90.reuse.H0_H0 ;  /* 0x2000005aff057230 */ /* 0x100fe40000004100 */
[----:B------:R-:W-:Y:S01]  /*11550*/  FFMA.FTZ R39, R25, R39, R42 ;  /* 0x0000002719277223 */ /* 0x000fe2000001002a */
[----:B------:R-:W-:Y:S02]  /*11560*/  HADD2.F32 R38, -RZ, R31.H0_H0 ;  /* 0x2000001fff267230 */ /* 0x000fe40000004100 */
[----:B------:R-:W-:Y:S01]  /*11570*/  FMUL.FTZ R25, R37, R35 ;  /* 0x0000002325197220 */ /* 0x000fe20000410000 */
[----:B------:R-:W-:-:S02]  /*11580*/  HADD2.F32 R90, -RZ, R90.H1_H1 ;  /* 0x3000005aff5a7230 */ /* 0x000fc40000004100 */
[----:B------:R-:W-:Y:S01]  /*11590*/  FFMA.FTZ R87, R4, R87, R36 ;  /* 0x0000005704577223 */ /* 0x000fe20000010024 */
[----:B------:R-:W-:Y:S02]  /*115a0*/  HADD2.F32 R88, -RZ, R88.H1_H1 ;  /* 0x30000058ff587230 */ /* 0x000fe40000004100 */
[-C--:B------:R-:W-:Y:S01]  /*115b0*/  FMUL.FTZ R29, R37, R5.reuse ;  /* 0x00000005251d7220 */ /* 0x080fe20000410000 */
[----:B------:R-:W-:Y:S02]  /*115c0*/  HADD2.F32 R31, -RZ, R31.H1_H1 ;  /* 0x3000001fff1f7230 */ /* 0x000fe40000004100 */
[----:B------:R-:W-:Y:S01]  /*115d0*/  FFMA.FTZ R37, R6, R5, -R25 ;  /* 0x0000000506257223 */ /* 0x000fe20000010819 */
[----:B------:R-:W-:Y:S02]  /*115e0*/  HADD2.F32 R36, -RZ, R43.H0_H0 ;  /* 0x2000002bff247230 */ /* 0x000fe40000004100 */
[----:B------:R-:W-:Y:S01]  /*115f0*/  FMUL.FTZ R40, R38, R88 ;  /* 0x0000005826287220 */ /* 0x000fe20000410000 */
[----:B------:R-:W-:-:S02]  /*11600*/  HADD2.F32 R4, -RZ, R50.H0_H0 ;  /* 0x20000032ff047230 */ /* 0x000fc40000004100 */
[----:B------:R-:W-:Y:S01]  /*11610*/  FMUL.FTZ R5, R38, R90 ;  /* 0x0000005a26057220 */ /* 0x000fe20000410000 */
[----:B------:R-:W-:Y:S01]  /*11620*/  FFMA.FTZ R35, R6, R35, R29 ;  /* 0x0000002306237223 */ /* 0x000fe2000001001d */
[----:B------:R-:W-:Y:S02]  /*11630*/  HADD2.F32 R28, -RZ, R28.H1_H1 ;  /* 0x3000001cff1c7230 */ /* 0x000fe40000004100 */
[----:B------:R-:W-:Y:S01]  /*11640*/  FMUL.FTZ R6, R31, R36 ;  /* 0x000000241f067220 */ /* 0x000fe20000410000 */
[----:B------:R-:W-:Y:S02]  /*11650*/  HADD2.F32 R30, -RZ, R30.H1_H1 ;  /* 0x3000001eff1e7230 */ /* 0x000fe40000004100 */
[C---:B------:R-:W-:Y:S01]  /*11660*/  FFMA.FTZ R40, R7.reuse, R90, -R40 ;  /* 0x0000005a07287223 */ /* 0x040fe20000010828 */
[----:B------:R-:W-:Y:S01]  /*11670*/  FFMA.FTZ R88, R7, R88, R5 ;  /* 0x0000005807587223 */ /* 0x000fe20000010005 */
[----:B------:R-:W-:Y:S01]  /*11680*/  FMUL.FTZ R38, R31, R4 ;  /* 0x000000041f267220 */ /* 0x000fe20000410000 */
[----:B------:R-:W-:-:S02]  /*11690*/  HADD2.F32 R25, -RZ, R47.H0_H0 ;  /* 0x2000002fff197230 */ /* 0x000fc40000004100 */
[C---:B------:R-:W-:Y:S01]  /*116a0*/  FFMA.FTZ R43, R27.reuse, R4, -R6 ;  /* 0x000000041b2b7223 */ /* 0x040fe20000010806 */
[----:B------:R-:W-:Y:S02]  /*116b0*/  HADD2.F32 R29, -RZ, R45.H0_H0 ;  /* 0x2000002dff1d7230 */ /* 0x000fe40000004100 */
[----:B------:R-:W-:Y:S01]  /*116c0*/  FFMA.FTZ R45, R27, R36, R38 ;  /* 0x000000241b2d7223 */ /* 0x000fe20000010026 */
[----:B------:R-:W-:Y:S02]  /*116d0*/  HADD2.F32 R5, -RZ, R60.H0_H0 ;  /* 0x2000003cff057230 */ /* 0x000fe40000004100 */
[----:B------:R-:W-:Y:S01]  /*116e0*/  FMUL.FTZ R27, R28, R25 ;  /* 0x000000191c1b7220 */ /* 0x000fe20000410000 */
[----:B------:R-:W-:Y:S02]  /*116f0*/  HADD2.F32 R7, -RZ, R48.H0_H0 ;  /* 0x20000030ff077230 */ /* 0x000fe40000004100 */
[----:B------:R-:W-:Y:S01]  /*11700*/  FMUL.FTZ R31, R30, R29 ;  /* 0x0000001d1e1f7220 */ /* 0x000fe20000410000 */
[-C--:B------:R-:W-:Y:S01]  /*11710*/  FMUL.FTZ R28, R28, R5.reuse ;  /* 0x000000051c1c7220 */ /* 0x080fe20000410000 */
[----:B------:R-:W-:Y:S01]  /*11720*/  FFMA.FTZ R4, R24, R5, -R27 ;  /* 0x0000000518047223 */ /* 0x000fe2000001081b */
[-C--:B------:R-:W-:Y:S01]  /*11730*/  FMUL.FTZ R30, R30, R7.reuse ;  /* 0x000000071e1e7220 */ /* 0x080fe20000410000 */
[----:B------:R-:W-:Y:S01]  /*11740*/  FFMA.FTZ R6, R26, R7, -R31 ;  /* 0x000000071a067223 */ /* 0x000fe2000001081f */
[----:B------:R-:W-:Y:S01]  /*11750*/  FFMA.FTZ R24, R24, R25, R28 ;  /* 0x0000001918187223 */ /* 0x000fe2000001001c */
[----:B------:R-:W-:Y:S01]  /*11760*/  F2FP.F16.F32.PACK_AB R7, R43, R40 ;  /* 0x000000282b07723e */ /* 0x000fe200000000ff */
        /* <DEDUP_REMOVED lines=10> */
.L_x_1654:
[----:B------:R-:W-:Y:S05]  /*11810*/  BSYNC B1 ;  /* 0x0000000000017941 */ /* 0x000fea0003800000 */
.L_x_1653:
[----:B------:R-:W-:Y:S04]  /*11820*/  BSSY B1, `(.L_x_1655) ;  /* 0x0000067000017945 */ /* 0x000fe80003800000 */
[----:B------:R-:W-:Y:S05]  /*11830*/  @P1 BRA `(.L_x_1656) ;  /* 0x0000000400941947 */ /* 0x000fea0003800000 */
[----:B------:R-:W-:Y:S01]  /*11840*/  LEA.HI R21, R32, R21, RZ, 0x1d ;  /* 0x0000001520157211 */ /* 0x000fe200078fe8ff */
[----:B0-----:R-:W-:Y:S01]  /*11850*/  HADD2.F32 R33, -RZ, R80.H1_H1 ;  /* 0x30000050ff217230 */ /* 0x001fe20000004100 */
[----:B------:R-:W-:Y:S01]  /*11860*/  LEA.HI R74, R74, R197, RZ, 0x6 ;  /* 0x000000c54a4a7211 */ /* 0x000fe200078f30ff */
[--C-:B------:R-:W-:Y:S01]  /*11870*/  HADD2.F32 R35, -RZ, R78.reuse.H1_H1 ;  /* 0x3000004eff237230 */ /* 0x100fe20000004100 */
[----:B------:R-:W-:Y:S01]  /*11880*/  SHF.R.S32.HI R4, RZ, 0x1f, R21 ;  /* 0x0000001fff047819 */ /* 0x000fe20000011415 */
[----:B------:R-:W-:Y:S01]  /*11890*/  IMAD.SHL.U32 R5, R21, 0x8, RZ ;  /* 0x0000000815057824 */ /* 0x000fe200078e00ff */
[----:B------:R-:W-:Y:S01]  /*118a0*/  LOP3.LUT R69, R206, 0x38, R69, 0xf8, !PT ;  /* 0x00000038ce457812 */ /* 0x000fe200078ef845 */
[----:B------:R-:W-:Y:S01]  /*118b0*/  HADD2.F32 R78, -RZ, R78.H0_H0 ;  /* 0x2000004eff4e7230 */ /* 0x000fe20000004100 */
[----:B------:R-:W-:Y:S01]  /*118c0*/  LEA.HI R21, R4, R21, RZ, 0x3 ;  /* 0x0000001504157211 */ /* 0x000fe200078f18ff */
[----:B------:R-:W-:Y:S01]  /*118d0*/  HADD2.F32 R80, -RZ, R80.H0_H0 ;  /* 0x20000050ff507230 */ /* 0x000fe20000004100 */
[----:B------:R-:W-:-:S02]  /*118e0*/  LOP3.LUT R4, R206, 0x38, R5, 0xf8, !PT ;  /* 0x00000038ce047812 */ /* 0x000fc400078ef805 */
[----:B------:R-:W-:Y:S01]  /*118f0*/  SHF.L.U32 R74, R74, 0x7, RZ ;  /* 0x000000074a4a7819 */ /* 0x000fe200000006ff */
[----:B------:R-:W-:Y:S01]  /*11900*/  IMAD.SHL.U32 R21, R21, 0x400, RZ ;  /* 0x0000040015157824 */ /* 0x000fe200078e00ff */
[-C--:B---3--:R-:W-:Y:S02]  /*11910*/  LOP3.LUT R24, R4, R61.reuse, RZ, 0x3c, !PT ;  /* 0x0000003d04187212 */ /* 0x088fe400078e3cff */
[----:B------:R-:W-:Y:S02]  /*11920*/  LOP3.LUT R69, R69, R61, RZ, 0x3c, !PT ;  /* 0x0000003d45457212 */ /* 0x000fe400078e3cff */
[----:B------:R-:W-:Y:S02]  /*11930*/  LOP3.LUT R21, R21, 0x7fffe000, RZ, 0xc0, !PT ;  /* 0x7fffe00015157812 */ /* 0x000fe400078ec0ff */
[----:B------:R-:W-:Y:S02]  /*11940*/  LOP3.LUT R74, R74, 0xffffe000, RZ, 0xc0, !PT ;  /* 0xffffe0004a4a7812 */ /* 0x000fe400078ec0ff */
[----:B------:R-:W-:-:S02]  /*11950*/  IADD3 R21, R24, R21, R211 ;  /* 0x0000001518157210 */ /* 0x000fc40007ffe0d3 */
[----:B------:R-:W-:Y:S02]  /*11960*/  IADD3 R69, R69, R74, R211 ;  /* 0x0000004a45457210 */ /* 0x000fe40007ffe0d3 */
[--C-:B------:R-:W-:Y:S01]  /*11970*/  SHF.R.U64 R45, R52, 0x10, R53.reuse ;  /* 0x00000010342d7819 */ /* 0x100fe20000001235 */
[----:B------:R-:W-:Y:S01]  /*11980*/  IMAD R21, R21, 0x2, R2 ;  /* 0x0000000215157824 */ /* 0x000fe200078e0202 */
[----:B------:R-:W-:Y:S01]  /*11990*/  SHF.R.U32.HI R52, RZ, 0x10, R53 ;  /* 0x00000010ff347819 */ /* 0x000fe20000011635 */
[----:B------:R-:W-:Y:S01]  /*119a0*/  IMAD R69, R69, 0x2, R220 ;  /* 0x0000000245457824 */ /* 0x000fe200078e02dc */
[--C-:B------:R-:W-:Y:S02]  /*119b0*/  SHF.R.U32.HI R34, RZ, 0x10, R9.reuse ;  /* 0x00000010ff227819 */ /* 0x100fe40000011609 */
[----:B------:R-:W0:Y:S01]  /*119c0*/  LDS.128 R24, [R21+0x12400] ;  /* 0x0124000015187984 */ /* 0x000e220000000c00 */
[----:B------:R-:W-:Y:S02]  /*119d0*/  SHF.R.U64 R43, R8, 0x10, R9 ;  /* 0x00000010082b7819 */ /* 0x000fe40000001209 */
[----:B------:R-:W-:Y:S01]  /*119e0*/  HADD2.F32 R34, -RZ, R34.H0_H0 ;  /* 0x20000022ff227230 */ /* 0x000fe20000004100 */
[----:B------:R-:W1:Y:S01]  /*119f0*/  LDS.128 R4, [R69] ;  /* 0x0000000045047984 */ /* 0x000e620000000c00 */
[----:B------:R-:W-:-:S02]  /*11a00*/  SHF.R.U32.HI R40, RZ, 0x10, R11 ;  /* 0x00000010ff287819 */ /* 0x000fc4000001160b */
[--C-:B------:R-:W-:Y:S02]  /*11a10*/  SHF.R.U64 R44, R54, 0x10, R55.reuse ;  /* 0x00000010362c7819 */ /* 0x100fe40000001237 */
[----:B------:R-:W-:Y:S02]  /*11a20*/  SHF.R.U32.HI R54, RZ, 0x10, R55 ;  /* 0x00000010ff367819 */ /* 0x000fe40000011637 */
[----:B------:R-:W-:Y:S01]  /*11a30*/  SHF.R.U64 R41, R10, 0x10, R11 ;  /* 0x000000100a297819 */ /* 0x000fe2000000120b */
[--C-:B0-----:R-:W-:Y:S02]  /*11a40*/  HADD2.F32 R28, -RZ, R25.reuse.H0_H0 ;  /* 0x20000019ff1c7230 */ /* 0x101fe40000004100 */
[----:B------:R-:W-:Y:S02]  /*11a50*/  HADD2.F32 R29, -RZ, R25.H1_H1 ;  /* 0x30000019ff1d7230 */ /* 0x000fe40000004100 */
[----:B-1----:R-:W-:Y:S02]  /*11a60*/  HADD2.F32 R8, -RZ, R5.H0_H0 ;  /* 0x20000005ff087230 */ /* 0x002fe40000004100 */
[C---:B------:R-:W-:Y:S01]  /*11a70*/  FMUL.FTZ R37, R28.reuse, R35 ;  /* 0x000000231c257220 */ /* 0x040fe20000410000 */
[----:B------:R-:W-:Y:S01]  /*11a80*/  FMUL.FTZ R39, R28, R33 ;  /* 0x000000211c277220 */ /* 0x000fe20000410000 */
[----:B------:R-:W-:-:S02]  /*11a90*/  HADD2.F32 R28, -RZ, R52.H0_H0 ;  /* 0x20000034ff1c7230 */ /* 0x000fc40000004100 */
[C---:B------:R-:W-:Y:S01]  /*11aa0*/  FMUL.FTZ R36, R29.reuse, R34 ;  /* 0x000000221d247220 */ /* 0x040fe20000410000 */
[----:B------:R-:W-:Y:S02]  /*11ab0*/  HADD2.F32 R25, -RZ, R24.H0_H0 ;  /* 0x20000018ff197230 */ /* 0x000fe40000004100 */
[C---:B------:R-:W-:Y:S01]  /*11ac0*/  FFMA.FTZ R37, R8.reuse, R33, -R37 ;  /* 0x0000002108257223 */ /* 0x040fe20000010825 */
[----:B------:R-:W-:Y:S02]  /*11ad0*/  HADD2.F32 R9, -RZ, R5.H1_H1 ;  /* 0x30000005ff097230 */ /* 0x000fe40000004100 */
[----:B------:R-:W-:Y:S01]  /*11ae0*/  FMUL.FTZ R38, R29, R28 ;  /* 0x0000001c1d267220 */ /* 0x000fe20000410000 */
[----:B------:R-:W-:Y:S02]  /*11af0*/  HADD2.F32 R5, -RZ, R4.H0_H0 ;  /* 0x20000004ff057230 */ /* 0x000fe40000004100 */
[----:B------:R-:W-:Y:S01]  /*11b00*/  FFMA.FTZ R39, R8, R35, R39 ;  /* 0x0000002308277223 */ /* 0x000fe20000010027 */
[----:B------:R-:W-:Y:S01]  /*11b10*/  FMUL.FTZ R8, R25, R78 ;  /* 0x0000004e19087220 */ /* 0x000fe20000410000 */
[C---:B------:R-:W-:Y:S01]  /*11b20*/  FFMA.FTZ R36, R9.reuse, R28, -R36 ;  /* 0x0000001c09247223 */ /* 0x040fe20000010824 */
[----:B------:R-:W-:Y:S01]  /*11b30*/  FFMA.FTZ R38, R9, R34, R38 ;  /* 0x0000002209267223 */ /* 0x000fe20000010026 */
[----:B------:R-:W-:-:S02]  /*11b40*/  HADD2.F32 R30, -RZ, R26.H0_H0 ;  /* 0x2000001aff1e7230 */ /* 0x000fc40000004100 */
[-C--:B------:R-:W-:Y:S01]  /*11b50*/  FMUL.FTZ R25, R25, R80.reuse ;  /* 0x0000005019197220 */ /* 0x080fe20000410000 */
[----:B------:R-:W-:Y:S02]  /*11b60*/  HADD2.F32 R29, -RZ, R79.H0_H0 ;  /* 0x2000004fff1d7230 */ /* 0x000fe40000004100 */
[C---:B------:R-:W-:Y:S01]  /*11b70*/  FFMA.FTZ R80, R5.reuse, R80, -R8 ;  /* 0x0000005005507223 */ /* 0x040fe20000010808 */
[----:B------:R-:W-:Y:S02]  /*11b80*/  HADD2.F32 R9, -RZ, R81.H0_H0 ;  /* 0x20000051ff097230 */ /* 0x000fe40000004100 */
[----:B------:R-:W-:Y:S01]  /*11b90*/  FFMA.FTZ R78, R5, R78, R25 ;  /* 0x0000004e054e7223 */ /* 0x000fe20000010019 */
[----:B------:R-:W-:Y:S02]  /*11ba0*/  HADD2.F32 R31, -RZ, R27.H0_H0 ;  /* 0x2000001bff1f7230 */ /* 0x000fe40000004100 */
[----:B------:R-:W-:Y:S01]  /*11bb0*/  FMUL.FTZ R5, R30, R29 ;  /* 0x0000001d1e057220 */ /* 0x000fe20000410000 */
[----:B------:R-:W-:-:S02]  /*11bc0*/  HADD2.F32 R34, -RZ, R79.H1_H1 ;  /* 0x3000004fff227230 */ /* 0x000fc40000004100 */
[----:B------:R-:W-:Y:S01]  /*11bd0*/  FMUL.FTZ R25, R30, R9 ;  /* 0x000000091e197220 */ /* 0x000fe20000410000 */
[----:B------:R-:W-:Y:S02]  /*11be0*/  HADD2.F32 R8, -RZ, R81.H1_H1 ;  /* 0x30000051ff087230 */ /* 0x000fe40000004100 */
[----:B------:R-:W-:Y:S02]  /*11bf0*/  HADD2.F32 R30, -RZ, R40.H0_H0 ;  /* 0x20000028ff1e7230 */ /* 0x000fe40000004100 */
[C---:B------:R-:W-:Y:S01]  /*11c00*/  FMUL.FTZ R40, R31.reuse, R34 ;  /* 0x000000221f287220 */ /* 0x040fe20000410000 */
[----:B------:R-:W-:Y:S02]  /*11c10*/  HADD2.F32 R11, -RZ, R7.H0_H0 ;  /* 0x20000007ff0b7230 */ /* 0x000fe40000004100 */
[----:B------:R-:W-:Y:S01]  /*11c20*/  FMUL.FTZ R31, R31, R8 ;  /* 0x000000081f1f7220 */ /* 0x000fe20000410000 */
[----:B------:R-:W-:Y:S02]  /*11c30*/  HADD2.F32 R10, -RZ, R6.H0_H0 ;  /* 0x20000006ff0a7230 */ /* 0x000fe40000004100 */
[----:B------:R-:W-:-:S02]  /*11c40*/  HADD2.F32 R27, -RZ, R27.H1_H1 ;  /* 0x3000001bff1b7230 */ /* 0x000fc40000004100 */
[C---:B------:R-:W-:Y:S01]  /*11c50*/  FFMA.FTZ R40, R11.reuse, R8, -R40 ;  /* 0x000000080b287223 */ /* 0x040fe20000010828 */
[----:B------:R-:W-:Y:S02]  /*11c60*/  HADD2.F32 R28, -RZ, R54.H0_H0 ;  /* 0x20000036ff1c7230 */ /* 0x000fe40000004100 */
[----:B------:R-:W-:Y:S01]  /*11c70*/  FFMA.FTZ R34, R11, R34, R31 ;  /* 0x000000220b227223 */ /* 0x000fe2000001001f */
[----:B------:R-:W-:Y:S02]  /*11c80*/  HADD2.F32 R7, -RZ, R7.H1_H1 ;  /* 0x30000007ff077230 */ /* 0x000fe40000004100 */
[----:B------:R-:W-:Y:S01]  /*11c90*/  FFMA.FTZ R33, R10, R9, -R5 ;  /* 0x000000090a217223 */ /* 0x000fe20000010805 */
[----:B------:R-:W-:Y:S02]  /*11ca0*/  HADD2.F32 R24, -RZ, R24.H1_H1 ;  /* 0x30000018ff187230 */ /* 0x000fe40000004100 */
[C---:B------:R-:W-:Y:S01]  /*11cb0*/  FMUL.FTZ R42, R27.reuse, R30 ;  /* 0x0000001e1b2a7220 */ /* 0x040fe20000410000 */
[----:B------:R-:W-:Y:S01]  /*11cc0*/  FMUL.FTZ R8, R27, R28 ;  /* 0x0000001c1b087220 */ /* 0x000fe20000410000 */
[----:B------:R-:W-:-:S02]  /*11cd0*/  HADD2.F32 R11, -RZ, R43.H0_H0 ;  /* 0x2000002bff0b7230 */ /* 0x000fc40000004100 */
[----:B------:R-:W-:Y:S01]  /*11ce0*/  FFMA.FTZ R10, R10, R29, R25 ;  /* 0x0000001d0a0a7223 */ /* 0x000fe20000010019 */
[----:B------:R-:W-:Y:S02]  /*11cf0*/  HADD2.F32 R5, -RZ, R45.H0_H0 ;  /* 0x2000002dff057230 */ /* 0x000fe40000004100 */
[C---:B------:R-:W-:Y:S01]  /*11d00*/  FFMA.FTZ R35, R7.reuse, R28, -R42 ;  /* 0x0000001c07237223 */ /* 0x040fe2000001082a */
[----:B------:R-:W-:Y:S02]  /*11d10*/  HADD2.F32 R26, -RZ, R26.H1_H1 ;  /* 0x3000001aff1a7230 */ /* 0x000fe40000004100 */
[----:B------:R-:W-:Y:S02]  /*11d20*/  HADD2.F32 R25, -RZ, R41.H0_H0 ;  /* 0x20000029ff197230 */ /* 0x000fe40000004100 */
[----:B------:R-:W-:Y:S01]  /*11d30*/  FFMA.FTZ R41, R7, R30, R8 ;  /* 0x0000001e07297223 */ /* 0x000fe20000010008 */
[----:B------:R-:W-:Y:S02]  /*11d40*/  HADD2.F32 R9, -RZ, R44.H0_H0 ;  /* 0x2000002cff097230 */ /* 0x000fe40000004100 */
[----:B------:R-:W-:Y:S01]  /*11d50*/  FMUL.FTZ R7, R24, R11 ;  /* 0x0000000b18077220 */ /* 0x000fe20000410000 */
[----:B------:R-:W-:-:S02]  /*11d60*/  HADD2.F32 R4, -RZ, R4.H1_H1 ;  /* 0x30000004ff047230 */ /* 0x000fc40000004100 */
[----:B------:R-:W-:Y:S01]  /*11d70*/  FMUL.FTZ R24, R24, R5 ;  /* 0x0000000518187220 */ /* 0x000fe20000410000 */
[----:B------:R-:W-:Y:S02]  /*11d80*/  HADD2.F32 R6, -RZ, R6.H1_H1 ;  /* 0x30000006ff067230 */ /* 0x000fe40000004100 */
[C---:B------:R-:W-:Y:S01]  /*11d90*/  FMUL.FTZ R31, R26.reuse, R25 ;  /* 0x000000191a1f7220 */ /* 0x040fe20000410000 */
[----:B------:R-:W-:Y:S01]  /*11da0*/  FMUL.FTZ R26, R26, R9 ;  /* 0x000000091a1a7220 */ /* 0x000fe20000410000 */
[C---:B------:R-:W-:Y:S01]  /*11db0*/  FFMA.FTZ R29, R4.reuse, R11, R24 ;  /* 0x0000000b041d7223 */ /* 0x040fe20000010018 */
[----:B------:R-:W-:Y:S01]  /*11dc0*/  FFMA.FTZ R27, R4, R5, -R7 ;  /* 0x00000005041b7223 */ /* 0x000fe20000010807 */
        /* <DEDUP_REMOVED lines=12> */
.L_x_1656:
[----:B------:R-:W-:Y:S05]  /*11e90*/  BSYNC B1 ;  /* 0x0000000000017941 */ /* 0x000fea0003800000 */
.L_x_1655:
[----:B------:R-:W-:Y:S05]  /*11ea0*/  @P2 BRA `(.L_x_1628) ;  /* 0x0000000400942947 */ /* 0x000fea0003800000 */
[----:B------:R-:W-:Y:S01]  /*11eb0*/  LEA.HI R0, R0, R198, RZ, 0x6 ;  /* 0x000000c600007211 */ /* 0x000fe200078f30ff */
[--C-:B0--3--:R-:W-:Y:S01]  /*11ec0*/  HADD2.F32 R25, -RZ, R75.reuse.H1_H1 ;  /* 0x3000004bff197230 */ /* 0x109fe20000004100 */
[----:B------:R-:W-:Y:S01]  /*11ed0*/  LEA.HI R20, R32, R20, RZ, 0x1d ;  /* 0x0000001420147211 */ /* 0x000fe200078fe8ff */
[--C-:B------:R-:W-:Y:S01]  /*11ee0*/  HADD2.F32 R26, -RZ, R70.reuse.H1_H1 ;  /* 0x30000046ff1a7230 */ /* 0x100fe20000004100 */
[----:B------:R-:W-:Y:S01]  /*11ef0*/  LOP3.LUT R3, R206, 0x38, R3, 0xf8, !PT ;  /* 0x00000038ce037812 */ /* 0x000fe200078ef803 */
[----:B------:R-:W-:Y:S01]  /*11f00*/  IMAD.SHL.U32 R0, R0, 0x80, RZ ;  /* 0x0000008000007824 */ /* 0x000fe200078e00ff */
[----:B-1----:R-:W-:Y:S01]  /*11f10*/  SHF.R.S32.HI R5, RZ, 0x1f, R20 ;  /* 0x0000001fff057819 */ /* 0x002fe20000011414 */
[----:B------:R-:W-:Y:S01]  /*11f20*/  HADD2.F32 R70, -RZ, R70.H0_H0 ;  /* 0x20000046ff467230 */ /* 0x000fe20000004100 */
[----:B------:R-:W-:Y:S01]  /*11f30*/  LOP3.LUT R4, R3, R61, RZ, 0x3c, !PT ;  /* 0x0000003d03047212 */ /* 0x000fe200078e3cff */
[----:B------:R-:W-:Y:S01]  /*11f40*/  IMAD.SHL.U32 R3, R20, 0x8, RZ ;  /* 0x0000000814037824 */ /* 0x000fe200078e00ff */
[----:B------:R-:W-:Y:S01]  /*11f50*/  LEA.HI R5, R5, R20, RZ, 0x3 ;  /* 0x0000001405057211 */ /* 0x000fe200078f18ff */
[----:B------:R-:W-:Y:S01]  /*11f60*/  HADD2.F32 R75, -RZ, R75.H0_H0 ;  /* 0x2000004bff4b7230 */ /* 0x000fe20000004100 */
[----:B------:R-:W-:-:S02]  /*11f70*/  LOP3.LUT R0, R0, 0xffffe000, RZ, 0xc0, !PT ;  /* 0xffffe00000007812 */ /* 0x000fc400078ec0ff */
[----:B------:R-:W-:Y:S01]  /*11f80*/  SHF.R.U32.HI R27, RZ, 0x10, R13 ;  /* 0x00000010ff1b7819 */ /* 0x000fe2000001160d */
[----:B------:R-:W-:Y:S01]  /*11f90*/  IMAD.SHL.U32 R5, R5, 0x400, RZ ;  /* 0x0000040005057824 */ /* 0x000fe200078e00ff */
[----:B------:R-:W-:Y:S02]  /*11fa0*/  IADD3 R7, R4, R0, R211 ;  /* 0x0000000004077210 */ /* 0x000fe40007ffe0d3 */
[----:B------:R-:W-:Y:S01]  /*11fb0*/  LOP3.LUT R0, R206, 0x38, R3, 0xf8, !PT ;  /* 0x00000038ce007812 */ /* 0x000fe200078ef803 */
[----:B------:R-:W-:Y:S01]  /*11fc0*/  HADD2.F32 R27, -RZ, R27.H0_H0 ;  /* 0x2000001bff1b7230 */ /* 0x000fe20000004100 */
[----:B------:R-:W-:Y:S02]  /*11fd0*/  LOP3.LUT R3, R5, 0x7fffe000, RZ, 0xc0, !PT ;  /* 0x7fffe00005037812 */ /* 0x000fe400078ec0ff */
[----:B------:R-:W-:Y:S02]  /*11fe0*/  LOP3.LUT R0, R0, R61, RZ, 0x3c, !PT ;  /* 0x0000003d00007212 */ /* 0x000fe400078e3cff */
[----:B------:R-:W-:-:S02]  /*11ff0*/  LEA R38, R7, R220, 0x1 ;  /* 0x000000dc07267211 */ /* 0x000fc400078e08ff */
[----:B------:R-:W-:Y:S02]  /*12000*/  IADD3 R3, R0, R3, R211 ;  /* 0x0000000300037210 */ /* 0x000fe40007ffe0d3 */
[--C-:B------:R-:W-:Y:S01]  /*12010*/  SHF.R.U64 R34, R14, 0x10, R15.reuse ;  /* 0x000000100e227819 */ /* 0x100fe2000000120f */
[----:B------:R-:W0:Y:S01]  /*12020*/  LDS.128 R4, [R38] ;  /* 0x0000000026047984 */ /* 0x000e220000000c00 */
[----:B------:R-:W-:Y:S01]  /*12030*/  SHF.R.U32.HI R32, RZ, 0x10, R15 ;  /* 0x00000010ff207819 */ /* 0x000fe2000001160f */
[----:B------:R-:W-:Y:S01]  /*12040*/  IMAD R3, R3, 0x2, R2 ;  /* 0x0000000203037824 */ /* 0x000fe200078e0202 */
[--C-:B------:R-:W-:Y:S02]  /*12050*/  SHF.R.U64 R37, R56, 0x10, R57.reuse ;  /* 0x0000001038257819 */ /* 0x100fe40000001239 */
[----:B------:R-:W-:Y:S02]  /*12060*/  SHF.R.U32.HI R56, RZ, 0x10, R57 ;  /* 0x00000010ff387819 */ /* 0x000fe40000011639 */
[----:B------:R-:W1:Y:S01]  /*12070*/  LDS.128 R8, [R3+0x12400] ;  /* 0x0124000003087984 */ /* 0x000e620000000c00 */
[----:B------:R-:W-:-:S02]  /*12080*/  SHF.R.U64 R35, R12, 0x10, R13 ;  /* 0x000000100c237819 */ /* 0x000fc4000000120d */
[--C-:B------:R-:W-:Y:S02]  /*12090*/  SHF.R.U64 R36, R58, 0x10, R59.reuse ;  /* 0x000000103a247819 */ /* 0x100fe4000000123b */
[----:B------:R-:W-:Y:S01]  /*120a0*/  SHF.R.U32.HI R58, RZ, 0x10, R59 ;  /* 0x00000010ff3a7819 */ /* 0x000fe2000001163b */
[--C-:B0-----:R-:W-:Y:S02]  /*120b0*/  HADD2.F32 R12, -RZ, R5.reuse.H0_H0 ;  /* 0x20000005ff0c7230 */ /* 0x101fe40000004100 */
[----:B------:R-:W-:Y:S02]  /*120c0*/  HADD2.F32 R5, -RZ, R5.H1_H1 ;  /* 0x30000005ff057230 */ /* 0x000fe40000004100 */
[----:B------:R-:W-:Y:S02]  /*120d0*/  HADD2.F32 R0, -RZ, R4.H0_H0 ;  /* 0x20000004ff007230 */ /* 0x000fe40000004100 */
[----:B------:R-:W-:Y:S02]  /*120e0*/  HADD2.F32 R13, -RZ, R6.H0_H0 ;  /* 0x20000006ff0d7230 */ /* 0x000fe40000004100 */
[----:B-1----:R-:W-:-:S02]  /*120f0*/  HADD2.F32 R15, -RZ, R9.H0_H0 ;  /* 0x20000009ff0f7230 */ /* 0x002fc40000004100 */
[----:B------:R-:W-:Y:S02]  /*12100*/  HADD2.F32 R20, -RZ, R9.H1_H1 ;  /* 0x30000009ff147230 */ /* 0x000fe40000004100 */
[----:B------:R-:W-:Y:S02]  /*12110*/  HADD2.F32 R9, -RZ, R8.H0_H0 ;  /* 0x20000008ff097230 */ /* 0x000fe40000004100 */
[CC--:B------:R-:W-:Y:S01]  /*12120*/  FMUL.FTZ R29, R15.reuse, R26.reuse ;  /* 0x0000001a0f1d7220 */ /* 0x0c0fe20000410000 */
[----:B------:R-:W-:Y:S01]  /*12130*/  FMUL.FTZ R31, R15, R25 ;  /* 0x000000190f1f7220 */ /* 0x000fe20000410000 */
[----:B------:R-:W-:Y:S02]  /*12140*/  HADD2.F32 R15, -RZ, R56.H0_H0 ;  /* 0x20000038ff0f7230 */ /* 0x000fe40000004100 */
[----:B------:R-:W-:Y:S01]  /*12150*/  FMUL.FTZ R28, R20, R27 ;  /* 0x0000001b141c7220 */ /* 0x000fe20000410000 */
[C---:B------:R-:W-:Y:S01]  /*12160*/  FFMA.FTZ R29, R12.reuse, R25, -R29 ;  /* 0x000000190c1d7223 */ /* 0x040fe2000001081d */
[----:B------:R-:W-:Y:S01]  /*12170*/  FFMA.FTZ R31, R12, R26, R31 ;  /* 0x0000001a0c1f7223 */ /* 0x000fe2000001001f */
[----:B------:R-:W-:-:S02]  /*12180*/  HADD2.F32 R21, -RZ, R10.H0_H0 ;  /* 0x2000000aff157230 */ /* 0x000fc40000004100 */
[-C--:B------:R-:W-:Y:S01]  /*12190*/  FMUL.FTZ R12, R20, R15.reuse ;  /* 0x0000000f140c7220 */ /* 0x080fe20000410000 */
[----:B------:R-:W-:Y:S01]  /*121a0*/  FFMA.FTZ R28, R5, R15, -R28 ;  /* 0x0000000f051c7223 */ /* 0x000fe2000001081c */
[C---:B------:R-:W-:Y:S01]  /*121b0*/  FMUL.FTZ R15, R9.reuse, R70 ;  /* 0x00000046090f7220 */ /* 0x040fe20000410000 */
[----:B------:R-:W-:Y:S02]  /*121c0*/  HADD2.F32 R20, -RZ, R71.H0_H0 ;  /* 0x20000047ff147230 */ /* 0x000fe40000004100 */
[----:B------:R-:W-:Y:S01]  /*121d0*/  FMUL.FTZ R9, R9, R75 ;  /* 0x0000004b09097220 */ /* 0x000fe20000410000 */
[----:B------:R-:W-:Y:S01]  /*121e0*/  FFMA.FTZ R26, R5, R27, R12 ;  /* 0x0000001b051a7223 */ /* 0x000fe2000001000c */
[----:B------:R-:W-:Y:S02]  /*121f0*/  HADD2.F32 R24, -RZ, R11.H0_H0 ;  /* 0x2000000bff187230 */ /* 0x000fe40000004100 */
[----:B------:R-:W-:Y:S01]  /*12200*/  FFMA.FTZ R15, R0, R75, -R15 ;  /* 0x0000004b000f7223 */ /* 0x000fe2000001080f */
[----:B------:R-:W-:-:S02]  /*12210*/  HADD2.F32 R12, -RZ, R76.H0_H0 ;  /* 0x2000004cff0c7230 */ /* 0x000fc40000004100 */
[----:B------:R-:W-:Y:S01]  /*12220*/  FFMA.FTZ R70, R0, R70, R9 ;  /* 0x0000004600467223 */ /* 0x000fe20000010009 */
[----:B------:R-:W-:Y:S02]  /*12230*/  HADD2.F32 R71, -RZ, R71.H1_H1 ;  /* 0x30000047ff477230 */ /* 0x000fe40000004100 */
[C---:B------:R-:W-:Y:S01]  /*12240*/  FMUL.FTZ R0, R21.reuse, R20 ;  /* 0x0000001415007220 */ /* 0x040fe20000410000 */
[----:B------:R-:W-:Y:S02]  /*12250*/  HADD2.F32 R5, -RZ, R76.H1_H1 ;  /* 0x3000004cff057230 */ /* 0x000fe40000004100 */
[-C--:B------:R-:W-:Y:S01]  /*12260*/  FMUL.FTZ R30, R21, R12.reuse ;  /* 0x0000000c151e7220 */ /* 0x080fe20000410000 */
[----:B------:R-:W-:Y:S02]  /*12270*/  HADD2.F32 R14, -RZ, R7.H0_H0 ;  /* 0x20000007ff0e7230 */ /* 0x000fe40000004100 */
[----:B------:R-:W-:Y:S01]  /*12280*/  FFMA.FTZ R25, R13, R12, -R0 ;  /* 0x0000000c0d197223 */ /* 0x000fe20000010800 */
[----:B------:R-:W-:Y:S01]  /*12290*/  FMUL.FTZ R9, R24, R71 ;  /* 0x0000004718097220 */ /* 0x000fe20000410000 */
[----:B------:R-:W-:-:S02]  /*122a0*/  HADD2.F32 R11, -RZ, R11.H1_H1 ;  /* 0x3000000bff0b7230 */ /* 0x000fc40000004100 */
[-C--:B------:R-:W-:Y:S01]  /*122b0*/  FMUL.FTZ R24, R24, R5.reuse ;  /* 0x0000000518187220 */ /* 0x080fe20000410000 */
[----:B------:R-:W-:Y:S02]  /*122c0*/  HADD2.F32 R12, -RZ, R32.H0_H0 ;  /* 0x20000020ff0c7230 */ /* 0x000fe40000004100 */
[----:B------:R-:W-:Y:S01]  /*122d0*/  FFMA.FTZ R30, R13, R20, R30 ;  /* 0x000000140d1e7223 */ /* 0x000fe2000001001e */
[----:B------:R-:W-:Y:S02]  /*122e0*/  HADD2.F32 R0, -RZ, R58.H0_H0 ;  /* 0x2000003aff007230 */ /* 0x000fe40000004100 */
[C---:B------:R-:W-:Y:S01]  /*122f0*/  FFMA.FTZ R20, R14.reuse, R5, -R9 ;  /* 0x000000050e147223 */ /* 0x040fe20000010809 */
[----:B------:R-:W-:Y:S01]  /*12300*/  FFMA.FTZ R24, R14, R71, R24 ;  /* 0x000000470e187223 */ /* 0x000fe20000010018 */
[----:B------:R-:W-:Y:S02]  /*12310*/  HADD2.F32 R7, -RZ, R7.H1_H1 ;  /* 0x30000007ff077230 */ /* 0x000fe40000004100 */
[C---:B------:R-:W-:Y:S01]  /*12320*/  FMUL.FTZ R32, R11.reuse, R12 ;  /* 0x0000000c0b207220 */ /* 0x040fe20000410000 */
[----:B------:R-:W-:Y:S01]  /*12330*/  FMUL.FTZ R14, R11, R0 ;  /* 0x000000000b0e7220 */ /* 0x000fe20000410000 */
[----:B------:R-:W-:-:S02]  /*12340*/  HADD2.F32 R8, -RZ, R8.H1_H1 ;  /* 0x30000008ff087230 */ /* 0x000fc40000004100 */
[----:B------:R-:W-:Y:S02]  /*12350*/  HADD2.F32 R10, -RZ, R10.H1_H1 ;  /* 0x3000000aff0a7230 */ /* 0x000fe40000004100 */
[C---:B------:R-:W-:Y:S01]  /*12360*/  FFMA.FTZ R33, R7.reuse, R0, -R32 ;  /* 0x0000000007217223 */ /* 0x040fe20000010820 */
[----:B------:R-:W-:Y:S02]  /*12370*/  HADD2.F32 R11, -RZ, R35.H0_H0 ;  /* 0x20000023ff0b7230 */ /* 0x000fe40000004100 */
[----:B------:R-:W-:Y:S01]  /*12380*/  FFMA.FTZ R35, R7, R12, R14 ;  /* 0x0000000c07237223 */ /* 0x000fe2000001000e */
[----:B------:R-:W-:Y:S02]  /*12390*/  HADD2.F32 R13, -RZ, R34.H0_H0 ;  /* 0x20000022ff0d7230 */ /* 0x000fe40000004100 */
[----:B------:R-:W-:Y:S02]  /*123a0*/  HADD2.F32 R5, -RZ, R37.H0_H0 ;  /* 0x20000025ff057230 */ /* 0x000fe40000004100 */
[----:B------:R-:W-:Y:S01]  /*123b0*/  FMUL.FTZ R7, R8, R11 ;  /* 0x0000000b08077220 */ /* 0x000fe20000410000 */
[----:B------:R-:W-:-:S02]  /*123c0*/  HADD2.F32 R9, -RZ, R36.H0_H0 ;  /* 0x20000024ff097230 */ /* 0x000fc40000004100 */
[----:B------:R-:W-:Y:S01]  /*123d0*/  FMUL.FTZ R27, R10, R13 ;  /* 0x0000000d0a1b7220 */ /* 0x000fe20000410000 */
[----:B------:R-:W-:Y:S02]  /*123e0*/  HADD2.F32 R4, -RZ, R4.H1_H1 ;  /* 0x30000004ff047230 */ /* 0x000fe40000004100 */
[----:B------:R-:W-:Y:S01]  /*123f0*/  FMUL.FTZ R8, R8, R5 ;  /* 0x0000000508087220 */ /* 0x000fe20000410000 */
[----:B------:R-:W-:Y:S02]  /*12400*/  HADD2.F32 R6, -RZ, R6.H1_H1 ;  /* 0x30000006ff067230 */ /* 0x000fe40000004100 */
        /* <DEDUP_REMOVED lines=15> */
.L_x_1628:
[----:B------:R-:W-:Y:S05]  /*12500*/  BSYNC B0 ;  /* 0x0000000000007941 */ /* 0x000fea0003800000 */
.L_x_1606:
[----:B------:R-:W-:Y:S01]  /*12510*/  @!PT LDS RZ, [RZ] ;  /* 0x00000000fffff984 */ /* 0x000fe20000000800 */
[----:B------:R-:W-:Y:S01]  /*12520*/  @!PT LDS RZ, [RZ] ;  /* 0x00000000fffff984 */ /* 0x000fe20000000800 */
[----:B------:R-:W-:Y:S01]  /*12530*/  @!PT LDS RZ, [RZ] ;  /* 0x00000000fffff984 */ /* 0x000fe20000000800 */
[----:B------:R-:W-:Y:S01]  /*12540*/  @!PT LDS RZ, [RZ] ;  /* 0x00000000fffff984 */ /* 0x000fe20000000800 */
[----:B------:R5:W-:Y:S06]  /*12550*/  MEMBAR.ALL.CTA ;  /* 0x0000000000007992 */ /* 0x000bec0000008000 */
[----:B-----5:R-:W5:Y:S01]  /*12560*/  FENCE.VIEW.ASYNC.S ;  /* 0x00000000000073c6 */ /* 0x020f620000000000 */
[----:B------:R-:W-:Y:S05]  /*12570*/  WARPSYNC.ALL ;  /* 0x0000000000007948 */ /* 0x000fea0003800000 */
[----:B-----5:R-:W-:Y:S06]  /*12580*/  BAR.SYNC.DEFER_BLOCKING 0xd, 0x100 ;  /* 0x0344000000007b1d */ /* 0x020fec0000010000 */
.L_x_1604:
[----:B------:R-:W-:-:S13]  /*12590*/  ISETP.NE.AND P0, PT, R199, 0x3, PT ;  /* 0x00000003c700780c */ /* 0x000fda0003f05270 */
[----:B------:R-:W-:Y:S05]  /*125a0*/  @!P0 BRA `(.L_x_1657) ;  /* 0x0000000000048947 */ /* 0x000fea0003800000 */
[----:B------:R-:W-:Y:S01]  /*125b0*/  BPT.TRAP 0x1 ;  /* 0x000000040000795c */ /* 0x000fe20000300000 */
.L_x_1657:
[----:B01234-:R-:W-:Y:S01]  /*125c0*/  IMAD R4, R17, 0x8, R2 ;  /* 0x0000000811047824 */ /* 0x01ffe200078e0202 */
[----:B------:R-:W-:-:S04]  /*125d0*/  SHF.L.U32 R3, R19, 0x1f, RZ ;  /* 0x0000001f13037819 */ /* 0x000fc800000006ff */
[----:B------:R0:W1:Y:S01]  /*125e0*/  SYNCS.PHASECHK.TRANS64.TRYWAIT P2, [R4+URZ+0x30830], R3 ;  /* 0x03083003040075a7 */ /* 0x000062000804017f */
[----:B------:R-:W-:Y:S05]  /*125f0*/  @!P0 BRA `(.L_x_1658) ;  /* 0x0000000000048947 */ /* 0x000fea0003800000 */
[----:B------:R-:W-:Y:S01]  /*12600*/  BPT.TRAP 0x1 ;  /* 0x000000040000795c */ /* 0x000fe20000300000 */
.L_x_1658:
[----:B------:R-:W2:Y:S02]  /*12610*/  S2R R0, SR_TID.X ;  /* 0x0000000000007919 */ /* 0x000ea40000002100 */
[----:B--2---:R-:W-:-:S04]  /*12620*/  LOP3.LUT R0, R0, 0x7f, RZ, 0xc0, !PT ;  /* 0x0000007f00007812 */ /* 0x004fc800078ec0ff */
[----:B------:R-:W-:Y:S01]  /*12630*/  ISETP.NE.AND P1, PT, R0, RZ, PT ;  /* 0x000000ff0000720c */ /* 0x000fe20003f25270 */
[----:B-1----:R-:W-:-:S12]  /*12640*/  @P2 BRA `(.L_x_1659) ;  /* 0x0000000000082947 */ /* 0x002fd80003800000 */
[----:B------:R-:W1:Y:S02]  /*12650*/  SYNCS.PHASECHK.TRANS64.TRYWAIT P2, [R4+URZ+0x30830], R3 ;  /* 0x03083003040075a7 */ /* 0x000e64000804017f */
[----:B-1----:R-:W-:Y:S05]  /*12660*/  @!P2 BRA `(.L_x_1660) ;  /* 0x000001c0004ca947 */ /* 0x002fea0003800000 */
.L_x_1659:
[----:B------:R-:W-:Y:S05]  /*12670*/  WARPSYNC.ALL ;  /* 0x0000000000007948 */ /* 0x000fea0003800000 */
[----:B------:R-:W-:Y:S01]  /*12680*/  VIADD R0, R2, 0x1e400 ;  /* 0x0001e40002007836 */ /* 0x000fe20000000000 */
[----:B------:R-:W-:Y:S01]  /*12690*/  R2UR UR52, R68 ;  /* 0x00000000443472ca */ /* 0x000fe200000e0000 */
[----:B------:R-:W-:Y:S01]  /*126a0*/  IMAD.MOV.U32 R7, RZ, RZ, 0x40000040 ;  /* 0x40000040ff077424 */ /* 0x000fe200078e00ff */
[----:B------:R-:W-:Y:S01]  /*126b0*/  WARPGROUP.ARRIVE ;  /* 0x00000000000079c5 */ /* 0x000fe20000000000 */
[----:B------:R-:W-:Y:S01]  /*126c0*/  UMOV UR53, 0x40000040 ;  /* 0x4000004000357882 */ /* 0x000fe20000000000 */
[----:B------:R-:W-:Y:S01]  /*126d0*/  SHF.R.U32.HI R0, RZ, 0x4, R0 ;  /* 0x00000004ff007819 */ /* 0x000fe20000011600 */
[----:B------:R-:W-:Y:S01]  /*126e0*/  IMAD.MOV.U32 R11, RZ, RZ, 0x40000040 ;  /* 0x40000040ff0b7424 */ /* 0x000fe200078e00ff */
[----:B------:R-:W-:Y:S01]  /*126f0*/  R2UR UR55, R7 ;  /* 0x00000000073772ca */ /* 0x000fe200000e0000 */
[----:B------:R-:W-:Y:S01]  /*12700*/  UMOV UR49, 0x40000040 ;  /* 0x4000004000317882 */ /* 0x000fe20000000000 */
[----:B------:R-:W-:Y:S01]  /*12710*/  LOP3.LUT R0, R0, 0x3fff, RZ, 0xc0, !PT ;  /* 0x00003fff00007812 */ /* 0x000fe200078ec0ff */
[----:B------:R-:W-:Y:S01]  /*12720*/  UMOV UR9, 0x40000040 ;  /* 0x4000004000097882 */ /* 0x000fe20000000000 */
[----:B------:R-:W-:Y:S01]  /*12730*/  R2UR UR51, R11 ;  /* 0x000000000b3372ca */ /* 0x000fe200000e0000 */
[----:B------:R-:W-:Y:S01]  /*12740*/  IMAD.U32 R13, RZ, RZ, UR9 ;  /* 0x00000009ff0d7e24 */ /* 0x000fe2000f8e00ff */
[----:B------:R-:W-:Y:S01]  /*12750*/  LOP3.LUT R8, R0, 0x10000, RZ, 0xfc, !PT ;  /* 0x0001000000087812 */ /* 0x000fe200078efcff */
[----:B------:R-:W-:Y:S01]  /*12760*/  ULOP3.LUT UR52, UR52, 0x10000, URZ, 0xfc, !UPT ;  /* 0x0001000034347892 */ /* 0x000fe2000f8efc3f */
[----:B------:R-:W-:Y:S01]  /*12770*/  MOV R11, 0x40000040 ;  /* 0x40000040000b7802 */ /* 0x000fe20000000f00 */
[----:B------:R-:W-:Y:S01]  /*12780*/  UMOV UR57, 0x40000040 ;  /* 0x4000004000397882 */ /* 0x000fe20000000000 */
[----:B------:R-:W-:Y:S01]  /*12790*/  UMOV UR41, 0x40000040 ;  /* 0x4000004000297882 */ /* 0x000fe20000000000 */
[----:B------:R-:W-:Y:S01]  /*127a0*/  IMAD R6, R17, 0x900, R8 ;  /* 0x0000090011067824 */ /* 0x000fe200078e0208 */
[----:B------:R-:W-:Y:S01]  /*127b0*/  UIADD3 UR48, UR52, 0x2, URZ ;  /* 0x0000000234307890 */ /* 0x000fe2000fffe03f */
[----:B------:R-:W-:Y:S01]  /*127c0*/  R2UR UR11, R11 ;  /* 0x000000000b0b72ca */ /* 0x000fe200000e0000 */
[----:B------:R-:W-:Y:S01]  /*127d0*/  UIADD3 UR4, UR52, 0x4, URZ ;  /* 0x0000000434047890 */ /* 0x000fe2000fffe03f */
[C---:B------:R-:W-:Y:S01]  /*127e0*/  VIADD R10, R6.reuse, 0x2 ;  /* 0x00000002060a7836 */ /* 0x040fe20000000000 */
[----:B------:R-:W-:Y:S01]  /*127f0*/  R2UR UR54, R6 ;  /* 0x00000000063672ca */ /* 0x000fe200000e0000 */
[----:B------:R-:W-:Y:S01]  /*12800*/  IMAD.MOV.U32 R11, RZ, RZ, 0x40000040 ;  /* 0x40000040ff0b7424 */ /* 0x000fe200078e00ff */
[----:B------:R-:W-:Y:S01]  /*12810*/  UIADD3 UR56, UR52, 0x802, URZ ;  /* 0x0000080234387890 */ /* 0x000fe2000fffe03f */
[----:B------:R-:W-:Y:S01]  /*12820*/  MOV R7, 0x40000040 ;  /* 0x4000004000077802 */ /* 0x000fe20000000f00 */
[----:B------:R-:W-:Y:S01]  /*12830*/  UIADD3 UR40, UR52, 0x804, URZ ;  /* 0x0000080434287890 */ /* 0x000fe2000fffe03f */
[----:B------:R-:W-:Y:S01]  /*12840*/  R2UR UR50, R10 ;  /* 0x000000000a3272ca */ /* 0x000fe200000e0000 */
[----:B------:R-:W-:Y:S01]  /*12850*/  VIADD R10, R6, 0x4 ;  /* 0x00000004060a7836 */ /* 0x000fe20000000000 */
[----:B------:R-:W-:Y:S01]  /*12860*/  UMOV UR8, UR4 ;  /* 0x0000000400087c82 */ /* 0x000fe20008000000 */
[----:B------:R-:W-:Y:S01]  /*12870*/  UIADD3 UR4, UR52, 0x6, URZ ;  /* 0x0000000634047890 */ /* 0x000fe2000fffe03f */
[----:B------:R-:W-:Y:S01]  /*12880*/  IMAD.U32 R12, RZ, RZ, UR8 ;  /* 0x00000008ff0c7e24 */ /* 0x000fe2000f8e00ff */
[----:B------:R-:W-:Y:S01]  /*12890*/  R2UR UR39, R7 ;  /* 0x00000000072772ca */ /* 0x000fe200000e0000 */
[----:B------:R-:W-:Y:S01]  /*128a0*/  UIADD3 UR36, UR52, 0x806, URZ ;  /* 0x0000080634247890 */ /* 0x000fe2000fffe03f */
[----:B------:R-:W-:Y:S01]  /*128b0*/  R2UR UR10, R10 ;  /* 0x000000000a0a72ca */ /* 0x000fe200000e0000 */
[----:B------:R-:W-:Y:S01]  /*128c0*/  HGMMA.64x96x16.F32 R24, gdesc[UR52], RZ, !UPT, gsb0 ;  /* 0x01600000341879f0 */ /* 0x000fe2000c0008ff */
[----:B------:R-:W-:Y:S01]  /*128d0*/  VIADD R10, R6, 0x6 ;  /* 0x00000006060a7836 */ /* 0x000fe20000000000 */
[----:B------:R2:W-:Y:S01]  /*128e0*/  STL.64 [R1+0x30], R12 ;  /* 0x0000300c01007387 */ /* 0x0005e20000100a00 */
[----:B------:R-:W-:Y:S01]  /*128f0*/  UMOV UR37, 0x40000040 ;  /* 0x4000004000257882 */ /* 0x000fe20000000000 */
[----:B------:R-:W3:Y:S01]  /*12900*/  LDC R91, c[0x0][0x448] ;  /* 0x00011200ff5b7b82 */ /* 0x000ee20000000800 */
[----:B------:R-:W-:Y:S01]  /*12910*/  IMAD.IADD R5, R214, 0x1, R212 ;  /* 0x00000001d6057824 */ /* 0x000fe200078e02d4 */
[----:B------:R-:W-:Y:S01]  /*12920*/  LOP3.LUT R18, R18, 0xffdfffff, RZ, 0xc0, !PT ;  /* 0xffdfffff12127812 */ /* 0x000fe200078ec0ff */
[----:B01----:R-:W-:-:S05]  /*12930*/  @!P1 VIADD R4, R4, 0x30840 ;  /* 0x0003084004049836 */ /* 0x003fca0000000000 */
[----:B------:R-:W-:Y:S02]  /*12940*/  @!P1 PRMT R4, RZ, 0x654, R4 ;  /* 0x00000654ff049816 */ /* 0x000fe40000000004 */
[----:B---3--:R-:W-:-:S13]  /*12950*/  ISETP.NE.AND P2, PT, R91, 0x1, PT ;  /* 0x000000015b00780c */ /* 0x008fda0003f45270 */
[----:B------:R-:W-:-:S04]  /*12960*/  @P2 LOP3.LUT R18, R18, 0x200000, RZ, 0xfc, !PT ;  /* 0x0020000012122812 */ /* 0x000fc800078efcff */
[----:B------:R-:W-:Y:S01]  /*12970*/  LOP3.LUT R18, R18, 0xffefffff, RZ, 0xc0, !PT ;  /* 0xffefffff12127812 */ /* 0x000fe200078ec0ff */
[----:B------:R-:W-:Y:S02]  /*12980*/  WARPGROUP.DEPBAR.LE gsb0, 0x0 ;  /* 0x00008000000079c5 */ /* 0x000fe40000010000 */
[----:B------:R-:W-:-:S06]  /*12990*/  WARPGROUP.ARRIVE ;  /* 0x00000000000079c5 */ /* 0x000fcc0000000000 */
[----:B------:R-:W-:Y:S03]  /*129a0*/  HGMMA.64x96x16.F32 R24, gdesc[UR48], R24, gsb0 ;  /* 0x01600000301879f0 */ /* 0x000fe60008000818 */
[----:B------:R-:W-:Y:S02]  /*129b0*/  WARPGROUP.DEPBAR.LE gsb0, 0x0 ;  /* 0x00008000000079c5 */ /* 0x000fe40000010000 */
[----:B------:R-:W-:-:S06]  /*129c0*/  WARPGROUP.ARRIVE ;  /* 0x00000000000079c5 */ /* 0x000fcc0000000000 */
[----:B------:R-:W-:Y:S01]  /*129d0*/  HGMMA.64x96x16.F32 R24, gdesc[UR8], R24, gsb0 ;  /* 0x01600000081879f0 */ /* 0x000fe20008000818 */
[----:B------:R-:W-:Y:S01]  /*129e0*/  R2UR UR10, R10 ;  /* 0x000000000a0a72ca */ /* 0x000fe200000e0000 */
[----:B------:R-:W-:Y:S01]  /*129f0*/  UMOV UR8, UR4 ;  /* 0x0000000400087c82 */ /* 0x000fe20008000000 */
[----:B------:R-:W-:Y:S01]  /*12a00*/  R2UR UR11, R11 ;  /* 0x000000000b0b72ca */ /* 0x000fe200000e0000 */
[----:B------:R-:W-:Y:S01]  /*12a10*/  UMOV UR9, 0x40000040 ;  /* 0x4000004000097882 */ /* 0x000fe20000000000 */
[----:B------:R-:W-:Y:S01]  /*12a20*/  VIADD R10, R6, 0x300 ;  /* 0x00000300060a7836 */ /* 0x000fe20000000000 */
[----:B------:R-:W-:Y:S01]  /*12a30*/  MOV R11, 0x40000040 ;  /* 0x40000040000b7802 */ /* 0x000fe20000000f00 */
[----:B------:R-:W-:Y:S01]  /*12a40*/  UIADD3 UR4, UR52, 0x400, URZ ;  /* 0x0000040034047890 */ /* 0x000fe2000fffe03f */
[----:B--2---:R-:W-:Y:S02]  /*12a50*/  IMAD.U32 R12, RZ, RZ, UR8 ;  /* 0x00000008ff0c7e24 */ /* 0x004fe4000f8e00ff */
[----:B------:R-:W-:-:S05]  /*12a60*/  IMAD.U32 R13, RZ, RZ, UR9 ;  /* 0x00000009ff0d7e24 */ /* 0x000fca000f8e00ff */
[----:B------:R0:W-:Y:S01]  /*12a70*/  STL.64 [R1+0x28], R12 ;  /* 0x0000280c01007387 */ /* 0x0001e20000100a00 */
        /* <DEDUP_REMOVED lines=8> */
[----:B------:R-:W-:Y:S01]  /*12b00*/  UIADD3 UR4, UR52, 0x402, URZ ;  /* 0x0000040234047890 */ /* 0x000fe2000fffe03f */
[----:B------:R-:W-:Y:S02]  /*12b10*/  IMAD.MOV.U32 R11, RZ, RZ, 0x40000040 ;  /* 0x40000040ff0b7424 */ /* 0x000fe400078e00ff */
[----:B0-----:R-:W-:Y:S02]  /*12b20*/  IMAD.U32 R12, RZ, RZ, UR8 ;  /* 0x00000008ff0c7e24 */ /* 0x001fe4000f8e00ff */
        /* <DEDUP_REMOVED lines=49> */
[----:B------:R-:W-:Y:S01]  /*12e40*/  ULDC UR4, c[0x0][0x9d8] ;  /* 0x0002760000047ab9 */ /* 0x000fe20000000800 */
[----:B------:R-:W-:Y:S02]  /*12e50*/  IMAD.MOV.U32 R11, RZ, RZ, 0x40000040 ;  /* 0x40000040ff0b7424 */ /* 0x000fe400078e00ff */
[----:B0-----:R-:W-:Y:S01]  /*12e60*/  IMAD.U32 R12, RZ, RZ, UR8 ;  /* 0x00000008ff0c7e24 */ /* 0x001fe2000f8e00ff */
[----:B------:R-:W-:Y:S01]  /*12e70*/  R2UR UR58, R10 ;  /* 0x000000000a3a72ca */ /* 0x000fe200000e0000 */
[----:B------:R-:W-:Y:S01]  /*12e80*/  VIADD R10, R6, 0x604 ;  /* 0x00000604060a7836 */ /* 0x000fe20000000000 */
[----:B------:R-:W-:Y:S01]  /*12e90*/  R2UR UR59, R11 ;  /* 0x000000000b3b72ca */ /* 0x000fe200000e0000 */
[----:B------:R-:W-:-:S02]  /*12ea0*/  IMAD.MOV.U32 R11, RZ, RZ, 0x40000040 ;  /* 0x40000040ff0b7424 */ /* 0x000fc400078e00ff */
[----:B------:R-:W-:Y:S01]  /*12eb0*/  VIADD R6, R6, 0x606 ;  /* 0x0000060606067836 */ /* 0x000fe20000000000 */
[----:B------:R-:W-:Y:S01]  /*12ec0*/  R2UR UR42, R10 ;  /* 0x000000000a2a72ca */ /* 0x000fe200000e0000 */
[----:B------:R-:W-:Y:S01]  /*12ed0*/  IMAD.U32 R13, RZ, RZ, UR9 ;  /* 0x00000009ff0d7e24 */ /* 0x000fe2000f8e00ff */
[----:B------:R-:W-:Y:S01]  /*12ee0*/  R2UR UR43, R11 ;  /* 0x000000000b2b72ca */ /* 0x000fe200000e0000 */
[----:B------:R-:W0:Y:S01]  /*12ef0*/  @P2 LDC R10, c[0x0][0x44c] ;  /* 0x00011300ff0a2b82 */ /* 0x000e220000000800 */
[----:B------:R-:W-:Y:S02]  /*12f00*/  R2UR UR38, R6 ;  /* 0x00000000062672ca */ /* 0x000fe400000e0000 */
[----:B------:R1:W-:Y:S05]  /*12f10*/  STL.64 [R1], R12 ;  /* 0x0000000c01007387 */ /* 0x0003ea0000100a00 */
[----:B------:R-:W2:Y:S01]  /*12f20*/  @P2 LDC R11, c[0x0][0x450] ;  /* 0x00011400ff0b2b82 */ /* 0x000ea20000000800 */
[----:B0-----:R-:W-:Y:S01]  /*12f30*/  @P2 IMAD.HI.U32 R10, R5, R10, RZ ;  /* 0x0000000a050a2227 */ /* 0x001fe200078e00ff */
        /* <DEDUP_REMOVED lines=16> */
[----:B------:R-:W-:Y:S01]  /*13040*/  FMUL.FTZ R41, R45, UR4 ;  /* 0x000000042d297c20 */ /* 0x000fe20008410000 */
[----:B------:R-:W-:Y:S01]  /*13050*/  FMUL.FTZ R26, R47, UR4 ;  /* 0x000000042f1a7c20 */ /* 0x000fe20008410000 */
[----:B------:R-:W-:Y:S01]  /*13060*/  IMAD.MOV.U32 R45, RZ, RZ, R5 ;  /* 0x000000ffff2d7224 */ /* 0x000fe200078e0005 */
[----:B--2---:R-:W-:Y:S01]  /*13070*/  @P2 SHF.R.U32.HI R45, RZ, R11, R10 ;  /* 0x0000000bff2d2219 */ /* 0x004fe2000001160a */
[----:B------:R-:W-:Y:S01]  /*13080*/  IMAD.MOV.U32 R47, RZ, RZ, -0x60 ;  /* 0xffffffa0ff2f7424 */ /* 0x000fe200078e00ff */
[----:B------:R-:W0:Y:S01]  /*13090*/  LDC.64 R10, c[0x0][0x9e0] ;  /* 0x00027800ff0a7b82 */ /* 0x000e220000000a00 */
[----:B------:R-:W-:Y:S01]  /*130a0*/  FMUL.FTZ R3, R27, UR4 ;  /* 0x000000041b037c20 */ /* 0x000fe20008410000 */
[----:B------:R-:W-:Y:S01]  /*130b0*/  FMUL.FTZ R27, R28, UR4 ;  /* 0x000000041c1b7c20 */ /* 0x000fe20008410000 */
[----:B------:R-:W-:Y:S01]  /*130c0*/  FMUL.FTZ R9, R31, UR4 ;  /* 0x000000041f097c20 */ /* 0x000fe20008410000 */
[----:B------:R-:W-:Y:S01]  /*130d0*/  FMUL.FTZ R6, R24, UR4 ;  /* 0x0000000418067c20 */ /* 0x000fe20008410000 */
[----:B------:R-:W-:Y:S01]  /*130e0*/  FMUL.FTZ R28, R29, UR4 ;  /* 0x000000041d1c7c20 */ /* 0x000fe20008410000 */
[----:B------:R-:W-:Y:S01]  /*130f0*/  FMUL.FTZ R31, R32, UR4 ;  /* 0x00000004201f7c20 */ /* 0x000fe20008410000 */
[----:B------:R-:W-:Y:S01]  /*13100*/  FMUL.FTZ R82, R40, UR4 ;  /* 0x0000000428527c20 */ /* 0x000fe20008410000 */
[----:B------:R-:W-:-:S02]  /*13110*/  IMAD R47, R72, R47, 0x61 ;  /* 0x00000061482f7424 */ /* 0x000fc400078e022f */
[----:B------:R-:W-:Y:S01]  /*13120*/  FMUL.FTZ R24, R25, UR4 ;  /* 0x0000000419187c20 */ /* 0x000fe20008410000 */
[----:B------:R-:W-:Y:S01]  /*13130*/  FMUL.FTZ R7, R30, UR4 ;  /* 0x000000041e077c20 */ /* 0x000fe20008410000 */
[----:B------:R-:W-:Y:S01]  /*13140*/  FMUL.FTZ R32, R33, UR4 ;  /* 0x0000000421207c20 */ /* 0x000fe20008410000 */
[----:B-1----:R-:W-:Y:S01]  /*13150*/  FMUL.FTZ R12, R34, UR4 ;  /* 0x00000004220c7c20 */ /* 0x002fe20008410000 */
        /* <DEDUP_REMOVED lines=32> */
[----:B------:R-:W-:Y:S01]  /*13360*/  ULDC UR4, c[0x0][0x9dc] ;  /* 0x0002770000047ab9 */ /* 0x000fe20000000800 */
[----:B------:R1:W-:Y:S01]  /*13370*/  @!P1 SYNCS.ARRIVE.TRANS64.RED.A1T0 RZ, [R4+URZ], RZ ;  /* 0x000000ff04ff99a7 */ /* 0x0003e2000810043f */
[----:B------:R-:W-:Y:S01]  /*13380*/  ULOP3.LUT UR5, URZ, UR4, URZ, 0x33, !UPT ;  /* 0x000000043f057292 */ /* 0x000fe2000f8e333f */
[----:B------:R-:W2:Y:S01]  /*13390*/  SHFL.IDX PT, R46, R45, RZ, 0x1c1f ;  /* 0x001c1fff2d2e7589 */ /* 0x000ea200000e0000 */
[----:B0-----:R-:W-:Y:S01]  /*133a0*/  ISETP.GE.AND P2, PT, R11, 0x1, PT ;  /* 0x000000010b00780c */ /* 0x001fe20003f46270 */
[----:B------:R-:W0:Y:S01]  /*133b0*/  MUFU.TANH R6, R6 ;  /* 0x0000000600067308 */ /* 0x000e220000002400 */
[----:B------:R-:W-:-:S02]  /*133c0*/  IMAD R5, R72, -0x60, R196 ;  /* 0xffffffa048057824 */ /* 0x000fc400078e02c4 */
[----:B------:R-:W-:Y:S01]  /*133d0*/  VIADD R63, R47, 0xffffffff ;  /* 0xffffffff2f3f7836 */ /* 0x000fe20000000000 */
[--C-:B-1----:R-:W-:Y:S02]  /*133e0*/  IADD3 R4, R196, R47, -R200.reuse ;  /* 0x0000002fc4047210 */ /* 0x102fe40007ffe8c8 */
[----:B------:R-:W-:Y:S01]  /*133f0*/  IADD3 R94, -R200, 0x60, R5 ;  /* 0x00000060c85e7810 */ /* 0x000fe20007ffe105 */
[----:B------:R-:W-:Y:S01]  /*13400*/  IMAD.IADD R66, R63, 0x1, -R200 ;  /* 0x000000013f427824 */ /* 0x000fe200078e0ac8 */
[----:B------:R-:W1:Y:S01]  /*13410*/  MUFU.TANH R24, R24 ;  /* 0x0000001800187308 */ /* 0x000e620000002400 */
[----:B------:R-:W-:Y:S02]  /*13420*/  IMAD.IADD R49, R4, 0x1, -R195 ;  /* 0x0000000104317824 */ /* 0x000fe400078e0ac3 */
[----:B------:R-:W-:Y:S01]  /*13430*/  IMAD.U32 R4, RZ, RZ, UR5 ;  /* 0x00000005ff047e24 */ /* 0x000fe2000f8e00ff */
[----:B------:R-:W-:Y:S01]  /*13440*/  @P2 LOP3.LUT R18, R18, 0x100000, RZ, 0xfc, !PT ;  /* 0x0010000012122812 */ /* 0x000fe200078efcff */
[C---:B------:R-:W-:Y:S01]  /*13450*/  IMAD.IADD R55, R49.reuse, 0x1, R10 ;  /* 0x0000000131377824 */ /* 0x040fe200078e020a */
[----:B------:R-:W-:-:S02]  /*13460*/  IADD3 R59, R49, UR5, RZ ;  /* 0x00000005313b7c10 */ /* 0x000fc4000fffe0ff */
[----:B------:R3:W-:Y:S01]  /*13470*/  STL [R1+0x38], R4 ;  /* 0x0000380401007387 */ /* 0x0007e20000100800 */
[----:B------:R-:W4:Y:S02]  /*13480*/  MUFU.TANH R0, R0 ;  /* 0x0000000000007308 */ /* 0x000f240000002400 */
[----:B--2---:R-:W-:Y:S01]  /*13490*/  IMAD.IADD R47, R59, 0x1, R46 ;  /* 0x000000013b2f7824 */ /* 0x004fe200078e022e */
[----:B------:R-:W-:-:S05]  /*134a0*/  VIADDMNMX R62, R46, R55, R94, PT ;  /* 0x000000372e3e7246 */ /* 0x000fca000380015e */
[----:B------:R-:W2:Y:S08]  /*134b0*/  MUFU.TANH R3, R3 ;  /* 0x0000000300037308 */ /* 0x000eb00000002400 */
        /* <DEDUP_REMOVED lines=44> */
[----:B-1234-:R-:W-:Y:S05]  /*13780*/  @!P2 BRA `(.L_x_1661) ;  /* 0x00000000004ca947 */ /* 0x01efea0003800000 */
[----:B------:R-:W-:Y:S01]  /*13790*/  IADD3 R46, -R195, R196, R46 ;  /* 0x000000c4c32e7210 */ /* 0x000fe20007ffe12e */
[----:B------:R-:W-:Y:S03]  /*137a0*/  BSSY B0, `(.L_x_1662) ;  /* 0x000000e000007945 */ /* 0x000fe60003800000 */
[----:B------:R-:W-:-:S13]  /*137b0*/  ISETP.GT.AND P2, PT, R46, -0x1, PT ;  /* 0xffffffff2e00780c */ /* 0x000fda0003f44270 */
        /* <DEDUP_REMOVED lines=8> */
.L_x_1663:
[----:B------:R-:W-:-:S13]  /*13840*/  ISETP.NE.AND P2, PT, R11, 0x1, PT ;  /* 0x000000010b00780c */ /* 0x000fda0003f45270 */
[----:B------:R-:W1:Y:S02]  /*13850*/  @P2 LDC.64 R4, c[0x0][0x9e8] ;  /* 0x00027a00ff042b82 */ /* 0x000e640000000a00 */
[----:B-1----:R-:W-:-:S05]  /*13860*/  @P2 IMAD.HI.U32 R4, R46, R4, RZ ;  /* 0x000000042e042227 */ /* 0x002fca00078e00ff */
[----:B------:R-:W-:-:S07]  /*13870*/  @P2 SHF.R.U32.HI R46, RZ, R5, R4 ;  /* 0x00000005ff2e2219 */ /* 0x000fce0000011604 */
.L_x_1664:
[----:B------:R-:W-:Y:S05]  /*13880*/  BSYNC B0 ;  /* 0x0000000000007941 */ /* 0x000fea0003800000 */
.L_x_1662:
[----:B------:R-:W-:-:S05]  /*13890*/  IMAD R46, R46, R11, R66 ;  /* 0x0000000b2e2e7224 */ /* 0x000fca00078e0242 */
[----:B------:R-:W-:Y:S02]  /*138a0*/  VIMNMX R47, R47, R46, !PT ;  /* 0x0000002e2f2f7248 */ /* 0x000fe40007fe0100 */
[----:B------:R-:W-:-:S07]  /*138b0*/  VIADDMNMX R62, R46, R11, R62, PT ;  /* 0x0000000b2e3e7246 */ /* 0x000fce000380013e */
.L_x_1661:
[C---:B------:R-:W-:Y:S01]  /*138c0*/  ISETP.GE.AND P2, PT, R63.reuse, 0x2, PT ;  /* 0x000000023f00780c */ /* 0x040fe20003f46270 */
[----:B------:R-:W1:Y:S01]  /*138d0*/  SHFL.IDX PT, R4, R45, 0x1, 0x1c1f ;  /* 0x003c1f002d047f89 */ /* 0x000e6200000e0000 */
[----:B------:R-:W-:Y:S02]  /*138e0*/  ISETP.GE.AND P6, PT, R63, 0x9, PT ;  /* 0x000000093f00780c */ /* 0x000fe40003fc6270 */
[----:B------:R-:W-:Y:S02]  /*138f0*/  ISETP.GT.AND P3, PT, R47, 0x1, !P2 ;  /* 0x000000012f00780c */ /* 0x000fe40005764270 */
[----:B------:R-:W-:Y:S02]  /*13900*/  ISETP.GE.AND P4, PT, R63, 0xa, PT ;  /* 0x0000000a3f00780c */ /* 0x000fe40003f86270 */
[----:B------:R-:W-:Y:S02]  /*13910*/  ISETP.LT.OR P3, PT, R62, 0x2, P3 ;  /* 0x000000023e00780c */ /* 0x000fe40001f61670 */
[----:B------:R-:W-:-:S02]  /*13920*/  P2R R67, PR, RZ, 0x10 ;  /* 0x00000010ff437803 */ /* 0x000fc40000000000 */
[----:B------:R-:W-:Y:S02]  /*13930*/  FSEL R104, R24, -INF , !P3 ;  /* 0xff80000018687808 */ /* 0x000fe40005800000 */
[----:B------:R-:W-:-:S04]  /*13940*/  ISETP.GT.AND P3, PT, R47, 0x8, !P6 ;  /* 0x000000082f00780c */ /* 0x000fc80007764270 */
[----:B------:R-:W-:-:S04]  /*13950*/  ISETP.LT.OR P3, PT, R62, 0x9, P3 ;  /* 0x000000093e00780c */ /* 0x000fc80001f61670 */
[----:B0-----:R-:W-:Y:S02]  /*13960*/  FSEL R102, R27, -INF , !P3 ;  /* 0xff8000001b667808 */ /* 0x001fe40005800000 */
[----:B------:R-:W-:Y:S01]  /*13970*/  ISETP.GT.AND P3, PT, R47, 0x9, !P4 ;  /* 0x000000092f00780c */ /* 0x000fe20006764270 */
[----:B-1----:R-:W-:Y:S01]  /*13980*/  IMAD.IADD R27, R59, 0x1, R4 ;  /* 0x000000013b1b7824 */ /* 0x002fe200078e0204 */
[----:B------:R-:W-:Y:S02]  /*13990*/  ISETP.GE.AND P4, PT, R63, 0x11, PT ;  /* 0x000000113f00780c */ /* 0x000fe40003f86270 */
[----:B------:R-:W-:Y:S02]  /*139a0*/  ISETP.LT.OR P3, PT, R62, 0xa, P3 ;  /* 0x0000000a3e00780c */ /* 0x000fe40001f61670 */
[----:B------:R-:W-:Y:S02]  /*139b0*/  P2R R70, PR, RZ, 0x10 ;  /* 0x00000010ff467803 */ /* 0x000fe40000000000 */
[----:B------:R-:W-:-:S02]  /*139c0*/  FSEL R100, R28, -INF , !P3 ;  /* 0xff8000001c647808 */ /* 0x000fc40005800000 */
[----:B------:R-:W-:Y:S02]  /*139d0*/  ISETP.GT.AND P3, PT, R47, 0x10, !P4 ;  /* 0x000000102f00780c */ /* 0x000fe40006764270 */
[----:B------:R-:W-:Y:S02]  /*139e0*/  ISETP.GE.AND P4, PT, R63, 0x12, PT ;  /* 0x000000123f00780c */ /* 0x000fe40003f86270 */
[----:B------:R-:W-:Y:S02]  /*139f0*/  ISETP.LT.OR P3, PT, R62, 0x11, P3 ;  /* 0x000000113e00780c */ /* 0x000fe40001f61670 */
[----:B------:R-:W-:Y:S02]  /*13a00*/  P2R R71, PR, RZ, 0x10 ;  /* 0x00000010ff477803 */ /* 0x000fe40000000000 */
[----:B------:R-:W-:Y:S02]  /*13a10*/  FSEL R98, R31, -INF , !P3 ;  /* 0xff8000001f627808 */ /* 0x000fe40005800000 */
[----:B------:R-:W-:-:S02]  /*13a20*/  ISETP.GT.AND P3, PT, R47, 0x11, !P4 ;  /* 0x000000112f00780c */ /* 0x000fc40006764270 */
[----:B------:R-:W-:Y:S02]  /*13a30*/  ISETP.GE.AND P4, PT, R63, 0x19, PT ;  /* 0x000000193f00780c */ /* 0x000fe40003f86270 */
[----:B------:R-:W-:Y:S02]  /*13a40*/  ISETP.LT.OR P3, PT, R62, 0x12, P3 ;  /* 0x000000123e00780c */ /* 0x000fe40001f61670 */
[----:B------:R-:W-:Y:S02]  /*13a50*/  P2R R73, PR, RZ, 0x10 ;  /* 0x00000010ff497803 */ /* 0x000fe40000000000 */
[----:B------:R-:W-:Y:S02]  /*13a60*/  FSEL R96, R32, -INF , !P3 ;  /* 0xff80000020607808 */ /* 0x000fe40005800000 */
[----:B------:R-:W-:Y:S02]  /*13a70*/  ISETP.GT.AND P3, PT, R47, 0x18, !P4 ;  /* 0x000000182f00780c */ /* 0x000fe40006764270 */
[----:B------:R-:W-:-:S02]  /*13a80*/  ISETP.GE.AND P4, PT, R63, 0x1a, PT ;  /* 0x0000001a3f00780c */ /* 0x000fc40003f86270 */
[----:B------:R-:W-:Y:S02]  /*13a90*/  ISETP.LT.OR P3, PT, R62, 0x19, P3 ;  /* 0x000000193e00780c */ /* 0x000fe40001f61670 */
[----:B------:R-:W-:Y:S02]  /*13aa0*/  P2R R74, PR, RZ, 0x10 ;  /* 0x00000010ff4a7803 */ /* 0x000fe40000000000 */
[----:B------:R-:W-:Y:S02]  /*13ab0*/  FSEL R92, R92, -INF , !P3 ;  /* 0xff8000005c5c7808 */ /* 0x000fe40005800000 */
[----:B------:R-:W-:Y:S02]  /*13ac0*/  ISETP.GT.AND P3, PT, R47, 0x19, !P4 ;  /* 0x000000192f00780c */ /* 0x000fe40006764270 */
[----:B------:R-:W-:Y:S02]  /*13ad0*/  ISETP.GE.AND P4, PT, R63, 0x21, PT ;  /* 0x000000213f00780c */ /* 0x000fe40003f86270 */
[----:B------:R-:W-:-:S02]  /*13ae0*/  ISETP.LT.OR P3, PT, R62, 0x1a, P3 ;  /* 0x0000001a3e00780c */ /* 0x000fc40001f61670 */
[----:B------:R-:W-:Y:S02]  /*13af0*/  P2R R75, PR, RZ, 0x10 ;  /* 0x00000010ff4b7803 */ /* 0x000fe40000000000 */
[----:B------:R-:W-:Y:S02]  /*13b00*/  FSEL R90, R90, -INF , !P3 ;  /* 0xff8000005a5a7808 */ /* 0x000fe40005800000 */
[----:B------:R-:W-:Y:S02]  /*13b10*/  ISETP.GT.AND P3, PT, R47, 0x20, !P4 ;  /* 0x000000202f00780c */ /* 0x000fe40006764270 */
[----:B------:R-:W-:Y:S02]  /*13b20*/  ISETP.GE.AND P4, PT, R63, 0x22, PT ;  /* 0x000000223f00780c */ /* 0x000fe40003f86270 */
[----:B------:R-:W-:Y:S02]  /*13b30*/  ISETP.LT.OR P3, PT, R62, 0x21, P3 ;  /* 0x000000213e00780c */ /* 0x000fe40001f61670 */
[----:B------:R-:W-:-:S02]  /*13b40*/  P2R R77, PR, RZ, 0x10 ;  /* 0x00000010ff4d7803 */ /* 0x000fc40000000000 */
[----:B------:R-:W-:Y:S02]  /*13b50*/  FSEL R82, R82, -INF , !P3 ;  /* 0xff80000052527808 */ /* 0x000fe40005800000 */
[----:B------:R-:W-:Y:S02]  /*13b60*/  ISETP.GT.AND P3, PT, R47, 0x21, !P4 ;  /* 0x000000212f00780c */ /* 0x000fe40006764270 */
        /* <DEDUP_REMOVED lines=12> */
[----:B------:R-:W-:Y:S02]  /*13c30*/  VIADDMNMX R94, R4, R55, R94, PT ;  /* 0x00000037045e7246 */ /* 0x000fe4000380015e */
        /* <DEDUP_REMOVED lines=33> */
[C---:B------:R-:W-:Y:S02]  /*13e50*/  ISETP.LT.OR P3, PT, R62.reuse, 0x49, P3 ;  /* 0x000000493e00780c */ /* 0x040fe40001f61670 */
        /* <DEDUP_REMOVED lines=14> */
[----:B------:R-:W-:-:S04]  /*13f40*/  ISETP.LT.OR P3, PT, R62, 0x52, P3 ;  /* 0x000000523e00780c */ /* 0x000fc80001f61670 */
[----:B------:R-:W-:Y:S02]  /*13f50*/  FSEL R28, R65, -INF , !P3 ;  /* 0xff800000411c7808 */ /* 0x000fe40005800000 */
[----:B------:R-:W-:-:S04]  /*13f60*/  ISETP.GE.AND P3, PT, R63, 0x59, PT ;  /* 0x000000593f00780c */ /* 0x000fc80003f66270 */
[----:B------:R-:W-:-:S04]  /*13f70*/  ISETP.GT.AND P4, PT, R47, 0x58, !P3 ;  /* 0x000000582f00780c */ /* 0x000fc80005f84270 */
[----:B------:R-:W-:-:S04]  /*13f80*/  ISETP.LT.OR P4, PT, R62, 0x59, P4 ;  /* 0x000000593e00780c */ /* 0x000fc80002781670 */
[----:B------:R-:W-:Y:S02]  /*13f90*/  FSEL R24, R68, -INF , !P4 ;  /* 0xff80000044187808 */ /* 0x000fe40006000000 */
[----:B------:R-:W-:-:S04]  /*13fa0*/  ISETP.GE.AND P4, PT, R63, 0x1, PT ;  /* 0x000000013f00780c */ /* 0x000fc80003f86270 */
        /* <DEDUP_REMOVED lines=8> */
[----:B------:R-:W-:-:S13]  /*14030*/  ISETP.GE.AND P5, PT, R11, 0x1, PT ;  /* 0x000000010b00780c */ /* 0x000fda0003fa6270 */
[----:B------:R-:W-:Y:S05]  /*14040*/  @!P5 BRA `(.L_x_1665) ;  /* 0x00000000004cd947 */ /* 0x000fea0003800000 */
[----:B------:R-:W-:Y:S01]  /*14050*/  IADD3 R39, -R195, R196, R4 ;  /* 0x000000c4c3277210 */ /* 0x000fe20007ffe104 */
[----:B------:R-:W-:Y:S03]  /*14060*/  BSSY B0, `(.L_x_1666) ;  /* 0x000000e000007945 */ /* 0x000fe60003800000 */
[----:B------:R-:W-:-:S13]  /*14070*/  ISETP.GT.AND P5, PT, R39, -0x1, PT ;  /* 0xffffffff2700780c */ /* 0x000fda0003fa4270 */
        /* <DEDUP_REMOVED lines=8> */
.L_x_1667:
[----:B------:R-:W-:-:S13]  /*14100*/  ISETP.NE.AND P5, PT, R11, 0x1, PT ;  /* 0x000000010b00780c */ /* 0x000fda0003fa5270 */
[----:B------:R-:W0:Y:S02]  /*14110*/  @P5 LDC.64 R4, c[0x0][0x9e8] ;  /* 0x00027a00ff045b82 */ /* 0x000e240000000a00 */
[----:B0-----:R-:W-:-:S05]  /*14120*/  @P5 IMAD.HI.U32 R4, R39, R4, RZ ;  /* 0x0000000427045227 */ /* 0x001fca00078e00ff */
[----:B------:R-:W-:-:S07]  /*14130*/  @P5 SHF.R.U32.HI R39, RZ, R5, R4 ;  /* 0x00000005ff275219 */ /* 0x000fce0000011604 */
.L_x_1668:
[----:B------:R-:W-:Y:S05]  /*14140*/  BSYNC B0 ;  /* 0x0000000000007941 */ /* 0x000fea0003800000 */
.L_x_1666:
[----:B------:R-:W-:-:S05]  /*14150*/  IMAD R4, R39, R11, R66 ;  /* 0x0000000b27047224 */ /* 0x000fca00078e0242 */
[----:B------:R-:W-:Y:S02]  /*14160*/  VIMNMX R27, R27, R4, !PT ;  /* 0x000000041b1b7248 */ /* 0x000fe40007fe0100 */
[----:B------:R-:W-:-:S07]  /*14170*/  VIADDMNMX R94, R4, R11, R94, PT ;  /* 0x0000000b045e7246 */ /* 0x000fce000380015e */
.L_x_1665:
[C---:B------:R-:W-:Y:S01]  /*14180*/  ISETP.GT.AND P2, PT, R27.reuse, 0x1, !P2 ;  /* 0x000000011b00780c */ /* 0x040fe20005744270 */
[----:B------:R-:W-:Y:S01]  /*14190*/  ULDC UR4, c[0x0][0x988] ;  /* 0x0002620000047ab9 */ /* 0x000fe20000000800 */
[----:B------:R-:W-:Y:S01]  /*141a0*/  ISETP.GT.AND P6, PT, R27, 0x8, !P6 ;  /* 0x000000081b00780c */ /* 0x000fe200077c4270 */
[----:B------:R-:W-:Y:S01]  /*141b0*/  IMAD.MOV.U32 R45, RZ, RZ, R212 ;  /* 0x000000ffff2d7224 */ /* 0x000fe200078e00d4 */
[C---:B------:R-:W-:Y:S02]  /*141c0*/  ISETP.LT.OR P2, PT, R94.reuse, 0x2, P2 ;  /* 0x000000025e00780c */ /* 0x040fe40001741670 */
[----:B------:R-:W-:Y:S02]  /*141d0*/  ISETP.LT.OR P6, PT, R94, 0x9, P6 ;  /* 0x000000095e00780c */ /* 0x000fe400037c1670 */
[----:B------:R-:W-:Y:S02]  /*141e0*/  FSEL R78, R3, -INF , !P2 ;  /* 0xff800000034e7808 */ /* 0x000fe40005000000 */
[----:B------:R-:W-:-:S02]  /*141f0*/  ISETP.NE.AND P2, PT, R67, RZ, PT ;  /* 0x000000ff4300720c */ /* 0x000fc40003f45270 */
[----:B------:R-:W-:Y:S01]  /*14200*/  FSEL R4, R7, -INF , !P6 ;  /* 0xff80000007047808 */ /* 0x000fe20007000000 */
[----:B------:R-:W-:Y:S01]  /*14210*/  IMAD.U32 R7, RZ, RZ, UR4 ;  /* 0x00000004ff077e24 */ /* 0x000fe2000f8e00ff */
[----:B------:R-:W-:Y:S02]  /*14220*/  ISETP.GT.AND P2, PT, R27, 0x9, !P2 ;  /* 0x000000091b00780c */ /* 0x000fe40005744270 */
[----:B------:R-:W-:Y:S02]  /*14230*/  ISETP.NE.AND P6, PT, R74, RZ, PT ;  /* 0x000000ff4a00720c */ /* 0x000fe40003fc5270 */
[----:B------:R-:W-:Y:S02]  /*14240*/  ISETP.LT.OR P2, PT, R94, 0xa, P2 ;  /* 0x0000000a5e00780c */ /* 0x000fe40001741670 */
[----:B------:R-:W-:Y:S02]  /*14250*/  FMNMX.FTZ R3, R31, R104, !PT ;  /* 0x000000681f037209 */ /* 0x000fe40007810000 */
[----:B------:R-:W-:-:S02]  /*14260*/  FSEL R76, R9, -INF , !P2 ;  /* 0xff800000094c7808 */ /* 0x000fc40005000000 */
[----:B------:R-:W-:Y:S02]  /*14270*/  ISETP.NE.AND P2, PT, R70, RZ, PT ;  /* 0x000000ff4600720c */ /* 0x000fe40003f45270 */
[----:B------:R-:W-:Y:S02]  /*14280*/  ISETP.NE.AND P5, PT, R75, RZ, PT ;  /* 0x000000ff4b00720c */ /* 0x000fe40003fa5270 */
        /* <DEDUP_REMOVED lines=46> */
[----:B------:R-:W-:Y:S02]  /*14570*/  ISETP.GT.AND P4, PT, R27, RZ, !P4 ;  /* 0x000000ff1b00720c */ /* 0x000fe40006784270 */
[----:B------:R-:W-:Y:S02]  /*14580*/  ISETP.LT.OR P2, PT, R94, 0x2a, P2 ;  /* 0x0000002a5e00780c */ /* 0x000fe40001741670 */
[----:B------:R-:W-:Y:S02]  /*14590*/  FMNMX.FTZ R3, R28, R3, !PT ;  /* 0x000000031c037209 */ /* 0x000fe40007810000 */
[----:B------:R-:W-:Y:S02]  /*145a0*/  FSEL R66, R26, -INF , !P2 ;  /* 0xff8000001a427808 */ /* 0x000fe40005000000 */
[----:B------:R-:W-:Y:S02]  /*145b0*/  ISETP.NE.AND P2, PT, R41, RZ, PT ;  /* 0x000000ff2900720c */ /* 0x000fe40003f45270 */
[----:B------:R-:W-:-:S02]  /*145c0*/  ISETP.LT.OR P4, PT, R94, 0x1, P4 ;  /* 0x000000015e00780c */ /* 0x000fc40002781670 */
[----:B------:R-:W-:Y:S02]  /*145d0*/  ISETP.GT.AND P2, PT, R27, 0x30, !P2 ;  /* 0x000000301b00780c */ /* 0x000fe40005744270 */
[----:B------:R-:W-:Y:S02]  /*145e0*/  FMNMX.FTZ R3, R24, R3, !PT ;  /* 0x0000000318037209 */ /* 0x000fe40007810000 */
[----:B------:R-:W-:Y:S02]  /*145f0*/  ISETP.LT.OR P2, PT, R94, 0x31, P2 ;  /* 0x000000315e00780c */ /* 0x000fe40001741670 */
[----:B------:R-:W-:Y:S02]  /*14600*/  FSEL R5, R0, -INF , !P4 ;  /* 0xff80000000057808 */ /* 0x000fe40006000000 */
[----:B------:R-:W-:Y:S02]  /*14610*/  FSEL R26, R29, -INF , !P2 ;  /* 0xff8000001d1a7808 */ /* 0x000fe40005000000 */
[----:B------:R-:W-:-:S02]  /*14620*/  ISETP.NE.AND P2, PT, R83, RZ, PT ;  /* 0x000000ff5300720c */ /* 0x000fc40003f45270 */
[----:B------:R-:W-:Y:S02]  /*14630*/  FMNMX.FTZ R0, R6, R3, !PT ;  /* 0x0000000306007209 */ /* 0x000fe40007810000 */
[----:B------:R-:W-:Y:S02]  /*14640*/  ISETP.GT.AND P2, PT, R27, 0x31, !P2 ;  /* 0x000000311b00780c */ /* 0x000fe40005744270 */
[----:B------:R-:W-:Y:S01]  /*14650*/  ISETP.NE.AND P6, PT, R57, RZ, PT ;  /* 0x000000ff3900720c */ /* 0x000fe20003fc5270 */
[----:B------:R-:W0:Y:S01]  /*14660*/  SHFL.BFLY PT, R3, R0, 0x2, 0x1f ;  /* 0x0c401f0000037f89 */ /* 0x000e2200000e0000 */
[----:B------:R-:W-:Y:S02]  /*14670*/  ISETP.LT.OR P2, PT, R94, 0x32, P2 ;  /* 0x000000325e00780c */ /* 0x000fe40001741670 */
[----:B------:R-:W-:Y:S02]  /*14680*/  ISETP.NE.AND P5, PT, R53, RZ, PT ;  /* 0x000000ff3500720c */ /* 0x000fe40003fa5270 */
[----:B------:R-:W-:-:S02]  /*14690*/  FSEL R30, R30, -INF , !P2 ;  /* 0xff8000001e1e7808 */ /* 0x000fc40005000000 */
[----:B------:R-:W-:Y:S02]  /*146a0*/  ISETP.NE.AND P2, PT, R85, RZ, PT ;  /* 0x000000ff5500720c */ /* 0x000fe40003f45270 */
[C---:B------:R-:W-:Y:S02]  /*146b0*/  ISETP.GT.AND P3, PT, R27.reuse, 0x58, !P3 ;  /* 0x000000581b00780c */ /* 0x040fe40005f64270 */
[----:B------:R-:W-:Y:S02]  /*146c0*/  ISETP.GT.AND P2, PT, R27, 0x38, !P2 ;  /* 0x000000381b00780c */ /* 0x000fe40005744270 */
[C---:B------:R-:W-:Y:S02]  /*146d0*/  ISETP.LT.OR P3, PT, R94.reuse, 0x59, P3 ;  /* 0x000000595e00780c */ /* 0x040fe40001f61670 */
[----:B------:R-:W-:Y:S02]  /*146e0*/  ISETP.LT.OR P2, PT, R94, 0x39, P2 ;  /* 0x000000395e00780c */ /* 0x000fe40001741670 */
[----:B------:R-:W-:-:S02]  /*146f0*/  FSEL R36, R36, -INF , !P3 ;  /* 0xff80000024247808 */ /* 0x000fc40005800000 */
[----:B------:R-:W-:Y:S02]  /*14700*/  FSEL R64, R33, -INF , !P2 ;  /* 0xff80000021407808 */ /* 0x000fe40005000000 */
[----:B------:R-:W-:Y:S02]  /*14710*/  ISETP.NE.AND P2, PT, R87, RZ, PT ;  /* 0x000000ff5700720c */ /* 0x000fe40003f45270 */
[----:B0-----:R-:W-:Y:S02]  /*14720*/  FMNMX.FTZ R13, R0, R3, !PT ;  /* 0x00000003000d7209 */ /* 0x001fe40007810000 */
[----:B------:R-:W-:-:S03]  /*14730*/  ISETP.GT.AND P2, PT, R27, 0x39, !P2 ;  /* 0x000000391b00780c */ /* 0x000fc60005744270 */
[----:B------:R-:W0:Y:S01]  /*14740*/  SHFL.BFLY PT, R106, R13, 0x1, 0x1f ;  /* 0x0c201f000d6a7f89 */ /* 0x000e2200000e0000 */
[----:B------:R-:W-:-:S04]  /*14750*/  ISETP.LT.OR P2, PT, R94, 0x3a, P2 ;  /* 0x0000003a5e00780c */ /* 0x000fc80001741670 */
[----:B------:R-:W-:Y:S02]  /*14760*/  FSEL R34, R34, -INF , !P2 ;  /* 0xff80000022227808 */ /* 0x000fe40005000000 */
[----:B------:R-:W-:-:S04]  /*14770*/  ISETP.NE.AND P2, PT, R89, RZ, PT ;  /* 0x000000ff5900720c */ /* 0x000fc80003f45270 */
[----:B------:R-:W-:-:S04]  /*14780*/  ISETP.GT.AND P2, PT, R27, 0x40, !P2 ;  /* 0x000000401b00780c */ /* 0x000fc80005744270 */
[----:B------:R-:W-:-:S04]  /*14790*/  ISETP.LT.OR P2, PT, R94, 0x41, P2 ;  /* 0x000000415e00780c */ /* 0x000fc80001741670 */
[----:B------:R-:W-:Y:S02]  /*147a0*/  FSEL R80, R80, -INF , !P2 ;  /* 0xff80000050507808 */ /* 0x000fe40005000000 */
[----:B------:R-:W-:Y:S02]  /*147b0*/  ISETP.NE.AND P2, PT, R51, RZ, PT ;  /* 0x000000ff3300720c */ /* 0x000fe40003f45270 */
[----:B0-----:R-:W-:Y:S02]  /*147c0*/  FMNMX.FTZ R3, R13, R106, !PT ;  /* 0x0000006a0d037209 */ /* 0x001fe40007810000 */
[----:B------:R-:W-:-:S03]  /*147d0*/  ISETP.GT.AND P2, PT, R27, 0x41, !P2 ;  /* 0x000000411b00780c */ /* 0x000fc60005744270 */
[----:B------:R-:W-:Y:S01]  /*147e0*/  FMUL.FTZ R9, R3, R7 ;  /* 0x0000000703097220 */ /* 0x000fe20000410000 */
[----:B------:R-:W-:-:S04]  /*147f0*/  ISETP.LT.OR P2, PT, R94, 0x42, P2 ;  /* 0x000000425e00780c */ /* 0x000fc80001741670 */
[----:B------:R-:W-:Y:S02]  /*14800*/  FSEL R84, R84, -INF , !P2 ;  /* 0xff80000054547808 */ /* 0x000fe40005000000 */
[----:B------:R-:W-:Y:S02]  /*14810*/  ISETP.GT.AND P2, PT, R27, 0x48, !P6 ;  /* 0x000000481b00780c */ /* 0x000fe40007744270 */
[----:B------:R-:W-:Y:S02]  /*14820*/  ISETP.NE.AND P6, PT, R43, RZ, PT ;  /* 0x000000ff2b00720c */ /* 0x000fe40003fc5270 */
[----:B------:R-:W-:-:S04]  /*14830*/  ISETP.LT.OR P2, PT, R94, 0x49, P2 ;  /* 0x000000495e00780c */ /* 0x000fc80001741670 */
[----:B------:R-:W-:Y:S02]  /*14840*/  FSEL R86, R86, -INF , !P2 ;  /* 0xff80000056567808 */ /* 0x000fe40005000000 */
[----:B------:R-:W-:Y:S02]  /*14850*/  ISETP.GT.AND P2, PT, R27, 0x49, !P5 ;  /* 0x000000491b00780c */ /* 0x000fe40006f44270 */
[----:B------:R-:W-:Y:S02]  /*14860*/  ISETP.NE.AND P5, PT, R61, RZ, PT ;  /* 0x000000ff3d00720c */ /* 0x000fe40003fa5270 */
[----:B------:R-:W-:-:S04]  /*14870*/  ISETP.LT.OR P2, PT, R94, 0x4a, P2 ;  /* 0x0000004a5e00780c */ /* 0x000fc80001741670 */
[----:B------:R-:W-:Y:S02]  /*14880*/  FSEL R88, R88, -INF , !P2 ;  /* 0xff80000058587808 */ /* 0x000fe40005000000 */
[----:B------:R-:W-:-:S04]  /*14890*/  FSETP.NEU.FTZ.AND P2, PT, R3, -INF , PT ;  /* 0xff8000000300780b */ /* 0x000fc80003f5d000 */
[----:B------:R-:W-:Y:S02]  /*148a0*/  FSEL R41, R9, RZ, P2 ;  /* 0x000000ff09297208 */ /* 0x000fe40001000000 */
[----:B------:R-:W-:Y:S02]  /*148b0*/  FMNMX.FTZ R9, R5, R78, !PT ;  /* 0x0000004e05097209 */ /* 0x000fe40007810000 */
[----:B------:R-:W-:Y:S01]  /*148c0*/  ISETP.GT.AND P2, PT, R27, 0x50, !P5 ;  /* 0x000000501b00780c */ /* 0x000fe20006f44270 */
[--C-:B------:R-:W-:Y:S01]  /*148d0*/  FFMA.FTZ R180, R82, R7, -R41.reuse ;  /* 0x0000000752b47223 */ /* 0x100fe20000010829 */
[----:B------:R-:W-:Y:S01]  /*148e0*/  FMNMX.FTZ R9, R4, R9, !PT ;  /* 0x0000000904097209 */ /* 0x000fe20007810000 */
[-CC-:B------:R-:W-:Y:S01]  /*148f0*/  FFMA.FTZ R29, R60, R7.reuse, -R41.reuse ;  /* 0x000000073c1d7223 */ /* 0x180fe20000010829 */
[----:B------:R-:W-:Y:S01]  /*14900*/  ISETP.LT.OR P2, PT, R94, 0x51, P2 ;  /* 0x000000515e00780c */ /* 0x000fe20001741670 */
[--C-:B------:R-:W-:Y:S01]  /*14910*/  FFMA.FTZ R188, R31, R7, -R41.reuse ;  /* 0x000000071fbc7223 */ /* 0x100fe20000010829 */
[----:B------:R-:W-:Y:S01]  /*14920*/  FMNMX.FTZ R9, R76, R9, !PT ;  /* 0x000000094c097209 */ /* 0x000fe20007810000 */
[-CC-:B------:R-:W-:Y:S01]  /*14930*/  FFMA.FTZ R104, R104, R7.reuse, -R41.reuse ;  /* 0x0000000768687223 */ /* 0x180fe20000010829 */
[----:B------:R-:W-:Y:S01]  /*14940*/  FSEL R38, R38, -INF , !P2 ;  /* 0xff80000026267808 */ /* 0x000fe20005000000 */
[--C-:B------:R-:W-:Y:S01]  /*14950*/  FFMA.FTZ R170, R24, R7, -R41.reuse ;  /* 0x0000000718aa7223 */ /* 0x100fe20000010829 */
[----:B------:R-:W-:Y:S01]  /*14960*/  FMNMX.FTZ R13, R12, R9, !PT ;  /* 0x000000090c0d7209 */ /* 0x000fe20007810000 */
[--C-:B------:R-:W-:Y:S01]  /*14970*/  FFMA.FTZ R190, R102, R7, -R41.reuse ;  /* 0x0000000766be7223 */ /* 0x100fe20000010829 */
[----:B------:R-:W-:Y:S01]  /*14980*/  ISETP.GT.AND P2, PT, R27, 0x51, !P6 ;  /* 0x000000511b00780c */ /* 0x000fe20007744270 */
[----:B------:R-:W-:Y:S01]  /*14990*/  MUFU.EX2 R188, R188 ;  /* 0x000000bc00bc7308 */ /* 0x000fe20000000800 */
[----:B------:R-:W-:Y:S01]  /*149a0*/  FMNMX.FTZ R13, R74, R13, !PT ;  /* 0x0000000d4a0d7209 */ /* 0x000fe20007810000 */
[-CC-:B------:R-:W-:Y:S01]  /*149b0*/  FFMA.FTZ R100, R100, R7.reuse, -R41.reuse ;  /* 0x0000000764647223 */ /* 0x180fe20000010829 */
[----:B------:R-:W-:Y:S01]  /*149c0*/  ISETP.NE.AND P5, PT, R49, RZ, PT ;  /* 0x000000ff3100720c */ /* 0x000fe20003fa5270 */
[--C-:B------:R-:W-:Y:S01]  /*149d0*/  FFMA.FTZ R184, R98, R7, -R41.reuse ;  /* 0x0000000762b87223 */ /* 0x100fe20000010829 */
[----:B------:R-:W-:Y:S01]  /*149e0*/  FMNMX.FTZ R13, R62, R13, !PT ;  /* 0x0000000d3e0d7209 */ /* 0x000fe20007810000 */
[--C-:B------:R-:W-:Y:S01]  /*149f0*/  FFMA.FTZ R96, R96, R7, -R41.reuse ;  /* 0x0000000760607223 */ /* 0x100fe20000010829 */
[----:B------:R-:W-:Y:S01]  /*14a00*/  ISETP.LT.OR P2, PT, R94, 0x52, P2 ;  /* 0x000000525e00780c */ /* 0x000fe20001741670 */
[----:B------:R-:W0:Y:S01]  /*14a10*/  MUFU.EX2 R9, R104 ;  /* 0x0000006800097308 */ /* 0x000e220000000800 */
[----:B------:R-:W-:Y:S01]  /*14a20*/  FMNMX.FTZ R13, R70, R13, !PT ;  /* 0x0000000d460d7209 */ /* 0x000fe20007810000 */
[-CC-:B------:R-:W-:Y:S01]  /*14a30*/  FFMA.FTZ R186, R92, R7.reuse, -R41.reuse ;  /* 0x000000075cba7223 */ /* 0x180fe20000010829 */
[----:B------:R-:W-:Y:S01]  /*14a40*/  ISETP.GT.AND P4, PT, R27, 0x59, !P5 ;  /* 0x000000591b00780c */ /* 0x000fe20006f84270 */
[--C-:B------:R-:W-:Y:S01]  /*14a50*/  FFMA.FTZ R90, R90, R7, -R41.reuse ;  /* 0x000000075a5a7223 */ /* 0x100fe20000010829 */
[----:B------:R-:W-:Y:S01]  /*14a60*/  FMNMX.FTZ R15, R20, R13, !PT ;  /* 0x0000000d140f7209 */ /* 0x000fe20007810000 */
[-CC-:B------:R-:W-:Y:S01]  /*14a70*/  FFMA.FTZ R182, R48, R7.reuse, -R41.reuse ;  /* 0x0000000730b67223 */ /* 0x180fe20000010829 */
[----:B------:R-:W-:Y:S01]  /*14a80*/  FSEL R82, R35, -INF , !P2 ;  /* 0xff80000023527808 */ /* 0x000fe20005000000 */
        /* <DEDUP_REMOVED lines=11> */
[-CC-:B------:R-:W-:Y:S01]  /*14b40*/  FFMA.FTZ R168, R32, R7.reuse, -R41.reuse ;  /* 0x0000000720a87223 */ /* 0x180fe20000010829 */
[----:B------:R-:W-:Y:S01]  /*14b50*/  FFMA.FTZ R37, R28, R7, -R41 ;  /* 0x000000071c257223 */ /* 0x000fe20000010829 */
[----:B------:R-:W-:Y:S01]  /*14b60*/  FMNMX.FTZ R21, R26, R15, !PT ;  /* 0x0000000f1a157209 */ /* 0x000fe20007810000 */
[----:B------:R-:W1:Y:S01]  /*14b70*/  MUFU.EX2 R190, R190 ;  /* 0x000000be00be7308 */ /* 0x000e620000000800 */
[----:B------:R-:W-:-:S02]  /*14b80*/  ISETP.NE.AND P5, PT, R91, 0x1, PT ;  /* 0x000000015b00780c */ /* 0x000fc40003fa5270 */
[----:B------:R-:W-:-:S04]  /*14b90*/  FMNMX.FTZ R21, R30, R21, !PT ;  /* 0x000000151e157209 */ /* 0x000fc80007810000 */
[----:B------:R-:W-:Y:S01]  /*14ba0*/  FMNMX.FTZ R21, R64, R21, !PT ;  /* 0x0000001540157209 */ /* 0x000fe20007810000 */
[----:B------:R-:W2:Y:S03]  /*14bb0*/  MUFU.EX2 R13, R100 ;  /* 0x00000064000d7308 */ /* 0x000ea60000000800 */
[----:B------:R-:W-:-:S03]  /*14bc0*/  FMNMX.FTZ R21, R34, R21, !PT ;  /* 0x0000001522157209 */ /* 0x000fc60007810000 */
[----:B------:R-:W3:Y:S01]  /*14bd0*/  @P5 LDC R47, c[0x0][0x44c] ;  /* 0x00011300ff2f5b82 */ /* 0x000ee20000000800 */
[----:B------:R-:W-:Y:S01]  /*14be0*/  FMNMX.FTZ R25, R80, R21, !PT ;  /* 0x0000001550197209 */ /* 0x000fe20007810000 */
[----:B------:R-:W4:Y:S03]  /*14bf0*/  MUFU.EX2 R184, R184 ;  /* 0x000000b800b87308 */ /* 0x000f260000000800 */
[----:B------:R-:W-:-:S03]  /*14c00*/  FMNMX.FTZ R25, R84, R25, !PT ;  /* 0x0000001954197209 */ /* 0x000fc60007810000 */
[----:B------:R-:W0:Y:S01]  /*14c10*/  @P5 LDC R32, c[0x0][0x450] ;  /* 0x00011400ff205b82 */ /* 0x000e220000000800 */
[----:B------:R-:W-:Y:S01]  /*14c20*/  FMNMX.FTZ R25, R86, R25, !PT ;  /* 0x0000001956197209 */ /* 0x000fe20007810000 */
[----:B------:R-:W4:Y:S03]  /*14c30*/  MUFU.EX2 R15, R96 ;  /* 0x00000060000f7308 */ /* 0x000f260000000800 */
[----:B------:R-:W-:-:S04]  /*14c40*/  FMNMX.FTZ R25, R88, R25, !PT ;  /* 0x0000001958197209 */ /* 0x000fc80007810000 */
[----:B------:R-:W-:Y:S01]  /*14c50*/  FMNMX.FTZ R27, R38, R25, !PT ;  /* 0x00000019261b7209 */ /* 0x000fe20007810000 */
[----:B------:R-:W4:Y:S03]  /*14c60*/  MUFU.EX2 R186, R186 ;  /* 0x000000ba00ba7308 */ /* 0x000f260000000800 */
[----:B------:R-:W-:Y:S01]  /*14c70*/  FMNMX.FTZ R27, R82, R27, !PT ;  /* 0x0000001b521b7209 */ /* 0x000fe20007810000 */
[----:B---3--:R-:W-:-:S03]  /*14c80*/  @P5 IMAD.HI.U32 R47, R212, R47, RZ ;  /* 0x0000002fd42f5227 */ /* 0x008fc600078e00ff */
[----:B------:R-:W-:Y:S01]  /*14c90*/  FMNMX.FTZ R27, R36, R27, !PT ;  /* 0x0000001b241b7209 */ /* 0x000fe20007810000 */
[----:B------:R3:W-:Y:S03]  /*14ca0*/  MUFU.EX2 R25, R29 ;  /* 0x0000001d00197308 */ /* 0x0007e60000000800 */
[----:B------:R-:W-:Y:S01]  /*14cb0*/  FMNMX.FTZ R0, R60, R27, !PT ;  /* 0x0000001b3c007209 */ /* 0x000fe20007810000 */
[----:B------:R-:W-:Y:S01]  /*14cc0*/  FFMA.FTZ R27, R54, R7, -R41 ;  /* 0x00000007361b7223 */ /* 0x000fe20000010829 */
[----:B0-----:R-:W-:-:S03]  /*14cd0*/  @P5 SHF.R.U32.HI R45, RZ, R32, R47 ;  /* 0x00000020ff2d5219 */ /* 0x001fc6000001162f */
[----:B------:R-:W0:Y:S01]  /*14ce0*/  SHFL.BFLY PT, R33, R0, 0x2, 0x1f ;  /* 0x0c401f0000217f89 */ /* 0x000e2200000e0000 */
[----:B---3--:R-:W-:Y:S01]  /*14cf0*/  FFMA.FTZ R29, R58, R7, -R41 ;  /* 0x000000073a1d7223 */ /* 0x008fe20000010829 */
[----:B------:R-:W3:Y:S01]  /*14d00*/  MUFU.EX2 R21, R90 ;  /* 0x0000005a00157308 */ /* 0x000ee20000000800 */
[----:B------:R-:W-:Y:S01]  /*14d10*/  ISETP.GE.AND P5, PT, R11, 0x1, PT ;  /* 0x000000010b00780c */ /* 0x000fe20003fa6270 */
[----:B------:R-:W-:-:S04]  /*14d20*/  IMAD.IADD R45, R152, 0x1, R45 ;  /* 0x00000001982d7824 */ /* 0x000fc800078e022d */
[----:B------:R-:W-:Y:S02]  /*14d30*/  IMAD.IADD R10, R45, 0x1, R10 ;  /* 0x000000012d0a7824 */ /* 0x000fe400078e020a */
[----:B------:R-:W-:Y:S08]  /*14d40*/  MUFU.EX2 R180, R180 ;  /* 0x000000b400b47308 */ /* 0x000ff00000000800 */
[----:B------:R-:W-:Y:S01]  /*14d50*/  MUFU.EX2 R182, R182 ;  /* 0x000000b600b67308 */ /* 0x000fe20000000800 */
[----:B0-----:R-:W-:Y:S01]  /*14d60*/  FMNMX.FTZ R39, R0, R33, !PT ;  /* 0x0000002100277209 */ /* 0x001fe20007810000 */
[----:B------:R-:W-:-:S06]  /*14d70*/  FFMA.FTZ R33, R44, R7, -R41 ;  /* 0x000000072c217223 */ /* 0x000fcc0000010829 */
[----:B------:R-:W-:Y:S01]  /*14d80*/  MUFU.EX2 R27, R27 ;  /* 0x0000001b001b7308 */ /* 0x000fe20000000800 */
[----:B------:R-:W0:Y:S07]  /*14d90*/  SHFL.BFLY PT, R0, R39, 0x1, 0x1f ;  /* 0x0c201f0027007f89 */ /* 0x000e2e00000e0000 */
[----:B------:R-:W-:Y:S08]  /*14da0*/  MUFU.EX2 R176, R176 ;  /* 0x000000b000b07308 */ /* 0x000ff00000000800 */
[----:B------:R-:W-:Y:S08]  /*14db0*/  MUFU.EX2 R29, R29 ;  /* 0x0000001d001d7308 */ /* 0x000ff00000000800 */
[----:B------:R-:W-:Y:S01]  /*14dc0*/  MUFU.EX2 R178, R178 ;  /* 0x000000b200b27308 */ /* 0x000fe20000000800 */
[----:B0-----:R-:W-:Y:S01]  /*14dd0*/  FMNMX.FTZ R0, R39, R0, !PT ;  /* 0x0000000027007209 */ /* 0x001fe20007810000 */
[----:B------:R-:W-:-:S03]  /*14de0*/  FFMA.FTZ R39, R6, R7, -R41 ;  /* 0x0000000706277223 */ /* 0x000fc60000010829 */
[C---:B------:R-:W-:Y:S01]  /*14df0*/  FSETP.NEU.FTZ.AND P2, PT, R0.reuse, -INF , PT ;  /* 0xff8000000000780b */ /* 0x040fe20003f5d000 */
[----:B------:R-:W-:Y:S02]  /*14e00*/  FMUL.FTZ R24, R0, R7 ;  /* 0x0000000700187220 */ /* 0x000fe40000410000 */
[----:B------:R-:W-:Y:S03]  /*14e10*/  MUFU.EX2 R31, R31 ;  /* 0x0000001f001f7308 */ /* 0x000fe60000000800 */
[----:B------:R-:W-:-:S05]  /*14e20*/  FSEL R41, R24, RZ, P2 ;  /* 0x000000ff18297208 */ /* 0x000fca0001000000 */
[----:B------:R-:W-:Y:S01]  /*14e30*/  MUFU.EX2 R172, R172 ;  /* 0x000000ac00ac7308 */ /* 0x000fe20000000800 */
[-CC-:B------:R-:W-:Y:S01]  /*14e40*/  FFMA.FTZ R189, R5, R7.reuse, -R41.reuse ;  /* 0x0000000705bd7223 */ /* 0x180fe20000010829 */
[-CC-:B------:R-:W-:Y:S01]  /*14e50*/  FFMA.FTZ R6, R78, R7.reuse, -R41.reuse ;  /* 0x000000074e067223 */ /* 0x180fe20000010829 */
[-CC-:B------:R-:W-:Y:S01]  /*14e60*/  FFMA.FTZ R191, R4, R7.reuse, -R41.reuse ;  /* 0x0000000704bf7223 */ /* 0x180fe20000010829 */
[-C--:B------:R-:W-:Y:S01]  /*14e70*/  FFMA.FTZ R4, R76, R7.reuse, -R41 ;  /* 0x000000074c047223 */ /* 0x080fe20000010829 */
[----:B------:R-:W-:Y:S01]  /*14e80*/  FADD.FTZ R5, R188, R9 ;  /* 0x00000009bc057221 */ /* 0x000fe20000010000 */
[-CC-:B------:R-:W-:Y:S01]  /*14e90*/  FFMA.FTZ R185, R12, R7.reuse, -R41.reuse ;  /* 0x000000070cb97223 */ /* 0x180fe20000010829 */
[-C--:B------:R-:W-:Y:S01]  /*14ea0*/  FFMA.FTZ R12, R74, R7.reuse, -R41 ;  /* 0x000000074a0c7223 */ /* 0x080fe20000010829 */
[----:B------:R-:W-:Y:S01]  /*14eb0*/  MUFU.EX2 R189, R189 ;  /* 0x000000bd00bd7308 */ /* 0x000fe20000000800 */
[----:B-1----:R-:W-:Y:S01]  /*14ec0*/  FADD.FTZ R28, R190, R5 ;  /* 0x00000005be1c7221 */ /* 0x002fe20000010000 */
[-CC-:B------:R-:W-:Y:S01]  /*14ed0*/  FFMA.FTZ R187, R62, R7.reuse, -R41.reuse ;  /* 0x000000073ebb7223 */ /* 0x180fe20000010829 */
[-CC-:B------:R-:W-:Y:S01]  /*14ee0*/  FFMA.FTZ R177, R26, R7.reuse, -R41.reuse ;  /* 0x000000071ab17223 */ /* 0x180fe20000010829 */
[-CC-:B------:R-:W-:Y:S01]  /*14ef0*/  FFMA.FTZ R26, R30, R7.reuse, -R41.reuse ;  /* 0x000000071e1a7223 */ /* 0x180fe20000010829 */
[----:B--2---:R-:W-:Y:S01]  /*14f00*/  FADD.FTZ R5, R13, R28 ;  /* 0x0000001c0d057221 */ /* 0x004fe20000010000 */
[-CC-:B------:R-:W-:Y:S01]  /*14f10*/  FFMA.FTZ R24, R70, R7.reuse, -R41.reuse ;  /* 0x0000000746187223 */ /* 0x180fe20000010829 */
[-C--:B------:R-:W-:Y:S01]  /*14f20*/  FFMA.FTZ R181, R20, R7.reuse, -R41 ;  /* 0x0000000714b57223 */ /* 0x080fe20000010829 */
[----:B------:R-:W0:Y:S01]  /*14f30*/  MUFU.EX2 R6, R6 ;  /* 0x0000000600067308 */ /* 0x000e220000000800 */
[----:B----4-:R-:W-:Y:S01]  /*14f40*/  FADD.FTZ R30, R184, R5 ;  /* 0x00000005b81e7221 */ /* 0x010fe20000010000 */
        /* <DEDUP_REMOVED lines=11> */
[----:B---3--:R-:W-:Y:S01]  /*15000*/  FADD.FTZ R43, R21, R30 ;  /* 0x0000001e152b7221 */ /* 0x008fe20000010000 */
[----:B------:R-:W-:Y:S01]  /*15010*/  F2FP.F16.F32.PACK_AB R188, R9, R188 ;  /* 0x000000bc09bc723e */ /* 0x000fe200000000ff */
[-C--:B------:R-:W-:Y:S01]  /*15020*/  FFMA.FTZ R88, R88, R7.reuse, -R41 ;  /* 0x0000000758587223 */ /* 0x080fe20000010829 */
[----:B------:R-:W2:Y:S01]  /*15030*/  MUFU.EX2 R4, R4 ;  /* 0x0000000400047308 */ /* 0x000ea20000000800 */
[----:B0-----:R-:W-:Y:S01]  /*15040*/  FADD.FTZ R28, R189, R6 ;  /* 0x00000006bd1c7221 */ /* 0x001fe20000010000 */
[----:B------:R-:W-:Y:S01]  /*15050*/  FADD.FTZ R30, R180, R43 ;  /* 0x0000002bb41e7221 */ /* 0x000fe20000010000 */
[-CC-:B------:R-:W-:Y:S01]  /*15060*/  FFMA.FTZ R38, R38, R7.reuse, -R41.reuse ;  /* 0x0000000726267223 */ /* 0x180fe20000010829 */
[-CC-:B------:R-:W-:Y:S01]  /*15070*/  FFMA.FTZ R82, R82, R7.reuse, -R41.reuse ;  /* 0x0000000752527223 */ /* 0x180fe20000010829 */
[-CC-:B------:R-:W-:Y:S01]  /*15080*/  FFMA.FTZ R36, R36, R7.reuse, -R41.reuse ;  /* 0x0000000724247223 */ /* 0x180fe20000010829 */
[----:B------:R-:W-:Y:S01]  /*15090*/  FADD.FTZ R43, R25, R30 ;  /* 0x0000001e192b7221 */ /* 0x000fe20000010000 */
[----:B------:R-:W-:Y:S01]  /*150a0*/  FFMA.FTZ R41, R60, R7, -R41 ;  /* 0x000000073c297223 */ /* 0x000fe20000010829 */
[----:B------:R-:W0:Y:S01]  /*150b0*/  MUFU.EX2 R185, R185 ;  /* 0x000000b900b97308 */ /* 0x000e220000000800 */
        /* <DEDUP_REMOVED lines=8> */
[----:B------:R-:W-:Y:S01]  /*15140*/  FADD.FTZ R30, R176, R43 ;  /* 0x0000002bb01e7221 */ /* 0x000fe20000010000 */
[----:B------:R-:W-:Y:S02]  /*15150*/  F2FP.F16.F32.PACK_AB R191, R4, R191 ;  /* 0x000000bf04bf723e */ /* 0x000fe400000000ff */
[----:B------:R-:W-:Y:S01]  /*15160*/  F2FP.F16.F32.PACK_AB R186, R21, R186 ;  /* 0x000000ba15ba723e */ /* 0x000fe200000000ff */
[----:B------:R-:W-:Y:S01]  /*15170*/  FADD.FTZ R43, R29, R30 ;  /* 0x0000001e1d2b7221 */ /* 0x000fe20000010000 */
[----:B------:R-:W-:Y:S01]  /*15180*/  F2FP.F16.F32.PACK_AB R180, R25, R180 ;  /* 0x000000b419b4723e */ /* 0x000fe200000000ff */
[----:B------:R-:W2:Y:S01]  /*15190*/  MUFU.EX2 R187, R187 ;  /* 0x000000bb00bb7308 */ /* 0x000ea20000000800 */
[----:B0-----:R-:W-:Y:S01]  /*151a0*/  FADD.FTZ R5, R185, R28 ;  /* 0x0000001cb9057221 */ /* 0x001fe20000010000 */
[----:B------:R-:W-:Y:S01]  /*151b0*/  FADD.FTZ R30, R178, R43 ;  /* 0x0000002bb21e7221 */ /* 0x000fe20000010000 */
[----:B------:R-:W-:-:S02]  /*151c0*/  F2FP.F16.F32.PACK_AB R182, R27, R182 ;  /* 0x000000b61bb6723e */ /* 0x000fc400000000ff */
[----:B------:R-:W-:Y:S01]  /*151d0*/  F2FP.F16.F32.PACK_AB R176, R29, R176 ;  /* 0x000000b01db0723e */ /* 0x000fe200000000ff */
[C---:B------:R-:W-:Y:S01]  /*151e0*/  FADD.FTZ R43, R31.reuse, R30 ;  /* 0x0000001e1f2b7221 */ /* 0x040fe20000010000 */
[----:B------:R-:W-:Y:S01]  /*151f0*/  F2FP.F16.F32.PACK_AB R178, R31, R178 ;  /* 0x000000b21fb2723e */ /* 0x000fe200000000ff */
[----:B------:R-:W0:Y:S01]  /*15200*/  MUFU.EX2 R24, R24 ;  /* 0x0000001800187308 */ /* 0x000e220000000800 */
[C---:B-1----:R-:W-:Y:S01]  /*15210*/  FADD.FTZ R28, R12.reuse, R5 ;  /* 0x000000050c1c7221 */ /* 0x042fe20000010000 */
[----:B------:R-:W-:Y:S02]  /*15220*/  F2FP.F16.F32.PACK_AB R185, R12, R185 ;  /* 0x000000b90cb9723e */ /* 0x000fe400000000ff */
[----:B------:R-:W-:-:S04]  /*15230*/  IADD3 R6, R72, -0x2, RZ ;  /* 0xfffffffe48067810 */ /* 0x000fc80007ffe0ff */
        /* <DEDUP_REMOVED lines=12> */
[----:B------:R-:W0:Y:S01]  /*15300*/  MUFU.EX2 R26, R26 ;  /* 0x0000001a001a7308 */ /* 0x000e220000000800 */
[C---:B-1----:R-:W-:Y:S01]  /*15310*/  FADD.FTZ R28, R14.reuse, R5 ;  /* 0x000000050e1c7221 */ /* 0x042fe20000010000 */
[----:B------:R-:W-:-:S06]  /*15320*/  F2FP.F16.F32.PACK_AB R183, R14, R183 ;  /* 0x000000b70eb7723e */ /* 0x000fcc00000000ff */
[----:B------:R-:W1:Y:S01]  /*15330*/  MUFU.EX2 R33, R33 ;  /* 0x0000002100217308 */ /* 0x000e620000000800 */
[----:B--2---:R-:W-:Y:S01]  /*15340*/  FADD.FTZ R5, R177, R28 ;  /* 0x0000001cb1057221 */ /* 0x004fe20000010000 */
[----:B------:R-:W-:-:S06]  /*15350*/  FADD.FTZ R28, R172, R43 ;  /* 0x0000002bac1c7221 */ /* 0x000fcc0000010000 */
        /* <DEDUP_REMOVED lines=39> */
[----:B0-----:R-:W-:Y:S01]  /*155d0*/  FADD.FTZ R4, R36, R9 ;  /* 0x0000000924047221 */ /* 0x001fe20000010000 */
[C---:B-1----:R-:W-:Y:S01]  /*155e0*/  FADD.FTZ R5, R39.reuse, R30 ;  /* 0x0000001e27057221 */ /* 0x042fe20000010000 */
[----:B------:R-:W-:Y:S02]  /*155f0*/  F2FP.F16.F32.PACK_AB R170, R39, R170 ;  /* 0x000000aa27aa723e */ /* 0x000fe400000000ff */
[C---:B--2---:R-:W-:Y:S01]  /*15600*/  FADD.FTZ R4, R41.reuse, R4 ;  /* 0x0000000429047221 */ /* 0x044fe20000010000 */
[----:B------:R-:W-:Y:S01]  /*15610*/  F2FP.F16.F32.PACK_AB R171, R41, R36 ;  /* 0x0000002429ab723e */ /* 0x000fe200000000ff */
[----:B------:R-:W-:Y:S06]  /*15620*/  @!P5 BRA `(.L_x_1669) ;  /* 0x000000000048d947 */ /* 0x000fec0003800000 */
        /* <DEDUP_REMOVED lines=11> */
.L_x_1671:
[----:B------:R-:W-:-:S13]  /*156e0*/  ISETP.NE.AND P2, PT, R11, 0x1, PT ;  /* 0x000000010b00780c */ /* 0x000fda0003f45270 */
[----:B------:R-:W0:Y:S02]  /*156f0*/  @P2 LDC.64 R12, c[0x0][0x9e8] ;  /* 0x00027a00ff0c2b82 */ /* 0x000e240000000a00 */
[----:B0-----:R-:W-:-:S05]  /*15700*/  @P2 IMAD.HI.U32 R12, R9, R12, RZ ;  /* 0x0000000c090c2227 */ /* 0x001fca00078e00ff */
[----:B------:R-:W-:-:S07]  /*15710*/  @P2 SHF.R.U32.HI R9, RZ, R13, R12 ;  /* 0x0000000dff092219 */ /* 0x000fce000001160c */
.L_x_1672:
[----:B------:R-:W-:Y:S05]  /*15720*/  BSYNC B0 ;  /* 0x0000000000007941 */ /* 0x000fea0003800000 */
.L_x_1670:
[----:B------:R-:W-:-:S05]  /*15730*/  IMAD R9, R9, R11, R11 ;  /* 0x0000000b09097224 */ /* 0x000fca00078e020b */
[----:B------:R-:W-:-:S07]  /*15740*/  VIMNMX R10, R10, R9, PT ;  /* 0x000000090a0a7248 */ /* 0x000fce0003fe0100 */
.L_x_1669:
[----:B------:R-:W-:Y:S01]  /*15750*/  IMAD.HI R10, R10, 0x2aaaaaab, RZ ;  /* 0x2aaaaaab0a0a7827 */ /* 0x000fe200078e02ff */
[----:B------:R-:W-:Y:S01]  /*15760*/  ULDC UR58, c[0x0][0x9d8] ;  /* 0x00027600003a7ab9 */ /* 0x000fe20000000800 */
[----:B------:R-:W-:Y:S01]  /*15770*/  ULDC UR59, c[0x0][0x9d8] ;  /* 0x00027600003b7ab9 */ /* 0x000fe20000000800 */
[----:B------:R-:W-:Y:S01]  /*15780*/  BSSY B0, `(.L_x_1673) ;  /* 0x00003e2000007945 */ /* 0x000fe20003800000 */
[----:B------:R-:W-:Y:S02]  /*15790*/  CS2R R118, SRZ ;  /* 0x0000000000767805 */ /* 0x000fe4000001ff00 */
[----:B------:R-:W-:Y:S02]  /*157a0*/  SHF.R.U32.HI R9, RZ, 0x1f, R10 ;  /* 0x0000001fff097819 */ /* 0x000fe4000001160a */
[----:B------:R-:W-:Y:S02]  /*157b0*/  CS2R R116, SRZ ;  /* 0x0000000000747805 */ /* 0x000fe4000001ff00 */
[----:B------:R-:W-:-:S02]  /*157c0*/  CS2R R114, SRZ ;  /* 0x0000000000727805 */ /* 0x000fc4000001ff00 */
[----:B------:R-:W-:Y:S02]  /*157d0*/  CS2R R112, SRZ ;  /* 0x0000000000707805 */ /* 0x000fe4000001ff00 */
[----:B------:R-:W-:Y:S01]  /*157e0*/  LEA.HI.SX32 R20, R10, R9, 0x1c ;  /* 0x000000090a147211 */ /* 0x000fe200078fe2ff */
[----:B------:R-:W-:Y:S01]  /*157f0*/  IMAD.MOV.U32 R9, RZ, RZ, 0x3f800000 ;  /* 0x3f800000ff097424 */ /* 0x000fe200078e00ff */
[----:B------:R-:W-:Y:S01]  /*15800*/  CS2R R110, SRZ ;  /* 0x00000000006e7805 */ /* 0x000fe2000001ff00 */
[----:B------:R-:W-:Y:S01]  /*15810*/  IMAD.MOV.U32 R10, RZ, RZ, 0x3f800000 ;  /* 0x3f800000ff0a7424 */ /* 0x000fe200078e00ff */
[----:B------:R-:W-:Y:S02]  /*15820*/  VIMNMX R20, R213, R20, !PT ;  /* 0x00000014d5147248 */ /* 0x000fe40007fe0100 */
[----:B------:R-:W-:Y:S02]  /*15830*/  CS2R R108, SRZ ;  /* 0x00000000006c7805 */ /* 0x000fe4000001ff00 */
[----:B------:R-:W-:-:S02]  /*15840*/  CS2R R106, SRZ ;  /* 0x00000000006a7805 */ /* 0x000fc4000001ff00 */
[----:B------:R-:W-:Y:S02]  /*15850*/  CS2R R104, SRZ ;  /* 0x0000000000687805 */ /* 0x000fe4000001ff00 */
[----:B------:R-:W-:Y:S02]  /*15860*/  ISETP.GE.AND P2, PT, R6, R20, PT ;  /* 0x000000140600720c */ /* 0x000fe40003f46270 */
        /* <DEDUP_REMOVED lines=41> */
[----:B------:R-:W-:Y:S01]  /*15b00*/  BSSY B1, `(.L_x_1675) ;  /* 0x00003a5000017945 */ /* 0x000fe20003800000 */
[----:B------:R-:W-:Y:S02]  /*15b10*/  IMAD.MOV.U32 R9, RZ, RZ, 0x3f800000 ;  /* 0x3f800000ff097424 */ /* 0x000fe400078e00ff */
[----:B------:R-:W-:-:S07]  /*15b20*/  IMAD.MOV.U32 R119, RZ, RZ, RZ ;  /* 0x000000ffff777224 */ /* 0x000fce00078e00ff */
.L_x_1694:
[----:B------:R-:W-:-:S04]  /*15b30*/  IADD3 R15, R17, 0x1, RZ ;  /* 0x00000001110f7810 */ /* 0x000fc80007ffe0ff */
[----:B------:R-:W-:-:S04]  /*15b40*/  ISETP.NE.AND P2, PT, R15, 0x2, PT ;  /* 0x000000020f00780c */ /* 0x000fc80003f45270 */
[----:B------:R-:W-:Y:S02]  /*15b50*/  SEL R14, RZ, 0x1, P2 ;  /* 0x00000001ff0e7807 */ /* 0x000fe40001000000 */
[----:B------:R-:W-:Y:S02]  /*15b60*/  SEL R15, R15, RZ, P2 ;  /* 0x000000ff0f0f7207 */ /* 0x000fe40001000000 */
[----:B------:R-:W-:Y:S01]  /*15b70*/  LOP3.LUT R14, R19, R14, RZ, 0x3c, !PT ;  /* 0x0000000e130e7212 */ /* 0x000fe200078e3cff */
[----:B------:R-:W-:Y:S06]  /*15b80*/  @!P0 BRA `(.L_x_1676) ;  /* 0x0000000000048947 */ /* 0x000fec0003800000 */
[----:B------:R-:W-:Y:S01]  /*15b90*/  BPT.TRAP 0x1 ;  /* 0x000000040000795c */ /* 0x000fe20000300000 */
.L_x_1676:
[----:B------:R-:W-:Y:S01]  /*15ba0*/  IMAD R7, R15, 0x8, R2 ;  /* 0x000000080f077824 */ /* 0x000fe200078e0202 */
[----:B------:R-:W-:-:S04]  /*15bb0*/  SHF.L.U32 R12, R14, 0x1f, RZ ;  /* 0x0000001f0e0c7819 */ /* 0x000fc800000006ff */
[----:B------:R0:W1:Y:S01]  /*15bc0*/  SYNCS.PHASECHK.TRANS64.TRYWAIT P2, [R7+URZ+0x30830], R12 ;  /* 0x0308300c070075a7 */ /* 0x000062000804017f */
[----:B------:R-:W-:Y:S05]  /*15bd0*/  @!P0 BRA `(.L_x_1677) ;  /* 0x0000000000048947 */ /* 0x000fea0003800000 */
[----:B------:R-:W-:Y:S01]  /*15be0*/  BPT.TRAP 0x1 ;  /* 0x000000040000795c */ /* 0x000fe20000300000 */
.L_x_1677:
[----:B------:R-:W-:Y:S01]  /*15bf0*/  IMAD R11, R15, 0x900, R8 ;  /* 0x000009000f0b7824 */ /* 0x000fe200078e0208 */
[----:B------:R-:W-:Y:S03]  /*15c00*/  BSSY B2, `(.L_x_1678) ;  /* 0x0000006000027945 */ /* 0x000fe60003800000 */
[C---:B------:R-:W-:Y:S02]  /*15c10*/  VIADD R120, R11.reuse, 0x2 ;  /* 0x000000020b787836 */ /* 0x040fe40000000000 */
[----:B------:R-:W-:Y:S01]  /*15c20*/  VIADD R21, R11, 0x4 ;  /* 0x000000040b157836 */ /* 0x000fe20000000000 */
[----:B-1----:R-:W-:Y:S06]  /*15c30*/  @P2 BRA `(.L_x_1679) ;  /* 0x0000000000082947 */ /* 0x002fec0003800000 */
[----:B------:R-:W1:Y:S02]  /*15c40*/  SYNCS.PHASECHK.TRANS64.TRYWAIT P2, [R7+URZ+0x30830], R12 ;  /* 0x0308300c070075a7 */ /* 0x000e64000804017f */
[----:B-1----:R-:W-:Y:S05]  /*15c50*/  @!P2 BRA `(.L_x_1680) ;  /* 0x0000018800e4a947 */ /* 0x002fea0003800000 */
.L_x_1679:
[----:B------:R-:W-:Y:S05]  /*15c60*/  BSYNC B2 ;  /* 0x0000000000027941 */ /* 0x000fea0003800000 */
.L_x_1678:
[----:B01----:R-:W-:Y:S01]  /*15c70*/  IMAD.MOV.U32 R12, RZ, RZ, R11 ;  /* 0x000000ffff0c7224 */ /* 0x003fe200078e000b */
[----:B------:R-:W-:Y:S01]  /*15c80*/  R2UR UR50, R120 ;  /* 0x00000000783272ca */ /* 0x000fe200000e0000 */
[C---:B------:R-:W-:Y:S01]  /*15c90*/  VIADD R122, R11.reuse, 0x300 ;  /* 0x000003000b7a7836 */ /* 0x040fe20000000000 */
[----:B------:R-:W-:Y:S01]  /*15ca0*/  MOV R120, R21 ;  /* 0x0000001500787202 */ /* 0x000fe20000000f00 */
[----:B------:R0:W-:Y:S01]  /*15cb0*/  STL.64 [R1+0x90], R14 ;  /* 0x0000900e01007387 */ /* 0x0001e20000100a00 */
[----:B------:R-:W-:Y:S01]  /*15cc0*/  R2UR UR54, R12 ;  /* 0x000000000c3672ca */ /* 0x000fe200000e0000 */
[C---:B------:R-:W-:Y:S01]  /*15cd0*/  VIADD R12, R11.reuse, 0x6 ;  /* 0x000000060b0c7836 */ /* 0x040fe20000000000 */
[----:B------:R-:W-:Y:S01]  /*15ce0*/  R2UR UR34, R120 ;  /* 0x00000000782272ca */ /* 0x000fe200000e0000 */
[C---:B------:R-:W-:Y:S01]  /*15cf0*/  VIADD R120, R11.reuse, 0x302 ;  /* 0x000003020b787836 */ /* 0x040fe20000000000 */
[----:B------:R-:W-:Y:S01]  /*15d00*/  R2UR UR26, R122 ;  /* 0x000000007a1a72ca */ /* 0x000fe200000e0000 */
[C---:B------:R-:W-:Y:S01]  /*15d10*/  VIADD R122, R11.reuse, 0x306 ;  /* 0x000003060b7a7836 */ /* 0x040fe20000000000 */
[----:B------:R-:W-:Y:S01]  /*15d20*/  R2UR UR30, R12 ;  /* 0x000000000c1e72ca */ /* 0x000fe200000e0000 */
[----:B------:R-:W-:Y:S01]  /*15d30*/  VIADD R12, R11, 0x304 ;  /* 0x000003040b0c7836 */ /* 0x000fe20000000000 */
[----:B------:R-:W-:Y:S01]  /*15d40*/  R2UR UR22, R120 ;  /* 0x00000000781672ca */ /* 0x000fe200000e0000 */
[-C--:B------:R-:W-:Y:S01]  /*15d50*/  FMUL.FTZ R24, R24, R10.reuse ;  /* 0x0000000a18187220 */ /* 0x080fe20000410000 */
[----:B------:R-:W-:Y:S01]  /*15d60*/  R2UR UR14, R122 ;  /* 0x000000007a0e72ca */ /* 0x000fe200000e0000 */
[-C--:B------:R-:W-:Y:S01]  /*15d70*/  FMUL.FTZ R25, R25, R10.reuse ;  /* 0x0000000a19197220 */ /* 0x080fe20000410000 */
[----:B------:R-:W-:Y:S01]  /*15d80*/  R2UR UR18, R12 ;  /* 0x000000000c1272ca */ /* 0x000fe200000e0000 */
        /* <DEDUP_REMOVED lines=46> */
[C---:B------:R-:W-:Y:S01]  /*16070*/  VIADD R10, R11.reuse, 0x600 ;  /* 0x000006000b0a7836 */ /* 0x040fe20000000000 */
[C---:B------:R-:W-:Y:S01]  /*16080*/  IADD3 R120, R11.reuse, 0x604, RZ ;  /* 0x000006040b787810 */ /* 0x040fe20007ffe0ff */
[C---:B------:R-:W-:Y:S01]  /*16090*/  VIADD R12, R11.reuse, 0x602 ;  /* 0x000006020b0c7836 */ /* 0x040fe20000000000 */
[----:B0-----:R-:W2:Y:S01]  /*160a0*/  LDL.64 R14, [R1+0x28] ;  /* 0x00002800010e7983 */ /* 0x001ea20000100a00 */
[----:B------:R-:W-:-:S02]  /*160b0*/  VIADD R122, R11, 0x606 ;  /* 0x000006060b7a7836 */ /* 0x000fc40000000000 */
[----:B------:R-:W-:Y:S01]  /*160c0*/  IMAD.MOV.U32 R11, RZ, RZ, 0x40000040 ;  /* 0x40000040ff0b7424 */ /* 0x000fe200078e00ff */
[----:B------:R0:W-:Y:S01]  /*160d0*/  STL.64 [R1+0x88], R6 ;  /* 0x0000880601007387 */ /* 0x0001e20000100a00 */
[----:B------:R-:W-:-:S03]  /*160e0*/  R2UR UR10, R10 ;  /* 0x000000000a0a72ca */ /* 0x000fc600000e0000 */
[----:B------:R-:W-:Y:S01]  /*160f0*/  R2UR UR11, R11 ;  /* 0x000000000b0b72ca */ /* 0x000fe200000e0000 */
[----:B0-----:R-:W3:Y:S04]  /*16100*/  LDL.64 R6, [R1+0x20] ;  /* 0x0000200001067983 */ /* 0x001ee80000100a00 */
[----:B------:R0:W-:Y:S04]  /*16110*/  STL.64 [R1+0x80], R4 ;  /* 0x0000800401007387 */ /* 0x0001e80000100a00 */
[----:B0-----:R-:W4:Y:S04]  /*16120*/  LDL.64 R4, [R1+0x18] ;  /* 0x0000180001047983 */ /* 0x001f280000100a00 */
[----:B------:R0:W-:Y:S04]  /*16130*/  STL.64 [R1+0x78], R2 ;  /* 0x0000780201007387 */ /* 0x0001e80000100a00 */
[----:B------:R-:W2:Y:S01]  /*16140*/  LDL.64 R10, [R1+0x30] ;  /* 0x00003000010a7983 */ /* 0x000ea20000100a00 */
[----:B------:R-:W-:-:S02]  /*16150*/  IMAD.MOV.U32 R13, RZ, RZ, 0x40000040 ;  /* 0x40000040ff0d7424 */ /* 0x000fc400078e00ff */
[----:B------:R-:W-:Y:S02]  /*16160*/  IMAD.MOV.U32 R121, RZ, RZ, 0x40000040 ;  /* 0x40000040ff797424 */ /* 0x000fe400078e00ff */
[----:B------:R-:W-:Y:S01]  /*16170*/  IMAD.MOV.U32 R123, RZ, RZ, 0x40000040 ;  /* 0x40000040ff7b7424 */ /* 0x000fe200078e00ff */
[----:B------:R-:W-:Y:S02]  /*16180*/  R2UR UR55, R13 ;  /* 0x000000000d3772ca */ /* 0x000fe400000e0000 */
[C---:B------:R-:W-:Y:S01]  /*16190*/  R2UR UR51, R121.reuse ;  /* 0x00000000793372ca */ /* 0x040fe200000e0000 */
[----:B0-----:R-:W4:Y:S01]  /*161a0*/  LDL.64 R2, [R1+0x10] ;  /* 0x0000100001027983 */ /* 0x001f220000100a00 */
[----:B------:R-:W-:Y:S01]  /*161b0*/  R2UR UR35, R121 ;  /* 0x00000000792372ca */ /* 0x000fe200000e0000 */
[-C--:B------:R-:W-:Y:S01]  /*161c0*/  FMUL.FTZ R26, R26, R9.reuse ;  /* 0x000000091a1a7220 */ /* 0x080fe20000410000 */
        /* <DEDUP_REMOVED lines=14> */
[----:B-----5:R-:W-:Y:S01]  /*162b0*/  WARPGROUP.ARRIVE ;  /* 0x00000000000079c5 */ /* 0x020fe20000000000 */
[C---:B------:R-:W-:Y:S01]  /*162c0*/  R2UR UR31, R13.reuse ;  /* 0x000000000d1f72ca */ /* 0x040fe200000e0000 */
[-C--:B------:R-:W-:Y:S01]  /*162d0*/  FMUL.FTZ R42, R42, R9.reuse ;  /* 0x000000092a2a7220 */ /* 0x080fe20000410000 */
[----:B------:R-:W-:Y:S01]  /*162e0*/  R2UR UR19, R13 ;  /* 0x000000000d1372ca */ /* 0x000fe200000e0000 */
[-C--:B------:R-:W-:Y:S01]  /*162f0*/  FMUL.FTZ R43, R43, R9.reuse ;  /* 0x000000092b2b7220 */ /* 0x080fe20000410000 */
[-C--:B------:R-:W-:Y:S01]  /*16300*/  FMUL.FTZ R46, R46, R9.reuse ;  /* 0x000000092e2e7220 */ /* 0x080fe20000410000 */
[----:B------:R-:W-:Y:S01]  /*16310*/  HGMMA.64x96x16.F32 R120, gdesc[UR52], RZ, !UPT, gsb0 ;  /* 0x01600000347879f0 */ /* 0x000fe2000c0008ff */
        /* <DEDUP_REMOVED lines=39> */
[----:B------:R-:W-:Y:S03]  /*16590*/  HGMMA.64x96x16.F32 R120, gdesc[UR48], R120, gsb0 ;  /* 0x01600000307879f0 */ /* 0x000fe60008000878 */
[----:B------:R-:W-:Y:S02]  /*165a0*/  WARPGROUP.DEPBAR.LE gsb0, 0x0 ;  /* 0x00008000000079c5 */ /* 0x000fe40000010000 */
[----:B------:R-:W-:Y:S01]  /*165b0*/  WARPGROUP.ARRIVE ;  /* 0x00000000000079c5 */ /* 0x000fe20000000000 */
[----:B--2---:R-:W-:Y:S02]  /*165c0*/  R2UR UR32, R10 ;  /* 0x000000000a2072ca */ /* 0x004fe400000e0000 */
[----:B------:R-:W-:Y:S02]  /*165d0*/  R2UR UR33, R11 ;  /* 0x000000000b2172ca */ /* 0x000fe400000e0000 */
[----:B------:R-:W-:Y:S01]  /*165e0*/  R2UR UR28, R14 ;  /* 0x000000000e1c72ca */ /* 0x000fe200000e0000 */
[----:B------:R-:W2:Y:S10]  /*165f0*/  LDL.64 R10, [R1] ;  /* 0x00000000010a7983 */ /* 0x000eb40000100a00 */
[----:B------:R-:W-:Y:S01]  /*16600*/  HGMMA.64x96x16.F32 R120, gdesc[UR32], R120, gsb0 ;  /* 0x01600000207879f0 */ /* 0x000fe20008000878 */
[----:B------:R-:W-:-:S02]  /*16610*/  R2UR UR29, R15 ;  /* 0x000000000f1d72ca */ /* 0x000fc400000e0000 */
[----:B------:R-:W-:Y:S02]  /*16620*/  R2UR UR6, R12 ;  /* 0x000000000c0672ca */ /* 0x000fe400000e0000 */
[----:B------:R-:W-:Y:S02]  /*16630*/  R2UR UR7, R13 ;  /* 0x000000000d0772ca */ /* 0x000fe400000e0000 */
[----:B------:R-:W2:Y:S01]  /*16640*/  LDL.64 R12, [R1+0x8] ;  /* 0x00000800010c7983 */ /* 0x000ea20000100a00 */
[----:B---3--:R-:W-:Y:S02]  /*16650*/  R2UR UR24, R6 ;  /* 0x00000000061872ca */ /* 0x008fe400000e0000 */
[----:B------:R-:W-:Y:S01]  /*16660*/  R2UR UR25, R7 ;  /* 0x00000000071972ca */ /* 0x000fe200000e0000 */
[----:B------:R0:W5:Y:S01]  /*16670*/  LDL.LU.64 R14, [R1+0x90] ;  /* 0x00009000010e7983 */ /* 0x0001620000300a00 */
[----:B----4-:R-:W-:Y:S02]  /*16680*/  R2UR UR20, R4 ;  /* 0x00000000041472ca */ /* 0x010fe400000e0000 */
[----:B------:R-:W-:Y:S01]  /*16690*/  R2UR UR21, R5 ;  /* 0x00000000051572ca */ /* 0x000fe200000e0000 */
[----:B------:R0:W5:Y:S01]  /*166a0*/  LDL.LU.64 R6, [R1+0x88] ;  /* 0x0000880001067983 */ /* 0x0001620000300a00 */
[----:B------:R-:W-:-:S02]  /*166b0*/  R2UR UR16, R2 ;  /* 0x00000000021072ca */ /* 0x000fc400000e0000 */
[----:B------:R-:W-:Y:S01]  /*166c0*/  R2UR UR17, R3 ;  /* 0x00000000031172ca */ /* 0x000fe200000e0000 */
[----:B------:R0:W5:Y:S01]  /*166d0*/  LDL.LU.64 R4, [R1+0x80] ;  /* 0x0000800001047983 */ /* 0x0001620000300a00 */
[----:B------:R-:W-:Y:S01]  /*166e0*/  UMOV UR4, UR56 ;  /* 0x0000003800047c82 */ /* 0x000fe20008000000 */
[----:B------:R-:W-:Y:S02]  /*166f0*/  UMOV UR5, UR57 ;  /* 0x0000003900057c82 */ /* 0x000fe40008000000 */
[----:B------:R0:W5:Y:S01]  /*16700*/  LDL.LU.64 R2, [R1+0x78] ;  /* 0x0000780001027983 */ /* 0x0001620000300a00 */
        /* <DEDUP_REMOVED lines=9> */
[----:B--2---:R-:W-:Y:S02]  /*167a0*/  R2UR UR12, R12 ;  /* 0x000000000c0c72ca */ /* 0x004fe400000e0000 */
[----:B------:R-:W-:Y:S01]  /*167b0*/  R2UR UR13, R13 ;  /* 0x000000000d0d72ca */ /* 0x000fe200000e0000 */
[----:B------:R-:W-:Y:S02]  /*167c0*/  WARPGROUP.DEPBAR.LE gsb0, 0x0 ;  /* 0x00008000000079c5 */ /* 0x000fe40000010000 */
[----:B------:R-:W-:-:S06]  /*167d0*/  WARPGROUP.ARRIVE ;  /* 0x00000000000079c5 */ /* 0x000fcc0000000000 */
[----:B------:R-:W-:Y:S01]  /*167e0*/  HGMMA.64x96x16.F32 R120, gdesc[UR16], R120, gsb0 ;  /* 0x01600000107879f0 */ /* 0x000fe20008000878 */
[----:B------:R-:W-:Y:S02]  /*167f0*/  R2UR UR8, R10 ;  /* 0x000000000a0872ca */ /* 0x000fe400000e0000 */
[----:B------:R-:W-:Y:S01]  /*16800*/  R2UR UR9, R11 ;  /* 0x000000000b0972ca */ /* 0x000fe200000e0000 */
        /* <DEDUP_REMOVED lines=16> */
[----:B0-----:R-:W-:Y:S05]  /*16910*/  @!P0 BRA `(.L_x_1681) ;  /* 0x0000000000048947 */ /* 0x001fea0003800000 */
[----:B------:R-:W-:Y:S01]  /*16920*/  BPT.TRAP 0x1 ;  /* 0x000000040000795c */ /* 0x000fe20000300000 */
.L_x_1681:
[----:B------:R-:W-:Y:S01]  /*16930*/  SHF.L.U32 R10, R19, 0x1f, RZ ;  /* 0x0000001f130a7819 */ /* 0x000fe200000006ff */
[----:B-----5:R-:W-:-:S04]  /*16940*/  IMAD R9, R17, 0x8, R2 ;  /* 0x0000000811097824 */ /* 0x020fc800078e0202 */
[----:B------:R0:W1:Y:S01]  /*16950*/  SYNCS.PHASECHK.TRANS64.TRYWAIT P2, [R9+URZ+0x30850], R10 ;  /* 0x0308500a090075a7 */ /* 0x000062000804017f */
[----:B------:R-:W-:Y:S05]  /*16960*/  @!P0 BRA `(.L_x_1682) ;  /* 0x0000000000048947 */ /* 0x000fea0003800000 */
[----:B------:R-:W-:Y:S01]  /*16970*/  BPT.TRAP 0x1 ;  /* 0x000000040000795c */ /* 0x000fe20000300000 */
.L_x_1682:
[----:B------:R-:W-:Y:S04]  /*16980*/  BSSY B2, `(.L_x_1683) ;  /* 0x0000004000027945 */ /* 0x000fe80003800000 */
[----:B-1----:R-:W-:Y:S05]  /*16990*/  @P2 BRA `(.L_x_1684) ;  /* 0x0000000000082947 */ /* 0x002fea0003800000 */
[----:B------:R-:W1:Y:S02]  /*169a0*/  SYNCS.PHASECHK.TRANS64.TRYWAIT P2, [R9+URZ+0x30850], R10 ;  /* 0x0308500a090075a7 */ /* 0x000e64000804017f */
[----:B-1----:R-:W-:Y:S05]  /*169b0*/  @!P2 BRA `(.L_x_1685) ;  /* 0x0000017c00a0a947 */ /* 0x002fea0003800000 */
.L_x_1684:
[----:B------:R-:W-:Y:S05]  /*169c0*/  BSYNC B2 ;  /* 0x0000000000027941 */ /* 0x000fea0003800000 */
.L_x_1683:
[----:B------:R-:W2:Y:S01]  /*169d0*/  LDL R12, [R1+0x38] ;  /* 0x00003800010c7983 */ /* 0x000ea20000100800 */
[----:B01----:R-:W-:Y:S01]  /*169e0*/  VIADD R10, R2, 0x400 ;  /* 0x00000400020a7836 */ /* 0x003fe20000000000 */
[----:B------:R-:W-:Y:S01]  /*169f0*/  WARPGROUP.ARRIVE ;  /* 0x00000000000079c5 */ /* 0x000fe20000000000 */
[----:B------:R-:W-:Y:S01]  /*16a00*/  IMAD.MOV.U32 R11, RZ, RZ, 0x40000040 ;  /* 0x40000040ff0b7424 */ /* 0x000fe200078e00ff */
[----:B------:R-:W-:Y:S01]  /*16a10*/  ULDC UR5, c[0x0][0x9d8] ;  /* 0x0002760000057ab9 */ /* 0x000fe20000000800 */
[----:B------:R-:W-:Y:S01]  /*16a20*/  IMAD.MOV.U32 R13, RZ, RZ, 0x40000040 ;  /* 0x40000040ff0d7424 */ /* 0x000fe200078e00ff */
[----:B------:R-:W-:Y:S01]  /*16a30*/  SHF.R.U32.HI R10, RZ, 0x4, R10 ;  /* 0x00000004ff0a7819 */ /* 0x000fe2000001160a */
[----:B------:R-:W-:Y:S01]  /*16a40*/  FMUL.FTZ R19, R123, UR5 ;  /* 0x000000057b137c20 */ /* 0x000fe20008410000 */
[----:B------:R-:W-:Y:S01]  /*16a50*/  R2UR UR7, R11 ;  /* 0x000000000b0772ca */ /* 0x000fe200000e0000 */
[----:B------:R-:W-:Y:S01]  /*16a60*/  IMAD.MOV.U32 R11, RZ, RZ, 0x40000040 ;  /* 0x40000040ff0b7424 */ /* 0x000fe200078e00ff */
[----:B------:R-:W-:Y:S01]  /*16a70*/  LOP3.LUT R10, R10, 0x3fff, RZ, 0xc0, !PT ;  /* 0x00003fff0a0a7812 */ /* 0x000fe200078ec0ff */
[----:B------:R-:W-:Y:S01]  /*16a80*/  FMUL.FTZ R21, R124, UR5 ;  /* 0x000000057c157c20 */ /* 0x000fe20008410000 */
[----:B------:R-:W-:Y:S01]  /*16a90*/  FMUL.FTZ R123, R130, UR5 ;  /* 0x00000005827b7c20 */ /* 0x000fe20008410000 */
[----:B------:R-:W-:Y:S01]  /*16aa0*/  FMUL.FTZ R124, R131, UR5 ;  /* 0x00000005837c7c20 */ /* 0x000fe20008410000 */
[----:B------:R-:W-:Y:S01]  /*16ab0*/  LOP3.LUT R10, R10, 0x3000000, RZ, 0xfc, !PT ;  /* 0x030000000a0a7812 */ /* 0x000fe200078efcff */
[----:B------:R-:W-:Y:S01]  /*16ac0*/  FMUL.FTZ R130, R133, UR5 ;  /* 0x0000000585827c20 */ /* 0x000fe20008410000 */
[----:B------:R-:W-:Y:S01]  /*16ad0*/  FMUL.FTZ R133, R136, UR5 ;  /* 0x0000000588857c20 */ /* 0x000fe20008410000 */
[----:B------:R-:W-:Y:S01]  /*16ae0*/  FMUL.FTZ R131, R138, UR5 ;  /* 0x000000058a837c20 */ /* 0x000fe20008410000 */
[----:B------:R-:W-:Y:S01]  /*16af0*/  FMUL.FTZ R138, R141, UR5 ;  /* 0x000000058d8a7c20 */ /* 0x000fe20008410000 */
[----:B------:R-:W-:-:S02]  /*16b00*/  IMAD R10, R17, 0x900, R10 ;  /* 0x00000900110a7824 */ /* 0x000fc400078e020a */
        /* <DEDUP_REMOVED lines=17> */
[----:B------:R-:W-:Y:S01]  /*16c20*/  HGMMA.64x192x16.F32 R24, R188, gdesc[UR4].tnspB, R24, gsb0 ;  /* 0x42e00004bc187df0 */ /* 0x000fe20008000818 */
[----:B------:R-:W-:Y:S01]  /*16c30*/  R2UR UR7, R13 ;  /* 0x000000000d0772ca */ /* 0x000fe200000e0000 */
[----:B------:R-:W-:-:S02]  /*16c40*/  IMAD.MOV.U32 R13, RZ, RZ, 0x40000040 ;  /* 0x40000040ff0d7424 */ /* 0x000fc400078e00ff */
[----:B------:R-:W-:Y:S01]  /*16c50*/  FMUL.FTZ R161, R164, UR5 ;  /* 0x00000005a4a17c20 */ /* 0x000fe20008410000 */
[----:B------:R-:W-:Y:S01]  /*16c60*/  FMUL.FTZ R157, R160, UR5 ;  /* 0x00000005a09d7c20 */ /* 0x000fe20008410000 */
[----:B------:R-:W-:Y:S01]  /*16c70*/  FMUL.FTZ R156, R163, UR5 ;  /* 0x00000005a39c7c20 */ /* 0x000fe20008410000 */
[----:B------:R-:W-:Y:S02]  /*16c80*/  IMAD R164, R6, -0x60, RZ ;  /* 0xffffffa006a47824 */ /* 0x000fe400078e02ff */
[----:B------:R-:W-:Y:S01]  /*16c90*/  FMUL.FTZ R163, R165, UR5 ;  /* 0x00000005a5a37c20 */ /* 0x000fe20008410000 */
[----:B------:R-:W-:Y:S01]  /*16ca0*/  FMUL.FTZ R160, R167, UR5 ;  /* 0x00000005a7a07c20 */ /* 0x000fe20008410000 */
[----:B------:R-:W-:Y:S01]  /*16cb0*/  LOP3.LUT P2, RZ, R18, 0x100000, RZ, 0xc0, !PT ;  /* 0x0010000012ff7812 */ /* 0x000fe2000784c0ff */
[----:B------:R-:W0:Y:S01]  /*16cc0*/  MUFU.TANH R17, R17 ;  /* 0x0000001100117308 */ /* 0x000e220000002400 */
[----:B------:R-:W-:Y:S01]  /*16cd0*/  IADD3 R167, -R200, 0x1, R164 ;  /* 0x00000001c8a77810 */ /* 0x000fe20007ffe1a4 */
[----:B------:R-:W-:-:S03]  /*16ce0*/  @!P1 VIADD R7, R7, 0x30840 ;  /* 0x0003084007079836 */ /* 0x000fc60000000000 */
[----:B------:R-:W-:Y:S02]  /*16cf0*/  IADD3 R167, -R195, R167, R196 ;  /* 0x000000a7c3a77210 */ /* 0x000fe40007ffe1c4 */
[----:B------:R-:W-:Y:S01]  /*16d00*/  @!P1 PRMT R7, RZ, 0x654, R7 ;  /* 0x00000654ff079816 */ /* 0x000fe20000000007 */
[----:B------:R-:W1:Y:S08]  /*16d10*/  MUFU.TANH R19, R19 ;  /* 0x0000001300137308 */ /* 0x000e700000002400 */
        /* <DEDUP_REMOVED lines=24> */
[----:B------:R-:W-:Y:S01]  /*16ea0*/  WARPGROUP.ARRIVE ;  /* 0x00000000000079c5 */ /* 0x000fe20000000000 */
[----:B------:R-:W5:Y:S04]  /*16eb0*/  LDC R191, c[0x0][0x448] ;  /* 0x00011200ffbf7b82 */ /* 0x000f680000000800 */
[----:B------:R-:W0:Y:S08]  /*16ec0*/  MUFU.TANH R156, R156 ;  /* 0x0000009c009c7308 */ /* 0x000e300000002400 */
[----:B------:R-:W0:Y:S08]  /*16ed0*/  MUFU.TANH R161, R161 ;  /* 0x000000a100a17308 */ /* 0x000e300000002400 */
[----:B------:R-:W0:Y:S01]  /*16ee0*/  MUFU.TANH R163, R163 ;  /* 0x000000a300a37308 */ /* 0x000e220000002400 */
[----:B-----5:R-:W-:-:S07]  /*16ef0*/  ISETP.NE.AND P3, PT, R191, 0x1, PT ;  /* 0x00000001bf00780c */ /* 0x020fce0003f65270 */
[----:B------:R-:W0:Y:S01]  /*16f00*/  MUFU.TANH R160, R160 ;  /* 0x000000a000a07308 */ /* 0x000e220000002400 */
[----:B--2---:R-:W-:Y:S01]  /*16f10*/  R2UR UR4, R12 ;  /* 0x000000000c0472ca */ /* 0x004fe200000e0000 */
[----:B------:R-:W-:-:S05]  /*16f20*/  VIADD R12, R10, 0x80 ;  /* 0x000000800a0c7836 */ /* 0x000fca0000000000 */
[----:B------:R-:W-:Y:S02]  /*16f30*/  R2UR UR6, R12 ;  /* 0x000000000c0672ca */ /* 0x000fe400000e0000 */
[----:B------:R-:W-:-:S11]  /*16f40*/  IADD3 R12, R10, 0x100, RZ ;  /* 0x000001000a0c7810 */ /* 0x000fd60007ffe0ff */
        /* <DEDUP_REMOVED lines=27> */
[----:B------:R-:W-:Y:S01]  /*17100*/  IADD3 R162, R214, R212, RZ ;  /* 0x000000d4d6a27210 */ /* 0x000fe20007ffe0ff */
        /* <DEDUP_REMOVED lines=10> */
[----:B------:R-:W2:Y:S01]  /*171b0*/  MUFU.TANH R12, R12 ;  /* 0x0000000c000c7308 */ /* 0x000ea20000002400 */
[----:B------:R-:W-:-:S07]  /*171c0*/  ULDC UR5, c[0x0][0x9e0] ;  /* 0x0002780000057ab9 */ /* 0x000fce0000000800 */
        /* <DEDUP_REMOVED lines=21> */
[----:B------:R-:W-:Y:S02]  /*17320*/  R2UR UR6, R10 ;  /* 0x000000000a0672ca */ /* 0x000fe400000e0000 */
[----:B------:R-:W-:Y:S01]  /*17330*/  R2UR UR7, R11 ;  /* 0x000000000b0772ca */ /* 0x000fe200000e0000 */
[----:B------:R-:W5:Y:S08]  /*17340*/  @P3 LDC R10, c[0x0][0x450] ;  /* 0x00011400ff0a3b82 */ /* 0x000f700000000800 */
[----:B------:R-:W1:Y:S02]  /*17350*/  @P3 LDC R11, c[0x0][0x44c] ;  /* 0x00011300ff0b3b82 */ /* 0x000e640000000800 */
[----:B-1----:R-:W-:-:S05]  /*17360*/  @P3 IMAD.HI.U32 R11, R162, R11, RZ ;  /* 0x0000000ba20b3227 */ /* 0x002fca00078e00ff */
[----:B-----5:R-:W-:Y:S01]  /*17370*/  @P3 SHF.R.U32.HI R162, RZ, R10, R11 ;  /* 0x0000000affa23219 */ /* 0x020fe2000001160b */
[----:B------:R-:W-:Y:S02]  /*17380*/  WARPGROUP.DEPBAR.LE gsb0, 0x0 ;  /* 0x00008000000079c5 */ /* 0x000fe40000010000 */
[----:B------:R-:W-:-:S06]  /*17390*/  WARPGROUP.ARRIVE ;  /* 0x00000000000079c5 */ /* 0x000fcc0000000000 */
[----:B------:R-:W-:Y:S03]  /*173a0*/  HGMMA.64x192x16.F32 R24, R168, gdesc[UR4].tnspB, R24, gsb0 ;  /* 0x42e00004a8187df0 */ /* 0x000fe60008000818 */
[----:B------:R-:W-:Y:S02]  /*173b0*/  WARPGROUP.DEPBAR.LE gsb0, 0x0 ;  /* 0x00008000000079c5 */ /* 0x000fe40000010000 */
[----:B------:R-:W1:Y:S01]  /*173c0*/  SHFL.IDX PT, R169, R162, RZ, 0x1c1f ;  /* 0x001c1fffa2a97589 */ /* 0x000e6200000e0000 */
[C---:B------:R-:W-:Y:S01]  /*173d0*/  VIADD R168, R167.reuse, UR5 ;  /* 0x00000005a7a87c36 */ /* 0x040fe20008000000 */
[----:B------:R5:W-:Y:S01]  /*173e0*/  @!P1 SYNCS.ARRIVE.TRANS64.RED.A1T0 RZ, [R7+URZ], RZ ;  /* 0x000000ff07ff99a7 */ /* 0x000be2000810043f */
[----:B------:R-:W-:Y:S02]  /*173f0*/  VIADD R167, R167, UR4 ;  /* 0x00000004a7a77c36 */ /* 0x000fe40008000000 */
[----:B-----5:R-:W-:-:S02]  /*17400*/  IMAD.IADD R7, R164, 0x1, -R200 ;  /* 0x00000001a4077824 */ /* 0x020fc400078e0ac8 */
[--C-:B-1----:R-:W-:Y:S02]  /*17410*/  IMAD.IADD R166, R168, 0x1, R169.reuse ;  /* 0x00000001a8a67824 */ /* 0x102fe400078e02a9 */
[----:B------:R-:W-:Y:S01]  /*17420*/  IMAD.IADD R165, R167, 0x1, R169 ;  /* 0x00000001a7a57824 */ /* 0x000fe200078e02a9 */
[----:B0-234-:R-:W-:Y:S06]  /*17430*/  @!P2 BRA `(.L_x_1686) ;  /* 0x00000000005ca947 */ /* 0x01dfec0003800000 */
[----:B------:R-:W-:Y:S01]  /*17440*/  IADD3 R169, -R195, R196, R169 ;  /* 0x000000c4c3a97210 */ /* 0x000fe20007ffe1a9 */
[----:B------:R-:W-:Y:S03]  /*17450*/  BSSY B2, `(.L_x_1687) ;  /* 0x0000012000027945 */ /* 0x000fe60003800000 */
[----:B------:R-:W-:-:S13]  /*17460*/  ISETP.GT.AND P2, PT, R169, -0x1, PT ;  /* 0xffffffffa900780c */ /* 0x000fda0003f44270 */
[----:B------:R-:W-:Y:S05]  /*17470*/  @P2 BRA `(.L_x_1688) ;  /* 0x0000000000242947 */ /* 0x000fea0003800000 */
[----:B------:R-:W-:Y:S01]  /*17480*/  ULDC UR4, c[0x0][0x9e4] ;  /* 0x0002790000047ab9 */ /* 0x000fe20000000800 */
[----:B------:R-:W-:Y:S01]  /*17490*/  LOP3.LUT R169, RZ, R169, RZ, 0x33, !PT ;  /* 0x000000a9ffa97212 */ /* 0x000fe200078e33ff */
[----:B------:R-:W-:-:S05]  /*174a0*/  IMAD.U32 R170, RZ, RZ, UR4 ;  /* 0x00000004ffaa7e24 */ /* 0x000fca000f8e00ff */
[----:B------:R-:W-:-:S13]  /*174b0*/  ISETP.NE.AND P2, PT, R170, 0x1, PT ;  /* 0x00000001aa00780c */ /* 0x000fda0003f45270 */
[----:B------:R-:W0:Y:S02]  /*174c0*/  @P2 LDC.64 R10, c[0x0][0x9e8] ;  /* 0x00027a00ff0a2b82 */ /* 0x000e240000000a00 */
[----:B0-----:R-:W-:-:S05]  /*174d0*/  @P2 IMAD.HI.U32 R10, R169, R10, RZ ;  /* 0x0000000aa90a2227 */ /* 0x001fca00078e00ff */
[----:B------:R-:W-:-:S04]  /*174e0*/  @P2 SHF.R.U32.HI R169, RZ, R11, R10 ;  /* 0x0000000bffa92219 */ /* 0x000fc8000001160a */
[----:B------:R-:W-:Y:S01]  /*174f0*/  LOP3.LUT R169, RZ, R169, RZ, 0x33, !PT ;  /* 0x000000a9ffa97212 */ /* 0x000fe200078e33ff */
[----:B------:R-:W-:Y:S06]  /*17500*/  BRA `(.L_x_1689) ;  /* 0x0000000000187947 */ /* 0x000fec0003800000 */
.L_x_1688:
[----:B------:R-:W-:Y:S02]  /*17510*/  ULDC UR4, c[0x0][0x9e4] ;  /* 0x0002790000047ab9 */ /* 0x000fe40000000800 */
[----:B------:R-:W-:-:S04]  /*17520*/  MOV R170, UR4 ;  /* 0x0000000400aa7c02 */ /* 0x000fc80008000f00 */
[----:B------:R-:W-:-:S13]  /*17530*/  ISETP.NE.AND P2, PT, R170, 0x1, PT ;  /* 0x00000001aa00780c */ /* 0x000fda0003f45270 */
[----:B------:R-:W0:Y:S02]  /*17540*/  @P2 LDC.64 R10, c[0x0][0x9e8] ;  /* 0x00027a00ff0a2b82 */ /* 0x000e240000000a00 */
[----:B0-----:R-:W-:-:S05]  /*17550*/  @P2 IMAD.HI.U32 R10, R169, R10, RZ ;  /* 0x0000000aa90a2227 */ /* 0x001fca00078e00ff */
[----:B------:R-:W-:-:S07]  /*17560*/  @P2 SHF.R.U32.HI R169, RZ, R11, R10 ;  /* 0x0000000bffa92219 */ /* 0x000fce000001160a */
.L_x_1689:
[----:B------:R-:W-:Y:S05]  /*17570*/  BSYNC B2 ;  /* 0x0000000000027941 */ /* 0x000fea0003800000 */
.L_x_1687:
[----:B------:R-:W-:-:S05]  /*17580*/  IMAD R169, R169, R170, R7 ;  /* 0x000000aaa9a97224 */ /* 0x000fca00078e0207 */
[----:B------:R-:W-:Y:S02]  /*17590*/  VIMNMX R165, R165, R169, !PT ;  /* 0x000000a9a5a57248 */ /* 0x000fe40007fe0100 */
[----:B------:R-:W-:-:S07]  /*175a0*/  VIADDMNMX R166, R169, R170, R166, PT ;  /* 0x000000aaa9a67246 */ /* 0x000fce00038001a6 */
.L_x_1686:
[C---:B------:R-:W-:Y:S01]  /*175b0*/  ISETP.GE.AND P2, PT, R164.reuse, 0x2, PT ;  /* 0x00000002a400780c */ /* 0x040fe20003f46270 */
[----:B------:R-:W0:Y:S01]  /*175c0*/  SHFL.IDX PT, R162, R162, 0x1, 0x1c1f ;  /* 0x003c1f00a2a27f89 */ /* 0x000e2200000e0000 */
[----:B------:R-:W-:Y:S02]  /*175d0*/  ISETP.GE.AND P5, PT, R164, 0xa, PT ;  /* 0x0000000aa400780c */ /* 0x000fe40003fa6270 */
[----:B------:R-:W-:Y:S02]  /*175e0*/  ISETP.GT.AND P3, PT, R165, 0x1, !P2 ;  /* 0x00000001a500780c */ /* 0x000fe40005764270 */
[----:B------:R-:W-:Y:S02]  /*175f0*/  LOP3.LUT R18, R18, 0xfffffffb, RZ, 0xc0, !PT ;  /* 0xfffffffb12127812 */ /* 0x000fe400078ec0ff */
[----:B------:R-:W-:Y:S02]  /*17600*/  ISETP.LT.OR P4, PT, R166, 0x2, P3 ;  /* 0x00000002a600780c */ /* 0x000fe40001f81670 */
[----:B------:R-:W-:-:S02]  /*17610*/  ISETP.GE.AND P3, PT, R164, 0x9, PT ;  /* 0x00000009a400780c */ /* 0x000fc40003f66270 */
[----:B------:R-:W-:Y:S02]  /*17620*/  FSEL R17, R17, -INF , !P4 ;  /* 0xff80000011117808 */ /* 0x000fe40006000000 */
[----:B------:R-:W-:Y:S02]  /*17630*/  ISETP.GT.AND P4, PT, R165, 0x8, !P3 ;  /* 0x00000008a500780c */ /* 0x000fe40005f84270 */
[----:B------:R-:W-:Y:S02]  /*17640*/  @P5 LOP3.LUT R18, R18, 0x4, RZ, 0xfc, !PT ;  /* 0x0000000412125812 */ /* 0x000fe400078efcff */
[----:B------:R-:W-:Y:S02]  /*17650*/  ISETP.LT.OR P4, PT, R166, 0x9, P4 ;  /* 0x00000009a600780c */ /* 0x000fe40002781670 */
[----:B------:R-:W-:Y:S02]  /*17660*/  LOP3.LUT R18, R18, 0xfffffff7, RZ, 0xc0, !PT ;  /* 0xfffffff712127812 */ /* 0x000fe400078ec0ff */
[----:B------:R-:W-:-:S02]  /*17670*/  FSEL R21, R21, -INF , !P4 ;  /* 0xff80000015157808 */ /* 0x000fc40006000000 */
[----:B------:R-:W-:Y:S01]  /*17680*/  ISETP.GT.AND P4, PT, R165, 0x9, !P5 ;  /* 0x00000009a500780c */ /* 0x000fe20006f84270 */
[--C-:B0-----:R-:W-:Y:S01]  /*17690*/  IMAD.IADD R168, R168, 0x1, R162.reuse ;  /* 0x00000001a8a87824 */ /* 0x101fe200078e02a2 */
[----:B------:R-:W-:Y:S01]  /*176a0*/  ISETP.GE.AND P5, PT, R164, 0x11, PT ;  /* 0x00000011a400780c */ /* 0x000fe20003fa6270 */
[----:B------:R-:W-:Y:S01]  /*176b0*/  IMAD.IADD R167, R167, 0x1, R162 ;  /* 0x00000001a7a77824 */ /* 0x000fe200078e02a2 */
[----:B------:R-:W-:-:S04]  /*176c0*/  ISETP.LT.OR P4, PT, R166, 0xa, P4 ;  /* 0x0000000aa600780c */ /* 0x000fc80002781670 */
        /* <DEDUP_REMOVED lines=121> */
[----:B------:R-:W-:-:S13]  /*17e60*/  LOP3.LUT P6, RZ, R18, 0x100000, RZ, 0xc0, !PT ;  /* 0x0010000012ff7812 */ /* 0x000fda00078cc0ff */
[----:B------:R-:W-:Y:S05]  /*17e70*/  @!P6 BRA `(.L_x_1690) ;  /* 0x00000000005ce947 */ /* 0x000fea0003800000 */
        /* <DEDUP_REMOVED lines=13> */
.L_x_1692:
[----:B------:R-:W-:Y:S02]  /*17f50*/  ULDC UR4, c[0x0][0x9e4] ;  /* 0x0002790000047ab9 */ /* 0x000fe40000000800 */
[----:B------:R-:W-:-:S05]  /*17f60*/  IMAD.U32 R164, RZ, RZ, UR4 ;  /* 0x00000004ffa47e24 */ /* 0x000fca000f8e00ff */
[----:B------:R-:W-:-:S13]  /*17f70*/  ISETP.NE.AND P6, PT, R164, 0x1, PT ;  /* 0x00000001a400780c */ /* 0x000fda0003fc5270 */
[----:B------:R-:W0:Y:S02]  /*17f80*/  @P6 LDC.64 R10, c[0x0][0x9e8] ;  /* 0x00027a00ff0a6b82 */ /* 0x000e240000000a00 */
[----:B0-----:R-:W-:-:S05]  /*17f90*/  @P6 IMAD.HI.U32 R10, R162, R10, RZ ;  /* 0x0000000aa20a6227 */ /* 0x001fca00078e00ff */
[----:B------:R-:W-:-:S07]  /*17fa0*/  @P6 SHF.R.U32.HI R162, RZ, R11, R10 ;  /* 0x0000000bffa26219 */ /* 0x000fce000001160a */
.L_x_1693:
[----:B------:R-:W-:Y:S05]  /*17fb0*/  BSYNC B2 ;  /* 0x0000000000027941 */ /* 0x000fea0003800000 */
.L_x_1691:
[----:B------:R-:W-:-:S05]  /*17fc0*/  IMAD R7, R162, R164, R7 ;  /* 0x000000a4a2077224 */ /* 0x000fca00078e0207 */
[----:B------:R-:W-:Y:S02]  /*17fd0*/  VIADDMNMX R168, R7, R164, R168, PT ;  /* 0x000000a407a87246 */ /* 0x000fe400038001a8 */
[----:B------:R-:W-:-:S07]  /*17fe0*/  VIMNMX R167, R167, R7, !PT ;  /* 0x00000007a7a77248 */ /* 0x000fce0007fe0100 */
.L_x_1690:
[C---:B------:R-:W-:Y:S01]  /*17ff0*/  ISETP.GT.AND P2, PT, R167.reuse, 0x1, !P2 ;  /* 0x00000001a700780c */ /* 0x040fe20005744270 */
[----:B------:R-:W-:Y:S01]  /*18000*/  ULDC UR4, c[0x0][0x988] ;  /* 0x0002620000047ab9 */ /* 0x000fe20000000800 */
[----:B------:R-:W-:Y:S01]  /*18010*/  ISETP.GT.AND P3, PT, R167, 0x8, !P3 ;  /* 0x00000008a700780c */ /* 0x000fe20005f64270 */
[----:B------:R-:W-:Y:S01]  /*18020*/  @!P1 VIADD R9, R9, 0x30860 ;  /* 0x0003086009099836 */ /* 0x000fe20000000000 */
[C---:B------:R-:W-:Y:S02]  /*18030*/  ISETP.LT.OR P2, PT, R168.reuse, 0x2, P2 ;  /* 0x00000002a800780c */ /* 0x040fe40001741670 */
[----:B------:R-:W-:Y:S02]  /*18040*/  ISETP.LT.OR P3, PT, R168, 0x9, P3 ;  /* 0x00000009a800780c */ /* 0x000fe40001f61670 */
[----:B------:R-:W-:Y:S02]  /*18050*/  FSEL R19, R19, -INF , !P2 ;  /* 0xff80000013137808 */ /* 0x000fe40005000000 */
[----:B------:R-:W-:-:S02]  /*18060*/  LOP3.LUT P2, RZ, R18, 0x4, RZ, 0xc0, !PT ;  /* 0x0000000412ff7812 */ /* 0x000fc4000784c0ff */
[----:B------:R-:W-:Y:S02]  /*18070*/  FSEL R121, R121, -INF , !P3 ;  /* 0xff80000079797808 */ /* 0x000fe40005800000 */
[----:B------:R-:W-:Y:S02]  /*18080*/  ISETP.GT.AND P2, PT, R167, 0x9, !P2 ;  /* 0x00000009a700780c */ /* 0x000fe40005744270 */
[----:B------:R-:W-:Y:S02]  /*18090*/  LOP3.LUT P3, RZ, R18, 0x10000, RZ, 0xc0, !PT ;  /* 0x0001000012ff7812 */ /* 0x000fe4000786c0ff */
[----:B------:R-:W-:Y:S02]  /*180a0*/  ISETP.LT.OR P2, PT, R168, 0xa, P2 ;  /* 0x0000000aa800780c */ /* 0x000fe40001741670 */
[----:B------:R-:W-:Y:S02]  /*180b0*/  LOP3.LUT P6, RZ, R18, 0x8000, RZ, 0xc0, !PT ;  /* 0x0000800012ff7812 */ /* 0x000fe400078cc0ff */
[----:B------:R-:W-:-:S02]  /*180c0*/  FSEL R122, R122, -INF , !P2 ;  /* 0xff8000007a7a7808 */ /* 0x000fc40005000000 */
[----:B------:R-:W-:Y:S02]  /*180d0*/  LOP3.LUT P2, RZ, R18, 0x8, RZ, 0xc0, !PT ;  /* 0x0000000812ff7812 */ /* 0x000fe4000784c0ff */
[----:B------:R-:W-:Y:S02]  /*180e0*/  FMNMX.FTZ R7, R12, R3, !PT ;  /* 0x000000030c077209 */ /* 0x000fe40007810000 */
[----:B------:R-:W-:Y:S02]  /*180f0*/  ISETP.GT.AND P2, PT, R167, 0x10, !P2 ;  /* 0x00000010a700780c */ /* 0x000fe40005744270 */
[----:B------:R-:W-:Y:S02]  /*18100*/  FMNMX.FTZ R7, R17, R7, !PT ;  /* 0x0000000711077209 */ /* 0x000fe40007810000 */
[----:B------:R-:W-:Y:S02]  /*18110*/  ISETP.LT.OR P2, PT, R168, 0x11, P2 ;  /* 0x00000011a800780c */ /* 0x000fe40001741670 */
[----:B------:R-:W-:-:S02]  /*18120*/  FMNMX.FTZ R7, R21, R7, !PT ;  /* 0x0000000715077209 */ /* 0x000fc40007810000 */
        /* <DEDUP_REMOVED lines=57> */
[----:B------:R-:W-:Y:S02]  /*184c0*/  ISETP.GT.AND P4, PT, R167, 0x51, !P4 ;  /* 0x00000051a700780c */ /* 0x000fe40006784270 */
[C---:B------:R-:W-:Y:S02]  /*184d0*/  ISETP.LT.OR P2, PT, R168.reuse, 0x32, P2 ;  /* 0x00000032a800780c */ /* 0x040fe40001741670 */
[----:B------:R-:W-:Y:S02]  /*184e0*/  ISETP.LT.OR P4, PT, R168, 0x52, P4 ;  /* 0x00000052a800780c */ /* 0x000fe40002781670 */
[----:B------:R-:W-:-:S02]  /*184f0*/  FSEL R141, R141, -INF , !P2 ;  /* 0xff8000008d8d7808 */ /* 0x000fc40005000000 */
[----:B------:R-:W-:Y:S02]  /*18500*/  LOP3.LUT P2, RZ, R18, 0x400, RZ, 0xc0, !PT ;  /* 0x0000040012ff7812 */ /* 0x000fe4000784c0ff */
[C---:B------:R-:W-:Y:S02]  /*18510*/  ISETP.GT.AND P5, PT, R167.reuse, 0x58, !P5 ;  /* 0x00000058a700780c */ /* 0x040fe40006fa4270 */
[----:B------:R-:W-:Y:S02]  /*18520*/  ISETP.GT.AND P2, PT, R167, 0x38, !P2 ;  /* 0x00000038a700780c */ /* 0x000fe40005744270 */
[----:B------:R-:W-:Y:S02]  /*18530*/  FSEL R156, R156, -INF , !P4 ;  /* 0xff8000009c9c7808 */ /* 0x000fe40006000000 */
[----:B------:R-:W-:Y:S02]  /*18540*/  ISETP.LT.OR P2, PT, R168, 0x39, P2 ;  /* 0x00000039a800780c */ /* 0x000fe40001741670 */
[----:B0-----:R-:W-:Y:S01]  /*18550*/  FMNMX.FTZ R10, R7, R10, !PT ;  /* 0x0000000a070a7209 */ /* 0x001fe20007810000 */
[----:B------:R-:W-:Y:S01]  /*18560*/  IMAD.U32 R7, RZ, RZ, UR4 ;  /* 0x00000004ff077e24 */ /* 0x000fe2000f8e00ff */
[----:B------:R-:W-:-:S02]  /*18570*/  FSEL R143, R143, -INF , !P2 ;  /* 0xff8000008f8f7808 */ /* 0x000fc40005000000 */
[----:B------:R-:W-:Y:S01]  /*18580*/  LOP3.LUT P2, RZ, R18, 0x200, RZ, 0xc0, !PT ;  /* 0x0000020012ff7812 */ /* 0x000fe2000784c0ff */
[----:B------:R-:W0:Y:S01]  /*18590*/  SHFL.BFLY PT, R11, R10, 0x1, 0x1f ;  /* 0x0c201f000a0b7f89 */ /* 0x000e2200000e0000 */
[C---:B------:R-:W-:Y:S02]  /*185a0*/  ISETP.LT.OR P5, PT, R168.reuse, 0x59, P5 ;  /* 0x00000059a800780c */ /* 0x040fe40002fa1670 */
[----:B------:R-:W-:Y:S02]  /*185b0*/  ISETP.GT.AND P2, PT, R167, 0x39, !P2 ;  /* 0x00000039a700780c */ /* 0x000fe40005744270 */
[----:B------:R-:W-:Y:S02]  /*185c0*/  FSEL R159, R159, -INF , !P5 ;  /* 0xff8000009f9f7808 */ /* 0x000fe40006800000 */
[----:B------:R-:W-:Y:S02]  /*185d0*/  ISETP.LT.OR P2, PT, R168, 0x3a, P2 ;  /* 0x0000003aa800780c */ /* 0x000fe40001741670 */
[----:B------:R-:W-:-:S02]  /*185e0*/  @!P1 PRMT R9, RZ, 0x654, R9 ;  /* 0x00000654ff099816 */ /* 0x000fc40000000009 */
[----:B------:R-:W-:Y:S02]  /*185f0*/  FSEL R144, R144, -INF , !P2 ;  /* 0xff80000090907808 */ /* 0x000fe40005000000 */
[----:B------:R-:W-:Y:S01]  /*18600*/  LOP3.LUT P2, RZ, R18, 0x100, RZ, 0xc0, !PT ;  /* 0x0000010012ff7812 */ /* 0x000fe2000784c0ff */
[----:B------:R1:W-:Y:S03]  /*18610*/  @!P1 SYNCS.ARRIVE.TRANS64.RED.A1T0 RZ, [R9+URZ], RZ ;  /* 0x000000ff09ff99a7 */ /* 0x0003e6000810043f */
[----:B------:R-:W-:-:S04]  /*18620*/  ISETP.GT.AND P2, PT, R167, 0x40, !P2 ;  /* 0x00000040a700780c */ /* 0x000fc80005744270 */
[----:B------:R-:W-:Y:S02]  /*18630*/  ISETP.LT.OR P2, PT, R168, 0x41, P2 ;  /* 0x00000041a800780c */ /* 0x000fe40001741670 */
[----:B0-----:R-:W-:Y:S02]  /*18640*/  FMNMX.FTZ R11, R10, R11, !PT ;  /* 0x0000000b0a0b7209 */ /* 0x001fe40007810000 */
[----:B------:R-:W-:Y:S02]  /*18650*/  FSEL R147, R147, -INF , !P2 ;  /* 0xff80000093937808 */ /* 0x000fe40005000000 */
[----:B------:R-:W-:Y:S01]  /*18660*/  LOP3.LUT P2, RZ, R18, 0x80, RZ, 0xc0, !PT ;  /* 0x0000008012ff7812 */ /* 0x000fe2000784c0ff */
[----:B------:R-:W-:-:S03]  /*18670*/  FMUL.FTZ R10, R11, R7 ;  /* 0x000000070b0a7220 */ /* 0x000fc60000410000 */
[----:B------:R-:W-:-:S04]  /*18680*/  ISETP.GT.AND P2, PT, R167, 0x41, !P2 ;  /* 0x00000041a700780c */ /* 0x000fc80005744270 */
[----:B------:R-:W-:-:S04]  /*18690*/  ISETP.LT.OR P2, PT, R168, 0x42, P2 ;  /* 0x00000042a800780c */ /* 0x000fc80001741670 */
[----:B------:R-:W-:Y:S02]  /*186a0*/  FSEL R148, R148, -INF , !P2 ;  /* 0xff80000094947808 */ /* 0x000fe40005000000 */
[----:B------:R-:W-:-:S04]  /*186b0*/  LOP3.LUT P2, RZ, R18, 0x40, RZ, 0xc0, !PT ;  /* 0x0000004012ff7812 */ /* 0x000fc8000784c0ff */
[----:B------:R-:W-:-:S04]  /*186c0*/  ISETP.GT.AND P2, PT, R167, 0x48, !P2 ;  /* 0x00000048a700780c */ /* 0x000fc80005744270 */
[----:B------:R-:W-:-:S04]  /*186d0*/  ISETP.LT.OR P2, PT, R168, 0x49, P2 ;  /* 0x00000049a800780c */ /* 0x000fc80001741670 */
[----:B------:R-:W-:Y:S02]  /*186e0*/  FSEL R151, R151, -INF , !P2 ;  /* 0xff80000097977808 */ /* 0x000fe40005000000 */
[----:B------:R-:W-:Y:S02]  /*186f0*/  ISETP.GT.AND P2, PT, R167, 0x49, !P3 ;  /* 0x00000049a700780c */ /* 0x000fe40005f44270 */
[----:B------:R-:W-:Y:S02]  /*18700*/  LOP3.LUT P3, RZ, R18, 0x2, RZ, 0xc0, !PT ;  /* 0x0000000212ff7812 */ /* 0x000fe4000786c0ff */
[----:B------:R-:W-:-:S04]  /*18710*/  ISETP.LT.OR P2, PT, R168, 0x4a, P2 ;  /* 0x0000004aa800780c */ /* 0x000fc80001741670 */
[----:B------:R-:W-:Y:S02]  /*18720*/  FSEL R152, R152, -INF , !P2 ;  /* 0xff80000098987808 */ /* 0x000fe40005000000 */
[----:B------:R-:W-:Y:S02]  /*18730*/  ISETP.GT.AND P2, PT, R167, 0x50, !P6 ;  /* 0x00000050a700780c */ /* 0x000fe40007744270 */
[----:B------:R-:W-:Y:S02]  /*18740*/  LOP3.LUT P6, RZ, R18, 0x1, RZ, 0xc0, !PT ;  /* 0x0000000112ff7812 */ /* 0x000fe400078cc0ff */
[----:B------:R-:W-:-:S04]  /*18750*/  ISETP.LT.OR P2, PT, R168, 0x51, P2 ;  /* 0x00000051a800780c */ /* 0x000fc80001741670 */
[----:B------:R-:W-:Y:S02]  /*18760*/  FSEL R155, R155, -INF , !P2 ;  /* 0xff8000009b9b7808 */ /* 0x000fe40005000000 */
[C---:B------:R-:W-:Y:S02]  /*18770*/  ISETP.GT.AND P2, PT, R167.reuse, RZ, !P3 ;  /* 0x000000ffa700720c */ /* 0x040fe40005f44270 */
[----:B------:R-:W-:Y:S02]  /*18780*/  ISETP.GT.AND P3, PT, R167, 0x59, !P6 ;  /* 0x00000059a700780c */ /* 0x000fe40007764270 */
[C---:B------:R-:W-:Y:S02]  /*18790*/  ISETP.LT.OR P2, PT, R168.reuse, 0x1, P2 ;  /* 0x00000001a800780c */ /* 0x040fe40001741670 */
[----:B------:R-:W-:Y:S02]  /*187a0*/  ISETP.LT.OR P3, PT, R168, 0x5a, P3 ;  /* 0x0000005aa800780c */ /* 0x000fe40001f61670 */
[----:B------:R-:W-:-:S02]  /*187b0*/  FSEL R13, R13, -INF , !P2 ;  /* 0xff8000000d0d7808 */ /* 0x000fc40005000000 */
[----:B------:R-:W-:Y:S02]  /*187c0*/  FSETP.NEU.FTZ.AND P2, PT, R11, -INF , PT ;  /* 0xff8000000b00780b */ /* 0x000fe40003f5d000 */
[----:B------:R-:W-:Y:S02]  /*187d0*/  FSEL R160, R160, -INF , !P3 ;  /* 0xff800000a0a07808 */ /* 0x000fe40005800000 */
[----:B------:R-:W-:-:S05]  /*187e0*/  FSEL R10, R10, RZ, P2 ;  /* 0x000000ff0a0a7208 */ /* 0x000fca0001000000 */
[-CC-:B------:R-:W-:Y:S01]  /*187f0*/  FFMA.FTZ R188, R12, R7.reuse, -R10.reuse ;  /* 0x000000070cbc7223 */ /* 0x180fe2000001080a */
[----:B------:R-:W-:Y:S01]  /*18800*/  FMNMX.FTZ R12, R13, R0, !PT ;  /* 0x000000000d0c7209 */ /* 0x000fe20007810000 */
[-CC-:B------:R-:W-:Y:S01]  /*18810*/  FFMA.FTZ R190, R21, R7.reuse, -R10.reuse ;  /* 0x0000000715be7223 */ /* 0x180fe2000001080a */
[-CC-:B------:R-:W-:Y:S01]  /*18820*/  FFMA.FTZ R21, R120, R7.reuse, -R10.reuse ;  /* 0x0000000778157223 */ /* 0x180fe2000001080a */
        /* <DEDUP_REMOVED lines=24> */
[----:B------:R-:W-:Y:S01]  /*189b0*/  FFMA.FTZ R170, R161, R7, -R10 ;  /* 0x00000007a1aa7223 */ /* 0x000fe2000001080a */
        /* <DEDUP_REMOVED lines=31> */
[-CC-:B------:R-:W-:Y:S01]  /*18bb0*/  FFMA.FTZ R134, R150, R7.reuse, -R10.reuse ;  /* 0x0000000796867223 */ /* 0x180fe2000001080a */
[----:B------:R-:W-:-:S05]  /*18bc0*/  FFMA.FTZ R10, R163, R7, -R10 ;  /* 0x00000007a30a7223 */ /* 0x000fca000001080a */
[----:B------:R-:W-:Y:S01]  /*18bd0*/  MUFU.EX2 R176, R176 ;  /* 0x000000b000b07308 */ /* 0x000fe20000000800 */
[----:B------:R-:W0:Y:S07]  /*18be0*/  SHFL.BFLY PT, R139, R12, 0x1, 0x1f ;  /* 0x0c201f000c8b7f89 */ /* 0x000e2e00000e0000 */
[----:B------:R-:W-:Y:S08]  /*18bf0*/  MUFU.EX2 R130, R130 ;  /* 0x0000008200827308 */ /* 0x000ff00000000800 */
[----:B------:R-:W-:Y:S08]  /*18c00*/  MUFU.EX2 R178, R178 ;  /* 0x000000b200b27308 */ /* 0x000ff00000000800 */
[----:B------:R-:W-:Y:S01]  /*18c10*/  MUFU.EX2 R133, R133 ;  /* 0x0000008500857308 */ /* 0x000fe20000000800 */
[----:B0-----:R-:W-:-:S02]  /*18c20*/  FMNMX.FTZ R12, R12, R139, !PT ;  /* 0x0000008b0c0c7209 */ /* 0x001fc40007810000 */
[----:B------:R-:W-:Y:S02]  /*18c30*/  FSEL R139, R11, RZ, P2 ;  /* 0x000000ff0b8b7208 */ /* 0x000fe40001000000 */
[C---:B------:R-:W-:Y:S01]  /*18c40*/  FSETP.NEU.FTZ.AND P2, PT, R12.reuse, -INF , PT ;  /* 0xff8000000c00780b */ /* 0x040fe20003f5d000 */
[CC--:B------:R-:W-:Y:S02]  /*18c50*/  FMUL.FTZ R142, R12.reuse, R7.reuse ;  /* 0x000000070c8e7220 */ /* 0x0c0fe40000410000 */
[----:B------:R-:W-:Y:S01]  /*18c60*/  FADD.FTZ R139, -R139, R3 ;  /* 0x000000038b8b7221 */ /* 0x000fe20000010100 */
[----:B-1----:R-:W-:Y:S01]  /*18c70*/  FSEL R9, R12, RZ, P2 ;  /* 0x000000ff0c097208 */ /* 0x002fe20001000000 */
[----:B------:R-:W-:Y:S01]  /*18c80*/  MUFU.EX2 R3, R10 ;  /* 0x0000000a00037308 */ /* 0x000fe20000000800 */
[----:B------:R-:W-:Y:S01]  /*18c90*/  FSEL R142, R142, RZ, P2 ;  /* 0x000000ff8e8e7208 */ /* 0x000fe20001000000 */
[----:B------:R-:W-:Y:S01]  /*18ca0*/  FMUL.FTZ R139, R139, R7 ;  /* 0x000000078b8b7220 */ /* 0x000fe20000410000 */
[C---:B------:R-:W-:Y:S01]  /*18cb0*/  ISETP.GT.AND P2, PT, R6.reuse, R20, PT ;  /* 0x000000140600720c */ /* 0x040fe20003f44270 */
[----:B------:R-:W-:Y:S01]  /*18cc0*/  FADD.FTZ R9, -R9, R0 ;  /* 0x0000000009097221 */ /* 0x000fe20000010100 */
[----:B------:R-:W-:-:S02]  /*18cd0*/  VIADD R6, R6, 0xffffffff ;  /* 0xffffffff06067836 */ /* 0x000fc40000000000 */
[-CC-:B------:R-:W-:Y:S01]  /*18ce0*/  FFMA.FTZ R189, R13, R7.reuse, -R142.reuse ;  /* 0x000000070dbd7223 */ /* 0x180fe2000001088e */
[-CC-:B------:R-:W-:Y:S01]  /*18cf0*/  FFMA.FTZ R13, R19, R7.reuse, -R142.reuse ;  /* 0x00000007130d7223 */ /* 0x180fe2000001088e */
[----:B------:R-:W0:Y:S01]  /*18d00*/  MUFU.EX2 R10, R139 ;  /* 0x0000008b000a7308 */ /* 0x000e220000000800 */
[-C--:B------:R-:W-:Y:S01]  /*18d10*/  FMUL.FTZ R9, R9, R7.reuse ;  /* 0x0000000709097220 */ /* 0x080fe20000410000 */
        /* <DEDUP_REMOVED lines=13> */
[----:B------:R-:W-:Y:S01]  /*18df0*/  FFMA.FTZ R143, R143, R7, -R142 ;  /* 0x000000078f8f7223 */ /* 0x000fe2000001088e */
[----:B------:R-:W1:Y:S01]  /*18e00*/  MUFU.EX2 R9, R9 ;  /* 0x0000000900097308 */ /* 0x000e620000000800 */
[----:B0-----:R-:W-:Y:S01]  /*18e10*/  FFMA.FTZ R5, R10, R5, R188 ;  /* 0x000000050a057223 */ /* 0x001fe200000100bc */
[-CC-:B------:R-:W-:Y:S01]  /*18e20*/  FFMA.FTZ R144, R144, R7.reuse, -R142.reuse ;  /* 0x0000000790907223 */ /* 0x180fe2000001088e */
[-CC-:B------:R-:W-:Y:S01]  /*18e30*/  FFMA.FTZ R147, R147, R7.reuse, -R142.reuse ;  /* 0x0000000793937223 */ /* 0x180fe2000001088e */
[-CC-:B------:R-:W-:Y:S01]  /*18e40*/  FFMA.FTZ R148, R148, R7.reuse, -R142.reuse ;  /* 0x0000000794947223 */ /* 0x180fe2000001088e */
[----:B------:R-:W-:Y:S01]  /*18e50*/  FADD.FTZ R5, R17, R5 ;  /* 0x0000000511057221 */ /* 0x000fe20000010000 */
[-CC-:B------:R-:W-:Y:S01]  /*18e60*/  FFMA.FTZ R151, R151, R7.reuse, -R142.reuse ;  /* 0x0000000797977223 */ /* 0x180fe2000001088e */
[-CC-:B------:R-:W-:Y:S01]  /*18e70*/  FFMA.FTZ R152, R152, R7.reuse, -R142.reuse ;  /* 0x0000000798987223 */ /* 0x180fe2000001088e */
[----:B------:R-:W0:Y:S01]  /*18e80*/  MUFU.EX2 R13, R13 ;  /* 0x0000000d000d7308 */ /* 0x000e220000000800 */
[----:B------:R-:W-:Y:S01]  /*18e90*/  FADD.FTZ R5, R190, R5 ;  /* 0x00000005be057221 */ /* 0x000fe20000010000 */
[-CC-:B------:R-:W-:Y:S01]  /*18ea0*/  FFMA.FTZ R155, R155, R7.reuse, -R142.reuse ;  /* 0x000000079b9b7223 */ /* 0x180fe2000001088e */
[-CC-:B------:R-:W-:Y:S01]  /*18eb0*/  FFMA.FTZ R156, R156, R7.reuse, -R142.reuse ;  /* 0x000000079c9c7223 */ /* 0x180fe2000001088e */
[-CC-:B------:R-:W-:Y:S01]  /*18ec0*/  FFMA.FTZ R159, R159, R7.reuse, -R142.reuse ;  /* 0x000000079f9f7223 */ /* 0x180fe2000001088e */
[----:B------:R-:W-:Y:S01]  /*18ed0*/  FADD.FTZ R5, R21, R5 ;  /* 0x0000000515057221 */ /* 0x000fe20000010000 */
[----:B------:R-:W-:Y:S01]  /*18ee0*/  FFMA.FTZ R142, R160, R7, -R142 ;  /* 0x00000007a08e7223 */ /* 0x000fe2000001088e */
[----:B------:R-:W-:Y:S01]  /*18ef0*/  F2FP.F16.F32.PACK_AB R188, R17, R188 ;  /* 0x000000bc11bc723e */ /* 0x000fe200000000ff */
[----:B------:R-:W2:Y:S01]  /*18f00*/  MUFU.EX2 R191, R191 ;  /* 0x000000bf00bf7308 */ /* 0x000ea20000000800 */
[----:B-1----:R-:W-:Y:S01]  /*18f10*/  FFMA.FTZ R4, R9, R4, R189 ;  /* 0x0000000409047223 */ /* 0x002fe200000100bd */
[----:B------:R-:W-:Y:S01]  /*18f20*/  FADD.FTZ R5, R184, R5 ;  /* 0x00000005b8057221 */ /* 0x000fe20000010000 */
[----:B------:R-:W-:Y:S01]  /*18f30*/  F2FP.F16.F32.PACK_AB R190, R21, R190 ;  /* 0x000000be15be723e */ /* 0x000fe200000000ff */
[----:B------:R-:W-:Y:S01]  /*18f40*/  IMAD.MOV.U32 R17, RZ, RZ, R15 ;  /* 0x000000ffff117224 */ /* 0x000fe200078e000f */
[C---:B------:R-:W-:Y:S01]  /*18f50*/  F2FP.F16.F32.PACK_AB R184, R120.reuse, R184 ;  /* 0x000000b878b8723e */ /* 0x040fe200000000ff */
[----:B------:R-:W-:-:S02]  /*18f60*/  FADD.FTZ R5, R120, R5 ;  /* 0x0000000578057221 */ /* 0x000fc40000010000 */
[----:B------:R-:W1:Y:S01]  /*18f70*/  MUFU.EX2 R19, R19 ;  /* 0x0000001300137308 */ /* 0x000e620000000800 */
[----:B0-----:R-:W-:Y:S01]  /*18f80*/  FADD.FTZ R4, R13, R4 ;  /* 0x000000040d047221 */ /* 0x001fe20000010000 */
[----:B------:R-:W-:Y:S01]  /*18f90*/  FADD.FTZ R5, R186, R5 ;  /* 0x00000005ba057221 */ /* 0x000fe20000010000 */
[----:B------:R-:W-:Y:S02]  /*18fa0*/  F2FP.F16.F32.PACK_AB R186, R125, R186 ;  /* 0x000000ba7dba723e */ /* 0x000fe400000000ff */
[----:B------:R-:W-:Y:S01]  /*18fb0*/  F2FP.F16.F32.PACK_AB R189, R13, R189 ;  /* 0x000000bd0dbd723e */ /* 0x000fe200000000ff */
[----:B------:R-:W-:Y:S02]  /*18fc0*/  FADD.FTZ R5, R125, R5 ;  /* 0x000000057d057221 */ /* 0x000fe40000010000 */
[----:B------:R-:W0:Y:S01]  /*18fd0*/  MUFU.EX2 R185, R185 ;  /* 0x000000b900b97308 */ /* 0x000e220000000800 */
[----:B--2---:R-:W-:Y:S01]  /*18fe0*/  FADD.FTZ R4, R191, R4 ;  /* 0x00000004bf047221 */ /* 0x004fe20000010000 */
[----:B------:R-:W-:Y:S01]  /*18ff0*/  FADD.FTZ R5, R180, R5 ;  /* 0x00000005b4057221 */ /* 0x000fe20000010000 */
[----:B------:R-:W-:-:S03]  /*19000*/  F2FP.F16.F32.PACK_AB R180, R126, R180 ;  /* 0x000000b47eb4723e */ /* 0x000fc600000000ff */
[----:B------:R-:W-:Y:S02]  /*19010*/  FADD.FTZ R5, R126, R5 ;  /* 0x000000057e057221 */ /* 0x000fe40000010000 */
[----:B------:R-:W2:Y:S01]  /*19020*/  MUFU.EX2 R121, R121 ;  /* 0x0000007900797308 */ /* 0x000ea20000000800 */
[C---:B-1----:R-:W-:Y:S01]  /*19030*/  FADD.FTZ R4, R19.reuse, R4 ;  /* 0x0000000413047221 */ /* 0x042fe20000010000 */
[----:B------:R-:W-:Y:S01]  /*19040*/  FADD.FTZ R5, R182, R5 ;  /* 0x00000005b6057221 */ /* 0x000fe20000010000 */
[----:B------:R-:W-:Y:S02]  /*19050*/  F2FP.F16.F32.PACK_AB R191, R19, R191 ;  /* 0x000000bf13bf723e */ /* 0x000fe400000000ff */
[C---:B------:R-:W-:Y:S01]  /*19060*/  F2FP.F16.F32.PACK_AB R182, R129.reuse, R182 ;  /* 0x000000b681b6723e */ /* 0x040fe200000000ff */
[----:B------:R-:W-:Y:S01]  /*19070*/  FADD.FTZ R5, R129, R5 ;  /* 0x0000000581057221 */ /* 0x000fe20000010000 */
[----:B------:R-:W-:Y:S01]  /*19080*/  MOV R19, R14 ;  /* 0x0000000e00137202 */ /* 0x000fe20000000f00 */
[----:B------:R-:W1:Y:S01]  /*19090*/  MUFU.EX2 R187, R187 ;  /* 0x000000bb00bb7308 */ /* 0x000e620000000800 */
[----:B0-----:R-:W-:Y:S01]  /*190a0*/  FADD.FTZ R4, R185, R4 ;  /* 0x00000004b9047221 */ /* 0x001fe20000010000 */
[----:B------:R-:W-:Y:S01]  /*190b0*/  FADD.FTZ R5, R176, R5 ;  /* 0x00000005b0057221 */ /* 0x000fe20000010000 */
[----:B------:R-:W-:-:S03]  /*190c0*/  F2FP.F16.F32.PACK_AB R176, R130, R176 ;  /* 0x000000b082b0723e */ /* 0x000fc600000000ff */
[----:B------:R-:W-:Y:S02]  /*190d0*/  FADD.FTZ R5, R130, R5 ;  /* 0x0000000582057221 */ /* 0x000fe40000010000 */
[----:B------:R-:W0:Y:S01]  /*190e0*/  MUFU.EX2 R122, R122 ;  /* 0x0000007a007a7308 */ /* 0x000e220000000800 */
[----:B--2---:R-:W-:Y:S01]  /*190f0*/  FADD.FTZ R4, R121, R4 ;  /* 0x0000000479047221 */ /* 0x004fe20000010000 */
[----:B------:R-:W-:Y:S01]  /*19100*/  FADD.FTZ R5, R178, R5 ;  /* 0x00000005b2057221 */ /* 0x000fe20000010000 */
[----:B------:R-:W-:Y:S02]  /*19110*/  F2FP.F16.F32.PACK_AB R178, R133, R178 ;  /* 0x000000b285b2723e */ /* 0x000fe400000000ff */
[----:B------:R-:W-:Y:S01]  /*19120*/  F2FP.F16.F32.PACK_AB R185, R121, R185 ;  /* 0x000000b979b9723e */ /* 0x000fe200000000ff */
[----:B------:R-:W-:Y:S02]  /*19130*/  FADD.FTZ R5, R133, R5 ;  /* 0x0000000585057221 */ /* 0x000fe40000010000 */
[----:B------:R-:W2:Y:S01]  /*19140*/  MUFU.EX2 R181, R181 ;  /* 0x000000b500b57308 */ /* 0x000ea20000000800 */
[----:B-1----:R-:W-:-:S07]  /*19150*/  FADD.FTZ R4, R187, R4 ;  /* 0x00000004bb047221 */ /* 0x002fce0000010000 */
[----:B------:R-:W1:Y:S01]  /*19160*/  MUFU.EX2 R123, R123 ;  /* 0x0000007b007b7308 */ /* 0x000e620000000800 */
[C---:B0-----:R-:W-:Y:S01]  /*19170*/  FADD.FTZ R4, R122.reuse, R4 ;  /* 0x000000047a047221 */ /* 0x041fe20000010000 */
[----:B------:R-:W-:-:S06]  /*19180*/  F2FP.F16.F32.PACK_AB R187, R122, R187 ;  /* 0x000000bb7abb723e */ /* 0x000fcc00000000ff */
[----:B------:R-:W0:Y:S01]  /*19190*/  MUFU.EX2 R183, R183 ;  /* 0x000000b700b77308 */ /* 0x000e220000000800 */
[----:B--2---:R-:W-:-:S07]  /*191a0*/  FADD.FTZ R4, R181, R4 ;  /* 0x00000004b5047221 */ /* 0x004fce0000010000 */
[----:B------:R-:W2:Y:S01]  /*191b0*/  MUFU.EX2 R0, R0 ;  /* 0x0000000000007308 */ /* 0x000ea20000000800 */
[C---:B-1----:R-:W-:Y:S01]  /*191c0*/  FADD.FTZ R4, R123.reuse, R4 ;  /* 0x000000047b047221 */ /* 0x042fe20000010000 */
[----:B------:R-:W-:-:S06]  /*191d0*/  F2FP.F16.F32.PACK_AB R181, R123, R181 ;  /* 0x000000b57bb5723e */ /* 0x000fcc00000000ff */
[----:B------:R-:W1:Y:S01]  /*191e0*/  MUFU.EX2 R177, R177 ;  /* 0x000000b100b17308 */ /* 0x000e620000000800 */
[----:B0-----:R-:W-:-:S07]  /*191f0*/  FADD.FTZ R4, R183, R4 ;  /* 0x00000004b7047221 */ /* 0x001fce0000010000 */
[----:B------:R-:W0:Y:S01]  /*19200*/  MUFU.EX2 R172, R172 ;  /* 0x000000ac00ac7308 */ /* 0x000e220000000800 */
[C---:B--2---:R-:W-:Y:S01]  /*19210*/  FADD.FTZ R4, R0.reuse, R4 ;  /* 0x0000000400047221 */ /* 0x044fe20000010000 */
[----:B------:R-:W-:-:S06]  /*19220*/  F2FP.F16.F32.PACK_AB R183, R0, R183 ;  /* 0x000000b700b7723e */ /* 0x000fcc00000000ff */
[----:B------:R-:W2:Y:S01]  /*19230*/  MUFU.EX2 R141, R141 ;  /* 0x0000008d008d7308 */ /* 0x000ea20000000800 */
[----:B-1----:R-:W-:-:S07]  /*19240*/  FADD.FTZ R4, R177, R4 ;  /* 0x00000004b1047221 */ /* 0x002fce0000010000 */
[----:B------:R-:W1:Y:S01]  /*19250*/  MUFU.EX2 R134, R134 ;  /* 0x0000008600867308 */ /* 0x000e620000000800 */
[----:B0-----:R-:W-:-:S07]  /*19260*/  FADD.FTZ R5, R172, R5 ;  /* 0x00000005ac057221 */ /* 0x001fce0000010000 */
[----:B------:R-:W0:Y:S01]  /*19270*/  MUFU.EX2 R143, R143 ;  /* 0x0000008f008f7308 */ /* 0x000e220000000800 */
[C---:B--2---:R-:W-:Y:S01]  /*19280*/  FADD.FTZ R4, R141.reuse, R4 ;  /* 0x000000048d047221 */ /* 0x044fe20000010000 */
[----:B------:R-:W-:-:S06]  /*19290*/  F2FP.F16.F32.PACK_AB R177, R141, R177 ;  /* 0x000000b18db1723e */ /* 0x000fcc00000000ff */
[----:B------:R-:W2:Y:S01]  /*192a0*/  MUFU.EX2 R174, R174 ;  /* 0x000000ae00ae7308 */ /* 0x000ea20000000800 */
[C---:B-1----:R-:W-:Y:S01]  /*192b0*/  FADD.FTZ R5, R134.reuse, R5 ;  /* 0x0000000586057221 */ /* 0x042fe20000010000 */
[----:B------:R-:W-:-:S06]  /*192c0*/  F2FP.F16.F32.PACK_AB R172, R134, R172 ;  /* 0x000000ac86ac723e */ /* 0x000fcc00000000ff */
[----:B------:R-:W1:Y:S01]  /*192d0*/  MUFU.EX2 R144, R144 ;  /* 0x0000009000907308 */ /* 0x000e620000000800 */
[----:B0-----:R-:W-:-:S07]  /*192e0*/  FADD.FTZ R4, R143, R4 ;  /* 0x000000048f047221 */ /* 0x001fce0000010000 */
[----:B------:R-:W0:Y:S01]  /*192f0*/  MUFU.EX2 R137, R137 ;  /* 0x0000008900897308 */ /* 0x000e220000000800 */
[----:B--2---:R-:W-:-:S07]  /*19300*/  FADD.FTZ R5, R174, R5 ;  /* 0x00000005ae057221 */ /* 0x004fce0000010000 */
[----:B------:R-:W2:Y:S01]  /*19310*/  MUFU.EX2 R147, R147 ;  /* 0x0000009300937308 */ /* 0x000ea20000000800 */
[C---:B-1----:R-:W-:Y:S01]  /*19320*/  FADD.FTZ R4, R144.reuse, R4 ;  /* 0x0000000490047221 */ /* 0x042fe20000010000 */
[----:B------:R-:W-:-:S06]  /*19330*/  F2FP.F16.F32.PACK_AB R179, R144, R143 ;  /* 0x0000008f90b3723e */ /* 0x000fcc00000000ff */
[----:B------:R-:W1:Y:S01]  /*19340*/  MUFU.EX2 R168, R168 ;  /* 0x000000a800a87308 */ /* 0x000e620000000800 */
[C---:B0-----:R-:W-:Y:S01]  /*19350*/  FADD.FTZ R5, R137.reuse, R5 ;  /* 0x0000000589057221 */ /* 0x041fe20000010000 */
[----:B------:R-:W-:-:S06]  /*19360*/  F2FP.F16.F32.PACK_AB R174, R137, R174 ;  /* 0x000000ae89ae723e */ /* 0x000fcc00000000ff */
[----:B------:R-:W0:Y:S01]  /*19370*/  MUFU.EX2 R148, R148 ;  /* 0x0000009400947308 */ /* 0x000e220000000800 */
[----:B--2---:R-:W-:-:S07]  /*19380*/  FADD.FTZ R4, R147, R4 ;  /* 0x0000000493047221 */ /* 0x004fce0000010000 */
[----:B------:R-:W2:Y:S01]  /*19390*/  MUFU.EX2 R138, R138 ;  /* 0x0000008a008a7308 */ /* 0x000ea20000000800 */
[----:B-1----:R-:W-:-:S07]  /*193a0*/  FADD.FTZ R5, R168, R5 ;  /* 0x00000005a8057221 */ /* 0x002fce0000010000 */
[----:B------:R-:W1:Y:S01]  /*193b0*/  MUFU.EX2 R151, R151 ;  /* 0x0000009700977308 */ /* 0x000e620000000800 */
[C---:B0-----:R-:W-:Y:S01]  /*193c0*/  FADD.FTZ R4, R148.reuse, R4 ;  /* 0x0000000494047221 */ /* 0x041fe20000010000 */
[----:B------:R-:W-:-:S06]  /*193d0*/  F2FP.F16.F32.PACK_AB R173, R148, R147 ;  /* 0x0000009394ad723e */ /* 0x000fcc00000000ff */
[----:B------:R-:W0:Y:S01]  /*193e0*/  MUFU.EX2 R170, R170 ;  /* 0x000000aa00aa7308 */ /* 0x000e220000000800 */
[C---:B--2---:R-:W-:Y:S01]  /*193f0*/  FADD.FTZ R5, R138.reuse, R5 ;  /* 0x000000058a057221 */ /* 0x044fe20000010000 */
[----:B------:R-:W-:-:S06]  /*19400*/  F2FP.F16.F32.PACK_AB R168, R138, R168 ;  /* 0x000000a88aa8723e */ /* 0x000fcc00000000ff */
[----:B------:R-:W2:Y:S01]  /*19410*/  MUFU.EX2 R152, R152 ;  /* 0x0000009800987308 */ /* 0x000ea20000000800 */
[----:B-1----:R-:W-:-:S07]  /*19420*/  FADD.FTZ R4, R151, R4 ;  /* 0x0000000497047221 */ /* 0x002fce0000010000 */
[----:B------:R-:W1:Y:S01]  /*19430*/  MUFU.EX2 R155, R155 ;  /* 0x0000009b009b7308 */ /* 0x000e620000000800 */
[----:B0-----:R-:W-:Y:S01]  /*19440*/  FADD.FTZ R5, R170, R5 ;  /* 0x00000005aa057221 */ /* 0x001fe20000010000 */
[----:B------:R-:W-:-:S03]  /*19450*/  F2FP.F16.F32.PACK_AB R170, R3, R170 ;  /* 0x000000aa03aa723e */ /* 0x000fc600000000ff */
[----:B------:R-:W-:-:S03]  /*19460*/  FADD.FTZ R5, R3, R5 ;  /* 0x0000000503057221 */ /* 0x000fc60000010000 */
[----:B------:R-:W0:Y:S01]  /*19470*/  MUFU.EX2 R156, R156 ;  /* 0x0000009c009c7308 */ /* 0x000e220000000800 */
[C---:B--2---:R-:W-:Y:S01]  /*19480*/  FADD.FTZ R4, R152.reuse, R4 ;  /* 0x0000000498047221 */ /* 0x044fe20000010000 */
[----:B------:R-:W-:-:S06]  /*19490*/  F2FP.F16.F32.PACK_AB R175, R152, R151 ;  /* 0x0000009798af723e */ /* 0x000fcc00000000ff */
[----:B------:R-:W2:Y:S01]  /*194a0*/  MUFU.EX2 R159, R159 ;  /* 0x0000009f009f7308 */ /* 0x000ea20000000800 */
[----:B-1----:R-:W-:-:S07]  /*194b0*/  FADD.FTZ R3, R155, R4 ;  /* 0x000000049b037221 */ /* 0x002fce0000010000 */
[----:B------:R-:W1:Y:S01]  /*194c0*/  MUFU.EX2 R142, R142 ;  /* 0x0000008e008e7308 */ /* 0x000e620000000800 */
[C---:B0-----:R-:W-:Y:S01]  /*194d0*/  FADD.FTZ R0, R156.reuse, R3 ;  /* 0x000000039c007221 */ /* 0x041fe20000010000 */
[----:B------:R-:W-:-:S03]  /*194e0*/  F2FP.F16.F32.PACK_AB R169, R156, R155 ;  /* 0x0000009b9ca9723e */ /* 0x000fc600000000ff */
[----:B--2---:R-:W-:Y:S01]  /*194f0*/  FADD.FTZ R3, R159, R0 ;  /* 0x000000009f037221 */ /* 0x004fe20000010000 */
[----:B------:R-:W-:-:S03]  /*19500*/  IMAD.MOV.U32 R0, RZ, RZ, R12 ;  /* 0x000000ffff007224 */ /* 0x000fc600078e000c */
[C---:B-1----:R-:W-:Y:S01]  /*19510*/  FADD.FTZ R4, R142.reuse, R3 ;  /* 0x000000038e047221 */ /* 0x042fe20000010000 */
[----:B------:R-:W-:Y:S01]  /*19520*/  F2FP.F16.F32.PACK_AB R171, R142, R159 ;  /* 0x0000009f8eab723e */ /* 0x000fe200000000ff */
[----:B------:R-:W-:Y:S01]  /*19530*/  IMAD.MOV.U32 R3, RZ, RZ, R11 ;  /* 0x000000ffff037224 */ /* 0x000fe200078e000b */
[----:B------:R-:W-:Y:S06]  /*19540*/  @P2 BRA `(.L_x_1694) ;  /* 0xffffffc400782947 */ /* 0x000fec000383ffff */
[----:B------:R-:W-:Y:S05]  /*19550*/  BSYNC B1 ;  /* 0x0000000000017941 */ /* 0x000fea0003800000 */
.L_x_1675:
[----:B------:R-:W-:Y:S02]  /*19560*/  IMAD.MOV.U32 R0, RZ, RZ, R12 ;  /* 0x000000ffff007224 */ /* 0x000fe400078e000c */
[----:B------:R-:W-:Y:S02]  /*19570*/  IMAD.MOV.U32 R3, RZ, RZ, R11 ;  /* 0x000000ffff037224 */ /* 0x000fe400078e000b */
[----:B------:R-:W-:Y:S02]  /*19580*/  IMAD.MOV.U32 R17, RZ, RZ, R15 ;  /* 0x000000ffff117224 */ /* 0x000fe400078e000f */
[----:B------:R-:W-:-:S07]  /*19590*/  IMAD.MOV.U32 R19, RZ, RZ, R14 ;  /* 0x000000ffff137224 */ /* 0x000fce00078e000e */
.L_x_1674:
[----:B------:R-:W-:Y:S05]  /*195a0*/  BSYNC B0 ;  /* 0x0000000000007941 */ /* 0x000fea0003800000 */
.L_x_1673:
[----:B------:R-:W0:Y:S01]  /*195b0*/  LDC R11, c[0x0][0x448] ;  /* 0x00011200ff0b7b82 */ /* 0x000e220000000800 */
[----:B------:R-:W-:Y:S01]  /*195c0*/  LOP3.LUT R18, R18, 0xffefffff, RZ, 0xc0, !PT ;  /* 0xffefffff12127812 */ /* 0x000fe200078ec0ff */
[----:B------:R-:W-:Y:S01]  /*195d0*/  ULDC UR4, c[0x0][0x9dc] ;  /* 0x0002770000047ab9 */ /* 0x000fe20000000800 */
[----:B------:R-:W-:-:S05]  /*195e0*/  IADD3 R14, R196, 0x1, -R195 ;  /* 0x00000001c40e7810 */ /* 0x000fca0007ffe8c3 */
[----:B------:R-:W1:Y:S01]  /*195f0*/  LDC R15, c[0x0][0x9e4] ;  /* 0x00027900ff0f7b82 */ /* 0x000e620000000800 */
[----:B0-----:R-:W-:Y:S02]  /*19600*/  ISETP.NE.AND P2, PT, R11, 0x1, PT ;  /* 0x000000010b00780c */ /* 0x001fe40003f45270 */
[----:B------:R-:W-:-:S11]  /*19610*/  IADD3 R11, R212, 0x7f, RZ ;  /* 0x0000007fd40b7810 */ /* 0x000fd60007ffe0ff */
[----:B------:R-:W0:Y:S01]  /*19620*/  @P2 LDC R12, c[0x0][0x44c] ;  /* 0x00011300ff0c2b82 */ /* 0x000e220000000800 */
[----:B------:R-:W-:-:S04]  /*19630*/  @P2 LOP3.LUT R18, R18, 0x100000, RZ, 0xfc, !PT ;  /* 0x0010000012122812 */ /* 0x000fc800078efcff */
[----:B------:R-:W-:-:S03]  /*19640*/  LOP3.LUT R18, R18, 0xffdfffff, RZ, 0xc0, !PT ;  /* 0xffdfffff12127812 */ /* 0x000fc600078ec0ff */
[----:B------:R-:W2:Y:S01]  /*19650*/  @P2 LDC R13, c[0x0][0x450] ;  /* 0x00011400ff0d2b82 */ /* 0x000ea20000000800 */
[----:B0-----:R-:W-:-:S05]  /*19660*/  @P2 IMAD.HI.U32 R12, R11, R12, RZ ;  /* 0x0000000c0b0c2227 */ /* 0x001fca00078e00ff */
[----:B--2---:R-:W-:Y:S02]  /*19670*/  @P2 SHF.R.U32.HI R11, RZ, R13, R12 ;  /* 0x0000000dff0b2219 */ /* 0x004fe4000001160c */
[----:B-1----:R-:W-:-:S03]  /*19680*/  ISETP.GE.AND P2, PT, R15, 0x1, PT ;  /* 0x000000010f00780c */ /* 0x002fc60003f46270 */
[----:B------:R-:W-:-:S04]  /*19690*/  IMAD.IADD R11, R14, 0x1, R11 ;  /* 0x000000010e0b7824 */ /* 0x000fc800078e020b */
[----:B------:R-:W-:-:S06]  /*196a0*/  VIADD R14, R11, -UR4 ;  /* 0x800000040b0e7c36 */ /* 0x000fcc0008000000 */
[----:B------:R-:W-:Y:S01]  /*196b0*/  @P2 LOP3.LUT R18, R18, 0x200000, RZ, 0xfc, !PT ;  /* 0x0020000012122812 */ /* 0x000fe200078efcff */
        /* <DEDUP_REMOVED lines=11> */
.L_x_1697:
[----:B------:R-:W-:-:S13]  /*19770*/  ISETP.NE.AND P2, PT, R15, 0x1, PT ;  /* 0x000000010f00780c */ /* 0x000fda0003f45270 */
[----:B------:R-:W0:Y:S02]  /*19780*/  @P2 LDC.64 R12, c[0x0][0x9e8] ;  /* 0x00027a00ff0c2b82 */ /* 0x000e240000000a00 */
[----:B0-----:R-:W-:-:S05]  /*19790*/  @P2 IMAD.HI.U32 R12, R11, R12, RZ ;  /* 0x0000000c0b0c2227 */ /* 0x001fca00078e00ff */
[----:B------:R-:W-:-:S07]  /*197a0*/  @P2 SHF.R.U32.HI R11, RZ, R13, R12 ;  /* 0x0000000dff0b2219 */ /* 0x000fce000001160c */
.L_x_1698:
[----:B------:R-:W-:Y:S05]  /*197b0*/  BSYNC B0 ;  /* 0x0000000000007941 */ /* 0x000fea0003800000 */
.L_x_1696:
[----:B------:R-:W-:-:S05]  /*197c0*/  IMAD R11, R11, R15, RZ ;  /* 0x0000000f0b0b7224 */ /* 0x000fca00078e02ff */
[----:B------:R-:W-:-:S07]  /*197d0*/  VIMNMX R14, R14, R11, !PT ;  /* 0x0000000b0e0e7248 */ /* 0x000fce0007fe0100 */
.L_x_1695:
[----:B------:R-:W-:Y:S01]  /*197e0*/  VIADD R14, R14, 0x5f ;  /* 0x0000005f0e0e7836 */ /* 0x000fe20000000000 */
[----:B------:R-:W-:Y:S03]  /*197f0*/  BSSY B0, `(.L_x_1699) ;  /* 0x0000281000007945 */ /* 0x000fe60003800000 */
[----:B------:R-:W-:-:S05]  /*19800*/  IMAD.HI R14, R14, 0x2aaaaaab, RZ ;  /* 0x2aaaaaab0e0e7827 */ /* 0x000fca00078e02ff */
[----:B------:R-:W-:-:S04]  /*19810*/  SHF.R.U32.HI R11, RZ, 0x1f, R14 ;  /* 0x0000001fff0b7819 */ /* 0x000fc8000001160e */
[----:B------:R-:W-:-:S04]  /*19820*/  LEA.HI.SX32 R14, R14, R11, 0x1c ;  /* 0x0000000b0e0e7211 */ /* 0x000fc800078fe2ff */
[----:B------:R-:W-:-:S04]  /*19830*/  VIMNMX R14, R213, R14, !PT ;  /* 0x0000000ed50e7248 */ /* 0x000fc80007fe0100 */
[----:B------:R-:W-:-:S13]  /*19840*/  ISETP.GE.AND P2, PT, R6, R14, PT ;  /* 0x0000000e0600720c */ /* 0x000fda0003f46270 */
[----:B------:R-:W-:Y:S05]  /*19850*/  @!P2 BRA `(.L_x_1700) ;  /* 0x0000002400e8a947 */ /* 0x000fea0003800000 */
[----:B------:R-:W-:Y:S01]  /*19860*/  BSSY B1, `(.L_x_1701) ;  /* 0x0000278000017945 */ /* 0x000fe20003800000 */
[----:B------:R-:W-:Y:S01]  /*19870*/  IMAD.MOV.U32 R15, RZ, RZ, R6 ;  /* 0x000000ffff0f7224 */ /* 0x000fe200078e0006 */
[----:B------:R-:W-:Y:S01]  /*19880*/  MOV R6, R17 ;  /* 0x0000001100067202 */ /* 0x000fe20000000f00 */
[----:B------:R-:W-:Y:S02]  /*19890*/  IMAD.MOV.U32 R13, RZ, RZ, R0 ;  /* 0x000000ffff0d7224 */ /* 0x000fe400078e0000 */
[----:B------:R-:W-:Y:S02]  /*198a0*/  IMAD.MOV.U32 R12, RZ, RZ, R3 ;  /* 0x000000ffff0c7224 */ /* 0x000fe400078e0003 */
[----:B------:R-:W-:-:S07]  /*198b0*/  IMAD.MOV.U32 R11, RZ, RZ, R19 ;  /* 0x000000ffff0b7224 */ /* 0x000fce00078e0013 */
.L_x_1712:
[----:B------:R-:W-:-:S05]  /*198c0*/  VIADD R17, R6, 0x1 ;  /* 0x0000000106117836 */ /* 0x000fca0000000000 */
[----:B------:R-:W-:-:S04]  /*198d0*/  ISETP.NE.AND P2, PT, R17, 0x2, PT ;  /* 0x000000021100780c */ /* 0x000fc80003f45270 */
[----:B------:R-:W-:Y:S02]  /*198e0*/  SEL R0, RZ, 0x1, P2 ;  /* 0x00000001ff007807 */ /* 0x000fe40001000000 */
[----:B------:R-:W-:Y:S02]  /*198f0*/  SEL R17, R17, RZ, P2 ;  /* 0x000000ff11117207 */ /* 0x000fe40001000000 */
[----:B------:R-:W-:Y:S01]  /*19900*/  LOP3.LUT R19, R11, R0, RZ, 0x3c, !PT ;  /* 0x000000000b137212 */ /* 0x000fe200078e3cff */
[----:B------:R-:W-:Y:S06]  /*19910*/  @!P0 BRA `(.L_x_1702) ;  /* 0x0000000000048947 */ /* 0x000fec0003800000 */
[----:B------:R-:W-:Y:S01]  /*19920*/  BPT.TRAP 0x1 ;  /* 0x000000040000795c */ /* 0x000fe20000300000 */
.L_x_1702:
[----:B------:R-:W-:Y:S01]  /*19930*/  IMAD R3, R17, 0x8, R2 ;  /* 0x0000000811037824 */ /* 0x000fe200078e0202 */
[----:B------:R-:W-:-:S04]  /*19940*/  SHF.L.U32 R20, R19, 0x1f, RZ ;  /* 0x0000001f13147819 */ /* 0x000fc800000006ff */
[----:B------:R0:W1:Y:S01]  /*19950*/  SYNCS.PHASECHK.TRANS64.TRYWAIT P2, [R3+URZ+0x30830], R20 ;  /* 0x03083014030075a7 */ /* 0x000062000804017f */
[----:B------:R-:W-:Y:S05]  /*19960*/  @!P0 BRA `(.L_x_1703) ;  /* 0x0000000000048947 */ /* 0x000fea0003800000 */
[----:B------:R-:W-:Y:S01]  /*19970*/  BPT.TRAP 0x1 ;  /* 0x000000040000795c */ /* 0x000fe20000300000 */
.L_x_1703:
[----:B------:R-:W-:Y:S01]  /*19980*/  IMAD R124, R17, 0x900, R8 ;  /* 0x00000900117c7824 */ /* 0x000fe200078e0208 */
[----:B------:R-:W-:Y:S03]  /*19990*/  BSSY B2, `(.L_x_1704) ;  /* 0x0000006000027945 */ /* 0x000fe60003800000 */
[C---:B------:R-:W-:Y:S02]  /*199a0*/  VIADD R120, R124.reuse, 0x2 ;  /* 0x000000027c787836 */ /* 0x040fe40000000000 */
[----:B------:R-:W-:Y:S01]  /*199b0*/  VIADD R0, R124, 0x4 ;  /* 0x000000047c007836 */ /* 0x000fe20000000000 */
[----:B-1----:R-:W-:Y:S06]  /*199c0*/  @P2 BRA `(.L_x_1705) ;  /* 0x0000000000082947 */ /* 0x002fec0003800000 */
[----:B------:R-:W1:Y:S02]  /*199d0*/  SYNCS.PHASECHK.TRANS64.TRYWAIT P2, [R3+URZ+0x30830], R20 ;  /* 0x03083014030075a7 */ /* 0x000e64000804017f */
[----:B-1----:R-:W-:Y:S05]  /*199e0*/  @!P2 BRA `(.L_x_1706) ;  /* 0x0000014c00a8a947 */ /* 0x002fea0003800000 */
.L_x_1705:
[----:B------:R-:W-:Y:S05]  /*199f0*/  BSYNC B2 ;  /* 0x0000000000027941 */ /* 0x000fea0003800000 */
.L_x_1704:
[----:B01----:R-:W-:Y:S01]  /*19a00*/  IMAD.MOV.U32 R20, RZ, RZ, R124 ;  /* 0x000000ffff147224 */ /* 0x003fe200078e007c */
[----:B------:R0:W-:Y:S04]  /*19a10*/  STL.64 [R1+0x90], R14 ;  /* 0x0000900e01007387 */ /* 0x0001e80000100a00 */
[----:B------:R-:W-:Y:S01]  /*19a20*/  R2UR UR54, R20 ;  /* 0x00000000143672ca */ /* 0x000fe200000e0000 */
[----:B------:R-:W-:-:S05]  /*19a30*/  VIADD R20, R124, 0x6 ;  /* 0x000000067c147836 */ /* 0x000fca0000000000 */
[----:B------:R-:W-:Y:S01]  /*19a40*/  R2UR UR30, R20 ;  /* 0x00000000141e72ca */ /* 0x000fe200000e0000 */
[----:B------:R-:W-:Y:S01]  /*19a50*/  VIADD R20, R124, 0x304 ;  /* 0x000003047c147836 */ /* 0x000fe20000000000 */
[----:B0-----:R-:W2:Y:S01]  /*19a60*/  LDL.64 R14, [R1+0x28] ;  /* 0x00002800010e7983 */ /* 0x001ea20000100a00 */
[----:B------:R-:W-:-:S03]  /*19a70*/  IMAD.MOV.U32 R21, RZ, RZ, 0x40000040 ;  /* 0x40000040ff157424 */ /* 0x000fc600078e00ff */
[----:B------:R0:W-:Y:S01]  /*19a80*/  STL.64 [R1+0x88], R12 ;  /* 0x0000880c01007387 */ /* 0x0001e20000100a00 */
[----:B------:R-:W-:Y:S01]  /*19a90*/  R2UR UR18, R20 ;  /* 0x00000000141272ca */ /* 0x000fe200000e0000 */
[----:B------:R-:W-:Y:S01]  /*19aa0*/  VIADD R20, R124, 0x600 ;  /* 0x000006007c147836 */ /* 0x000fe20000000000 */
[C---:B------:R-:W-:Y:S02]  /*19ab0*/  R2UR UR55, R21.reuse ;  /* 0x00000000153772ca */ /* 0x040fe400000e0000 */
[C---:B------:R-:W-:Y:S02]  /*19ac0*/  R2UR UR31, R21.reuse ;  /* 0x00000000151f72ca */ /* 0x040fe400000e0000 */
[----:B------:R-:W-:Y:S01]  /*19ad0*/  R2UR UR19, R21 ;  /* 0x00000000151372ca */ /* 0x000fe200000e0000 */
[----:B0-----:R-:W3:Y:S04]  /*19ae0*/  LDL.64 R12, [R1+0x20] ;  /* 0x00002000010c7983 */ /* 0x001ee80000100a00 */
[----:B------:R0:W-:Y:S01]  /*19af0*/  STL [R1+0x80], R6 ;  /* 0x0000800601007387 */ /* 0x0001e20000100800 */
[----:B------:R-:W-:-:S02]  /*19b00*/  R2UR UR10, R20 ;  /* 0x00000000140a72ca */ /* 0x000fc400000e0000 */
[----:B------:R-:W-:Y:S01]  /*19b10*/  R2UR UR11, R21 ;  /* 0x00000000150b72ca */ /* 0x000fe200000e0000 */
[----:B0-----:R-:W4:Y:S04]  /*19b20*/  LDL.64 R6, [R1+0x18] ;  /* 0x0000180001067983 */ /* 0x001f280000100a00 */
[----:B------:R0:W-:Y:S04]  /*19b30*/  STL.64 [R1+0x78], R4 ;  /* 0x0000780401007387 */ /* 0x0001e80000100a00 */
[----:B0-----:R-:W4:Y:S04]  /*19b40*/  LDL.64 R4, [R1+0x10] ;  /* 0x0000100001047983 */ /* 0x001f280000100a00 */
[----:B------:R0:W-:Y:S04]  /*19b50*/  STL [R1+0x70], R2 ;  /* 0x0000700201007387 */ /* 0x0001e80000100800 */
[----:B------:R-:W2:Y:S01]  /*19b60*/  LDL.64 R20, [R1+0x30] ;  /* 0x0000300001147983 */ /* 0x000ea20000100a00 */
[----:B------:R-:W-:Y:S01]  /*19b70*/  R2UR UR50, R120 ;  /* 0x00000000783272ca */ /* 0x000fe200000e0000 */
[----:B------:R-:W-:-:S02]  /*19b80*/  IMAD.MOV.U32 R120, RZ, RZ, R0 ;  /* 0x000000ffff787224 */ /* 0x000fc400078e0000 */
[----:B------:R-:W-:Y:S01]  /*19b90*/  VIADD R122, R124, 0x300 ;  /* 0x000003007c7a7836 */ /* 0x000fe20000000000 */
[----:B------:R-:W-:Y:S01]  /*19ba0*/  MOV R121, 0x40000040 ;  /* 0x4000004000797802 */ /* 0x000fe20000000f00 */
[----:B------:R-:W-:Y:S01]  /*19bb0*/  IMAD.MOV.U32 R123, RZ, RZ, 0x40000040 ;  /* 0x40000040ff7b7424 */ /* 0x000fe200078e00ff */
[----:B------:R-:W-:Y:S01]  /*19bc0*/  R2UR UR34, R120 ;  /* 0x00000000782272ca */ /* 0x000fe200000e0000 */
[----:B------:R-:W-:Y:S01]  /*19bd0*/  VIADD R120, R124, 0x302 ;  /* 0x000003027c787836 */ /* 0x000fe20000000000 */
[----:B------:R-:W-:Y:S01]  /*19be0*/  R2UR UR26, R122 ;  /* 0x000000007a1a72ca */ /* 0x000fe200000e0000 */
[----:B------:R-:W-:Y:S01]  /*19bf0*/  VIADD R122, R124, 0x306 ;  /* 0x000003067c7a7836 */ /* 0x000fe20000000000 */
[----:B0-----:R-:W4:Y:S01]  /*19c00*/  LDL.64 R2, [R1+0x8] ;  /* 0x0000080001027983 */ /* 0x001f220000100a00 */
[----:B------:R-:W-:Y:S01]  /*19c10*/  IMAD.MOV.U32 R125, RZ, RZ, 0x40000040 ;  /* 0x40000040ff7d7424 */ /* 0x000fe200078e00ff */
[----:B------:R-:W-:Y:S01]  /*19c20*/  R2UR UR22, R120 ;  /* 0x00000000781672ca */ /* 0x000fe200000e0000 */
[-C--:B------:R-:W-:Y:S01]  /*19c30*/  FMUL.FTZ R24, R24, R10.reuse ;  /* 0x0000000a18187220 */ /* 0x080fe20000410000 */
[----:B------:R-:W-:Y:S01]  /*19c40*/  R2UR UR14, R122 ;  /* 0x000000007a0e72ca */ /* 0x000fe200000e0000 */
[C---:B------:R-:W-:Y:S01]  /*19c50*/  VIADD R122, R124.reuse, 0x604 ;  /* 0x000006047c7a7836 */ /* 0x040fe20000000000 */
[C---:B------:R-:W-:Y:S01]  /*19c60*/  IADD3 R120, R124.reuse, 0x602, RZ ;  /* 0x000006027c787810 */ /* 0x040fe20007ffe0ff */
[----:B------:R-:W-:Y:S01]  /*19c70*/  VIADD R124, R124, 0x606 ;  /* 0x000006067c7c7836 */ /* 0x000fe20000000000 */
        /* <DEDUP_REMOVED lines=23> */
[-C--:B------:R-:W-:Y:S01]  /*19df0*/  FMUL.FTZ R48, R48, R10.reuse ;  /* 0x0000000a30307220 */ /* 0x080fe20000410000 */
[-C--:B------:R-:W-:Y:S01]  /*19e00*/  FMUL.FTZ R49, R49, R10.reuse ;  /* 0x0000000a31317220 */ /* 0x080fe20000410000 */
[-C--:B------:R-:W-:Y:S01]  /*19e10*/  FMUL.FTZ R52, R52, R10.reuse ;  /* 0x0000000a34347220 */ /* 0x080fe20000410000 */
        /* <DEDUP_REMOVED lines=93> */
[----:B---3--:R-:W-:Y:S01]  /*1a3f0*/  R2UR UR24, R12 ;  /* 0x000000000c1872ca */ /* 0x008fe200000e0000 */
[----:B------:R0:W5:Y:S01]  /*1a400*/  LDL.LU.64 R14, [R1+0x90] ;  /* 0x00009000010e7983 */ /* 0x0001620000300a00 */
[----:B------:R-:W-:Y:S02]  /*1a410*/  R2UR UR25, R13 ;  /* 0x000000000d1972ca */ /* 0x000fe400000e0000 */
[----:B----4-:R-:W-:Y:S01]  /*1a420*/  R2UR UR20, R6 ;  /* 0x00000000061472ca */ /* 0x010fe200000e0000 */
[----:B------:R0:W5:Y:S01]  /*1a430*/  LDL.LU.64 R12, [R1+0x88] ;  /* 0x00008800010c7983 */ /* 0x0001620000300a00 */
[----:B------:R-:W-:Y:S02]  /*1a440*/  R2UR UR21, R7 ;  /* 0x00000000071572ca */ /* 0x000fe400000e0000 */
[----:B------:R-:W-:Y:S01]  /*1a450*/  R2UR UR16, R4 ;  /* 0x00000000041072ca */ /* 0x000fe200000e0000 */
[----:B------:R0:W5:Y:S01]  /*1a460*/  LDL.LU R6, [R1+0x80] ;  /* 0x0000800001067983 */ /* 0x0001620000300800 */
[----:B------:R-:W-:-:S02]  /*1a470*/  WARPGROUP.DEPBAR.LE gsb0, 0x0 ;  /* 0x00008000000079c5 */ /* 0x000fc40000010000 */
[----:B------:R-:W-:-:S06]  /*1a480*/  WARPGROUP.ARRIVE ;  /* 0x00000000000079c5 */ /* 0x000fcc0000000000 */
[----:B------:R-:W-:Y:S03]  /*1a490*/  HGMMA.64x96x16.F32 R120, gdesc[UR28], R120, gsb0 ;  /* 0x016000001c7879f0 */ /* 0x000fe60008000878 */
[----:B------:R-:W-:Y:S02]  /*1a4a0*/  WARPGROUP.DEPBAR.LE gsb0, 0x0 ;  /* 0x00008000000079c5 */ /* 0x000fe40000010000 */
[----:B------:R-:W-:-:S06]  /*1a4b0*/  WARPGROUP.ARRIVE ;  /* 0x00000000000079c5 */ /* 0x000fcc0000000000 */
[----:B------:R-:W-:Y:S01]  /*1a4c0*/  HGMMA.64x96x16.F32 R120, gdesc[UR24], R120, gsb0 ;  /* 0x01600000187879f0 */ /* 0x000fe20008000878 */
[----:B------:R-:W-:Y:S02]  /*1a4d0*/  R2UR UR17, R5 ;  /* 0x00000000051172ca */ /* 0x000fe400000e0000 */
[----:B------:R-:W-:Y:S01]  /*1a4e0*/  R2UR UR12, R2 ;  /* 0x00000000020c72ca */ /* 0x000fe200000e0000 */
[----:B------:R0:W5:Y:S01]  /*1a4f0*/  LDL.LU.64 R4, [R1+0x78] ;  /* 0x0000780001047983 */ /* 0x0001620000300a00 */
[----:B------:R-:W-:Y:S01]  /*1a500*/  R2UR UR13, R3 ;  /* 0x00000000030d72ca */ /* 0x000fe200000e0000 */
[----:B------:R-:W-:Y:S01]  /*1a510*/  UMOV UR4, UR56 ;  /* 0x0000003800047c82 */ /* 0x000fe20008000000 */
[----:B------:R-:W-:Y:S01]  /*1a520*/  UMOV UR5, UR57 ;  /* 0x0000003900057c82 */ /* 0x000fe20008000000 */
[----:B------:R0:W5:Y:S01]  /*1a530*/  LDL.LU R2, [R1+0x70] ;  /* 0x0000700001027983 */ /* 0x0001620000300800 */
        /* <DEDUP_REMOVED lines=26> */
.L_x_1707:
[----:B------:R-:W-:Y:S01]  /*1a6e0*/  SHF.L.U32 R0, R11, 0x1f, RZ ;  /* 0x0000001f0b007819 */ /* 0x000fe200000006ff */
[----:B-----5:R-:W-:-:S04]  /*1a6f0*/  IMAD R20, R6, 0x8, R2 ;  /* 0x0000000806147824 */ /* 0x020fc800078e0202 */
[----:B------:R0:W1:Y:S01]  /*1a700*/  SYNCS.PHASECHK.TRANS64.TRYWAIT P2, [R20+URZ+0x30850], R0 ;  /* 0x03085000140075a7 */ /* 0x000062000804017f */
[----:B------:R-:W-:Y:S05]  /*1a710*/  @!P0 BRA `(.L_x_1708) ;  /* 0x0000000000048947 */ /* 0x000fea0003800000 */
[----:B------:R-:W-:Y:S01]  /*1a720*/  BPT.TRAP 0x1 ;  /* 0x000000040000795c */ /* 0x000fe20000300000 */
.L_x_1708:
[----:B------:R-:W-:Y:S04]  /*1a730*/  BSSY B2, `(.L_x_1709) ;  /* 0x0000004000027945 */ /* 0x000fe80003800000 */
[----:B-1----:R-:W-:Y:S05]  /*1a740*/  @P2 BRA `(.L_x_1710) ;  /* 0x0000000000082947 */ /* 0x002fea0003800000 */
[----:B------:R-:W1:Y:S02]  /*1a750*/  SYNCS.PHASECHK.TRANS64.TRYWAIT P2, [R20+URZ+0x30850], R0 ;  /* 0x03085000140075a7 */ /* 0x000e64000804017f */
[----:B-1----:R-:W-:Y:S05]  /*1a760*/  @!P2 BRA `(.L_x_1711) ;  /* 0x00000140005ca947 */ /* 0x002fea0003800000 */
.L_x_1710:
[----:B------:R-:W-:Y:S05]  /*1a770*/  BSYNC B2 ;  /* 0x0000000000027941 */ /* 0x000fea0003800000 */
.L_x_1709:
[----:B01----:R-:W-:Y:S01]  /*1a780*/  VIADD R0, R2, 0x400 ;  /* 0x0000040002007836 */ /* 0x003fe20000000000 */
[----:B------:R-:W-:Y:S01]  /*1a790*/  WARPGROUP.ARRIVE ;  /* 0x00000000000079c5 */ /* 0x000fe20000000000 */
[----:B------:R-:W-:Y:S01]  /*1a7a0*/  IMAD.MOV.U32 R7, RZ, RZ, 0x40000040 ;  /* 0x40000040ff077424 */ /* 0x000fe200078e00ff */
[----:B------:R-:W-:Y:S01]  /*1a7b0*/  MOV R11, 0x40000040 ;  /* 0x40000040000b7802 */ /* 0x000fe20000000f00 */
[----:B------:R-:W-:Y:S01]  /*1a7c0*/  FMUL.FTZ R9, R121, UR59 ;  /* 0x0000003b79097c20 */ /* 0x000fe20008410000 */
[----:B------:R-:W-:Y:S01]  /*1a7d0*/  SHF.R.U32.HI R0, RZ, 0x4, R0 ;  /* 0x00000004ff007819 */ /* 0x000fe20000011600 */
[----:B------:R-:W-:Y:S01]  /*1a7e0*/  FMUL.FTZ R121, R124, UR59 ;  /* 0x0000003b7c797c20 */ /* 0x000fe20008410000 */
[----:B------:R-:W-:Y:S01]  /*1a7f0*/  R2UR UR7, R7 ;  /* 0x00000000070772ca */ /* 0x000fe200000e0000 */
[----:B------:R-:W-:Y:S01]  /*1a800*/  FMUL.FTZ R124, R130, UR59 ;  /* 0x0000003b827c7c20 */ /* 0x000fe20008410000 */
[----:B------:R-:W-:Y:S01]  /*1a810*/  LOP3.LUT R0, R0, 0x3fff, RZ, 0xc0, !PT ;  /* 0x00003fff00007812 */ /* 0x000fe200078ec0ff */
[----:B------:R-:W-:Y:S01]  /*1a820*/  MUFU.TANH R9, R9 ;  /* 0x0000000900097308 */ /* 0x000fe20000002400 */
        /* <DEDUP_REMOVED lines=9> */
[----:B------:R-:W-:Y:S01]  /*1a8c0*/  MUFU.TANH R121, R121 ;  /* 0x0000007900797308 */ /* 0x000fe20000002400 */
[----:B------:R-:W-:Y:S01]  /*1a8d0*/  FMUL.FTZ R153, R157, UR59 ;  /* 0x0000003b9d997c20 */ /* 0x000fe20008410000 */
[C---:B------:R-:W-:Y:S01]  /*1a8e0*/  VIADD R10, R6.reuse, 0x80 ;  /* 0x00000080060a7836 */ /* 0x040fe20000000000 */
[----:B------:R-:W-:Y:S01]  /*1a8f0*/  R2UR UR6, R6 ;  /* 0x00000000060672ca */ /* 0x000fe200000e0000 */
[----:B------:R-:W-:Y:S01]  /*1a900*/  FMUL.FTZ R157, R164, UR59 ;  /* 0x0000003ba49d7c20 */ /* 0x000fe20008410000 */
[----:B------:R-:W-:Y:S01]  /*1a910*/  FMUL.FTZ R21, R123, UR59 ;  /* 0x0000003b7b157c20 */ /* 0x000fe20008410000 */
[----:B------:R-:W-:Y:S01]  /*1a920*/  FMUL.FTZ R120, R126, UR59 ;  /* 0x0000003b7e787c20 */ /* 0x000fe20008410000 */
[----:B------:R-:W-:Y:S01]  /*1a930*/  ULDC UR4, c[0x0][0x988] ;  /* 0x0002620000047ab9 */ /* 0x000fe20000000800 */
[----:B------:R-:W0:Y:S01]  /*1a940*/  MUFU.TANH R0, R0 ;  /* 0x0000000000007308 */ /* 0x000e220000002400 */
[----:B------:R-:W-:Y:S01]  /*1a950*/  FMUL.FTZ R123, R127, UR59 ;  /* 0x0000003b7f7b7c20 */ /* 0x000fe20008410000 */
[----:B------:R-:W-:Y:S01]  /*1a960*/  FMUL.FTZ R143, R143, UR59 ;  /* 0x0000003b8f8f7c20 */ /* 0x000fe20008410000 */
[----:B------:R-:W-:Y:S01]  /*1a970*/  FMUL.FTZ R146, R146, UR59 ;  /* 0x0000003b92927c20 */ /* 0x000fe20008410000 */
[----:B------:R-:W-:Y:S01]  /*1a980*/  FMUL.FTZ R147, R147, UR59 ;  /* 0x0000003b93937c20 */ /* 0x000fe20008410000 */
[----:B------:R-:W-:Y:S01]  /*1a990*/  FMUL.FTZ R150, R150, UR59 ;  /* 0x0000003b96967c20 */ /* 0x000fe20008410000 */
[----:B------:R-:W-:Y:S01]  /*1a9a0*/  FMUL.FTZ R151, R151, UR59 ;  /* 0x0000003b97977c20 */ /* 0x000fe20008410000 */
[----:B------:R-:W-:Y:S01]  /*1a9b0*/  VIADD R126, R6, 0x280 ;  /* 0x00000280067e7836 */ /* 0x000fe20000000000 */
[----:B------:R-:W-:Y:S01]  /*1a9c0*/  HGMMA.64x192x16.F32 R24, R188, gdesc[UR4].tnspB, R24, gsb0 ;  /* 0x42e00004bc187df0 */ /* 0x000fe20008000818 */
[----:B------:R-:W-:Y:S01]  /*1a9d0*/  R2UR UR6, R10 ;  /* 0x000000000a0672ca */ /* 0x000fe200000e0000 */
[----:B------:R-:W-:Y:S01]  /*1a9e0*/  VIADD R10, R6, 0x100 ;  /* 0x00000100060a7836 */ /* 0x000fe20000000000 */
[----:B------:R-:W-:Y:S01]  /*1a9f0*/  R2UR UR7, R11 ;  /* 0x000000000b0772ca */ /* 0x000fe200000e0000 */
[----:B------:R-:W-:Y:S01]  /*1aa00*/  IMAD.MOV.U32 R11, RZ, RZ, 0x40000040 ;  /* 0x40000040ff0b7424 */ /* 0x000fe200078e00ff */
[----:B------:R-:W-:Y:S01]  /*1aa10*/  MUFU.TANH R142, R142 ;  /* 0x0000008e008e7308 */ /* 0x000fe20000002400 */
[----:B------:R-:W-:-:S02]  /*1aa20*/  IMAD.MOV.U32 R127, RZ, RZ, 0x40000040 ;  /* 0x40000040ff7f7424 */ /* 0x000fc400078e00ff */
[----:B------:R-:W-:Y:S01]  /*1aa30*/  FMUL.FTZ R154, R154, UR59 ;  /* 0x0000003b9a9a7c20 */ /* 0x000fe20008410000 */
[----:B------:R-:W-:Y:S01]  /*1aa40*/  FMUL.FTZ R155, R155, UR59 ;  /* 0x0000003b9b9b7c20 */ /* 0x000fe20008410000 */
[----:B0-----:R-:W-:Y:S01]  /*1aa50*/  FMNMX.FTZ R3, R0, R12, !PT ;  /* 0x0000000c00037209 */ /* 0x001fe20007810000 */
[----:B------:R-:W-:Y:S01]  /*1aa60*/  FMUL.FTZ R158, R158, UR59 ;  /* 0x0000003b9e9e7c20 */ /* 0x000fe20008410000 */
[----:B------:R-:W-:Y:S01]  /*1aa70*/  FMUL.FTZ R159, R159, UR59 ;  /* 0x0000003b9f9f7c20 */ /* 0x000fe20008410000 */
[----:B------:R-:W-:Y:S01]  /*1aa80*/  FMUL.FTZ R162, R162, UR59 ;  /* 0x0000003ba2a27c20 */ /* 0x000fe20008410000 */
[----:B------:R-:W-:Y:S01]  /*1aa90*/  FMNMX.FTZ R3, R9, R3, !PT ;  /* 0x0000000309037209 */ /* 0x000fe20007810000 */
[----:B------:R-:W-:Y:S01]  /*1aaa0*/  MUFU.TANH R145, R145 ;  /* 0x0000009100917308 */ /* 0x000fe20000002400 */
[----:B------:R-:W-:Y:S01]  /*1aab0*/  FMUL.FTZ R163, R163, UR59 ;  /* 0x0000003ba3a37c20 */ /* 0x000fe20008410000 */
[----:B------:R-:W-:Y:S01]  /*1aac0*/  FMUL.FTZ R164, R166, UR59 ;  /* 0x0000003ba6a47c20 */ /* 0x000fe20008410000 */
[----:B------:R-:W-:Y:S01]  /*1aad0*/  FMNMX.FTZ R3, R121, R3, !PT ;  /* 0x0000000379037209 */ /* 0x000fe20007810000 */
[----:B------:R-:W-:Y:S01]  /*1aae0*/  FMUL.FTZ R167, R167, UR59 ;  /* 0x0000003ba7a77c20 */ /* 0x000fe20008410000 */
[----:B------:R-:W-:Y:S01]  /*1aaf0*/  @!P1 VIADD R20, R20, 0x30860 ;  /* 0x0003086014149836 */ /* 0x000fe20000000000 */
[C---:B------:R-:W-:Y:S01]  /*1ab00*/  ISETP.GT.AND P2, PT, R15.reuse, R14, PT ;  /* 0x0000000e0f00720c */ /* 0x040fe20003f44270 */
[----:B------:R-:W-:Y:S01]  /*1ab10*/  VIADD R15, R15, 0xffffffff ;  /* 0xffffffff0f0f7836 */ /* 0x000fe20000000000 */
[----:B------:R-:W-:Y:S02]  /*1ab20*/  MUFU.TANH R149, R149 ;  /* 0x0000009500957308 */ /* 0x000fe40000002400 */
[----:B------:R-:W-:-:S06]  /*1ab30*/  @!P1 PRMT R20, RZ, 0x654, R20 ;  /* 0x00000654ff149816 */ /* 0x000fcc0000000014 */
        /* <DEDUP_REMOVED lines=35> */
[----:B------:R-:W-:Y:S01]  /*1ad70*/  MUFU.TANH R6, R167 ;  /* 0x000000a700067308 */ /* 0x000fe20000002400 */
[----:B------:R-:W-:Y:S02]  /*1ad80*/  WARPGROUP.DEPBAR.LE gsb0, 0x0 ;  /* 0x00008000000079c5 */ /* 0x000fe40000010000 */
[----:B------:R-:W-:-:S12]  /*1ad90*/  WARPGROUP.ARRIVE ;  /* 0x00000000000079c5 */ /* 0x000fd80000000000 */
[----:B------:R-:W-:Y:S01]  /*1ada0*/  HGMMA.64x192x16.F32 R24, R176, gdesc[UR4].tnspB, R24, gsb0 ;  /* 0x42e00004b0187df0 */ /* 0x000fe20008000818 */
        /* <DEDUP_REMOVED lines=17> */
[----:B------:R-:W-:Y:S01]  /*1aec0*/  FMUL.FTZ R144, R148, UR59 ;  /* 0x0000003b94907c20 */ /* 0x000fe20008410000 */
[----:B------:R-:W-:Y:S01]  /*1aed0*/  FMUL.FTZ R148, R152, UR59 ;  /* 0x0000003b98947c20 */ /* 0x000fe20008410000 */
[----:B------:R-:W-:Y:S01]  /*1aee0*/  FMUL.FTZ R152, R156, UR59 ;  /* 0x0000003b9c987c20 */ /* 0x000fe20008410000 */
[----:B------:R-:W-:Y:S01]  /*1aef0*/  FMUL.FTZ R156, R160, UR59 ;  /* 0x0000003ba09c7c20 */ /* 0x000fe20008410000 */
[----:B------:R-:W-:Y:S01]  /*1af00*/  FMUL.FTZ R160, R161, UR59 ;  /* 0x0000003ba1a07c20 */ /* 0x000fe20008410000 */
[----:B------:R-:W-:Y:S01]  /*1af10*/  R2UR UR6, R10 ;  /* 0x000000000a0672ca */ /* 0x000fe200000e0000 */
[----:B------:R-:W-:Y:S01]  /*1af20*/  FMUL.FTZ R161, R165, UR59 ;  /* 0x0000003ba5a17c20 */ /* 0x000fe20008410000 */
        /* <DEDUP_REMOVED lines=19> */
[----:B0-----:R-:W-:-:S04]  /*1b060*/  FMNMX.FTZ R3, R141, R3, !PT ;  /* 0x000000038d037209 */ /* 0x001fc80007810000 */
[----:B------:R-:W-:-:S03]  /*1b070*/  FMNMX.FTZ R3, R142, R3, !PT ;  /* 0x000000038e037209 */ /* 0x000fc60007810000 */
[----:B------:R-:W0:Y:S01]  /*1b080*/  MUFU.TANH R152, R152 ;  /* 0x0000009800987308 */ /* 0x000e220000002400 */
[----:B-1----:R-:W-:-:S04]  /*1b090*/  FMNMX.FTZ R3, R144, R3, !PT ;  /* 0x0000000390037209 */ /* 0x002fc80007810000 */
[----:B------:R-:W-:-:S03]  /*1b0a0*/  FMNMX.FTZ R3, R145, R3, !PT ;  /* 0x0000000391037209 */ /* 0x000fc60007810000 */
[----:B------:R-:W1:Y:S01]  /*1b0b0*/  MUFU.TANH R156, R156 ;  /* 0x0000009c009c7308 */ /* 0x000e620000002400 */
[----:B--2---:R-:W-:-:S04]  /*1b0c0*/  FMNMX.FTZ R3, R148, R3, !PT ;  /* 0x0000000394037209 */ /* 0x004fc80007810000 */
[----:B------:R-:W-:-:S03]  /*1b0d0*/  FMNMX.FTZ R3, R149, R3, !PT ;  /* 0x0000000395037209 */ /* 0x000fc60007810000 */
[----:B------:R-:W2:Y:S01]  /*1b0e0*/  MUFU.TANH R160, R160 ;  /* 0x000000a000a07308 */ /* 0x000ea20000002400 */
[----:B0-----:R-:W-:-:S04]  /*1b0f0*/  FMNMX.FTZ R3, R152, R3, !PT ;  /* 0x0000000398037209 */ /* 0x001fc80007810000 */
[----:B------:R-:W-:-:S03]  /*1b100*/  FMNMX.FTZ R3, R153, R3, !PT ;  /* 0x0000000399037209 */ /* 0x000fc60007810000 */
[----:B------:R-:W0:Y:S01]  /*1b110*/  MUFU.TANH R161, R161 ;  /* 0x000000a100a17308 */ /* 0x000e220000002400 */
[----:B-1----:R-:W-:-:S07]  /*1b120*/  FMNMX.FTZ R3, R156, R3, !PT ;  /* 0x000000039c037209 */ /* 0x002fce0007810000 */
[----:B------:R-:W1:Y:S01]  /*1b130*/  MUFU.TANH R11, R11 ;  /* 0x0000000b000b7308 */ /* 0x000e620000002400 */
[----:B--2---:R-:W-:-:S04]  /*1b140*/  FMNMX.FTZ R3, R160, R3, !PT ;  /* 0x00000003a0037209 */ /* 0x004fc80007810000 */
[----:B------:R-:W-:-:S03]  /*1b150*/  FMNMX.FTZ R3, R157, R3, !PT ;  /* 0x000000039d037209 */ /* 0x000fc60007810000 */
[----:B------:R-:W2:Y:S01]  /*1b160*/  MUFU.TANH R129, R129 ;  /* 0x0000008100817308 */ /* 0x000ea20000002400 */
[----:B0-----:R-:W-:-:S05]  /*1b170*/  FMNMX.FTZ R3, R161, R3, !PT ;  /* 0x00000003a1037209 */ /* 0x001fca0007810000 */
[----:B------:R-:W0:Y:S02]  /*1b180*/  SHFL.BFLY PT, R7, R3, 0x2, 0x1f ;  /* 0x0c401f0003077f89 */ /* 0x000e2400000e0000 */
[----:B------:R-:W3:Y:S08]  /*1b190*/  MUFU.TANH R133, R133 ;  /* 0x0000008500857308 */ /* 0x000ef00000002400 */
[----:B------:R-:W-:Y:S01]  /*1b1a0*/  MUFU.TANH R137, R137 ;  /* 0x0000008900897308 */ /* 0x000fe20000002400 */
[----:B0-----:R-:W-:-:S05]  /*1b1b0*/  FMNMX.FTZ R3, R3, R7, !PT ;  /* 0x0000000703037209 */ /* 0x001fca0007810000 */
[----:B------:R-:W0:Y:S02]  /*1b1c0*/  SHFL.BFLY PT, R7, R3, 0x1, 0x1f ;  /* 0x0c201f0003077f89 */ /* 0x000e2400000e0000 */
[----:B0-----:R-:W-:Y:S01]  /*1b1d0*/  FMNMX.FTZ R3, R3, R7, !PT ;  /* 0x0000000703037209 */ /* 0x001fe20007810000 */
[----:B------:R-:W-:Y:S02]  /*1b1e0*/  WARPGROUP.DEPBAR.LE gsb0, 0x0 ;  /* 0x00008000000079c5 */ /* 0x000fe40000010000 */
[----:B------:R-:W-:Y:S01]  /*1b1f0*/  WARPGROUP.ARRIVE ;  /* 0x00000000000079c5 */ /* 0x000fe20000000000 */
[----:B------:R-:W-:Y:S01]  /*1b200*/  MOV R7, UR4 ;  /* 0x0000000400077c02 */ /* 0x000fe20008000f00 */
[----:B------:R-:W-:-:S04]  /*1b210*/  FADD.FTZ R10, -R3, R12 ;  /* 0x0000000c030a7221 */ /* 0x000fc80000010100 */
[----:B------:R-:W-:Y:S01]  /*1b220*/  HGMMA.64x192x16.F32 R24, R172, gdesc[UR4].tnspB, R24, gsb0 ;  /* 0x42e00004ac187df0 */ /* 0x000fe20008000818 */
[-C--:B------:R-:W-:Y:S01]  /*1b230*/  FMUL.FTZ R12, R3, R7.reuse ;  /* 0x00000007030c7220 */ /* 0x080fe20000410000 */
[----:B------:R-:W-:Y:S01]  /*1b240*/  R2UR UR6, R126 ;  /* 0x000000007e0672ca */ /* 0x000fe200000e0000 */
[-C--:B------:R-:W-:Y:S01]  /*1b250*/  FMUL.FTZ R10, R10, R7.reuse ;  /* 0x000000070a0a7220 */ /* 0x080fe20000410000 */
[----:B------:R-:W-:Y:S01]  /*1b260*/  R2UR UR7, R127 ;  /* 0x000000007f0772ca */ /* 0x000fe200000e0000 */
[--C-:B------:R-:W-:Y:S01]  /*1b270*/  FFMA.FTZ R188, R0, R7, -R12.reuse ;  /* 0x0000000700bc7223 */ /* 0x100fe2000001080c */
[----:B-1----:R-:W-:Y:S01]  /*1b280*/  FMNMX.FTZ R0, R11, R13, !PT ;  /* 0x0000000d0b007209 */ /* 0x002fe20007810000 */
[-CC-:B------:R-:W-:Y:S01]  /*1b290*/  FFMA.FTZ R126, R9, R7.reuse, -R12.reuse ;  /* 0x00000007097e7223 */ /* 0x180fe2000001080c */
[-CC-:B------:R-:W-:Y:S01]  /*1b2a0*/  FFMA.FTZ R127, R136, R7.reuse, -R12.reuse ;  /* 0x00000007887f7223 */ /* 0x180fe2000001080c */
[-CC-:B------:R-:W-:Y:S01]  /*1b2b0*/  FFMA.FTZ R136, R140, R7.reuse, -R12.reuse ;  /* 0x000000078c887223 */ /* 0x180fe2000001080c */
[----:B------:R-:W-:Y:S01]  /*1b2c0*/  FMNMX.FTZ R0, R21, R0, !PT ;  /* 0x0000000015007209 */ /* 0x000fe20007810000 */
[----:B------:R-:W-:Y:S01]  /*1b2d0*/  MUFU.EX2 R10, R10 ;  /* 0x0000000a000a7308 */ /* 0x000fe20000000800 */
[-CC-:B------:R-:W-:Y:S01]  /*1b2e0*/  FFMA.FTZ R190, R121, R7.reuse, -R12.reuse ;  /* 0x0000000779be7223 */ /* 0x180fe2000001080c */
[-CC-:B------:R-:W-:Y:S01]  /*1b2f0*/  FFMA.FTZ R166, R122, R7.reuse, -R12.reuse ;  /* 0x000000077aa67223 */ /* 0x180fe2000001080c */
[----:B------:R-:W-:Y:S01]  /*1b300*/  FMNMX.FTZ R0, R120, R0, !PT ;  /* 0x0000000078007209 */ /* 0x000fe20007810000 */
[-CC-:B------:R-:W-:Y:S01]  /*1b310*/  FFMA.FTZ R184, R125, R7.reuse, -R12.reuse ;  /* 0x000000077db87223 */ /* 0x180fe2000001080c */
[-CC-:B------:R-:W-:Y:S01]  /*1b320*/  FFMA.FTZ R165, R128, R7.reuse, -R12.reuse ;  /* 0x0000000780a57223 */ /* 0x180fe2000001080c */
[-CC-:B------:R-:W-:Y:S01]  /*1b330*/  FFMA.FTZ R186, R131, R7.reuse, -R12.reuse ;  /* 0x0000000783ba7223 */ /* 0x180fe2000001080c */
[----:B------:R-:W-:Y:S01]  /*1b340*/  FMNMX.FTZ R0, R123, R0, !PT ;  /* 0x000000007b007209 */ /* 0x000fe20007810000 */
[----:B------:R-:W0:Y:S01]  /*1b350*/  MUFU.EX2 R188, R188 ;  /* 0x000000bc00bc7308 */ /* 0x000e220000000800 */
[-CC-:B------:R-:W-:Y:S01]  /*1b360*/  FFMA.FTZ R122, R132, R7.reuse, -R12.reuse ;  /* 0x00000007847a7223 */ /* 0x180fe2000001080c */
[-CC-:B------:R-:W-:Y:S01]  /*1b370*/  FFMA.FTZ R180, R135, R7.reuse, -R12.reuse ;  /* 0x0000000787b47223 */ /* 0x180fe2000001080c */
[----:B------:R-:W-:Y:S01]  /*1b380*/  FMNMX.FTZ R0, R124, R0, !PT ;  /* 0x000000007c007209 */ /* 0x000fe20007810000 */
[-CC-:B------:R-:W-:Y:S01]  /*1b390*/  FFMA.FTZ R182, R139, R7.reuse, -R12.reuse ;  /* 0x000000078bb67223 */ /* 0x180fe2000001080c */
[-CC-:B------:R-:W-:Y:S01]  /*1b3a0*/  FFMA.FTZ R176, R141, R7.reuse, -R12.reuse ;  /* 0x000000078db07223 */ /* 0x180fe2000001080c */
[-CC-:B------:R-:W-:Y:S01]  /*1b3b0*/  FFMA.FTZ R125, R142, R7.reuse, -R12.reuse ;  /* 0x000000078e7d7223 */ /* 0x180fe2000001080c */
[----:B--2---:R-:W-:Y:S01]  /*1b3c0*/  FMNMX.FTZ R0, R129, R0, !PT ;  /* 0x0000000081007209 */ /* 0x004fe20007810000 */
[----:B------:R-:W1:Y:S01]  /*1b3d0*/  MUFU.EX2 R126, R126 ;  /* 0x0000007e007e7308 */ /* 0x000e620000000800 */
[-CC-:B------:R-:W-:Y:S01]  /*1b3e0*/  FFMA.FTZ R178, R144, R7.reuse, -R12.reuse ;  /* 0x0000000790b27223 */ /* 0x180fe2000001080c */
[-CC-:B------:R-:W-:Y:S01]  /*1b3f0*/  FFMA.FTZ R128, R145, R7.reuse, -R12.reuse ;  /* 0x0000000791807223 */ /* 0x180fe2000001080c */
[----:B------:R-:W-:Y:S01]  /*1b400*/  FMNMX.FTZ R0, R130, R0, !PT ;  /* 0x0000000082007209 */ /* 0x000fe20007810000 */
[-CC-:B------:R-:W-:Y:S01]  /*1b410*/  FFMA.FTZ R131, R149, R7.reuse, -R12.reuse ;  /* 0x0000000795837223 */ /* 0x180fe2000001080c */
[-CC-:B------:R-:W-:Y:S01]  /*1b420*/  FFMA.FTZ R132, R153, R7.reuse, -R12.reuse ;  /* 0x0000000799847223 */ /* 0x180fe2000001080c */
[----:B------:R-:W-:Y:S01]  /*1b430*/  FFMA.FTZ R121, R156, R7, -R12 ;  /* 0x000000079c797223 */ /* 0x000fe2000001080c */
[----:B---3--:R-:W-:Y:S01]  /*1b440*/  FMNMX.FTZ R0, R133, R0, !PT ;  /* 0x0000000085007209 */ /* 0x008fe20007810000 */
[----:B------:R-:W2:Y:S01]  /*1b450*/  MUFU.EX2 R190, R190 ;  /* 0x000000be00be7308 */ /* 0x000ea20000000800 */
[----:B0-----:R-:W-:Y:S01]  /*1b460*/  FFMA.FTZ R5, R10, R5, R188 ;  /* 0x000000050a057223 */ /* 0x001fe200000100bc */
[-CC-:B------:R-:W-:Y:S01]  /*1b470*/  FFMA.FTZ R135, R160, R7.reuse, -R12.reuse ;  /* 0x00000007a0877223 */ /* 0x180fe2000001080c */
[----:B------:R-:W-:Y:S01]  /*1b480*/  FMNMX.FTZ R0, R134, R0, !PT ;  /* 0x0000000086007209 */ /* 0x000fe20007810000 */
[----:B------:R-:W-:-:S03]  /*1b490*/  FFMA.FTZ R139, R157, R7, -R12 ;  /* 0x000000079d8b7223 */ /* 0x000fc6000001080c */
[----:B------:R-:W-:Y:S01]  /*1b4a0*/  FMNMX.FTZ R0, R137, R0, !PT ;  /* 0x0000000089007209 */ /* 0x000fe20007810000 */
[----:B------:R-:W0:Y:S01]  /*1b4b0*/  MUFU.EX2 R166, R166 ;  /* 0x000000a600a67308 */ /* 0x000e220000000800 */
[C---:B-1----:R-:W-:Y:S01]  /*1b4c0*/  FADD.FTZ R5, R126.reuse, R5 ;  /* 0x000000057e057221 */ /* 0x042fe20000010000 */
[----:B------:R-:W-:Y:S02]  /*1b4d0*/  F2FP.F16.F32.PACK_AB R188, R126, R188 ;  /* 0x000000bc7ebc723e */ /* 0x000fe400000000ff */
[----:B------:R-:W-:-:S04]  /*1b4e0*/  FMNMX.FTZ R0, R138, R0, !PT ;  /* 0x000000008a007209 */ /* 0x000fc80007810000 */
[----:B------:R-:W-:Y:S01]  /*1b4f0*/  FMNMX.FTZ R0, R143, R0, !PT ;  /* 0x000000008f007209 */ /* 0x000fe20007810000 */
[----:B------:R-:W-:Y:S01]  /*1b500*/  MUFU.EX2 R184, R184 ;  /* 0x000000b800b87308 */ /* 0x000fe20000000800 */
        /* <DEDUP_REMOVED lines=33> */
[-C--:B------:R-:W-:Y:S01]  /*1b720*/  FMUL.FTZ R140, R0, R7.reuse ;  /* 0x00000007008c7220 */ /* 0x080fe20000410000 */
[----:B------:R-:W-:Y:S02]  /*1b730*/  MUFU.EX2 R121, R121 ;  /* 0x0000007900797308 */ /* 0x000fe40000000800 */
[-C--:B------:R-:W-:Y:S01]  /*1b740*/  FMUL.FTZ R9, R9, R7.reuse ;  /* 0x0000000709097220 */ /* 0x080fe20000410000 */
[-CC-:B------:R-:W-:Y:S01]  /*1b750*/  FFMA.FTZ R189, R11, R7.reuse, -R140.reuse ;  /* 0x000000070bbd7223 */ /* 0x180fe2000001088c */
[-CC-:B------:R-:W-:Y:S01]  /*1b760*/  FFMA.FTZ R11, R21, R7.reuse, -R140.reuse ;  /* 0x00000007150b7223 */ /* 0x180fe2000001088c */
[-CC-:B------:R-:W-:Y:S01]  /*1b770*/  FFMA.FTZ R191, R120, R7.reuse, -R140.reuse ;  /* 0x0000000778bf7223 */ /* 0x180fe2000001088c */
[-CC-:B------:R-:W-:Y:S01]  /*1b780*/  FFMA.FTZ R13, R123, R7.reuse, -R140.reuse ;  /* 0x000000077b0d7223 */ /* 0x180fe2000001088c */
[-CC-:B------:R-:W-:Y:S01]  /*1b790*/  FFMA.FTZ R185, R124, R7.reuse, -R140.reuse ;  /* 0x000000077cb97223 */ /* 0x180fe2000001088c */
[----:B------:R-:W-:Y:S01]  /*1b7a0*/  MUFU.EX2 R9, R9 ;  /* 0x0000000900097308 */ /* 0x000fe20000000800 */
[----:B------:R-:W-:Y:S01]  /*1b7b0*/  FFMA.FTZ R21, R129, R7, -R140 ;  /* 0x0000000781157223 */ /* 0x000fe2000001088c */
[----:B------:R-:W-:-:S02]  /*1b7c0*/  @!P1 IMAD R129, R17, 0x8, R2 ;  /* 0x0000000811819824 */ /* 0x000fc400078e0202 */
[-CC-:B------:R-:W-:Y:S01]  /*1b7d0*/  FFMA.FTZ R187, R130, R7.reuse, -R140.reuse ;  /* 0x0000000782bb7223 */ /* 0x180fe2000001088c */
[-CC-:B------:R-:W-:Y:S01]  /*1b7e0*/  FFMA.FTZ R120, R133, R7.reuse, -R140.reuse ;  /* 0x0000000785787223 */ /* 0x180fe2000001088c */
[-CC-:B------:R-:W-:Y:S01]  /*1b7f0*/  FFMA.FTZ R181, R134, R7.reuse, -R140.reuse ;  /* 0x0000000786b57223 */ /* 0x180fe2000001088c */
[----:B------:R-:W-:Y:S02]  /*1b800*/  @!P1 VIADD R129, R129, 0x30840 ;  /* 0x0003084081819836 */ /* 0x000fe40000000000 */
[-CC-:B------:R-:W-:Y:S01]  /*1b810*/  FFMA.FTZ R123, R137, R7.reuse, -R140.reuse ;  /* 0x00000007897b7223 */ /* 0x180fe2000001088c */
[----:B------:R-:W0:Y:S01]  /*1b820*/  MUFU.EX2 R189, R189 ;  /* 0x000000bd00bd7308 */ /* 0x000e220000000800 */
[-CC-:B------:R-:W-:Y:S01]  /*1b830*/  FFMA.FTZ R183, R138, R7.reuse, -R140.reuse ;  /* 0x000000078ab77223 */ /* 0x180fe2000001088c */
[-CC-:B------:R-:W-:Y:S01]  /*1b840*/  FFMA.FTZ R124, R143, R7.reuse, -R140.reuse ;  /* 0x000000078f7c7223 */ /* 0x180fe2000001088c */
[----:B------:R-:W-:Y:S01]  /*1b850*/  @!P1 PRMT R130, RZ, 0x654, R129 ;  /* 0x00000654ff829816 */ /* 0x000fe20000000081 */
        /* <DEDUP_REMOVED lines=10> */
[----:B------:R-:W-:Y:S01]  /*1b900*/  MUFU.EX2 R191, R191 ;  /* 0x000000bf00bf7308 */ /* 0x000fe20000000800 */
[----:B0-----:R-:W-:-:S07]  /*1b910*/  FFMA.FTZ R4, R9, R4, R189 ;  /* 0x0000000409047223 */ /* 0x001fce00000100bd */
[----:B------:R-:W-:Y:S01]  /*1b920*/  MUFU.EX2 R13, R13 ;  /* 0x0000000d000d7308 */ /* 0x000fe20000000800 */
[----:B------:R-:W-:Y:S02]  /*1b930*/  WARPGROUP.DEPBAR.LE gsb0, 0x0 ;  /* 0x00008000000079c5 */ /* 0x000fe40000010000 */
[----:B------:R-:W-:Y:S01]  /*1b940*/  WARPGROUP.ARRIVE ;  /* 0x00000000000079c5 */ /* 0x000fe20000000000 */
[C---:B-1----:R-:W-:Y:S01]  /*1b950*/  FADD.FTZ R4, R11.reuse, R4 ;  /* 0x000000040b047221 */ /* 0x042fe20000010000 */
[-C--:B------:R-:W-:Y:S01]  /*1b960*/  FFMA.FTZ R172, R148, R7.reuse, -R12 ;  /* 0x0000000794ac7223 */ /* 0x080fe2000001080c */
[-C--:B------:R-:W-:Y:S01]  /*1b970*/  FFMA.FTZ R173, R154, R7.reuse, -R140 ;  /* 0x000000079aad7223 */ /* 0x080fe2000001088c */
[-C--:B------:R-:W-:Y:S01]  /*1b980*/  FFMA.FTZ R174, R152, R7.reuse, -R12 ;  /* 0x0000000798ae7223 */ /* 0x080fe2000001080c */
[----:B------:R-:W-:Y:S01]  /*1b990*/  MUFU.EX2 R185, R185 ;  /* 0x000000b900b97308 */ /* 0x000fe20000000800 */
[----:B------:R-:W-:Y:S01]  /*1b9a0*/  HGMMA.64x192x16.F32 R24, R168, gdesc[UR4].tnspB, R24, gsb0 ;  /* 0x42e00004a8187df0 */ /* 0x000fe20008000818 */
[----:B------:R-:W-:Y:S01]  /*1b9b0*/  FFMA.FTZ R175, R158, R7, -R140 ;  /* 0x000000079eaf7223 */ /* 0x000fe2000001088c */
[----:B------:R-:W-:Y:S01]  /*1b9c0*/  F2FP.F16.F32.PACK_AB R189, R11, R189 ;  /* 0x000000bd0bbd723e */ /* 0x000fe200000000ff */
[----:B------:R-:W-:-:S04]  /*1b9d0*/  FFMA.FTZ R12, R161, R7, -R12 ;  /* 0x00000007a10c7223 */ /* 0x000fc8000001080c */
        /* <DEDUP_REMOVED lines=21> */
[----:B------:R-:W1:Y:S01]  /*1bb30*/  MUFU.EX2 R6, R6 ;  /* 0x0000000600067308 */ /* 0x000e620000000800 */
[----:B------:R-:W-:-:S02]  /*1bb40*/  WARPGROUP.DEPBAR.LE gsb0, 0x0 ;  /* 0x00008000000079c5 */ /* 0x000fc40000010000 */
[----:B------:R2:W-:Y:S01]  /*1bb50*/  @!P1 SYNCS.ARRIVE.TRANS64.RED.A1T0 RZ, [R130+URZ], RZ ;  /* 0x000000ff82ff99a7 */ /* 0x0005e2000810043f */
[----:B0-----:R-:W-:Y:S02]  /*1bb60*/  F2FP.F16.F32.PACK_AB R170, R12, R139 ;  /* 0x0000008b0caa723e */ /* 0x001fe400000000ff */
[----:B-1----:R-:W-:Y:S02]  /*1bb70*/  F2FP.F16.F32.PACK_AB R171, R6, R164 ;  /* 0x000000a406ab723e */ /* 0x002fe400000000ff */
[----:B------:R-:W-:Y:S02]  /*1bb80*/  F2FP.F16.F32.PACK_AB R168, R135, R121 ;  /* 0x0000007987a8723e */ /* 0x000fe400000000ff */
[----:B------:R-:W-:Y:S01]  /*1bb90*/  F2FP.F16.F32.PACK_AB R169, R163, R162 ;  /* 0x000000a2a3a9723e */ /* 0x000fe200000000ff */
[----:B--2---:R-:W-:Y:S01]  /*1bba0*/  FADD.FTZ R130, R191, R4 ;  /* 0x00000004bf827221 */ /* 0x004fe20000010000 */
[----:B------:R0:W-:Y:S01]  /*1bbb0*/  @!P1 SYNCS.ARRIVE.TRANS64.RED.A1T0 RZ, [R20+URZ], RZ ;  /* 0x000000ff14ff99a7 */ /* 0x0001e2000810043f */
[----:B------:R-:W1:Y:S01]  /*1bbc0*/  MUFU.EX2 R4, R151 ;  /* 0x0000009700047308 */ /* 0x000e620000000800 */
[C---:B------:R-:W-:Y:S01]  /*1bbd0*/  F2FP.F16.F32.PACK_AB R191, R13.reuse, R191 ;  /* 0x000000bf0dbf723e */ /* 0x040fe200000000ff */
[----:B------:R-:W-:-:S04]  /*1bbe0*/  FADD.FTZ R130, R13, R130 ;  /* 0x000000820d827221 */ /* 0x000fc80000010000 */
[----:B------:R-:W-:Y:S01]  /*1bbf0*/  FADD.FTZ R130, R185, R130 ;  /* 0x00000082b9827221 */ /* 0x000fe20000010000 */
[----:B0-----:R-:W-:Y:S01]  /*1bc00*/  FADD.FTZ R20, R184, R5 ;  /* 0x00000005b8147221 */ /* 0x001fe20000010000 */
[----:B------:R-:W-:Y:S01]  /*1bc10*/  FFMA.FTZ R5, R155, R7, -R140 ;  /* 0x000000079b057223 */ /* 0x000fe2000001088c */
[----:B------:R-:W-:Y:S01]  /*1bc20*/  F2FP.F16.F32.PACK_AB R184, R165, R184 ;  /* 0x000000b8a5b8723e */ /* 0x000fe200000000ff */
[----:B------:R-:W-:Y:S01]  /*1bc30*/  FADD.FTZ R130, R21, R130 ;  /* 0x0000008215827221 */ /* 0x000fe20000010000 */
[----:B------:R-:W-:Y:S01]  /*1bc40*/  FADD.FTZ R20, R165, R20 ;  /* 0x00000014a5147221 */ /* 0x000fe20000010000 */
[----:B------:R-:W-:Y:S02]  /*1bc50*/  F2FP.F16.F32.PACK_AB R185, R21, R185 ;  /* 0x000000b915b9723e */ /* 0x000fe400000000ff */
        /* <DEDUP_REMOVED lines=27> */
[C---:B-1----:R-:W-:Y:S02]  /*1be10*/  F2FP.F16.F32.PACK_AB R179, R4.reuse, R179 ;  /* 0x000000b304b3723e */ /* 0x042fe400000000ff */
[----:B------:R-:W-:Y:S01]  /*1be20*/  FADD.FTZ R130, R4, R130 ;  /* 0x0000008204827221 */ /* 0x000fe20000010000 */
[C---:B------:R-:W-:Y:S01]  /*1be30*/  FADD.FTZ R20, R128.reuse, R20 ;  /* 0x0000001480147221 */ /* 0x040fe20000010000 */
[----:B------:R-:W-:Y:S02]  /*1be40*/  F2FP.F16.F32.PACK_AB R178, R128, R178 ;  /* 0x000000b280b2723e */ /* 0x000fe400000000ff */
[----:B------:R-:W-:Y:S01]  /*1be50*/  FADD.FTZ R130, R173, R130 ;  /* 0x00000082ad827221 */ /* 0x000fe20000010000 */
[----:B------:R-:W-:Y:S01]  /*1be60*/  FADD.FTZ R20, R172, R20 ;  /* 0x00000014ac147221 */ /* 0x000fe20000010000 */
[----:B0-----:R-:W-:-:S02]  /*1be70*/  F2FP.F16.F32.PACK_AB R173, R5, R173 ;  /* 0x000000ad05ad723e */ /* 0x001fc400000000ff */
        /* <DEDUP_REMOVED lines=15> */
[----:B------:R-:W-:Y:S01]  /*1bf70*/  FADD.FTZ R4, R6, R13 ;  /* 0x0000000d06047221 */ /* 0x000fe20000010000 */
[----:B------:R-:W-:Y:S01]  /*1bf80*/  FADD.FTZ R5, R12, R11 ;  /* 0x0000000b0c057221 */ /* 0x000fe20000010000 */
[----:B------:R-:W-:Y:S01]  /*1bf90*/  IMAD.MOV.U32 R11, RZ, RZ, R19 ;  /* 0x000000ffff0b7224 */ /* 0x000fe200078e0013 */
[----:B------:R-:W-:Y:S01]  /*1bfa0*/  MOV R13, R0 ;  /* 0x00000000000d7202 */ /* 0x000fe20000000f00 */
[----:B------:R-:W-:Y:S02]  /*1bfb0*/  IMAD.MOV.U32 R6, RZ, RZ, R17 ;  /* 0x000000ffff067224 */ /* 0x000fe400078e0011 */
[----:B------:R-:W-:Y:S01]  /*1bfc0*/  IMAD.MOV.U32 R12, RZ, RZ, R3 ;  /* 0x000000ffff0c7224 */ /* 0x000fe200078e0003 */
[----:B------:R-:W-:Y:S06]  /*1bfd0*/  @P2 BRA `(.L_x_1712) ;  /* 0xffffffd800382947 */ /* 0x000fec000383ffff */
[----:B------:R-:W-:Y:S05]  /*1bfe0*/  BSYNC B1 ;  /* 0x0000000000017941 */ /* 0x000fea0003800000 */
.L_x_1701:
[----:B------:R-:W-:-:S07]  /*1bff0*/  IMAD.MOV.U32 R6, RZ, RZ, R15 ;  /* 0x000000ffff067224 */ /* 0x000fce00078e000f */
.L_x_1700:
[----:B------:R-:W-:Y:S05]  /*1c000*/  BSYNC B0 ;  /* 0x0000000000007941 */ /* 0x000fea0003800000 */
.L_x_1699:
[----:B------:R-:W-:Y:S01]  /*1c010*/  ISETP.GE.AND P2, PT, R6, R213, PT ;  /* 0x000000d50600720c */ /* 0x000fe20003f46270 */
[----:B------:R-:W-:-:S12]  /*1c020*/  BSSY B0, `(.L_x_1713) ;  /* 0x00003ac000007945 */ /* 0x000fd80003800000 */
[----:B------:R-:W-:Y:S05]  /*1c030*/  @!P2 BRA `(.L_x_1714) ;  /* 0x0000003800a8a947 */ /* 0x000fea0003800000 */
[----:B------:R-:W-:Y:S02]  /*1c040*/  IMAD.MOV.U32 R15, RZ, RZ, R0 ;  /* 0x000000ffff0f7224 */ /* 0x000fe400078e0000 */
[----:B------:R-:W-:Y:S02]  /*1c050*/  IMAD.MOV.U32 R14, RZ, RZ, R3 ;  /* 0x000000ffff0e7224 */ /* 0x000fe400078e0003 */
[----:B------:R-:W-:Y:S02]  /*1c060*/  IMAD.MOV.U32 R12, RZ, RZ, R19 ;  /* 0x000000ffff0c7224 */ /* 0x000fe400078e0013 */
[----:B------:R-:W-:-:S07]  /*1c070*/  IMAD.MOV.U32 R11, RZ, RZ, R17 ;  /* 0x000000ffff0b7224 */ /* 0x000fce00078e0011 */
.L_x_1733:
[----:B------:R-:W-:-:S05]  /*1c080*/  VIADD R0, R11, 0x1 ;  /* 0x000000010b007836 */ /* 0x000fca0000000000 */
[----:B------:R-:W-:-:S04]  /*1c090*/  ISETP.NE.AND P2, PT, R0, 0x2, PT ;  /* 0x000000020000780c */ /* 0x000fc80003f45270 */
[----:B------:R-:W-:Y:S02]  /*1c0a0*/  SEL R19, RZ, 0x1, P2 ;  /* 0x00000001ff137807 */ /* 0x000fe40001000000 */
[----:B------:R-:W-:Y:S02]  /*1c0b0*/  SEL R0, R0, RZ, P2 ;  /* 0x000000ff00007207 */ /* 0x000fe40001000000 */
[----:B------:R-:W-:Y:S02]  /*1c0c0*/  LOP3.LUT R19, R12, R19, RZ, 0x3c, !PT ;  /* 0x000000130c137212 */ /* 0x000fe400078e3cff */
[----:B------:R-:W-:Y:S01]  /*1c0d0*/  MOV R17, R0 ;  /* 0x0000000000117202 */ /* 0x000fe20000000f00 */
[----:B------:R-:W-:Y:S06]  /*1c0e0*/  @!P0 BRA `(.L_x_1715) ;  /* 0x0000000000048947 */ /* 0x000fec0003800000 */
[----:B------:R-:W-:Y:S01]  /*1c0f0*/  BPT.TRAP 0x1 ;  /* 0x000000040000795c */ /* 0x000fe20000300000 */
.L_x_1715:
[----:B------:R-:W-:Y:S01]  /*1c100*/  IMAD R7, R17, 0x8, R2 ;  /* 0x0000000811077824 */ /* 0x000fe200078e0202 */
[----:B------:R-:W-:-:S04]  /*1c110*/  SHF.L.U32 R20, R19, 0x1f, RZ ;  /* 0x0000001f13147819 */ /* 0x000fc800000006ff */
[----:B------:R0:W1:Y:S01]  /*1c120*/  SYNCS.PHASECHK.TRANS64.TRYWAIT P2, [R7+URZ+0x30830], R20 ;  /* 0x03083014070075a7 */ /* 0x000062000804017f */
[----:B------:R-:W-:Y:S05]  /*1c130*/  @!P0 BRA `(.L_x_1716) ;  /* 0x0000000000048947 */ /* 0x000fea0003800000 */
[----:B------:R-:W-:Y:S01]  /*1c140*/  BPT.TRAP 0x1 ;  /* 0x000000040000795c */ /* 0x000fe20000300000 */
.L_x_1716:
[----:B------:R-:W-:Y:S01]  /*1c150*/  IMAD R124, R17, 0x900, R8 ;  /* 0x00000900117c7824 */ /* 0x000fe200078e0208 */
[----:B------:R-:W-:Y:S03]  /*1c160*/  BSSY B1, `(.L_x_1717) ;  /* 0x0000006000017945 */ /* 0x000fe60003800000 */
[C---:B------:R-:W-:Y:S02]  /*1c170*/  VIADD R120, R124.reuse, 0x2 ;  /* 0x000000027c787836 */ /* 0x040fe40000000000 */
[----:B------:R-:W-:Y:S01]  /*1c180*/  VIADD R3, R124, 0x4 ;  /* 0x000000047c037836 */ /* 0x000fe20000000000 */
[----:B-1----:R-:W-:Y:S06]  /*1c190*/  @P2 BRA `(.L_x_1718) ;  /* 0x0000000000082947 */ /* 0x002fec0003800000 */
[----:B------:R-:W1:Y:S02]  /*1c1a0*/  SYNCS.PHASECHK.TRANS64.TRYWAIT P2, [R7+URZ+0x30830], R20 ;  /* 0x03083014070075a7 */ /* 0x000e64000804017f */
[----:B-1----:R-:W-:Y:S05]  /*1c1b0*/  @!P2 BRA `(.L_x_1719) ;  /* 0x0000012400dca947 */ /* 0x002fea0003800000 */
.L_x_1718:
[----:B------:R-:W-:Y:S05]  /*1c1c0*/  BSYNC B1 ;  /* 0x0000000000017941 */ /* 0x000fea0003800000 */
.L_x_1717:
        /* <DEDUP_REMOVED lines=19> */
[----:B------:R0:W-:Y:S04]  /*1c300*/  STL [R1+0x80], R6 ;  /* 0x0000800601007387 */ /* 0x0001e80000100800 */
[----:B0-----:R-:W4:Y:S04]  /*1c310*/  LDL.64 R6, [R1+0x10] ;  /* 0x0000100001067983 */ /* 0x001f280000100a00 */
[----:B------:R0:W-:Y:S04]  /*1c320*/  STL.64 [R1+0x78], R4 ;  /* 0x0000780401007387 */ /* 0x0001e80000100a00 */
[----:B------:R-:W2:Y:S01]  /*1c330*/  LDL.64 R20, [R1+0x30] ;  /* 0x0000300001147983 */ /* 0x000ea20000100a00 */
[----:B------:R-:W-:Y:S01]  /*1c340*/  R2UR UR50, R120 ;  /* 0x00000000783272ca */ /* 0x000fe200000e0000 */
[----:B------:R-:W-:Y:S01]  /*1c350*/  VIADD R122, R124, 0x300 ;  /* 0x000003007c7a7836 */ /* 0x000fe20000000000 */
[----:B------:R-:W-:-:S04]  /*1c360*/  MOV R120, R3 ;  /* 0x0000000300787202 */ /* 0x000fc80000000f00 */
[----:B------:R-:W-:Y:S01]  /*1c370*/  R2UR UR34, R120 ;  /* 0x00000000782272ca */ /* 0x000fe200000e0000 */
[----:B------:R-:W-:Y:S01]  /*1c380*/  VIADD R120, R124, 0x302 ;  /* 0x000003027c787836 */ /* 0x000fe20000000000 */
[----:B------:R-:W-:Y:S01]  /*1c390*/  R2UR UR26, R122 ;  /* 0x000000007a1a72ca */ /* 0x000fe200000e0000 */
[----:B------:R-:W-:Y:S01]  /*1c3a0*/  VIADD R122, R124, 0x306 ;  /* 0x000003067c7a7836 */ /* 0x000fe20000000000 */
[----:B0-----:R-:W4:Y:S01]  /*1c3b0*/  LDL.64 R4, [R1+0x8] ;  /* 0x0000080001047983 */ /* 0x001f220000100a00 */
[----:B------:R-:W-:Y:S01]  /*1c3c0*/  IMAD.MOV.U32 R121, RZ, RZ, 0x40000040 ;  /* 0x40000040ff797424 */ /* 0x000fe200078e00ff */
[----:B------:R-:W-:Y:S01]  /*1c3d0*/  R2UR UR22, R120 ;  /* 0x00000000781672ca */ /* 0x000fe200000e0000 */
[----:B------:R-:W-:Y:S01]  /*1c3e0*/  VIADD R120, R124, 0x602 ;  /* 0x000006027c787836 */ /* 0x000fe20000000000 */
[----:B------:R-:W-:Y:S01]  /*1c3f0*/  R2UR UR14, R122 ;  /* 0x000000007a0e72ca */ /* 0x000fe200000e0000 */
[----:B------:R-:W-:Y:S01]  /*1c400*/  IMAD.MOV.U32 R123, RZ, RZ, 0x40000040 ;  /* 0x40000040ff7b7424 */ /* 0x000fe200078e00ff */
[C---:B------:R-:W-:Y:S01]  /*1c410*/  IADD3 R122, R124.reuse, 0x604, RZ ;  /* 0x000006047c7a7810 */ /* 0x040fe20007ffe0ff */
[----:B------:R-:W-:Y:S01]  /*1c420*/  VIADD R124, R124, 0x606 ;  /* 0x000006067c7c7836 */ /* 0x000fe20000000000 */
[C---:B------:R-:W-:Y:S01]  /*1c430*/  R2UR UR51, R121.reuse ;  /* 0x00000000793372ca */ /* 0x040fe200000e0000 */
[----:B------:R-:W-:Y:S01]  /*1c440*/  IMAD.MOV.U32 R125, RZ, RZ, 0x40000040 ;  /* 0x40000040ff7d7424 */ /* 0x000fe200078e00ff */
        /* <DEDUP_REMOVED lines=127> */
[----:B------:R-:W-:-:S02]  /*1cc40*/  R2UR UR17, R7 ;  /* 0x00000000071172ca */ /* 0x000fc400000e0000 */
[----:B------:R-:W-:Y:S01]  /*1cc50*/  R2UR UR12, R4 ;  /* 0x00000000040c72ca */ /* 0x000fe200000e0000 */
[----:B------:R0:W5:Y:S01]  /*1cc60*/  LDL.LU R6, [R1+0x80] ;  /* 0x0000800001067983 */ /* 0x0001620000300800 */
        /* <DEDUP_REMOVED lines=9> */
[----:B------:R-:W-:Y:S02]  /*1cd00*/  R2UR UR13, R5 ;  /* 0x00000000050d72ca */ /* 0x000fe400000e0000 */
[----:B--2---:R-:W-:Y:S01]  /*1cd10*/  R2UR UR8, R20 ;  /* 0x00000000140872ca */ /* 0x004fe200000e0000 */
[----:B------:R0:W5:Y:S01]  /*1cd20*/  LDL.LU.64 R4, [R1+0x78] ;  /* 0x0000780001047983 */ /* 0x0001620000300a00 */
[----:B------:R-:W-:Y:S02]  /*1cd30*/  WARPGROUP.DEPBAR.LE gsb0, 0x0 ;  /* 0x00008000000079c5 */ /* 0x000fe40000010000 */
[----:B------:R-:W-:-:S06]  /*1cd40*/  WARPGROUP.ARRIVE ;  /* 0x00000000000079c5 */ /* 0x000fcc0000000000 */
[----:B------:R-:W-:Y:S01]  /*1cd50*/  HGMMA.64x96x16.F32 R120, gdesc[UR16], R120, gsb0 ;  /* 0x01600000107879f0 */ /* 0x000fe20008000878 */
[----:B------:R-:W-:Y:S02]  /*1cd60*/  R2UR UR9, R21 ;  /* 0x00000000150972ca */ /* 0x000fe400000e0000 */
[----:B------:R-:W-:Y:S02]  /*1cd70*/  WARPGROUP.DEPBAR.LE gsb0, 0x0 ;  /* 0x00008000000079c5 */ /* 0x000fe40000010000 */
[----:B------:R-:W-:-:S06]  /*1cd80*/  WARPGROUP.ARRIVE ;  /* 0x00000000000079c5 */ /* 0x000fcc0000000000 */
[----:B------:R-:W-:Y:S03]  /*1cd90*/  HGMMA.64x96x16.F32 R120, gdesc[UR12], R120, gsb0 ;  /* 0x016000000c7879f0 */ /* 0x000fe60008000878 */
[----:B------:R-:W-:Y:S02]  /*1cda0*/  WARPGROUP.DEPBAR.LE gsb0, 0x0 ;  /* 0x00008000000079c5 */ /* 0x000fe40000010000 */
[----:B------:R-:W-:-:S06]  /*1cdb0*/  WARPGROUP.ARRIVE ;  /* 0x00000000000079c5 */ /* 0x000fcc0000000000 */
[----:B------:R-:W-:Y:S01]  /*1cdc0*/  HGMMA.64x96x16.F32 R120, gdesc[UR8], R120, gsb0 ;  /* 0x01600000087879f0 */ /* 0x000fe20008000878 */
[----:B------:R-:W-:Y:S01]  /*1cdd0*/  UMOV UR4, UR56 ;  /* 0x0000003800047c82 */ /* 0x000fe20008000000 */
[----:B------:R-:W-:Y:S01]  /*1cde0*/  UMOV UR5, UR57 ;  /* 0x0000003900057c82 */ /* 0x000fe20008000000 */
        /* <DEDUP_REMOVED lines=12> */
.L_x_1720:
[----:B-----5:R-:W-:Y:S01]  /*1ceb0*/  SHF.L.U32 R3, R12, 0x1f, RZ ;  /* 0x0000001f0c037819 */ /* 0x020fe200000006ff */
[----:B------:R-:W-:-:S04]  /*1cec0*/  IMAD R9, R11, 0x8, R2 ;  /* 0x000000080b097824 */ /* 0x000fc800078e0202 */
[----:B------:R0:W1:Y:S01]  /*1ced0*/  SYNCS.PHASECHK.TRANS64.TRYWAIT P2, [R9+URZ+0x30850], R3 ;  /* 0x03085003090075a7 */ /* 0x000062000804017f */
[----:B------:R-:W-:Y:S05]  /*1cee0*/  @!P0 BRA `(.L_x_1721) ;  /* 0x0000000000048947 */ /* 0x000fea0003800000 */
[----:B------:R-:W-:Y:S01]  /*1cef0*/  BPT.TRAP 0x1 ;  /* 0x000000040000795c */ /* 0x000fe20000300000 */
.L_x_1721:
[----:B------:R-:W-:Y:S04]  /*1cf00*/  BSSY B1, `(.L_x_1722) ;  /* 0x0000004000017945 */ /* 0x000fe80003800000 */
[----:B-1----:R-:W-:Y:S05]  /*1cf10*/  @P2 BRA `(.L_x_1723) ;  /* 0x0000000000082947 */ /* 0x002fea0003800000 */
[----:B------:R-:W1:Y:S02]  /*1cf20*/  SYNCS.PHASECHK.TRANS64.TRYWAIT P2, [R9+URZ+0x30850], R3 ;  /* 0x03085003090075a7 */ /* 0x000e64000804017f */
[----:B-1----:R-:W-:Y:S05]  /*1cf30*/  @!P2 BRA `(.L_x_1724) ;  /* 0x000001180090a947 */ /* 0x002fea0003800000 */
.L_x_1723:
[----:B------:R-:W-:Y:S05]  /*1cf40*/  BSYNC B1 ;  /* 0x0000000000017941 */ /* 0x000fea0003800000 */
.L_x_1722:
[----:B01----:R-:W-:Y:S01]  /*1cf50*/  VIADD R3, R2, 0x400 ;  /* 0x0000040002037836 */ /* 0x003fe20000000000 */
[----:B------:R-:W-:Y:S01]  /*1cf60*/  WARPGROUP.ARRIVE ;  /* 0x00000000000079c5 */ /* 0x000fe20000000000 */
[----:B------:R-:W-:Y:S01]  /*1cf70*/  IMAD.MOV.U32 R13, RZ, RZ, 0x40000040 ;  /* 0x40000040ff0d7424 */ /* 0x000fe200078e00ff */
[----:B------:R-:W2:Y:S01]  /*1cf80*/  LDL R7, [R1+0x38] ;  /* 0x0000380001077983 */ /* 0x000ea20000100800 */
[----:B------:R-:W-:Y:S01]  /*1cf90*/  FMUL.FTZ R21, R125, UR58 ;  /* 0x0000003a7d157c20 */ /* 0x000fe20008410000 */
[----:B------:R-:W-:Y:S01]  /*1cfa0*/  SHF.R.U32.HI R3, RZ, 0x4, R3 ;  /* 0x00000004ff037819 */ /* 0x000fe20000011603 */
[----:B------:R-:W-:Y:S01]  /*1cfb0*/  FMUL.FTZ R125, R129, UR58 ;  /* 0x0000003a817d7c20 */ /* 0x000fe20008410000 */
[----:B------:R-:W-:Y:S01]  /*1cfc0*/  FMUL.FTZ R129, R133, UR58 ;  /* 0x0000003a85817c20 */ /* 0x000fe20008410000 */
[----:B------:R-:W-:Y:S01]  /*1cfd0*/  FMUL.FTZ R133, R137, UR58 ;  /* 0x0000003a89857c20 */ /* 0x000fe20008410000 */
        /* <DEDUP_REMOVED lines=8> */
[----:B------:R-:W-:Y:S01]  /*1d060*/  IADD3 R161, R214, R212, RZ ;  /* 0x000000d4d6a17210 */ /* 0x000fe20007ffe0ff */
[----:B------:R-:W-:-:S02]  /*1d070*/  IMAD R10, R11, 0x900, R3 ;  /* 0x000009000b0a7824 */ /* 0x000fc400078e0203 */
[----:B------:R-:W-:Y:S01]  /*1d080*/  FMUL.FTZ R20, R124, UR58 ;  /* 0x0000003a7c147c20 */ /* 0x000fe20008410000 */
[----:B------:R-:W-:Y:S02]  /*1d090*/  IMAD.MOV.U32 R11, RZ, RZ, 0x40000040 ;  /* 0x40000040ff0b7424 */ /* 0x000fe400078e00ff */
[----:B------:R-:W-:Y:S01]  /*1d0a0*/  FMUL.FTZ R124, R128, UR58 ;  /* 0x0000003a807c7c20 */ /* 0x000fe20008410000 */
[C---:B------:R-:W-:Y:S01]  /*1d0b0*/  VIADD R12, R10.reuse, 0x80 ;  /* 0x000000800a0c7836 */ /* 0x040fe20000000000 */
[----:B------:R-:W-:Y:S01]  /*1d0c0*/  R2UR UR6, R10 ;  /* 0x000000000a0672ca */ /* 0x000fe200000e0000 */
[----:B------:R-:W-:Y:S01]  /*1d0d0*/  FMUL.FTZ R128, R132, UR58 ;  /* 0x0000003a84807c20 */ /* 0x000fe20008410000 */
[----:B------:R-:W-:Y:S01]  /*1d0e0*/  R2UR UR7, R11 ;  /* 0x000000000b0772ca */ /* 0x000fe200000e0000 */
[----:B------:R-:W-:Y:S02]  /*1d0f0*/  IMAD.MOV.U32 R11, RZ, RZ, 0x40000040 ;  /* 0x40000040ff0b7424 */ /* 0x000fe400078e00ff */
        /* <DEDUP_REMOVED lines=13> */
[----:B------:R-:W-:Y:S01]  /*1d1d0*/  FMUL.FTZ R158, R167, UR58 ;  /* 0x0000003aa79e7c20 */ /* 0x000fe20008410000 */
[----:B------:R-:W-:Y:S01]  /*1d1e0*/  R2UR UR7, R13 ;  /* 0x000000000d0772ca */ /* 0x000fe200000e0000 */
[----:B------:R-:W-:Y:S01]  /*1d1f0*/  IMAD.MOV.U32 R13, RZ, RZ, 0x40000040 ;  /* 0x40000040ff0d7424 */ /* 0x000fe200078e00ff */
[----:B------:R-:W-:Y:S01]  /*1d200*/  IADD3 R12, R10, 0x100, RZ ;  /* 0x000001000a0c7810 */ /* 0x000fe20007ffe0ff */
[----:B------:R-:W0:Y:S01]  /*1d210*/  MUFU.TANH R3, R3 ;  /* 0x0000000300037308 */ /* 0x000e220000002400 */
[----:B------:R-:W-:-:S07]  /*1d220*/  ULDC UR5, c[0x0][0x9e0] ;  /* 0x0002780000057ab9 */ /* 0x000fce0000000800 */
        /* <DEDUP_REMOVED lines=26> */
[----:B------:R-:W5:Y:S05]  /*1d3d0*/  LDC R191, c[0x0][0x448] ;  /* 0x00011200ffbf7b82 */ /* 0x000f6a0000000800 */
[----:B------:R-:W-:Y:S01]  /*1d3e0*/  HGMMA.64x192x16.F32 R24, R184, gdesc[UR4].tnspB, R24, gsb0 ;  /* 0x42e00004b8187df0 */ /* 0x000fe20008000818 */
[----:B------:R-:W-:Y:S01]  /*1d3f0*/  R2UR UR6, R12 ;  /* 0x000000000c0672ca */ /* 0x000fe200000e0000 */
[----:B------:R-:W-:Y:S01]  /*1d400*/  VIADD R12, R10, 0x180 ;  /* 0x000001800a0c7836 */ /* 0x000fe20000000000 */
[----:B------:R-:W-:Y:S01]  /*1d410*/  R2UR UR7, R13 ;  /* 0x000000000d0772ca */ /* 0x000fe200000e0000 */
[----:B------:R-:W-:Y:S01]  /*1d420*/  IMAD.MOV.U32 R13, RZ, RZ, 0x40000040 ;  /* 0x40000040ff0d7424 */ /* 0x000fe200078e00ff */
[----:B-----5:R-:W-:-:S02]  /*1d430*/  ISETP.NE.AND P2, PT, R191, 0x1, PT ;  /* 0x00000001bf00780c */ /* 0x020fc40003f45270 */
[----:B--2---:R-:W-:Y:S01]  /*1d440*/  R2UR UR4, R7 ;  /* 0x00000000070472ca */ /* 0x004fe200000e0000 */
[----:B------:R-:W-:Y:S01]  /*1d450*/  FMUL.FTZ R7, R121, UR58 ;  /* 0x0000003a79077c20 */ /* 0x000fe20008410000 */
[----:B------:R-:W-:Y:S01]  /*1d460*/  FMUL.FTZ R121, R127, UR58 ;  /* 0x0000003a7f797c20 */ /* 0x000fe20008410000 */
[----:B------:R-:W-:Y:S01]  /*1d470*/  FMUL.FTZ R127, R135, UR58 ;  /* 0x0000003a877f7c20 */ /* 0x000fe20008410000 */
[----:B------:R-:W-:Y:S01]  /*1d480*/  FMUL.FTZ R135, R143, UR58 ;  /* 0x0000003a8f877c20 */ /* 0x000fe20008410000 */
[----:B------:R-:W-:Y:S01]  /*1d490*/  FMUL.FTZ R143, R151, UR58 ;  /* 0x0000003a978f7c20 */ /* 0x000fe20008410000 */
[----:B------:R-:W-:Y:S01]  /*1d4a0*/  FMUL.FTZ R151, R159, UR58 ;  /* 0x0000003a9f977c20 */ /* 0x000fe20008410000 */
[----:B------:R-:W2:Y:S08]  /*1d4b0*/  MUFU.TANH R7, R7 ;  /* 0x0000000700077308 */ /* 0x000eb00000002400 */
        /* <DEDUP_REMOVED lines=36> */
[----:B------:R-:W-:Y:S01]  /*1d700*/  IMAD.IADD R159, R164, 0x1, -R200 ;  /* 0x00000001a49f7824 */ /* 0x000fe200078e0ac8 */
[----:B------:R-:W-:-:S04]  /*1d710*/  IADD3 R167, -R200, 0x1, R164 ;  /* 0x00000001c8a77810 */ /* 0x000fc80007ffe1a4 */
[----:B------:R-:W-:Y:S02]  /*1d720*/  IADD3 R167, -R195, R167, R196 ;  /* 0x000000a7c3a77210 */ /* 0x000fe40007ffe1c4 */
        /* <DEDUP_REMOVED lines=24> */
[----:B------:R-:W-:Y:S02]  /*1d8b0*/  @!P1 IMAD R10, R0, 0x8, R2 ;  /* 0x00000008000a9824 */ /* 0x000fe400078e0202 */
[----:B------:R-:W-:Y:S02]  /*1d8c0*/  FMUL.FTZ R0, R166, UR58 ;  /* 0x0000003aa6007c20 */ /* 0x000fe40008410000 */
[----:B------:R-:W1:Y:S01]  /*1d8d0*/  SHFL.IDX PT, R163, R161, RZ, 0x1c1f ;  /* 0x001c1fffa1a37589 */ /* 0x000e6200000e0000 */
[----:B------:R-:W-:-:S03]  /*1d8e0*/  @!P1 VIADD R10, R10, 0x30840 ;  /* 0x000308400a0a9836 */ /* 0x000fc60000000000 */
[----:B------:R-:W0:Y:S02]  /*1d8f0*/  MUFU.TANH R0, R0 ;  /* 0x0000000000007308 */ /* 0x000e240000002400 */
[----:B------:R-:W-:Y:S01]  /*1d900*/  @!P1 PRMT R10, RZ, 0x654, R10 ;  /* 0x00000654ff0a9816 */ /* 0x000fe2000000000a */
[----:B------:R-:W-:Y:S02]  /*1d910*/  WARPGROUP.DEPBAR.LE gsb0, 0x0 ;  /* 0x00008000000079c5 */ /* 0x000fe40000010000 */
[----:B------:R-:W-:-:S06]  /*1d920*/  WARPGROUP.ARRIVE ;  /* 0x00000000000079c5 */ /* 0x000fcc0000000000 */
[----:B------:R-:W-:Y:S03]  /*1d930*/  HGMMA.64x192x16.F32 R24, R168, gdesc[UR4].tnspB, R24, gsb0 ;  /* 0x42e00004a8187df0 */ /* 0x000fe60008000818 */
[----:B------:R-:W-:Y:S02]  /*1d940*/  WARPGROUP.DEPBAR.LE gsb0, 0x0 ;  /* 0x00008000000079c5 */ /* 0x000fe40000010000 */
[----:B------:R-:W5:Y:S01]  /*1d950*/  LDC R170, c[0x0][0x9e4] ;  /* 0x00027900ffaa7b82 */ /* 0x000f620000000800 */
[C---:B------:R-:W-:Y:S02]  /*1d960*/  VIADD R168, R167.reuse, UR5 ;  /* 0x00000005a7a87c36 */ /* 0x040fe40008000000 */
[----:B------:R-:W-:Y:S02]  /*1d970*/  VIADD R167, R167, UR4 ;  /* 0x00000004a7a77c36 */ /* 0x000fe40008000000 */
[----:B-1----:R-:W-:-:S02]  /*1d980*/  IMAD.IADD R166, R168, 0x1, R163 ;  /* 0x00000001a8a67824 */ /* 0x002fc400078e02a3 */
[----:B------:R-:W-:Y:S01]  /*1d990*/  IMAD.IADD R165, R167, 0x1, R163 ;  /* 0x00000001a7a57824 */ /* 0x000fe200078e02a3 */
[----:B------:R1:W-:Y:S01]  /*1d9a0*/  @!P1 SYNCS.ARRIVE.TRANS64.RED.A1T0 RZ, [R10+URZ], RZ ;  /* 0x000000ff0aff99a7 */ /* 0x0003e2000810043f */
[----:B-----5:R-:W-:-:S13]  /*1d9b0*/  ISETP.GE.AND P2, PT, R170, 0x1, PT ;  /* 0x00000001aa00780c */ /* 0x020fda0003f46270 */
[----:B01234-:R-:W-:Y:S05]  /*1d9c0*/  @!P2 BRA `(.L_x_1725) ;  /* 0x00000000005ca947 */ /* 0x01ffea0003800000 */
[----:B------:R-:W-:Y:S01]  /*1d9d0*/  IADD3 R163, -R195, R196, R163 ;  /* 0x000000c4c3a37210 */ /* 0x000fe20007ffe1a3 */
[----:B------:R-:W-:Y:S03]  /*1d9e0*/  BSSY B1, `(.L_x_1726) ;  /* 0x0000012000017945 */ /* 0x000fe60003800000 */
[----:B------:R-:W-:-:S13]  /*1d9f0*/  ISETP.GT.AND P2, PT, R163, -0x1, PT ;  /* 0xffffffffa300780c */ /* 0x000fda0003f44270 */
[----:B------:R-:W-:Y:S05]  /*1da00*/  @P2 BRA `(.L_x_1727) ;  /* 0x0000000000242947 */ /* 0x000fea0003800000 */
[----:B------:R-:W-:Y:S01]  /*1da10*/  ULDC UR4, c[0x0][0x9e4] ;  /* 0x0002790000047ab9 */ /* 0x000fe20000000800 */
[----:B------:R-:W-:Y:S02]  /*1da20*/  LOP3.LUT R163, RZ, R163, RZ, 0x33, !PT ;  /* 0x000000a3ffa37212 */ /* 0x000fe400078e33ff */
[----:B------:R-:W-:-:S04]  /*1da30*/  MOV R169, UR4 ;  /* 0x0000000400a97c02 */ /* 0x000fc80008000f00 */
[----:B------:R-:W-:-:S13]  /*1da40*/  ISETP.NE.AND P2, PT, R169, 0x1, PT ;  /* 0x00000001a900780c */ /* 0x000fda0003f45270 */
[----:B------:R-:W0:Y:S02]  /*1da50*/  @P2 LDC.64 R10, c[0x0][0x9e8] ;  /* 0x00027a00ff0a2b82 */ /* 0x000e240000000a00 */
[----:B0-----:R-:W-:-:S05]  /*1da60*/  @P2 IMAD.HI.U32 R10, R163, R10, RZ ;  /* 0x0000000aa30a2227 */ /* 0x001fca00078e00ff */
[----:B------:R-:W-:-:S04]  /*1da70*/  @P2 SHF.R.U32.HI R163, RZ, R11, R10 ;  /* 0x0000000bffa32219 */ /* 0x000fc8000001160a */
[----:B------:R-:W-:Y:S01]  /*1da80*/  LOP3.LUT R163, RZ, R163, RZ, 0x33, !PT ;  /* 0x000000a3ffa37212 */ /* 0x000fe200078e33ff */
[----:B------:R-:W-:Y:S06]  /*1da90*/  BRA `(.L_x_1728) ;  /* 0x0000000000187947 */ /* 0x000fec0003800000 */
.L_x_1727:
[----:B------:R-:W-:Y:S02]  /*1daa0*/  ULDC UR4, c[0x0][0x9e4] ;  /* 0x0002790000047ab9 */ /* 0x000fe40000000800 */
[----:B------:R-:W-:-:S05]  /*1dab0*/  IMAD.U32 R169, RZ, RZ, UR4 ;  /* 0x00000004ffa97e24 */ /* 0x000fca000f8e00ff */
[----:B------:R-:W-:-:S13]  /*1dac0*/  ISETP.NE.AND P2, PT, R169, 0x1, PT ;  /* 0x00000001a900780c */ /* 0x000fda0003f45270 */
[----:B------:R-:W0:Y:S02]  /*1dad0*/  @P2 LDC.64 R10, c[0x0][0x9e8] ;  /* 0x00027a00ff0a2b82 */ /* 0x000e240000000a00 */
[----:B0-----:R-:W-:-:S05]  /*1dae0*/  @P2 IMAD.HI.U32 R10, R163, R10, RZ ;  /* 0x0000000aa30a2227 */ /* 0x001fca00078e00ff */
[----:B------:R-:W-:-:S07]  /*1daf0*/  @P2 SHF.R.U32.HI R163, RZ, R11, R10 ;  /* 0x0000000bffa32219 */ /* 0x000fce000001160a */
.L_x_1728:
[----:B------:R-:W-:Y:S05]  /*1db00*/  BSYNC B1 ;  /* 0x0000000000017941 */ /* 0x000fea0003800000 */
.L_x_1726:
[----:B------:R-:W-:-:S05]  /*1db10*/  IMAD R163, R163, R169, R159 ;  /* 0x000000a9a3a37224 */ /* 0x000fca00078e029f */
[----:B------:R-:W-:Y:S02]  /*1db20*/  VIMNMX R165, R165, R163, !PT ;  /* 0x000000a3a5a57248 */ /* 0x000fe40007fe0100 */
[----:B------:R-:W-:-:S07]  /*1db30*/  VIADDMNMX R166, R163, R169, R166, PT ;  /* 0x000000a9a3a67246 */ /* 0x000fce00038001a6 */
.L_x_1725:
[C---:B------:R-:W-:Y:S02]  /*1db40*/  ISETP.GE.AND P2, PT, R164.reuse, 0x2, PT ;  /* 0x00000002a400780c */ /* 0x040fe40003f46270 */
        /* <DEDUP_REMOVED lines=11> */
[----:B------:R-:W-:Y:S02]  /*1dc00*/  ISETP.GT.AND P4, PT, R165, 0x9, !P5 ;  /* 0x00000009a500780c */ /* 0x000fe40006f84270 */
[----:B------:R-:W-:Y:S02]  /*1dc10*/  ISETP.GE.AND P5, PT, R164, 0x11, PT ;  /* 0x00000011a400780c */ /* 0x000fe40003fa6270 */
        /* <DEDUP_REMOVED lines=117> */
[----:B------:R-:W-:Y:S01]  /*1e370*/  ISETP.GE.AND P6, PT, R164, 0x5a, PT ;  /* 0x0000005aa400780c */ /* 0x000fe20003fc6270 */
[----:B------:R-:W0:-:S12]  /*1e380*/  SHFL.IDX PT, R3, R161, 0x1, 0x1c1f ;  /* 0x003c1f00a1037f89 */ /* 0x000e1800000e0000 */
[----:B------:R-:W-:Y:S02]  /*1e390*/  @P6 LOP3.LUT R18, R18, 0x1, RZ, 0xfc, !PT ;  /* 0x0000000112126812 */ /* 0x000fe400078efcff */
[----:B------:R-:W-:-:S04]  /*1e3a0*/  ISETP.GT.AND P6, PT, R165, 0x59, !P6 ;  /* 0x00000059a500780c */ /* 0x000fc800077c4270 */
[----:B------:R-:W-:-:S04]  /*1e3b0*/  ISETP.LT.OR P6, PT, R166, 0x5a, P6 ;  /* 0x0000005aa600780c */ /* 0x000fc800037c1670 */
[----:B------:R-:W-:Y:S02]  /*1e3c0*/  FSEL R162, R162, -INF , !P6 ;  /* 0xff800000a2a27808 */ /* 0x000fe40007000000 */
[----:B------:R-:W-:Y:S01]  /*1e3d0*/  ISETP.GE.AND P6, PT, R170, 0x1, PT ;  /* 0x00000001aa00780c */ /* 0x000fe20003fc6270 */
[--C-:B0-----:R-:W-:Y:S02]  /*1e3e0*/  IMAD.IADD R168, R168, 0x1, R3.reuse ;  /* 0x00000001a8a87824 */ /* 0x101fe400078e0203 */
[----:B------:R-:W-:-:S10]  /*1e3f0*/  IMAD.IADD R167, R167, 0x1, R3 ;  /* 0x00000001a7a77824 */ /* 0x000fd400078e0203 */
        /* <DEDUP_REMOVED lines=14> */
.L_x_1731:
[----:B------:R-:W-:Y:S02]  /*1e4e0*/  ULDC UR4, c[0x0][0x9e4] ;  /* 0x0002790000047ab9 */ /* 0x000fe40000000800 */
[----:B------:R-:W-:-:S05]  /*1e4f0*/  IMAD.U32 R7, RZ, RZ, UR4 ;  /* 0x00000004ff077e24 */ /* 0x000fca000f8e00ff */
[----:B------:R-:W-:-:S13]  /*1e500*/  ISETP.NE.AND P6, PT, R7, 0x1, PT ;  /* 0x000000010700780c */ /* 0x000fda0003fc5270 */
[----:B------:R-:W0:Y:S02]  /*1e510*/  @P6 LDC.64 R10, c[0x0][0x9e8] ;  /* 0x00027a00ff0a6b82 */ /* 0x000e240000000a00 */
[----:B0-----:R-:W-:-:S05]  /*1e520*/  @P6 IMAD.HI.U32 R10, R3, R10, RZ ;  /* 0x0000000a030a6227 */ /* 0x001fca00078e00ff */
[----:B------:R-:W-:-:S07]  /*1e530*/  @P6 SHF.R.U32.HI R3, RZ, R11, R10 ;  /* 0x0000000bff036219 */ /* 0x000fce000001160a */
.L_x_1732:
[----:B------:R-:W-:Y:S05]  /*1e540*/  BSYNC B1 ;  /* 0x0000000000017941 */ /* 0x000fea0003800000 */
.L_x_1730:
[----:B------:R-:W-:-:S05]  /*1e550*/  IMAD R3, R3, R7, R159 ;  /* 0x0000000703037224 */ /* 0x000fca00078e029f */
[----:B------:R-:W-:Y:S02]  /*1e560*/  VIADDMNMX R168, R3, R7, R168, PT ;  /* 0x0000000703a87246 */ /* 0x000fe400038001a8 */
[----:B------:R-:W-:-:S07]  /*1e570*/  VIMNMX R167, R167, R3, !PT ;  /* 0x00000003a7a77248 */ /* 0x000fce0007fe0100 */
.L_x_1729:
        /* <DEDUP_REMOVED lines=48> */
[----:B------:R-:W-:Y:S02]  /*1e880*/  LOP3.LUT P3, RZ, R18, 0x20, RZ, 0xc0, !PT ;  /* 0x0000002012ff7812 */ /* 0x000fe4000786c0ff */
        /* <DEDUP_REMOVED lines=8> */
[----:B------:R-:W-:Y:S02]  /*1e910*/  LOP3.LUT P6, RZ, R18, 0x10, RZ, 0xc0, !PT ;  /* 0x0000001012ff7812 */ /* 0x000fe400078cc0ff */
        /* <DEDUP_REMOVED lines=13> */
[----:B------:R-:W-:Y:S02]  /*1e9f0*/  FMNMX.FTZ R3, R160, R3, !PT ;  /* 0x00000003a0037209 */ /* 0x000fe40007810000 */
[----:B------:R-:W-:Y:S02]  /*1ea00*/  FSEL R139, R139, -INF , !P2 ;  /* 0xff8000008b8b7808 */ /* 0x000fe40005000000 */
[----:B------:R-:W-:-:S02]  /*1ea10*/  LOP3.LUT P2, RZ, R18, 0x800, RZ, 0xc0, !PT ;  /* 0x0000080012ff7812 */ /* 0x000fc4000784c0ff */
[----:B------:R-:W-:Y:S02]  /*1ea20*/  FMNMX.FTZ R3, R162, R3, !PT ;  /* 0x00000003a2037209 */ /* 0x000fe40007810000 */
[C---:B------:R-:W-:Y:S02]  /*1ea30*/  ISETP.GT.AND P2, PT, R167.reuse, 0x31, !P2 ;  /* 0x00000031a700780c */ /* 0x040fe40005744270 */
[----:B------:R-:W-:Y:S01]  /*1ea40*/  ISETP.GT.AND P4, PT, R167, 0x51, !P4 ;  /* 0x00000051a700780c */ /* 0x000fe20006784270 */
[----:B------:R-:W0:Y:S01]  /*1ea50*/  SHFL.BFLY PT, R7, R3, 0x2, 0x1f ;  /* 0x0c401f0003077f89 */ /* 0x000e2200000e0000 */
[C---:B------:R-:W-:Y:S02]  /*1ea60*/  ISETP.LT.OR P2, PT, R168.reuse, 0x32, P2 ;  /* 0x00000032a800780c */ /* 0x040fe40001741670 */
[----:B------:R-:W-:Y:S02]  /*1ea70*/  ISETP.LT.OR P4, PT, R168, 0x52, P4 ;  /* 0x00000052a800780c */ /* 0x000fe40002781670 */
[----:B------:R-:W-:-:S02]  /*1ea80*/  FSEL R140, R140, -INF , !P2 ;  /* 0xff8000008c8c7808 */ /* 0x000fc40005000000 */
[----:B------:R-:W-:Y:S02]  /*1ea90*/  LOP3.LUT P2, RZ, R18, 0x400, RZ, 0xc0, !PT ;  /* 0x0000040012ff7812 */ /* 0x000fe4000784c0ff */
[C---:B------:R-:W-:Y:S02]  /*1eaa0*/  ISETP.GT.AND P5, PT, R167.reuse, 0x58, !P5 ;  /* 0x00000058a700780c */ /* 0x040fe40006fa4270 */
[----:B------:R-:W-:Y:S02]  /*1eab0*/  ISETP.GT.AND P2, PT, R167, 0x38, !P2 ;  /* 0x00000038a700780c */ /* 0x000fe40005744270 */
[----:B------:R-:W-:Y:S02]  /*1eac0*/  FSEL R155, R155, -INF , !P4 ;  /* 0xff8000009b9b7808 */ /* 0x000fe40006000000 */
[C---:B------:R-:W-:Y:S02]  /*1ead0*/  ISETP.LT.OR P2, PT, R168.reuse, 0x39, P2 ;  /* 0x00000039a800780c */ /* 0x040fe40001741670 */
[----:B------:R-:W-:-:S02]  /*1eae0*/  ISETP.LT.OR P5, PT, R168, 0x59, P5 ;  /* 0x00000059a800780c */ /* 0x000fc40002fa1670 */
[----:B------:R-:W-:Y:S02]  /*1eaf0*/  FSEL R142, R142, -INF , !P2 ;  /* 0xff8000008e8e7808 */ /* 0x000fe40005000000 */
[----:B------:R-:W-:Y:S02]  /*1eb00*/  LOP3.LUT P2, RZ, R18, 0x200, RZ, 0xc0, !PT ;  /* 0x0000020012ff7812 */ /* 0x000fe4000784c0ff */
[----:B------:R-:W-:Y:S02]  /*1eb10*/  @!P1 PRMT R9, RZ, 0x654, R9 ;  /* 0x00000654ff099816 */ /* 0x000fe40000000009 */
[----:B------:R-:W-:Y:S02]  /*1eb20*/  ISETP.GT.AND P2, PT, R167, 0x39, !P2 ;  /* 0x00000039a700780c */ /* 0x000fe40005744270 */
[----:B0-----:R-:W-:Y:S01]  /*1eb30*/  FMNMX.FTZ R3, R3, R7, !PT ;  /* 0x0000000703037209 */ /* 0x001fe20007810000 */
[----:B------:R0:W-:Y:S01]  /*1eb40*/  @!P1 SYNCS.ARRIVE.TRANS64.RED.A1T0 RZ, [R9+URZ], RZ ;  /* 0x000000ff09ff99a7 */ /* 0x0001e2000810043f */
[----:B------:R-:W-:-:S03]  /*1eb50*/  ISETP.LT.OR P2, PT, R168, 0x3a, P2 ;  /* 0x0000003aa800780c */ /* 0x000fc60001741670 */
[----:B------:R-:W1:Y:S01]  /*1eb60*/  SHFL.BFLY PT, R7, R3, 0x1, 0x1f ;  /* 0x0c201f0003077f89 */ /* 0x000e6200000e0000 */
[----:B------:R-:W-:Y:S02]  /*1eb70*/  FSEL R143, R143, -INF , !P2 ;  /* 0xff8000008f8f7808 */ /* 0x000fe40005000000 */
[----:B------:R-:W-:-:S04]  /*1eb80*/  LOP3.LUT P2, RZ, R18, 0x100, RZ, 0xc0, !PT ;  /* 0x0000010012ff7812 */ /* 0x000fc8000784c0ff */
[----:B------:R-:W-:-:S04]  /*1eb90*/  ISETP.GT.AND P2, PT, R167, 0x40, !P2 ;  /* 0x00000040a700780c */ /* 0x000fc80005744270 */
[----:B------:R-:W-:-:S04]  /*1eba0*/  ISETP.LT.OR P2, PT, R168, 0x41, P2 ;  /* 0x00000041a800780c */ /* 0x000fc80001741670 */
[----:B------:R-:W-:Y:S02]  /*1ebb0*/  FSEL R146, R146, -INF , !P2 ;  /* 0xff80000092927808 */ /* 0x000fe40005000000 */
[----:B------:R-:W-:-:S04]  /*1ebc0*/  LOP3.LUT P2, RZ, R18, 0x80, RZ, 0xc0, !PT ;  /* 0x0000008012ff7812 */ /* 0x000fc8000784c0ff */
[----:B------:R-:W-:Y:S02]  /*1ebd0*/  ISETP.GT.AND P2, PT, R167, 0x41, !P2 ;  /* 0x00000041a700780c */ /* 0x000fe40005744270 */
[----:B-1----:R-:W-:Y:S01]  /*1ebe0*/  FMNMX.FTZ R3, R3, R7, !PT ;  /* 0x0000000703037209 */ /* 0x002fe20007810000 */
[----:B------:R-:W-:Y:S01]  /*1ebf0*/  IMAD.U32 R7, RZ, RZ, UR4 ;  /* 0x00000004ff077e24 */ /* 0x000fe2000f8e00ff */
[----:B------:R-:W-:-:S03]  /*1ec00*/  ISETP.LT.OR P2, PT, R168, 0x42, P2 ;  /* 0x00000042a800780c */ /* 0x000fc60001741670 */
[----:B------:R-:W-:Y:S01]  /*1ec10*/  FMUL.FTZ R10, R3, R7 ;  /* 0x00000007030a7220 */ /* 0x000fe20000410000 */
        /* <DEDUP_REMOVED lines=19> */
[----:B------:R-:W-:Y:S02]  /*1ed50*/  FMNMX.FTZ R11, R12, R15, !PT ;  /* 0x0000000f0c0b7209 */ /* 0x000fe40007810000 */
[----:B------:R-:W-:Y:S02]  /*1ed60*/  FSEL R10, R10, RZ, P2 ;  /* 0x000000ff0a0a7208 */ /* 0x000fe40001000000 */
[----:B------:R-:W-:Y:S02]  /*1ed70*/  FMNMX.FTZ R11, R13, R11, !PT ;  /* 0x0000000b0d0b7209 */ /* 0x000fe40007810000 */
        /* <DEDUP_REMOVED lines=52> */
[----:B------:R1:W-:Y:S04]  /*1f0c0*/  MUFU.EX2 R128, R137 ;  /* 0x0000008900807308 */ /* 0x0003e80000000800 */
[----:B------:R-:W2:Y:S04]  /*1f0d0*/  SHFL.BFLY PT, R133, R0, 0x2, 0x1f ;  /* 0x0c401f0000857f89 */ /* 0x000ea800000e0000 */
[----:B------:R-:W-:Y:S01]  /*1f0e0*/  MUFU.EX2 R124, R124 ;  /* 0x0000007c007c7308 */ /* 0x000fe20000000800 */
[----:B-1----:R-:W-:-:S07]  /*1f0f0*/  FFMA.FTZ R137, R153, R7, -R10 ;  /* 0x0000000799897223 */ /* 0x002fce000001080a */
[----:B------:R-:W-:Y:S08]  /*1f100*/  MUFU.EX2 R180, R180 ;  /* 0x000000b400b47308 */ /* 0x000ff00000000800 */
[----:B------:R-:W-:Y:S01]  /*1f110*/  MUFU.EX2 R125, R125 ;  /* 0x0000007d007d7308 */ /* 0x000fe20000000800 */
[----:B--2---:R-:W-:Y:S01]  /*1f120*/  FMNMX.FTZ R0, R0, R133, !PT ;  /* 0x0000008500007209 */ /* 0x004fe20007810000 */
[-CC-:B------:R-:W-:Y:S01]  /*1f130*/  FFMA.FTZ R133, R149, R7.reuse, -R10.reuse ;  /* 0x0000000795857223 */ /* 0x180fe2000001080a */
[----:B------:R-:W-:-:S05]  /*1f140*/  FFMA.FTZ R10, R162, R7, -R10 ;  /* 0x00000007a20a7223 */ /* 0x000fca000001080a */
[----:B------:R-:W-:Y:S01]  /*1f150*/  MUFU.EX2 R182, R182 ;  /* 0x000000b600b67308 */ /* 0x000fe20000000800 */
[----:B------:R-:W1:Y:S07]  /*1f160*/  SHFL.BFLY PT, R141, R0, 0x1, 0x1f ;  /* 0x0c201f00008d7f89 */ /* 0x000e6e00000e0000 */
[----:B------:R-:W-:Y:S08]  /*1f170*/  MUFU.EX2 R176, R176 ;  /* 0x000000b000b07308 */ /* 0x000ff00000000800 */
[----:B------:R-:W-:Y:S08]  /*1f180*/  MUFU.EX2 R129, R129 ;  /* 0x0000008100817308 */ /* 0x000ff00000000800 */
[----:B------:R-:W-:Y:S01]  /*1f190*/  MUFU.EX2 R178, R178 ;  /* 0x000000b200b27308 */ /* 0x000fe20000000800 */
[----:B-1----:R-:W-:-:S02]  /*1f1a0*/  FMNMX.FTZ R0, R0, R141, !PT ;  /* 0x0000008d00007209 */ /* 0x002fc40007810000 */
[----:B------:R-:W-:Y:S02]  /*1f1b0*/  FSEL R141, R3, RZ, P2 ;  /* 0x000000ff038d7208 */ /* 0x000fe40001000000 */
[C---:B------:R-:W-:Y:S01]  /*1f1c0*/  FSETP.NEU.FTZ.AND P2, PT, R0.reuse, -INF , PT ;  /* 0xff8000000000780b */ /* 0x040fe20003f5d000 */
[CC--:B------:R-:W-:Y:S02]  /*1f1d0*/  FMUL.FTZ R144, R0.reuse, R7.reuse ;  /* 0x0000000700907220 */ /* 0x0c0fe40000410000 */
[----:B------:R-:W-:Y:S01]  /*1f1e0*/  FADD.FTZ R141, -R141, R14 ;  /* 0x0000000e8d8d7221 */ /* 0x000fe20000010100 */
[----:B0-----:R-:W-:Y:S01]  /*1f1f0*/  FSEL R9, R0, RZ, P2 ;  /* 0x000000ff00097208 */ /* 0x001fe20001000000 */
[----:B------:R-:W-:Y:S01]  /*1f200*/  MUFU.EX2 R14, R10 ;  /* 0x0000000a000e7308 */ /* 0x000fe20000000800 */
[----:B------:R-:W-:Y:S01]  /*1f210*/  FSEL R144, R144, RZ, P2 ;  /* 0x000000ff90907208 */ /* 0x000fe20001000000 */
[----:B------:R-:W-:Y:S01]  /*1f220*/  FMUL.FTZ R141, R141, R7 ;  /* 0x000000078d8d7220 */ /* 0x000fe20000410000 */
[C---:B------:R-:W-:Y:S01]  /*1f230*/  ISETP.GT.AND P2, PT, R6.reuse, R213, PT ;  /* 0x000000d50600720c */ /* 0x040fe20003f44270 */
[----:B------:R-:W-:Y:S01]  /*1f240*/  FADD.FTZ R9, -R9, R15 ;  /* 0x0000000f09097221 */ /* 0x000fe20000010100 */
[----:B------:R-:W-:Y:S01]  /*1f250*/  IADD3 R6, R6, -0x1, RZ ;  /* 0xffffffff06067810 */ /* 0x000fe20007ffe0ff */
        /* <DEDUP_REMOVED lines=28> */
[----:B------:R-:W-:Y:S01]  /*1f420*/  F2FP.F16.F32.PACK_AB R188, R11, R188 ;  /* 0x000000bc0bbc723e */ /* 0x000fe200000000ff */
[-CC-:B------:R-:W-:Y:S01]  /*1f430*/  FFMA.FTZ R154, R154, R7.reuse, -R144.reuse ;  /* 0x000000079a9a7223 */ /* 0x180fe20000010890 */
[-CC-:B------:R-:W-:Y:S01]  /*1f440*/  FFMA.FTZ R155, R155, R7.reuse, -R144.reuse ;  /* 0x000000079b9b7223 */ /* 0x180fe20000010890 */
[----:B------:R-:W-:Y:S01]  /*1f450*/  FADD.FTZ R5, R20, R5 ;  /* 0x0000000514057221 */ /* 0x000fe20000010000 */
[-CC-:B------:R-:W-:Y:S01]  /*1f460*/  FFMA.FTZ R136, R136, R7.reuse, -R144.reuse ;  /* 0x0000000788887223 */ /* 0x180fe20000010890 */
[----:B------:R-:W-:Y:S01]  /*1f470*/  FFMA.FTZ R144, R158, R7, -R144 ;  /* 0x000000079e907223 */ /* 0x000fe20000010890 */
[----:B------:R-:W2:Y:S01]  /*1f480*/  MUFU.EX2 R191, R191 ;  /* 0x000000bf00bf7308 */ /* 0x000ea20000000800 */
[----:B------:R-:W-:Y:S01]  /*1f490*/  FADD.FTZ R5, R184, R5 ;  /* 0x00000005b8057221 */ /* 0x000fe20000010000 */
[----:B-1----:R-:W-:Y:S01]  /*1f4a0*/  FFMA.FTZ R4, R9, R4, R189 ;  /* 0x0000000409047223 */ /* 0x002fe200000100bd */
[----:B------:R-:W-:-:S02]  /*1f4b0*/  F2FP.F16.F32.PACK_AB R190, R20, R190 ;  /* 0x000000be14be723e */ /* 0x000fc400000000ff */
[C---:B------:R-:W-:Y:S01]  /*1f4c0*/  FADD.FTZ R5, R21.reuse, R5 ;  /* 0x0000000515057221 */ /* 0x040fe20000010000 */
[----:B------:R-:W-:Y:S02]  /*1f4d0*/  F2FP.F16.F32.PACK_AB R184, R21, R184 ;  /* 0x000000b815b8723e */ /* 0x000fe400000000ff */
[----:B------:R-:W1:Y:S01]  /*1f4e0*/  MUFU.EX2 R13, R13 ;  /* 0x0000000d000d7308 */ /* 0x000e620000000800 */
[----:B0-----:R-:W-:Y:S01]  /*1f4f0*/  FADD.FTZ R4, R12, R4 ;  /* 0x000000040c047221 */ /* 0x001fe20000010000 */
[----:B------:R-:W-:Y:S01]  /*1f500*/  FADD.FTZ R5, R186, R5 ;  /* 0x00000005ba057221 */ /* 0x000fe20000010000 */
[----:B------:R-:W-:Y:S01]  /*1f510*/  F2FP.F16.F32.PACK_AB R189, R12, R189 ;  /* 0x000000bd0cbd723e */ /* 0x000fe200000000ff */
[----:B------:R-:W-:Y:S01]  /*1f520*/  IMAD.MOV.U32 R12, RZ, RZ, R19 ;  /* 0x000000ffff0c7224 */ /* 0x000fe200078e0013 */
[C---:B------:R-:W-:Y:S01]  /*1f530*/  F2FP.F16.F32.PACK_AB R186, R124.reuse, R186 ;  /* 0x000000ba7cba723e */ /* 0x040fe200000000ff */
        /* <DEDUP_REMOVED lines=9> */
[C---:B------:R-:W-:Y:S02]  /*1f5d0*/  F2FP.F16.F32.PACK_AB R182, R128.reuse, R182 ;  /* 0x000000b680b6723e */ /* 0x040fe400000000ff */
[----:B------:R-:W-:Y:S01]  /*1f5e0*/  F2FP.F16.F32.PACK_AB R191, R13, R191 ;  /* 0x000000bf0dbf723e */ /* 0x000fe200000000ff */
[----:B------:R-:W-:Y:S02]  /*1f5f0*/  FADD.FTZ R5, R128, R5 ;  /* 0x0000000580057221 */ /* 0x000fe40000010000 */
        /* <DEDUP_REMOVED lines=8> */
[----:B------:R-:W-:-:S05]  /*1f680*/  F2FP.F16.F32.PACK_AB R185, R120, R185 ;  /* 0x000000b978b9723e */ /* 0x000fca00000000ff */
        /* <DEDUP_REMOVED lines=16> */
[C---:B-1----:R-:W-:Y:S01]  /*1f790*/  FADD.FTZ R4, R15.reuse, R4 ;  /* 0x000000040f047221 */ /* 0x042fe20000010000 */
[----:B------:R-:W-:Y:S01]  /*1f7a0*/  F2FP.F16.F32.PACK_AB R183, R15, R183 ;  /* 0x000000b70fb7723e */ /* 0x000fe200000000ff */
[----:B------:R-:W-:-:S05]  /*1f7b0*/  IMAD.MOV.U32 R15, RZ, RZ, R0 ;  /* 0x000000ffff0f7224 */ /* 0x000fca00078e0000 */
        /* <DEDUP_REMOVED lines=31> */
[----:B0-----:R-:W-:Y:S01]  /*1f9b0*/  FADD.FTZ R11, R170, R4 ;  /* 0x00000004aa0b7221 */ /* 0x001fe20000010000 */
[----:B------:R-:W-:-:S06]  /*1f9c0*/  F2FP.F16.F32.PACK_AB R170, R14, R170 ;  /* 0x000000aa0eaa723e */ /* 0x000fcc00000000ff */
[----:B------:R-:W0:Y:S01]  /*1f9d0*/  MUFU.EX2 R154, R154 ;  /* 0x0000009a009a7308 */ /* 0x000e220000000800 */
[----:B--2---:R-:W-:Y:S01]  /*1f9e0*/  FADD.FTZ R4, R150, R5 ;  /* 0x0000000596047221 */ /* 0x004fe20000010000 */
[----:B------:R-:W-:Y:S01]  /*1f9f0*/  FADD.FTZ R5, R14, R11 ;  /* 0x0000000b0e057221 */ /* 0x000fe20000010000 */
[----:B------:R-:W-:-:S05]  /*1fa00*/  IMAD.MOV.U32 R14, RZ, RZ, R3 ;  /* 0x000000ffff0e7224 */ /* 0x000fca00078e0003 */
[----:B------:R-:W2:Y:S01]  /*1fa10*/  MUFU.EX2 R155, R155 ;  /* 0x0000009b009b7308 */ /* 0x000ea20000000800 */
[C---:B-1----:R-:W-:Y:S01]  /*1fa20*/  FADD.FTZ R4, R151.reuse, R4 ;  /* 0x0000000497047221 */ /* 0x042fe20000010000 */
[----:B------:R-:W-:-:S06]  /*1fa30*/  F2FP.F16.F32.PACK_AB R175, R151, R150 ;  /* 0x0000009697af723e */ /* 0x000fcc00000000ff */
[----:B------:R-:W1:Y:S01]  /*1fa40*/  MUFU.EX2 R136, R136 ;  /* 0x0000008800887308 */ /* 0x000e620000000800 */
[----:B0-----:R-:W-:-:S07]  /*1fa50*/  FADD.FTZ R4, R154, R4 ;  /* 0x000000049a047221 */ /* 0x001fce0000010000 */
[----:B------:R-:W0:Y:S01]  /*1fa60*/  MUFU.EX2 R144, R144 ;  /* 0x0000009000907308 */ /* 0x000e220000000800 */
[C---:B--2---:R-:W-:Y:S01]  /*1fa70*/  FADD.FTZ R11, R155.reuse, R4 ;  /* 0x000000049b0b7221 */ /* 0x044fe20000010000 */
[----:B------:R-:W-:-:S03]  /*1fa80*/  F2FP.F16.F32.PACK_AB R169, R155, R154 ;  /* 0x0000009a9ba9723e */ /* 0x000fc600000000ff */
[----:B-1----:R-:W-:-:S04]  /*1fa90*/  FADD.FTZ R11, R136, R11 ;  /* 0x0000000b880b7221 */ /* 0x002fc80000010000 */
[C---:B0-----:R-:W-:Y:S01]  /*1faa0*/  FADD.FTZ R4, R144.reuse, R11 ;  /* 0x0000000b90047221 */ /* 0x041fe20000010000 */
[----:B------:R-:W-:Y:S01]  /*1fab0*/  F2FP.F16.F32.PACK_AB R171, R144, R136 ;  /* 0x0000008890ab723e */ /* 0x000fe200000000ff */
[----:B------:R-:W-:Y:S01]  /*1fac0*/  IMAD.MOV.U32 R11, RZ, RZ, R17 ;  /* 0x000000ffff0b7224 */ /* 0x000fe200078e0011 */
[----:B------:R-:W-:Y:S06]  /*1fad0*/  @P2 BRA `(.L_x_1733) ;  /* 0xffffffc400682947 */ /* 0x000fec000383ffff */
.L_x_1714:
[----:B------:R-:W-:Y:S05]  /*1fae0*/  BSYNC B0 ;  /* 0x0000000000007941 */ /* 0x000fea0003800000 */
.L_x_1713:
        /* <DEDUP_REMOVED lines=99> */
.L_x_1734:
[----:B------:R-:W-:Y:S01]  /*20120*/  IMAD R6, R17, 0x8, R2 ;  /* 0x0000000811067824 */ /* 0x000fe200078e0202 */
[----:B------:R-:W-:-:S04]  /*20130*/  SHF.L.U32 R9, R19, 0x1f, RZ ;  /* 0x0000001f13097819 */ /* 0x000fc800000006ff */
[----:B------:R0:W1:Y:S01]  /*20140*/  SYNCS.PHASECHK.TRANS64.TRYWAIT P2, [R6+URZ+0x30850], R9 ;  /* 0x03085009060075a7 */ /* 0x000062000804017f */
[----:B------:R-:W-:Y:S05]  /*20150*/  @!P0 BRA `(.L_x_1735) ;  /* 0x0000000000048947 */ /* 0x000fea0003800000 */
[----:B------:R-:W-:Y:S01]  /*20160*/  BPT.TRAP 0x1 ;  /* 0x000000040000795c */ /* 0x000fe20000300000 */
.L_x_1735:
        /* <DEDUP_REMOVED lines=9> */
.L_x_1737:
[----:B------:R-:W-:Y:S05]  /*20200*/  BSYNC B0 ;  /* 0x0000000000007941 */ /* 0x000fea0003800000 */
.L_x_1736:
        /* <DEDUP_REMOVED lines=9> */
[----:B------:R-:W-:-:S02]  /*202a0*/  IMAD.MOV.U32 R12, RZ, RZ, RZ ;  /* 0x000000ffff0c7224 */ /* 0x000fc400078e00ff */
[----:B------:R-:W-:Y:S01]  /*202b0*/  VIADD R218, R218, 0x1 ;  /* 0x00000001dada7836 */ /* 0x000fe20000000000 */
[----:B------:R-:W-:-:S07]  /*202c0*/  SEL R17, R17, RZ, P2 ;  /* 0x000000ff11117207 */ /* 0x000fce0001000000 */
        /* <DEDUP_REMOVED lines=26> */
[----:B------:R-:W0:Y:S02]  /*20470*/  SHFL.BFLY PT, R2, R5, 0x2, 0x1f ;  /* 0x0c401f0005027f89 */ /* 0x000e2400000e0000 */
[----:B0-----:R-:W-:Y:S01]  /*20480*/  FADD.FTZ R2, R2, R5 ;  /* 0x0000000502027221 */ /* 0x001fe20000010000 */
[----:B------:R-:W-:Y:S01]  /*20490*/  MOV R5, 0xff800000 ;  /* 0xff80000000057802 */ /* 0x000fe20000000f00 */
[----:B------:R-:W-:Y:S02]  /*204a0*/  WARPGROUP.DEPBAR.LE gsb0, 0x0 ;  /* 0x00008000000079c5 */ /* 0x000fe40000010000 */
[----:B------:R-:W-:-:S09]  /*204b0*/  WARPGROUP.ARRIVE ;  /* 0x00000000000079c5 */ /* 0x000fd20000000000 */
[----:B------:R-:W-:Y:S01]  /*204c0*/  HGMMA.64x192x16.F32 R24, R172, gdesc[UR4].tnspB, R24, gsb0 ;  /* 0x42e00004ac187df0 */ /* 0x000fe20008000818 */
[----:B------:R-:W-:Y:S02]  /*204d0*/  R2UR UR6, R8 ;  /* 0x00000000080672ca */ /* 0x000fe400000e0000 */
[----:B------:R-:W-:Y:S02]  /*204e0*/  R2UR UR7, R9 ;  /* 0x00000000090772ca */ /* 0x000fe400000e0000 */
[----:B------:R-:W0:Y:S02]  /*204f0*/  SHFL.BFLY PT, R9, R4, 0x2, 0x1f ;  /* 0x0c401f0004097f89 */ /* 0x000e2400000e0000 */
[----:B0-----:R-:W-:Y:S01]  /*20500*/  FADD.FTZ R8, R9, R4 ;  /* 0x0000000409087221 */ /* 0x001fe20000010000 */
[----:B------:R-:W-:Y:S01]  /*20510*/  IMAD.MOV.U32 R4, RZ, RZ, -0x800000 ;  /* 0xff800000ff047424 */ /* 0x000fe200078e00ff */
[----:B------:R-:W0:Y:S04]  /*20520*/  SHFL.BFLY PT, R9, R2, 0x1, 0x1f ;  /* 0x0c201f0002097f89 */ /* 0x000e2800000e0000 */
[----:B------:R-:W1:Y:S01]  /*20530*/  SHFL.BFLY PT, R11, R8, 0x1, 0x1f ;  /* 0x0c201f00080b7f89 */ /* 0x000e6200000e0000 */
[----:B0-----:R-:W-:Y:S01]  /*20540*/  FADD.FTZ R13, R2, R9 ;  /* 0x00000009020d7221 */ /* 0x001fe20000010000 */
[----:B------:R-:W-:Y:S01]  /*20550*/  SEL R2, RZ, 0x1, P2 ;  /* 0x00000001ff027807 */ /* 0x000fe20001000000 */
[----:B-1----:R-:W-:-:S03]  /*20560*/  FADD.FTZ R11, R8, R11 ;  /* 0x0000000b080b7221 */ /* 0x002fc60000010000 */
[----:B------:R-:W-:Y:S01]  /*20570*/  FSETP.NE.FTZ.AND P0, PT, R13, RZ, PT ;  /* 0x000000ff0d00720b */ /* 0x000fe20003f15000 */
[----:B------:R-:W-:Y:S01]  /*20580*/  @!P1 VIADD R8, R6, 0x30860 ;  /* 0x0003086006089836 */ /* 0x000fe20000000000 */
[----:B------:R-:W-:Y:S01]  /*20590*/  LOP3.LUT R19, R19, R2, RZ, 0x3c, !PT ;  /* 0x0000000213137212 */ /* 0x000fe200078e3cff */
[----:B------:R-:W-:Y:S01]  /*205a0*/  IMAD.MOV.U32 R2, RZ, RZ, RZ ;  /* 0x000000ffff027224 */ /* 0x000fe200078e00ff */
[----:B------:R-:W-:Y:S02]  /*205b0*/  FSETP.NE.FTZ.AND P3, PT, R11, RZ, PT ;  /* 0x000000ff0b00720b */ /* 0x000fe40003f75000 */
[----:B------:R-:W-:-:S07]  /*205c0*/  @!P1 PRMT R8, RZ, 0x654, R8 ;  /* 0x00000654ff089816 */ /* 0x000fce0000000008 */
        /* <DEDUP_REMOVED lines=8> */
[----:B------:R0:W3:Y:S01]  /*20650*/  @P3 MUFU.RCP R2, R11 ;  /* 0x0000000b00023308 */ /* 0x0000e20000001000 */
[----:B-1----:R-:W-:-:S04]  /*20660*/  @P3 FMUL.FTZ R7, R10, 0.69314718246459960938 ;  /* 0x3f3172180a073820 */ /* 0x002fc80000410000 */
[----:B------:R-:W-:Y:S01]  /*20670*/  @P3 FFMA.FTZ R5, R14, R0, R7 ;  /* 0x000000000e053223 */ /* 0x000fe20000010007 */
        /* <DEDUP_REMOVED lines=29> */
[-C--:B-1----:R-:W-:Y:S01]  /*20850*/  FMUL.FTZ R8, R72, R12.reuse ;  /* 0x0000000c48087220 */ /* 0x082fe20000410000 */
[-C--:B------:R-:W-:Y:S01]  /*20860*/  FMUL.FTZ R9, R73, R12.reuse ;  /* 0x0000000c49097220 */ /* 0x080fe20000410000 */
[-C--:B------:R-:W-:Y:S01]  /*20870*/  FMUL.FTZ R76, R76, R12.reuse ;  /* 0x0000000c4c4c7220 */ /* 0x080fe20000410000 */
[-C--:B------:R-:W-:Y:S01]  /*20880*/  FMUL.FTZ R77, R77, R12.reuse ;  /* 0x0000000c4d4d7220 */ /* 0x080fe20000410000 */
[-C--:B------:R-:W-:Y:S01]  /*20890*/  FMUL.FTZ R80, R80, R12.reuse ;  /* 0x0000000c50507220 */ /* 0x080fe20000410000 */
[-C--:B------:R-:W-:Y:S01]  /*208a0*/  FMUL.FTZ R81, R81, R12.reuse ;  /* 0x0000000c51517220 */ /* 0x080fe20000410000 */
[-C--:B------:R-:W-:Y:S01]  /*208b0*/  FMUL.FTZ R10, R84, R12.reuse ;  /* 0x0000000c540a7220 */ /* 0x080fe20000410000 */
        /* <DEDUP_REMOVED lines=17> */
[-C--:B---3--:R-:W-:Y:S01]  /*209d0*/  FMUL.FTZ R26, R26, R2.reuse ;  /* 0x000000021a1a7220 */ /* 0x088fe20000410000 */
        /* <DEDUP_REMOVED lines=46> */
[----:B------:R-:W-:-:S07]  /*20cc0*/  FMUL.FTZ R119, R119, R2 ;  /* 0x0000000277777220 */ /* 0x000fce0000410000 */
.L_x_1598:
[----:B------:R-:W0:Y:S08]  /*20cd0*/  S2UR UR5, SR_CgaCtaId ;  /* 0x00000000000579c3 */ /* 0x000e300000008800 */
[----:B------:R-:W-:Y:S06]  /*20ce0*/  BAR.SYNC.DEFER_BLOCKING 0x5, 0x180 ;  /* 0x0146000000007b1d */ /* 0x000fec0000010000 */
[----:B------:R-:W-:Y:S01]  /*20cf0*/  UMOV UR4, 0x400 ;  /* 0x0000040000047882 */ /* 0x000fe20000000000 */
[----:B------:R-:W-:Y:S01]  /*20d00*/  BSSY B0, `(.L_x_1739) ;  /* 0x00003af000007945 */ /* 0x000fe20003800000 */
[----:B0-----:R-:W-:-:S06]  /*20d10*/  ULEA UR4, UR5, UR4, 0x18 ;  /* 0x0000000405047291 */ /* 0x001fcc000f8ec03f */
[----:B------:R-:W-:-:S05]  /*20d20*/  IMAD.U32 R2, RZ, RZ, UR4 ;  /* 0x00000004ff027e24 */ /* 0x000fca000f8e00ff */
[----:B------:R0:W1:Y:S01]  /*20d30*/  LDS.128 R56, [R2+0x308d0] ;  /* 0x0308d00002387984 */ /* 0x0000620000000c00 */
[----:B------:R-:W-:Y:S06]  /*20d40*/  BAR.ARV 0x4, 0x180 ;  /* 0x0106000000007b1d */ /* 0x000fec0000002000 */
[----:B------:R-:W-:Y:S05]  /*20d50*/  @P0 BRA `(.L_x_1740) ;  /* 0x0000002c00500947 */ /* 0x000fea0003800000 */
[----:B------:R-:W2:Y:S01]  /*20d60*/  LDL R0, [R1+0x6c] ;  /* 0x00006c0001007983 */ /* 0x000ea20000100800 */
[----:B------:R-:W-:Y:S01]  /*20d70*/  ULDC.64 UR4, c[0x0][0xc00] ;  /* 0x0003000000047ab9 */ /* 0x000fe20000000a00 */
[----:B------:R-:W-:Y:S01]  /*20d80*/  ULDC.64 UR6, c[0x0][0xc08] ;  /* 0x0003020000067ab9 */ /* 0x000fe20000000a00 */
[----:B------:R-:W3:Y:S01]  /*20d90*/  S2R R3, SR_SWINHI ;  /* 0x0000000000037919 */ /* 0x000ee20000002f00 */
[----:B------:R-:W-:Y:S02]  /*20da0*/  MOV R136, R2 ;  /* 0x0000000200887202 */ /* 0x000fe40000000f00 */
[----:B---3--:R-:W-:Y:S01]  /*20db0*/  MOV R137, R3 ;  /* 0x0000000300897202 */ /* 0x008fe20000000f00 */
[----:B------:R-:W-:Y:S02]  /*20dc0*/  BAR.SYNC.DEFER_BLOCKING 0x1, 0x100 ;  /* 0x0044000000007b1d */ /* 0x000fe40000010000 */
[----:B--2---:R-:W-:-:S03]  /*20dd0*/  IMAD.WIDE R12, R0, 0x2, R136 ;  /* 0x00000002000c7825 */ /* 0x004fc600078e0288 */
[C---:B------:R-:W-:Y:S02]  /*20de0*/  IADD3 R84, P1, R12.reuse, 0x40, RZ ;  /* 0x000000400c547810 */ /* 0x040fe40007f3e0ff */
[----:B------:R-:W-:Y:S02]  /*20df0*/  IADD3 R74, P2, R12, 0x20, RZ ;  /* 0x000000200c4a7810 */ /* 0x000fe40007f5e0ff */
[----:B------:R-:W-:Y:S01]  /*20e00*/  LOP3.LUT R143, R84, 0x380, RZ, 0xc0, !PT ;  /* 0x00000380548f7812 */ /* 0x000fe200078ec0ff */
[--C-:B------:R-:W-:Y:S01]  /*20e10*/  IMAD.X R85, RZ, RZ, R13.reuse, P1 ;  /* 0x000000ffff557224 */ /* 0x100fe200008e060d */
[----:B------:R-:W-:Y:S01]  /*20e20*/  LOP3.LUT R141, R74, 0x380, RZ, 0xc0, !PT ;  /* 0x000003804a8d7812 */ /* 0x000fe200078ec0ff */
[----:B------:R-:W-:Y:S01]  /*20e30*/  IMAD.X R75, RZ, RZ, R13, P2 ;  /* 0x000000ffff4b7224 */ /* 0x000fe200010e060d */
[----:B------:R-:W-:Y:S02]  /*20e40*/  SHF.R.U64 R143, R143, 0x3, RZ ;  /* 0x000000038f8f7819 */ /* 0x000fe400000012ff */
[----:B------:R-:W-:-:S02]  /*20e50*/  IADD3 R72, P4, R12, 0x4040, RZ ;  /* 0x000040400c487810 */ /* 0x000fc40007f9e0ff */
[C---:B------:R-:W-:Y:S02]  /*20e60*/  IADD3 R86, P6, R12.reuse, 0x60, RZ ;  /* 0x000000600c567810 */ /* 0x040fe40007fde0ff */
[----:B------:R-:W-:Y:S02]  /*20e70*/  SHF.R.U64 R141, R141, 0x3, RZ ;  /* 0x000000038d8d7819 */ /* 0x000fe400000012ff */
[C---:B------:R-:W-:Y:S01]  /*20e80*/  IADD3 R14, P0, R12.reuse, 0x4020, RZ ;  /* 0x000040200c0e7810 */ /* 0x040fe20007f1e0ff */
[--C-:B------:R-:W-:Y:S01]  /*20e90*/  IMAD.X R87, RZ, RZ, R13.reuse, P6 ;  /* 0x000000ffff577224 */ /* 0x100fe200030e060d */
[----:B------:R-:W-:Y:S02]  /*20ea0*/  LOP3.LUT R84, R143, R84, RZ, 0x3c, !PT ;  /* 0x000000548f547212 */ /* 0x000fe400078e3cff */
[----:B------:R-:W-:Y:S01]  /*20eb0*/  IADD3 R88, P5, R12, 0x4000, RZ ;  /* 0x000040000c587810 */ /* 0x000fe20007fbe0ff */
[----:B------:R-:W-:Y:S01]  /*20ec0*/  IMAD.X R91, RZ, RZ, R13, P0 ;  /* 0x000000ffff5b7224 */ /* 0x000fe200000e060d */
[----:B------:R-:W-:-:S02]  /*20ed0*/  LOP3.LUT R143, R72, 0x380, RZ, 0xc0, !PT ;  /* 0x00000380488f7812 */ /* 0x000fc400078ec0ff */
[----:B------:R-:W-:Y:S01]  /*20ee0*/  LOP3.LUT R145, R86, 0x380, RZ, 0xc0, !PT ;  /* 0x0000038056917812 */ /* 0x000fe200078ec0ff */
[----:B------:R-:W-:Y:S01]  /*20ef0*/  IMAD.X R89, RZ, RZ, R13, P5 ;  /* 0x000000ffff597224 */ /* 0x000fe200028e060d */
[----:B------:R-:W-:Y:S02]  /*20f00*/  LOP3.LUT R74, R141, R74, RZ, 0x3c, !PT ;  /* 0x0000004a8d4a7212 */ /* 0x000fe400078e3cff */
[----:B------:R-:W-:Y:S02]  /*20f10*/  LOP3.LUT R141, R14, 0x380, RZ, 0xc0, !PT ;  /* 0x000003800e8d7812 */ /* 0x000fe400078ec0ff */
[----:B------:R-:W-:Y:S02]  /*20f20*/  SHF.R.U64 R143, R143, 0x3, RZ ;  /* 0x000000038f8f7819 */ /* 0x000fe400000012ff */
[----:B------:R-:W-:Y:S02]  /*20f30*/  IADD3 R3, P6, R12, 0x8040, RZ ;  /* 0x000080400c037810 */ /* 0x000fe40007fde0ff */
[----:B------:R-:W-:-:S02]  /*20f40*/  SHF.R.U64 R145, R145, 0x3, RZ ;  /* 0x0000000391917819 */ /* 0x000fc400000012ff */
[C---:B------:R-:W-:Y:S01]  /*20f50*/  LOP3.LUT R73, R12.reuse, 0x380, RZ, 0xc0, !PT ;  /* 0x000003800c497812 */ /* 0x040fe200078ec0ff */
[--C-:B------:R-:W-:Y:S01]  /*20f60*/  IMAD.X R139, RZ, RZ, R13.reuse, P6 ;  /* 0x000000ffff8b7224 */ /* 0x100fe200030e060d */
[C---:B------:R-:W-:Y:S02]  /*20f70*/  IADD3 R94, P3, R12.reuse, 0x4060, RZ ;  /* 0x000040600c5e7810 */ /* 0x040fe40007f7e0ff */
[C---:B------:R-:W-:Y:S02]  /*20f80*/  IADD3 R15, P2, R12.reuse, 0x8000, RZ ;  /* 0x000080000c0f7810 */ /* 0x040fe40007f5e0ff */
[C---:B-1----:R-:W-:Y:S01]  /*20f90*/  IADD3 R56, P5, R12.reuse, 0x8060, RZ ;  /* 0x000080600c387810 */ /* 0x042fe20007fbe0ff */
[--C-:B------:R-:W-:Y:S01]  /*20fa0*/  IMAD.X R95, RZ, RZ, R13.reuse, P3 ;  /* 0x000000ffff5f7224 */ /* 0x100fe200018e060d */
[----:B------:R-:W-:Y:S01]  /*20fb0*/  SHF.R.U64 R141, R141, 0x3, RZ ;  /* 0x000000038d8d7819 */ /* 0x000fe200000012ff */
[----:B------:R-:W-:Y:S01]  /*20fc0*/  IMAD.X R97, RZ, RZ, R13, P2 ;  /* 0x000000ffff617224 */ /* 0x000fe200010e060d */
[----:B------:R-:W-:-:S02]  /*20fd0*/  IADD3 R0, P1, R12, 0x8020, RZ ;  /* 0x000080200c007810 */ /* 0x000fc40007f3e0ff */
[----:B------:R-:W-:Y:S02]  /*20fe0*/  LOP3.LUT R92, R143, R72, RZ, 0x3c, !PT ;  /* 0x000000488f5c7212 */ /* 0x000fe400078e3cff */
[----:B-----5:R-:W-:Y:S01]  /*20ff0*/  LOP3.LUT R147, R88, 0x380, RZ, 0xc0, !PT ;  /* 0x0000038058937812 */ /* 0x020fe200078ec0ff */
[----:B------:R-:W-:Y:S01]  /*21000*/  IMAD.X R99, RZ, RZ, R13, P1 ;  /* 0x000000ffff637224 */ /* 0x000fe200008e060d */
[----:B------:R-:W-:Y:S02]  /*21010*/  LOP3.LUT R86, R145, R86, RZ, 0x3c, !PT ;  /* 0x0000005691567212 */ /* 0x000fe400078e3cff */
[----:B------:R-:W-:Y:S02]  /*21020*/  LOP3.LUT R72, R3, 0x380, RZ, 0xc0, !PT ;  /* 0x0000038003487812 */ /* 0x000fe400078ec0ff */
[----:B------:R-:W-:Y:S02]  /*21030*/  SHF.R.U64 R73, R73, 0x3, RZ ;  /* 0x0000000349497819 */ /* 0x000fe400000012ff */
[----:B------:R-:W-:-:S02]  /*21040*/  LOP3.LUT R145, R94, 0x380, RZ, 0xc0, !PT ;  /* 0x000003805e917812 */ /* 0x000fc400078ec0ff */
[----:B------:R-:W-:Y:S02]  /*21050*/  LOP3.LUT R96, R15, 0x380, RZ, 0xc0, !PT ;  /* 0x000003800f607812 */ /* 0x000fe400078ec0ff */
[----:B------:R-:W-:Y:S02]  /*21060*/  LOP3.LUT R143, R56, 0x380, RZ, 0xc0, !PT ;  /* 0x00000380388f7812 */ /* 0x000fe400078ec0ff */
[----:B------:R-:W-:Y:S02]  /*21070*/  LOP3.LUT R90, R141, R14, RZ, 0x3c, !PT ;  /* 0x0000000e8d5a7212 */ /* 0x000fe400078e3cff */
[----:B------:R-:W-:Y:S02]  /*21080*/  LOP3.LUT R141, R0, 0x380, RZ, 0xc0, !PT ;  /* 0x00000380008d7812 */ /* 0x000fe400078ec0ff */
[----:B------:R-:W-:Y:S02]  /*21090*/  SHF.R.U64 R147, R147, 0x3, RZ ;  /* 0x0000000393937819 */ /* 0x000fe400000012ff */
[----:B------:R-:W-:-:S02]  /*210a0*/  SHF.R.U64 R72, R72, 0x3, RZ ;  /* 0x0000000348487819 */ /* 0x000fc400000012ff */
[----:B------:R-:W-:Y:S01]  /*210b0*/  LOP3.LUT R12, R73, R12, RZ, 0x3c, !PT ;  /* 0x0000000c490c7212 */ /* 0x000fe200078e3cff */
[----:B------:R-:W-:Y:S01]  /*210c0*/  IMAD.X R73, RZ, RZ, R13, P5 ;  /* 0x000000ffff497224 */ /* 0x000fe200028e060d */
[----:B------:R-:W-:Y:S02]  /*210d0*/  SHF.R.U64 R145, R145, 0x3, RZ ;  /* 0x0000000391917819 */ /* 0x000fe400000012ff */
[----:B------:R-:W-:Y:S02]  /*210e0*/  SHF.R.U64 R96, R96, 0x3, RZ ;  /* 0x0000000360607819 */ /* 0x000fe400000012ff */
[----:B------:R-:W-:Y:S02]  /*210f0*/  SHF.R.U64 R143, R143, 0x3, RZ ;  /* 0x000000038f8f7819 */ /* 0x000fe400000012ff */
[----:B------:R-:W-:Y:S02]  /*21100*/  SHF.R.U64 R141, R141, 0x3, RZ ;  /* 0x000000038d8d7819 */ /* 0x000fe400000012ff */
[----:B------:R-:W-:-:S02]  /*21110*/  LOP3.LUT R88, R147, R88, RZ, 0x3c, !PT ;  /* 0x0000005893587212 */ /* 0x000fc400078e3cff */
[----:B------:R-:W-:Y:S02]  /*21120*/  LOP3.LUT R138, R72, R3, RZ, 0x3c, !PT ;  /* 0x00000003488a7212 */ /* 0x000fe400078e3cff */
[----:B------:R-:W-:Y:S02]  /*21130*/  IADD3.X R93, RZ, R13, RZ, P4, !PT ;  /* 0x0000000dff5d7210 */ /* 0x000fe400027fe4ff */
[----:B------:R-:W-:Y:S02]  /*21140*/  LOP3.LUT R94, R145, R94, RZ, 0x3c, !PT ;  /* 0x0000005e915e7212 */ /* 0x000fe400078e3cff */
[----:B------:R-:W-:Y:S02]  /*21150*/  LOP3.LUT R96, R96, R15, RZ, 0x3c, !PT ;  /* 0x0000000f60607212 */ /* 0x000fe400078e3cff */
[----:B------:R-:W-:Y:S02]  /*21160*/  MOV R144, R12 ;  /* 0x0000000c00907202 */ /* 0x000fe40000000f00 */
[----:B------:R-:W-:-:S02]  /*21170*/  LOP3.LUT R72, R143, R56, RZ, 0x3c, !PT ;  /* 0x000000388f487212 */ /* 0x000fc400078e3cff */
[----:B------:R-:W-:Y:S02]  /*21180*/  F2FP.F16.F32.PACK_AB R12, R25, R24 ;  /* 0x00000018190c723e */ /* 0x000fe400000000ff */
[----:B------:R-:W-:Y:S02]  /*21190*/  F2FP.F16.F32.PACK_AB R13, R27, R26 ;  /* 0x0000001a1b0d723e */ /* 0x000fe400000000ff */
[----:B------:R-:W-:Y:S02]  /*211a0*/  F2FP.F16.F32.PACK_AB R14, R29, R28 ;  /* 0x0000001c1d0e723e */ /* 0x000fe400000000ff */
[----:B------:R-:W-:Y:S02]  /*211b0*/  F2FP.F16.F32.PACK_AB R15, R31, R30 ;  /* 0x0000001e1f0f723e */ /* 0x000fe400000000ff */
[----:B------:R-:W-:Y:S02]  /*211c0*/  MOV R146, R84 ;  /* 0x0000005400927202 */ /* 0x000fe40000000f00 */
[----:B------:R-:W-:Y:S01]  /*211d0*/  MOV R143, R86 ;  /* 0x00000056008f7202 */ /* 0x000fe20000000f00 */
[----:B------:R1:W-:Y:S01]  /*211e0*/  STSM.16.M88.4 [R144], R12 ;  /* 0x0000000c90007844 */ /* 0x0003e20000000200 */
[----:B------:R-:W-:-:S02]  /*211f0*/  LOP3.LUT R98, R141, R0, RZ, 0x3c, !PT ;  /* 0x000000008d627212 */ /* 0x000fc400078e3cff */
[----:B------:R-:W-:Y:S02]  /*21200*/  MOV R75, R74 ;  /* 0x0000004a004b7202 */ /* 0x000fe40000000f00 */
[----:B------:R-:W-:Y:S02]  /*21210*/  F2FP.F16.F32.PACK_AB R84, R33, R32 ;  /* 0x000000202154723e */ /* 0x000fe400000000ff */
[----:B------:R-:W-:Y:S02]  /*21220*/  F2FP.F16.F32.PACK_AB R85, R35, R34 ;  /* 0x000000222355723e */ /* 0x000fe400000000ff */
[----:B------:R-:W-:Y:S02]  /*21230*/  F2FP.F16.F32.PACK_AB R86, R37, R36 ;  /* 0x000000242556723e */ /* 0x000fe400000000ff */
[----:B------:R-:W-:Y:S02]  /*21240*/  F2FP.F16.F32.PACK_AB R87, R39, R38 ;  /* 0x000000262757723e */ /* 0x000fe400000000ff */
[----:B------:R-:W-:-:S02]  /*21250*/  MOV R0, R88 ;  /* 0x0000005800007202 */ /* 0x000fc40000000f00 */
[----:B------:R-:W-:Y:S01]  /*21260*/  MOV R140, R90 ;  /* 0x0000005a008c7202 */ /* 0x000fe20000000f00 */
[----:B------:R2:W-:Y:S01]  /*21270*/  STSM.16.M88.4 [R75], R84 ;  /* 0x000000544b007844 */ /* 0x0005e20000000200 */
[----:B------:R-:W-:Y:S01]  /*21280*/  MOV R141, R92 ;  /* 0x0000005c008d7202 */ /* 0x000fe20000000f00 */
[----:B-1----:R-:W1:Y:S01]  /*21290*/  LDC.64 R144, c[0x0][0xc00] ;  /* 0x00030000ff907b82 */ /* 0x002e620000000a00 */
[----:B------:R-:W-:Y:S02]  /*212a0*/  MOV R142, R94 ;  /* 0x0000005e008e7202 */ /* 0x000fe40000000f00 */
[----:B------:R-:W-:Y:S02]  /*212b0*/  F2FP.F16.F32.PACK_AB R88, R41, R40 ;  /* 0x000000282958723e */ /* 0x000fe400000000ff */
[----:B------:R-:W-:Y:S02]  /*212c0*/  F2FP.F16.F32.PACK_AB R89, R43, R42 ;  /* 0x0000002a2b59723e */ /* 0x000fe400000000ff */
[----:B------:R-:W-:-:S02]  /*212d0*/  F2FP.F16.F32.PACK_AB R90, R45, R44 ;  /* 0x0000002c2d5a723e */ /* 0x000fc400000000ff */
[----:B------:R-:W-:Y:S02]  /*212e0*/  F2FP.F16.F32.PACK_AB R91, R47, R46 ;  /* 0x0000002e2f5b723e */ /* 0x000fe400000000ff */
[----:B------:R-:W-:Y:S02]  /*212f0*/  F2FP.F16.F32.PACK_AB R92, R49, R48 ;  /* 0x00000030315c723e */ /* 0x000fe400000000ff */
[----:B------:R-:W-:Y:S01]  /*21300*/  F2FP.F16.F32.PACK_AB R93, R51, R50 ;  /* 0x00000032335d723e */ /* 0x000fe200000000ff */
[----:B------:R3:W-:Y:S01]  /*21310*/  STSM.16.M88.4 [R146], R88 ;  /* 0x0000005892007844 */ /* 0x0007e20000000200 */
[----:B------:R-:W-:Y:S02]  /*21320*/  F2FP.F16.F32.PACK_AB R94, R53, R52 ;  /* 0x00000034355e723e */ /* 0x000fe400000000ff */
[----:B------:R-:W-:Y:S02]  /*21330*/  F2FP.F16.F32.PACK_AB R95, R55, R54 ;  /* 0x00000036375f723e */ /* 0x000fe400000000ff */
[----:B------:R-:W-:-:S02]  /*21340*/  MOV R56, R72 ;  /* 0x0000004800387202 */ /* 0x000fc40000000f00 */
[----:B------:R-:W-:Y:S01]  /*21350*/  F2FP.F16.F32.PACK_AB R12, R7, R6 ;  /* 0x00000006070c723e */ /* 0x000fe200000000ff */
[----:B------:R-:W-:Y:S01]  /*21360*/  STSM.16.M88.4 [R143], R92 ;  /* 0x0000005c8f007844 */ /* 0x000fe20000000200 */
[----:B------:R-:W-:Y:S02]  /*21370*/  F2FP.F16.F32.PACK_AB R13, R125, R124 ;  /* 0x0000007c7d0d723e */ /* 0x000fe400000000ff */
[----:B------:R-:W-:Y:S02]  /*21380*/  F2FP.F16.F32.PACK_AB R14, R61, R60 ;  /* 0x0000003c3d0e723e */ /* 0x000fe400000000ff */
[----:B------:R-:W-:Y:S02]  /*21390*/  F2FP.F16.F32.PACK_AB R15, R63, R62 ;  /* 0x0000003e3f0f723e */ /* 0x000fe400000000ff */
[----:B------:R-:W-:Y:S02]  /*213a0*/  F2FP.F16.F32.PACK_AB R72, R65, R64 ;  /* 0x000000404148723e */ /* 0x000fe400000000ff */
[----:B------:R-:W-:Y:S01]  /*213b0*/  F2FP.F16.F32.PACK_AB R73, R67, R66 ;  /* 0x000000424349723e */ /* 0x000fe200000000ff */
[----:B------:R4:W-:Y:S01]  /*213c0*/  STSM.16.M88.4 [R0], R12 ;  /* 0x0000000c00007844 */ /* 0x0009e20000000200 */
[----:B------:R-:W-:-:S02]  /*213d0*/  F2FP.F16.F32.PACK_AB R74, R69, R68 ;  /* 0x00000044454a723e */ /* 0x000fc400000000ff */
[----:B--2---:R-:W-:Y:S02]  /*213e0*/  F2FP.F16.F32.PACK_AB R75, R71, R70 ;  /* 0x00000046474b723e */ /* 0x004fe400000000ff */
[----:B------:R-:W-:Y:S02]  /*213f0*/  F2FP.F16.F32.PACK_AB R84, R9, R8 ;  /* 0x000000080954723e */ /* 0x000fe400000000ff */
[----:B------:R-:W-:Y:S01]  /*21400*/  F2FP.F16.F32.PACK_AB R85, R127, R126 ;  /* 0x0000007e7f55723e */ /* 0x000fe200000000ff */
[----:B------:R-:W-:Y:S01]  /*21410*/  STSM.16.M88.4 [R140], R72 ;  /* 0x000000488c007844 */ /* 0x000fe20000000200 */
[----:B------:R-:W-:Y:S02]  /*21420*/  F2FP.F16.F32.PACK_AB R86, R77, R76 ;  /* 0x0000004c4d56723e */ /* 0x000fe400000000ff */
[----:B------:R-:W-:Y:S02]  /*21430*/  F2FP.F16.F32.PACK_AB R87, R79, R78 ;  /* 0x0000004e4f57723e */ /* 0x000fe400000000ff */
[----:B---3--:R-:W-:-:S02]  /*21440*/  F2FP.F16.F32.PACK_AB R88, R81, R80 ;  /* 0x000000505158723e */ /* 0x008fc400000000ff */
[----:B------:R-:W-:Y:S01]  /*21450*/  F2FP.F16.F32.PACK_AB R89, R83, R82 ;  /* 0x000000525359723e */ /* 0x000fe200000000ff */
[----:B------:R1:W-:Y:S01]  /*21460*/  STSM.16.M88.4 [R141], R84 ;  /* 0x000000548d007844 */ /* 0x0003e20000000200 */
[----:B------:R-:W-:Y:S01]  /*21470*/  F2FP.F16.F32.PACK_AB R90, R11, R10 ;  /* 0x0000000a0b5a723e */ /* 0x000fe200000000ff */
[----:B----4-:R-:W-:Y:S01]  /*21480*/  IMAD.MOV.U32 R0, RZ, RZ, RZ ;  /* 0x000000ffff007224 */ /* 0x010fe200078e00ff */
[----:B------:R-:W-:Y:S02]  /*21490*/  F2FP.F16.F32.PACK_AB R91, R129, R128 ;  /* 0x00000080815b723e */ /* 0x000fe400000000ff */
[----:B------:R-:W-:Y:S02]  /*214a0*/  MOV R96, R96 ;  /* 0x0000006000607202 */ /* 0x000fe40000000f00 */
[----:B------:R-:W-:Y:S01]  /*214b0*/  F2FP.F16.F32.PACK_AB R92, R21, R20 ;  /* 0x00000014155c723e */ /* 0x000fe200000000ff */
[----:B------:R2:W-:Y:S01]  /*214c0*/  STSM.16.M88.4 [R142], R88 ;  /* 0x000000588e007844 */ /* 0x0005e20000000200 */
[----:B------:R-:W-:-:S02]  /*214d0*/  F2FP.F16.F32.PACK_AB R93, R131, R130 ;  /* 0x00000082835d723e */ /* 0x000fc400000000ff */
[----:B------:R-:W-:Y:S02]  /*214e0*/  F2FP.F16.F32.PACK_AB R94, R121, R120 ;  /* 0x00000078795e723e */ /* 0x000fe400000000ff */
[----:B------:R-:W-:Y:S02]  /*214f0*/  F2FP.F16.F32.PACK_AB R95, R133, R132 ;  /* 0x00000084855f723e */ /* 0x000fe400000000ff */
[----:B------:R-:W-:Y:S01]  /*21500*/  MOV R3, R98 ;  /* 0x0000006200037202 */ /* 0x000fe20000000f00 */
[----:B-1----:R-:W-:Y:S01]  /*21510*/  IMAD.WIDE R84, R217, 0x4, R144 ;  /* 0x00000004d9547825 */ /* 0x002fe200078e0290 */
[----:B------:R-:W-:Y:S01]  /*21520*/  F2FP.F16.F32.PACK_AB R97, R135, R134 ;  /* 0x000000868761723e */ /* 0x000fe200000000ff */
[----:B------:R1:W-:Y:S01]  /*21530*/  STSM.16.M88.4 [R96], R92 ;  /* 0x0000005c60007844 */ /* 0x0003e20000000200 */
[----:B------:R-:W-:Y:S01]  /*21540*/  F2FP.F16.F32.PACK_AB R98, R101, R100 ;  /* 0x000000646562723e */ /* 0x000fe200000000ff */
[----:B------:R-:W3:Y:S01]  /*21550*/  LDC.64 R86, c[0x0][0xba8] ;  /* 0x0002ea00ff567b82 */ /* 0x000ee20000000a00 */
[----:B------:R-:W-:-:S02]  /*21560*/  F2FP.F16.F32.PACK_AB R99, R103, R102 ;  /* 0x000000666763723e */ /* 0x000fc400000000ff */
[----:B------:R-:W-:Y:S02]  /*21570*/  MOV R138, R138 ;  /* 0x0000008a008a7202 */ /* 0x000fe40000000f00 */
[----:B------:R-:W-:Y:S02]  /*21580*/  F2FP.F16.F32.PACK_AB R12, R105, R104 ;  /* 0x00000068690c723e */ /* 0x000fe400000000ff */
[----:B------:R-:W-:Y:S01]  /*21590*/  F2FP.F16.F32.PACK_AB R13, R107, R106 ;  /* 0x0000006a6b0d723e */ /* 0x000fe200000000ff */
[----:B--2---:R-:W2:Y:S01]  /*215a0*/  LDC R88, c[0x0][0xbe8] ;  /* 0x0002fa00ff587b82 */ /* 0x004ea20000000800 */
[----:B------:R-:W-:Y:S02]  /*215b0*/  F2FP.F16.F32.PACK_AB R14, R109, R108 ;  /* 0x0000006c6d0e723e */ /* 0x000fe400000000ff */
[----:B------:R-:W-:Y:S02]  /*215c0*/  F2FP.F16.F32.PACK_AB R15, R111, R110 ;  /* 0x0000006e6f0f723e */ /* 0x000fe400000000ff */
[----:B------:R-:W-:-:S02]  /*215d0*/  F2FP.F16.F32.PACK_AB R72, R113, R112 ;  /* 0x000000707148723e */ /* 0x000fc400000000ff */
[----:B-1----:R-:W-:Y:S02]  /*215e0*/  F2FP.F16.F32.PACK_AB R96, R123, R122 ;  /* 0x0000007a7b60723e */ /* 0x002fe400000000ff */
[----:B------:R-:W-:Y:S02]  /*215f0*/  F2FP.F16.F32.PACK_AB R73, R115, R114 ;  /* 0x000000727349723e */ /* 0x000fe400000000ff */
[----:B------:R-:W-:Y:S01]  /*21600*/  F2FP.F16.F32.PACK_AB R74, R117, R116 ;  /* 0x00000074754a723e */ /* 0x000fe200000000ff */
[----:B------:R-:W-:Y:S01]  /*21610*/  STSM.16.M88.4 [R3], R96 ;  /* 0x0000006003007844 */ /* 0x000fe20000000200 */
[----:B------:R-:W-:Y:S02]  /*21620*/  F2FP.F16.F32.PACK_AB R75, R119, R118 ;  /* 0x00000076774b723e */ /* 0x000fe400000000ff */
[----:B------:R-:W-:Y:S01]  /*21630*/  ISETP.NE.U32.AND P0, PT, RZ, UR4, PT ;  /* 0x00000004ff007c0c */ /* 0x000fe2000bf05070 */
[----:B------:R1:W-:Y:S03]  /*21640*/  STSM.16.M88.4 [R138], R12 ;  /* 0x0000000c8a007844 */ /* 0x0003e60000000200 */
[----:B------:R-:W-:Y:S01]  /*21650*/  ISETP.NE.AND.EX P0, PT, RZ, UR5, PT, P0 ;  /* 0x00000005ff007c0c */ /* 0x000fe2000bf05300 */
[----:B------:R4:W-:Y:S01]  /*21660*/  STSM.16.M88.4 [R56], R72 ;  /* 0x0000004838007844 */ /* 0x0009e20000000200 */
[----:B------:R-:W-:Y:S11]  /*21670*/  BAR.SYNC.DEFER_BLOCKING 0x1, 0x100 ;  /* 0x0044000000007b1d */ /* 0x000ff60000010000 */
[----:B------:R-:W3:Y:S01]  /*21680*/  @P0 LDG.E R0, desc[UR46][R84.64] ;  /* 0x0000002e54000981 */ /* 0x000ee2000c1e1900 */
[----:B------:R-:W-:Y:S01]  /*21690*/  ISETP.NE.U32.AND P1, PT, RZ, UR6, PT ;  /* 0x00000006ff007c0c */ /* 0x000fe2000bf25070 */
[----:B------:R-:W-:Y:S01]  /*216a0*/  ULDC UR6, c[0x0][0xa88] ;  /* 0x0002a20000067ab9 */ /* 0x000fe20000000800 */
[----:B------:R-:W-:Y:S01]  /*216b0*/  ISETP.NE.AND P2, PT, R216, RZ, PT ;  /* 0x000000ffd800720c */ /* 0x000fe20003f45270 */
[----:B------:R-:W-:Y:S01]  /*216c0*/  IMAD.U32 R91, RZ, RZ, UR6 ;  /* 0x00000006ff5b7e24 */ /* 0x000fe2000f8e00ff */
[----:B------:R-:W-:Y:S01]  /*216d0*/  ULDC UR6, c[0x0][0xad4] ;  /* 0x0002b50000067ab9 */ /* 0x000fe20000000800 */
[----:B------:R-:W-:-:S02]  /*216e0*/  ISETP.NE.AND.EX P1, PT, RZ, UR7, PT, P1 ;  /* 0x00000007ff007c0c */ /* 0x000fc4000bf25310 */
[----:B------:R-:W-:Y:S02]  /*216f0*/  SEL R216, R216, UR6, P2 ;  /* 0x00000006d8d87c07 */ /* 0x000fe40009000000 */
[----:B------:R-:W-:Y:S02]  /*21700*/  MOV R90, 0x9b8 ;  /* 0x000009b8005a7802 */ /* 0x000fe40000000f00 */
[----:B------:R-:W-:-:S04]  /*21710*/  ISETP.GT.AND P3, PT, R216, 0x1, PT ;  /* 0x00000001d800780c */ /* 0x000fc80003f64270 */
[----:B------:R-:W-:-:S03]  /*21720*/  SEL R90, R90, 0x978, P3 ;  /* 0x000009785a5a7807 */ /* 0x000fc60001800000 */
[----:B-1----:R-:W1:Y:S08]  /*21730*/  @P1 LDC.64 R12, c[0x0][0xc08] ;  /* 0x00030200ff0c1b82 */ /* 0x002e700000000a00 */
[----:B------:R-:W0:Y:S08]  /*21740*/  LDC.64 R14, c[0x0][R90+0x220] ;  /* 0x000088005a0e7b82 */ /* 0x000e300000000a00 */
[----:B----4-:R-:W4:Y:S01]  /*21750*/  LDC.64 R72, c[0x0][R90+0x218] ;  /* 0x000086005a487b82 */ /* 0x010f220000000a00 */
[----:B--2---:R-:W-:-:S07]  /*21760*/  ISETP.NE.AND P4, PT, R88, 0x1, PT ;  /* 0x000000015800780c */ /* 0x004fce0003f85270 */
[----:B------:R-:W2:Y:S01]  /*21770*/  LDC.64 R74, c[0x0][R90+0x228] ;  /* 0x00008a005a4a7b82 */ /* 0x000ea20000000a00 */
[----:B-1----:R-:W-:-:S05]  /*21780*/  @P1 IMAD.WIDE R12, R217, 0x4, R12 ;  /* 0x00000004d90c1825 */ /* 0x002fca00078e020c */
[----:B------:R1:W5:Y:S01]  /*21790*/  @P1 LDG.E R91, desc[UR46][R12.64] ;  /* 0x0000002e0c5b1981 */ /* 0x000362000c1e1900 */
[----:B------:R-:W-:Y:S01]  /*217a0*/  ISETP.NE.U32.AND P2, PT, RZ, UR4, PT ;  /* 0x00000004ff007c0c */ /* 0x000fe2000bf45070 */
[----:B------:R-:W2:Y:S01]  /*217b0*/  @P4 LDC R92, c[0x0][0xbec] ;  /* 0x0002fb00ff5c4b82 */ /* 0x000ea20000000800 */
[----:B------:R-:W-:Y:S02]  /*217c0*/  SHF.R.S32.HI R56, RZ, 0x1f, R217 ;  /* 0x0000001fff387819 */ /* 0x000fe400000114d9 */
[----:B------:R-:W-:Y:S02]  /*217d0*/  ISETP.NE.AND.EX P2, PT, RZ, UR5, PT, P2 ;  /* 0x00000005ff007c0c */ /* 0x000fe4000bf45320 */
[----:B------:R-:W-:Y:S02]  /*217e0*/  SEL R93, R222, RZ, P3 ;  /* 0x000000ffde5d7207 */ /* 0x000fe40001800000 */
[----:B------:R-:W-:Y:S01]  /*217f0*/  SEL R3, R217, RZ, !P2 ;  /* 0x000000ffd9037207 */ /* 0x000fe20005000000 */
[----:B-1----:R1:W1:Y:S01]  /*21800*/  LDC.64 R12, c[0x0][R90+0x210] ;  /* 0x000084005a0c7b82 */ /* 0x0022620000000a00 */
[----:B------:R-:W-:-:S07]  /*21810*/  SEL R89, R56, RZ, !P2 ;  /* 0x000000ff38597207 */ /* 0x000fce0005000000 */
[----:B------:R-:W1:Y:S01]  /*21820*/  @P4 LDC R99, c[0x0][0xbf0] ;  /* 0x0002fc00ff634b82 */ /* 0x000e620000000800 */
[----:B0-----:R-:W-:-:S07]  /*21830*/  IMAD R15, R15, R3, RZ ;  /* 0x000000030f0f7224 */ /* 0x001fce00078e02ff */
[----:B---3--:R-:W0:Y:S01]  /*21840*/  @!P3 LDC R86, c[0x0][0xb50] ;  /* 0x0002d400ff56bb82 */ /* 0x008e220000000800 */
[C---:B------:R-:W-:Y:S02]  /*21850*/  IMAD R97, R14.reuse, R89, R15 ;  /* 0x000000590e617224 */ /* 0x040fe400078e020f */
[----:B------:R-:W-:-:S05]  /*21860*/  IMAD.WIDE.U32 R14, R14, R3, RZ ;  /* 0x000000030e0e7225 */ /* 0x000fca00078e00ff */
[----:B------:R-:W3:Y:S01]  /*21870*/  @!P3 LDC R87, c[0x0][0xb54] ;  /* 0x0002d500ff57bb82 */ /* 0x000ee20000000800 */
[-C--:B----4-:R-:W-:Y:S02]  /*21880*/  IMAD R95, R73, R215.reuse, RZ ;  /* 0x000000d7495f7224 */ /* 0x090fe400078e02ff */
[----:B------:R-:W-:-:S04]  /*21890*/  IMAD.WIDE.U32 R72, R72, R215, RZ ;  /* 0x000000d748487225 */ /* 0x000fc800078e00ff */
[----:B------:R-:W-:Y:S02]  /*218a0*/  IMAD.IADD R89, R214, 0x1, R212 ;  /* 0x00000001d6597824 */ /* 0x000fe400078e02d4 */
[----:B------:R-:W-:Y:S02]  /*218b0*/  IMAD.IADD R97, R15, 0x1, R97 ;  /* 0x000000010f617824 */ /* 0x000fe400078e0261 */
[----:B------:R-:W-:Y:S02]  /*218c0*/  IMAD.MOV.U32 R15, RZ, RZ, R89 ;  /* 0x000000ffff0f7224 */ /* 0x000fe400078e0059 */
[----:B------:R-:W-:Y:S02]  /*218d0*/  IMAD.IADD R73, R73, 0x1, R95 ;  /* 0x0000000149497824 */ /* 0x000fe400078e025f */
[-C--:B--2---:R-:W-:Y:S02]  /*218e0*/  IMAD R95, R75, R93.reuse, RZ ;  /* 0x0000005d4b5f7224 */ /* 0x084fe400078e02ff */
[----:B------:R-:W-:-:S04]  /*218f0*/  IMAD.WIDE.U32 R74, R74, R93, RZ ;  /* 0x0000005d4a4a7225 */ /* 0x000fc800078e00ff */
[----:B------:R-:W-:Y:S01]  /*21900*/  IMAD.IADD R95, R75, 0x1, R95 ;  /* 0x000000014b5f7824 */ /* 0x000fe200078e025f */
[--C-:B------:R-:W-:Y:S01]  /*21910*/  IADD3 R72, P2, P5, R14, R72, R0.reuse ;  /* 0x000000480e487210 */ /* 0x100fe20007d5e000 */
[----:B------:R-:W-:Y:S01]  /*21920*/  @P4 IMAD.HI.U32 R14, R89, R92, RZ ;  /* 0x0000005c590e4227 */ /* 0x000fe200078e00ff */
[----:B------:R-:W-:-:S04]  /*21930*/  SHF.R.S32.HI R56, RZ, 0x1f, R0 ;  /* 0x0000001fff387819 */ /* 0x000fc80000011400 */
[----:B-1----:R-:W-:Y:S02]  /*21940*/  @P4 SHF.R.U32.HI R15, RZ, R99, R14 ;  /* 0x00000063ff0f4219 */ /* 0x002fe4000001160e */
[----:B------:R-:W-:Y:S02]  /*21950*/  IADD3.X R73, R97, R73, R56, P2, P5 ;  /* 0x0000004961497210 */ /* 0x000fe400017ea438 */
[----:B------:R-:W-:Y:S01]  /*21960*/  IADD3 R74, P2, P5, R15, R72, R74 ;  /* 0x000000480f4a7210 */ /* 0x000fe20007d5e04a */
[--C-:B------:R-:W-:Y:S01]  /*21970*/  IMAD.MOV R90, RZ, RZ, -R15.reuse ;  /* 0x000000ffff5a7224 */ /* 0x100fe200078e0a0f */
[----:B------:R-:W-:-:S03]  /*21980*/  SHF.R.S32.HI R14, RZ, 0x1f, R15 ;  /* 0x0000001fff0e7819 */ /* 0x000fc6000001140f */
[----:B------:R-:W-:Y:S01]  /*21990*/  IMAD R15, R88, R90, R89 ;  /* 0x0000005a580f7224 */ /* 0x000fe200078e0259 */
[----:B------:R-:W-:-:S03]  /*219a0*/  IADD3.X R75, R14, R73, R95, P2, P5 ;  /* 0x000000490e4b7210 */ /* 0x000fc600017ea45f */
[-C--:B------:R-:W-:Y:S01]  /*219b0*/  IMAD R13, R13, R15.reuse, RZ ;  /* 0x0000000f0d0d7224 */ /* 0x080fe200078e02ff */
[----:B------:R-:W-:Y:S01]  /*219c0*/  SHF.R.S32.HI R73, RZ, 0x1f, R15 ;  /* 0x0000001fff497819 */ /* 0x000fe2000001140f */
[----:B------:R-:W-:-:S04]  /*219d0*/  IMAD.WIDE.U32 R74, R12, R15, R74 ;  /* 0x0000000f0c4a7225 */ /* 0x000fc800078e004a */
[----:B------:R-:W-:Y:S01]  /*219e0*/  IMAD R13, R12, R73, R13 ;  /* 0x000000490c0d7224 */ /* 0x000fe200078e020d */
[----:B0-----:R-:W-:-:S03]  /*219f0*/  LEA R86, P2, R74, R86, 0x2 ;  /* 0x000000564a567211 */ /* 0x001fc600078410ff */
[----:B------:R-:W-:-:S05]  /*21a00*/  IMAD.IADD R12, R75, 0x1, R13 ;  /* 0x000000014b0c7824 */ /* 0x000fca00078e020d */
[----:B---3--:R-:W-:Y:S01]  /*21a10*/  LEA.HI.X R87, R74, R87, R12, 0x2, P2 ;  /* 0x000000574a577211 */ /* 0x008fe200010f140c */
[----:B------:R-:W-:Y:S06]  /*21a20*/  @P1 BRA `(.L_x_1741) ;  /* 0x0000000000101947 */ /* 0x000fec0003800000 */
[----:B------:R-:W-:Y:S05]  /*21a30*/  @!P0 BRA `(.L_x_1741) ;  /* 0x00000000000c8947 */ /* 0x000fea0003800000 */
[----:B------:R-:W2:Y:S04]  /*21a40*/  LDG.E R12, desc[UR46][R84.64] ;  /* 0x0000002e540c7981 */ /* 0x000ea8000c1e1900 */
[----:B-----5:R-:W2:Y:S02]  /*21a50*/  LDG.E R91, desc[UR46][R84.64+0x4] ;  /* 0x0000042e545b7981 */ /* 0x020ea4000c1e1900 */
[----:B--2---:R-:W-:-:S07]  /*21a60*/  IADD3 R91, -R12, R91, RZ ;  /* 0x0000005b0c5b7210 */ /* 0x004fce0007ffe1ff */
.L_x_1741:
[----:B------:R-:W2:Y:S04]  /*21a70*/  LDL R72, [R1+0x68] ;  /* 0x0000680001487983 */ /* 0x000ea80000100800 */
[----:B------:R-:W3:Y:S04]  /*21a80*/  LDL R73, [R1+0x4c] ;  /* 0x00004c0001497983 */ /* 0x000ee80000100800 */
[----:B------:R-:W-:Y:S04]  /*21a90*/  SHFL.IDX PT, R12, R86, RZ, 0x1c1f ;  /* 0x001c1fff560c7589 */ /* 0x000fe800000e0000 */
[----:B------:R-:W0:Y:S04]  /*21aa0*/  SHFL.IDX PT, R13, R87, RZ, 0x1c1f ;  /* 0x001c1fff570d7589 */ /* 0x000e2800000e0000 */
[----:B------:R-:W-:Y:S04]  /*21ab0*/  SHFL.IDX PT, R14, R86, 0x1, 0x1c1f ;  /* 0x003c1f00560e7f89 */ /* 0x000fe800000e0000 */
[----:B------:R-:W1:Y:S01]  /*21ac0*/  SHFL.IDX PT, R15, R87, 0x1, 0x1c1f ;  /* 0x003c1f00570f7f89 */ /* 0x000e6200000e0000 */
[----:B--2---:R-:W-:-:S02]  /*21ad0*/  IMAD.IADD R75, R72, 0x1, R212 ;  /* 0x00000001484b7824 */ /* 0x004fc400078e02d4 */
[----:B-----5:R-:W-:Y:S01]  /*21ae0*/  IMAD R72, R91, R88, RZ ;  /* 0x000000585b487224 */ /* 0x020fe200078e02ff */
[----:B---3--:R-:W-:Y:S01]  /*21af0*/  LOP3.LUT P0, RZ, R73, 0x3, RZ, 0xc0, !PT ;  /* 0x0000000349ff7812 */ /* 0x008fe2000780c0ff */
[----:B------:R-:W-:-:S03]  /*21b00*/  VIADD R73, R75, 0x8 ;  /* 0x000000084b497836 */ /* 0x000fc60000000000 */
        /* <DEDUP_REMOVED lines=16> */
[----:B------:R-:W-:-:S04]  /*21c10*/  IMAD.SHL.U32 R20, R66, 0x8, RZ ;  /* 0x0000000842147824 */ /* 0x000fc800078e00ff */
[----:B------:R-:W-:Y:S02]  /*21c20*/  IMAD R5, R21, 0x40, R20 ;  /* 0x0000004015057824 */ /* 0x000fe400078e0214 */
[----:B------:R-:W-:Y:S02]  /*21c30*/  IMAD R67, R0, UR5, R65 ;  /* 0x0000000500437c24 */ /* 0x000fe4000f8e0241 */
[----:B------:R-:W-:-:S04]  /*21c40*/  IMAD.WIDE R136, R5, 0x2, R136 ;  /* 0x0000000205887825 */ /* 0x000fc800078e0288 */
[----:B------:R-:W-:Y:S01]  /*21c50*/  IMAD.WIDE.U32 R64, R0, UR4, RZ ;  /* 0x0000000400407c25 */ /* 0x000fe2000f8e00ff */
[C---:B------:R-:W-:Y:S01]  /*21c60*/  IADD3 R9, P3, R136.reuse, 0x1000, RZ ;  /* 0x0000100088097810 */ /* 0x040fe20007f7e0ff */
[----:B------:R-:W-:Y:S01]  /*21c70*/  ULDC.64 UR4, c[0x0][0xae8] ;  /* 0x0002ba0000047ab9 */ /* 0x000fe20000000a00 */
[C---:B------:R-:W-:Y:S01]  /*21c80*/  IADD3 R13, P2, R136.reuse, 0x2000, RZ ;  /* 0x00002000880d7810 */ /* 0x040fe20007f5e0ff */
[----:B------:R-:W-:Y:S01]  /*21c90*/  IMAD.IADD R65, R65, 0x1, R67 ;  /* 0x0000000141417824 */ /* 0x000fe200078e0243 */
[----:B------:R-:W-:Y:S01]  /*21ca0*/  IADD3 R25, P6, R136, 0x3000, RZ ;  /* 0x0000300088197810 */ /* 0x000fe20007fde0ff */
[----:B------:R-:W-:Y:S01]  /*21cb0*/  IMAD R67, R66, 0x20, R21 ;  /* 0x0000002042437824 */ /* 0x000fe200078e0215 */
[C---:B------:R-:W-:Y:S02]  /*21cc0*/  IADD3 R29, P5, R136.reuse, 0x4000, RZ ;  /* 0x00004000881d7810 */ /* 0x040fe40007fbe0ff */
[----:B------:R-:W-:Y:S01]  /*21cd0*/  IADD3 R33, P1, R136, 0x5000, RZ ;  /* 0x0000500088217810 */ /* 0x000fe20007f3e0ff */
[----:B------:R-:W-:Y:S01]  /*21ce0*/  IMAD.IADD R66, R212, 0x1, R67 ;  /* 0x00000001d4427824 */ /* 0x000fe200078e0243 */
[----:B------:R-:W-:-:S02]  /*21cf0*/  LOP3.LUT R8, R9, 0x380, RZ, 0xc0, !PT ;  /* 0x0000038009087812 */ /* 0x000fc400078ec0ff */
[----:B------:R-:W-:Y:S02]  /*21d00*/  LOP3.LUT R12, R13, 0x380, RZ, 0xc0, !PT ;  /* 0x000003800d0c7812 */ /* 0x000fe400078ec0ff */
[----:B------:R-:W-:Y:S02]  /*21d10*/  LOP3.LUT R24, R25, 0x380, RZ, 0xc0, !PT ;  /* 0x0000038019187812 */ /* 0x000fe400078ec0ff */
[----:B------:R-:W-:Y:S01]  /*21d20*/  LOP3.LUT R28, R29, 0x380, RZ, 0xc0, !PT ;  /* 0x000003801d1c7812 */ /* 0x000fe200078ec0ff */
[----:B------:R-:W-:Y:S01]  /*21d30*/  IMAD.WIDE.U32 R64, R215, UR4, R64 ;  /* 0x00000004d7407c25 */ /* 0x000fe2000f8e0040 */
[----:B------:R-:W-:Y:S02]  /*21d40*/  LOP3.LUT R32, R33, 0x380, RZ, 0xc0, !PT ;  /* 0x0000038021207812 */ /* 0x000fe400078ec0ff */
[----:B------:R-:W-:Y:S01]  /*21d50*/  SHF.R.U64 R8, R8, 0x3, RZ ;  /* 0x0000000308087819 */ /* 0x000fe200000012ff */
[----:B-1----:R-:W-:Y:S01]  /*21d60*/  @P4 IMAD.HI.U32 R0, R66, R69, RZ ;  /* 0x0000004542004227 */ /* 0x002fe200078e00ff */
[----:B------:R-:W-:-:S02]  /*21d70*/  SHF.R.U64 R12, R12, 0x3, RZ ;  /* 0x000000030c0c7819 */ /* 0x000fc400000012ff */
[----:B------:R-:W-:Y:S02]  /*21d80*/  SHF.R.U64 R24, R24, 0x3, RZ ;  /* 0x0000000318187819 */ /* 0x000fe400000012ff */
[----:B------:R-:W-:Y:S02]  /*21d90*/  SHF.R.U64 R28, R28, 0x3, RZ ;  /* 0x000000031c1c7819 */ /* 0x000fe400000012ff */
[----:B------:R-:W-:Y:S01]  /*21da0*/  SHF.R.S32.HI R56, RZ, 0x1f, R3 ;  /* 0x0000001fff387819 */ /* 0x000fe20000011403 */
[----:B------:R-:W-:Y:S01]  /*21db0*/  IMAD R65, R215, UR5, R65 ;  /* 0x00000005d7417c24 */ /* 0x000fe2000f8e0241 */
[----:B------:R-:W-:Y:S01]  /*21dc0*/  SHF.R.U64 R32, R32, 0x3, RZ ;  /* 0x0000000320207819 */ /* 0x000fe200000012ff */
[----:B------:R-:W-:Y:S01]  /*21dd0*/  ULDC.64 UR4, c[0x0][0xaf0] ;  /* 0x0002bc0000047ab9 */ /* 0x000fe20000000a00 */
        /* <DEDUP_REMOVED lines=9> */
[----:B------:R-:W-:Y:S01]  /*21e70*/  IMAD R56, R56, UR4, RZ ;  /* 0x0000000438387c24 */ /* 0x000fe2000f8e02ff */
[----:B------:R-:W-:Y:S01]  /*21e80*/  IADD3.X R13, RZ, R137, RZ, P2, !PT ;  /* 0x00000089ff0d7210 */ /* 0x000fe200017fe4ff */
[----:B------:R-:W-:Y:S01]  /*21e90*/  IMAD.X R33, RZ, RZ, R137, P1 ;  /* 0x000000ffff217224 */ /* 0x000fe200008e0689 */
[----:B--2---:R-:W-:-:S02]  /*21ea0*/  @P4 SHF.R.U32.HI R67, RZ, R71, R0 ;  /* 0x00000047ff434219 */ /* 0x004fc40000011600 */
[C---:B------:R-:W-:Y:S01]  /*21eb0*/  IADD3 R37, P0, R136.reuse, 0x6000, RZ ;  /* 0x0000600088257810 */ /* 0x040fe20007f1e0ff */
[C---:B------:R-:W-:Y:S01]  /*21ec0*/  IMAD.WIDE.U32 R64, R3.reuse, UR4, R64 ;  /* 0x0000000403407c25 */ /* 0x040fe2000f8e0040 */
[C---:B------:R-:W-:Y:S01]  /*21ed0*/  IADD3 R41, P3, R136.reuse, 0x7000, RZ ;  /* 0x0000700088297810 */ /* 0x040fe20007f7e0ff */
[----:B------:R-:W5:Y:S01]  /*21ee0*/  LD.E.128 R8, desc[UR46][R8.64] ;  /* 0x0000002e08087980 */ /* 0x000f62000c101d00 */
[C---:B------:R-:W-:Y:S02]  /*21ef0*/  IADD3 R45, P2, R136.reuse, 0x8000, RZ ;  /* 0x00008000882d7810 */ /* 0x040fe40007f5e0ff */
[C---:B------:R-:W-:Y:S01]  /*21f00*/  IADD3 R49, P6, R136.reuse, 0x9000, RZ ;  /* 0x0000900088317810 */ /* 0x040fe20007fde0ff */
[----:B------:R-:W5:Y:S01]  /*21f10*/  LD.E.128 R24, desc[UR46][R24.64] ;  /* 0x0000002e18187980 */ /* 0x000f62000c101d00 */
[C---:B------:R-:W-:Y:S02]  /*21f20*/  IADD3 R53, P5, R136.reuse, 0xa000, RZ ;  /* 0x0000a00088357810 */ /* 0x040fe40007fbe0ff */
[----:B------:R-:W-:Y:S01]  /*21f30*/  IADD3 R5, P1, R136, 0xb000, RZ ;  /* 0x0000b00088057810 */ /* 0x000fe20007f3e0ff */
[----:B------:R-:W-:Y:S01]  /*21f40*/  IMAD R69, R3, UR5, R56 ;  /* 0x0000000503457c24 */ /* 0x000fe2000f8e0238 */
[--C-:B------:R-:W-:Y:S01]  /*21f50*/  SHF.R.S32.HI R0, RZ, 0x1f, R67.reuse ;  /* 0x0000001fff007819 */ /* 0x100fe20000011443 */
[----:B------:R-:W-:Y:S01]  /*21f60*/  IMAD.MOV R3, RZ, RZ, -R67 ;  /* 0x000000ffff037224 */ /* 0x000fe200078e0a43 */
[----:B------:R-:W-:Y:S01]  /*21f70*/  LOP3.LUT R36, R37, 0x380, RZ, 0xc0, !PT ;  /* 0x0000038025247812 */ /* 0x000fe200078ec0ff */
[----:B------:R-:W-:Y:S01]  /*21f80*/  ULDC.64 UR4, c[0x0][0xae0] ;  /* 0x0002b80000047ab9 */ /* 0x000fe20000000a00 */
[----:B------:R-:W-:Y:S01]  /*21f90*/  LOP3.LUT R40, R41, 0x380, RZ, 0xc0, !PT ;  /* 0x0000038029287812 */ /* 0x000fe200078ec0ff */
[----:B------:R-:W-:Y:S01]  /*21fa0*/  IMAD.X R61, RZ, RZ, R137, P1 ;  /* 0x000000ffff3d7224 */ /* 0x000fe200008e0689 */
[----:B------:R-:W-:Y:S01]  /*21fb0*/  LOP3.LUT R44, R45, 0x380, RZ, 0xc0, !PT ;  /* 0x000003802d2c7812 */ /* 0x000fe200078ec0ff */
[----:B------:R-:W5:Y:S01]  /*21fc0*/  LD.E.128 R12, desc[UR46][R12.64] ;  /* 0x0000002e0c0c7980 */ /* 0x000f62000c101d00 */
[----:B------:R-:W-:-:S02]  /*21fd0*/  LOP3.LUT R48, R49, 0x380, RZ, 0xc0, !PT ;  /* 0x0000038031307812 */ /* 0x000fc400078ec0ff */
[----:B------:R-:W-:Y:S01]  /*21fe0*/  LOP3.LUT R52, R53, 0x380, RZ, 0xc0, !PT ;  /* 0x0000038035347812 */ /* 0x000fe200078ec0ff */
[----:B------:R-:W5:Y:S01]  /*21ff0*/  LD.E.128 R28, desc[UR46][R28.64] ;  /* 0x0000002e1c1c7980 */ /* 0x000f62000c101d00 */
[----:B------:R-:W-:Y:S01]  /*22000*/  LOP3.LUT R4, R5, 0x380, RZ, 0xc0, !PT ;  /* 0x0000038005047812 */ /* 0x000fe200078ec0ff */
[----:B------:R-:W-:Y:S01]  /*22010*/  IMAD.IADD R65, R65, 0x1, R69 ;  /* 0x0000000141417824 */ /* 0x000fe200078e0245 */
[----:B------:R-:W-:Y:S01]  /*22020*/  LOP3.LUT R7, R136, 0x380, RZ, 0xc0, !PT ;  /* 0x0000038088077812 */ /* 0x000fe200078ec0ff */
[----:B------:R-:W-:Y:S01]  /*22030*/  IMAD R0, R0, UR4, RZ ;  /* 0x0000000400007c24 */ /* 0x000fe2000f8e02ff */
[----:B------:R-:W-:Y:S01]  /*22040*/  SHF.R.U64 R36, R36, 0x3, RZ ;  /* 0x0000000324247819 */ /* 0x000fe200000012ff */
[----:B------:R-:W-:Y:S01]  /*22050*/  IMAD R3, R88, R3, R66 ;  /* 0x0000000358037224 */ /* 0x000fe200078e0242 */
[----:B------:R-:W-:Y:S01]  /*22060*/  SHF.R.U64 R40, R40, 0x3, RZ ;  /* 0x0000000328287819 */ /* 0x000fe200000012ff */
[----:B------:R-:W5:Y:S01]  /*22070*/  LD.E.128 R32, desc[UR46][R32.64] ;  /* 0x0000002e20207980 */ /* 0x000f62000c101d00 */
[----:B------:R-:W-:-:S02]  /*22080*/  SHF.R.U64 R44, R44, 0x3, RZ ;  /* 0x000000032c2c7819 */ /* 0x000fc400000012ff */
[----:B------:R-:W-:Y:S02]  /*22090*/  SHF.R.U64 R48, R48, 0x3, RZ ;  /* 0x0000000330307819 */ /* 0x000fe400000012ff */
[----:B------:R-:W-:Y:S02]  /*220a0*/  SHF.R.U64 R52, R52, 0x3, RZ ;  /* 0x0000000334347819 */ /* 0x000fe400000012ff */
        /* <DEDUP_REMOVED lines=20> */
[----:B------:R-:W-:Y:S01]  /*221f0*/  IADD3 R65, R65, R67, RZ ;  /* 0x0000004341417210 */ /* 0x000fe20007ffe0ff */
[----:B------:R-:W-:Y:S02]  /*22200*/  IMAD R0, R0, UR4, RZ ;  /* 0x0000000400007c24 */ /* 0x000fe4000f8e02ff */
[----:B------:R0:W5:Y:S01]  /*22210*/  LD.E.128 R4, desc[UR46][R136.64] ;  /* 0x0000002e88047980 */ /* 0x000162000c101d00 */
[----:B------:R-:W-:-:S03]  /*22220*/  IMAD.IADD R71, R21, 0x1, R212 ;  /* 0x0000000115477824 */ /* 0x000fc600078e02d4 */
[----:B------:R-:W5:Y:S01]  /*22230*/  LD.E.128 R44, desc[UR46][R44.64] ;  /* 0x0000002e2c2c7980 */ /* 0x000f62000c101d00 */
[----:B------:R-:W-:-:S03]  /*22240*/  IMAD R67, R3, UR5, R0 ;  /* 0x0000000503437c24 */ /* 0x000fc6000f8e0200 */
[----:B------:R-:W5:Y:S01]  /*22250*/  LD.E.128 R48, desc[UR46][R48.64] ;  /* 0x0000002e30307980 */ /* 0x000f62000c101d00 */
[----:B------:R-:W-:Y:S01]  /*22260*/  IMAD.WIDE.U32 R64, R3, UR4, R64 ;  /* 0x0000000403407c25 */ /* 0x000fe2000f8e0040 */
[----:B------:R-:W-:Y:S02]  /*22270*/  ULDC.64 UR4, c[0x0][0xa80] ;  /* 0x0002a00000047ab9 */ /* 0x000fe40000000a00 */
[----:B------:R-:W5:Y:S04]  /*22280*/  LD.E.128 R52, desc[UR46][R52.64] ;  /* 0x0000002e34347980 */ /* 0x000f68000c101d00 */
[----:B------:R-:W5:Y:S01]  /*22290*/  LD.E.128 R60, desc[UR46][R60.64] ;  /* 0x0000002e3c3c7980 */ /* 0x000f62000c101d00 */
[----:B------:R-:W-:Y:S01]  /*222a0*/  @!PT LDS RZ, [RZ] ;  /* 0x00000000fffff984 */ /* 0x000fe20000000800 */
[----:B------:R-:W-:Y:S01]  /*222b0*/  @!PT LDS RZ, [RZ] ;  /* 0x00000000fffff984 */ /* 0x000fe20000000800 */
[----:B------:R-:W-:Y:S01]  /*222c0*/  @!PT LDS RZ, [RZ] ;  /* 0x00000000fffff984 */ /* 0x000fe20000000800 */
[----:B------:R-:W-:Y:S01]  /*222d0*/  @!PT LDS RZ, [RZ] ;  /* 0x00000000fffff984 */ /* 0x000fe20000000800 */
[----:B------:R1:W-:Y:S06]  /*222e0*/  MEMBAR.ALL.CTA ;  /* 0x0000000000007992 */ /* 0x0003ec0000008000 */
[----:B-1----:R-:W1:Y:S01]  /*222f0*/  FENCE.VIEW.ASYNC.S ;  /* 0x00000000000073c6 */ /* 0x002e620000000000 */
[----:B------:R-:W-:Y:S01]  /*22300*/  VIADD R21, R71, 0x40 ;  /* 0x0000004047157836 */ /* 0x000fe20000000000 */
[----:B------:R-:W-:Y:S01]  /*22310*/  LEA R56, P2, R64, UR4, 0x1 ;  /* 0x0000000440387c11 */ /* 0x000fe2000f8408ff */
[----:B------:R-:W-:-:S03]  /*22320*/  IMAD.IADD R65, R65, 0x1, R67 ;  /* 0x0000000141417824 */ /* 0x000fc600078e0243 */
[-C--:B------:R-:W-:Y:S02]  /*22330*/  ISETP.GE.AND P0, PT, R21, R72.reuse, PT ;  /* 0x000000481500720c */ /* 0x080fe40003f06270 */
[----:B------:R-:W-:Y:S02]  /*22340*/  LEA.HI.X R21, R64, UR5, R65, 0x1, P2 ;  /* 0x0000000540157c11 */ /* 0x000fe400090f0c41 */
[C---:B------:R-:W-:Y:S01]  /*22350*/  ISETP.GE.AND P2, PT, R71.reuse, R72, PT ;  /* 0x000000484700720c */ /* 0x040fe20003f46270 */
[----:B------:R-:W-:Y:S02]  /*22360*/  VIADD R0, R2, 0x30820 ;  /* 0x0003082002007836 */ /* 0x000fe40000000000 */
[----:B------:R-:W-:-:S03]  /*22370*/  VIADD R3, R71, 0x20 ;  /* 0x0000002047037836 */ /* 0x000fc60000000000 */
[----:B------:R-:W-:Y:S01]  /*22380*/  PRMT R0, RZ, 0x654, R0 ;  /* 0x00000654ff007816 */ /* 0x000fe20000000000 */
[C---:B------:R-:W-:Y:S01]  /*22390*/  VIADD R70, R20.reuse, 0x80 ;  /* 0x0000008014467836 */ /* 0x040fe20000000000 */
[----:B------:R-:W-:Y:S01]  /*223a0*/  ISETP.GE.AND P1, PT, R3, R72, PT ;  /* 0x000000480300720c */ /* 0x000fe20003f26270 */
[----:B------:R-:W-:Y:S01]  /*223b0*/  VIADD R74, R20, 0x40 ;  /* 0x00000040144a7836 */ /* 0x000fe20000000000 */
[----:B-1----:R0:W1:Y:S01]  /*223c0*/  SHFL.IDX PT, R69, R56, RZ, 0x181f ;  /* 0x00181fff38457589 */ /* 0x00206200000e0000 */
[----:B------:R-:W-:Y:S01]  /*223d0*/  BSSY B1, `(.L_x_1743) ;  /* 0x0000014000017945 */ /* 0x000fe20003800000 */
[----:B------:R2:W-:Y:S02]  /*223e0*/  SYNCS.ARRIVE.TRANS64.RED.A1T0 RZ, [R0+URZ], RZ ;  /* 0x000000ff00ff79a7 */ /* 0x0005e4000810043f */
[----:B------:R0:W3:Y:S01]  /*223f0*/  SHFL.IDX PT, R3, R21, RZ, 0x181f ;  /* 0x00181fff15037589 */ /* 0x0000e200000e0000 */
[----:B------:R-:W-:Y:S02]  /*22400*/  SHF.R.S32.HI R73, RZ, 0x1f, R20 ;  /* 0x0000001fff497819 */ /* 0x000fe40000011414 */
[----:B------:R-:W-:-:S02]  /*22410*/  SHF.R.S32.HI R75, RZ, 0x1f, R74 ;  /* 0x0000001fff4b7819 */ /* 0x000fc4000001144a */
[----:B--2---:R-:W-:Y:S01]  /*22420*/  SHF.R.S32.HI R0, RZ, 0x1f, R70 ;  /* 0x0000001fff007819 */ /* 0x004fe20000011446 */
[----:B------:R-:W-:Y:S06]  /*22430*/  @P2 BRA `(.L_x_1744) ;  /* 0x0000000000342947 */ /* 0x000fec0003800000 */
[----:B------:R-:W-:Y:S02]  /*22440*/  ULDC UR4, c[0x0][0xac8] ;  /* 0x0002b20000047ab9 */ /* 0x000fe40000000800 */
[----:B------:R-:W-:Y:S02]  /*22450*/  ISETP.GE.AND P4, PT, R20, UR4, PT ;  /* 0x0000000414007c0c */ /* 0x000fe4000bf86270 */
[----:B------:R-:W-:Y:S02]  /*22460*/  ISETP.GE.AND P3, PT, R74, UR4, PT ;  /* 0x000000044a007c0c */ /* 0x000fe4000bf66270 */
[----:B------:R-:W-:-:S09]  /*22470*/  ISETP.GE.AND P2, PT, R70, UR4, PT ;  /* 0x0000000446007c0c */ /* 0x000fd2000bf46270 */
[-C--:B-1----:R-:W-:Y:S02]  /*22480*/  @!P4 LEA R64, P6, R20, R69.reuse, 0x1 ;  /* 0x000000451440c211 */ /* 0x082fe400078c08ff */
[----:B------:R-:W-:Y:S02]  /*22490*/  @!P3 LEA R66, P5, R74, R69, 0x1 ;  /* 0x000000454a42b211 */ /* 0x000fe400078a08ff */
[----:B---3--:R-:W-:Y:S02]  /*224a0*/  @!P4 LEA.HI.X R65, R20, R3, R73, 0x1, P6 ;  /* 0x000000031441c211 */ /* 0x008fe400030f0c49 */
[----:B------:R-:W-:Y:S02]  /*224b0*/  @!P2 LEA R68, P6, R70, R69, 0x1 ;  /* 0x000000454644a211 */ /* 0x000fe400078c08ff */
[-C--:B------:R-:W-:Y:S01]  /*224c0*/  @!P3 LEA.HI.X R67, R74, R3.reuse, R75, 0x1, P5 ;  /* 0x000000034a43b211 */ /* 0x080fe200028f0c4b */
[----:B-----5:R2:W-:Y:S01]  /*224d0*/  @!P4 ST.E.128 desc[UR46][R64.64], R4 ;  /* 0x000000044000c985 */ /* 0x0205e2000c101d2e */
[----:B------:R-:W-:-:S03]  /*224e0*/  @!P2 LEA.HI.X R69, R70, R3, R0, 0x1, P6 ;  /* 0x000000034645a211 */ /* 0x000fc600030f0c00 */
[----:B------:R2:W-:Y:S04]  /*224f0*/  @!P3 ST.E.128 desc[UR46][R66.64], R28 ;  /* 0x0000001c4200b985 */ /* 0x0005e8000c101d2e */
[----:B------:R2:W-:Y:S02]  /*22500*/  @!P2 ST.E.128 desc[UR46][R68.64], R44 ;  /* 0x0000002c4400a985 */ /* 0x0005e4000c101d2e */
.L_x_1744:
[----:B------:R-:W-:Y:S05]  /*22510*/  BSYNC B1 ;  /* 0x0000000000017941 */ /* 0x000fea0003800000 */
.L_x_1743:
[----:B---3--:R3:W4:Y:S01]  /*22520*/  SHFL.IDX PT, R3, R21, 0x1, 0x181f ;  /* 0x00381f0015037f89 */ /* 0x00872200000e0000 */
[----:B------:R-:W-:Y:S03]  /*22530*/  BSSY B1, `(.L_x_1745) ;  /* 0x0000010000017945 */ /* 0x000fe60003800000 */
[----:B--2--5:R3:W2:Y:S01]  /*22540*/  SHFL.IDX PT, R29, R56, 0x1, 0x181f ;  /* 0x00381f00381d7f89 */ /* 0x0246a200000e0000 */
[----:B------:R-:W-:Y:S05]  /*22550*/  @P1 BRA `(.L_x_1746) ;  /* 0x0000000000341947 */ /* 0x000fea0003800000 */
[----:B------:R-:W-:Y:S02]  /*22560*/  ULDC UR4, c[0x0][0xac8] ;  /* 0x0002b20000047ab9 */ /* 0x000fe40000000800 */
[----:B------:R-:W-:Y:S02]  /*22570*/  ISETP.GE.AND P4, PT, R20, UR4, PT ;  /* 0x0000000414007c0c */ /* 0x000fe4000bf86270 */
[----:B------:R-:W-:Y:S02]  /*22580*/  ISETP.GE.AND P5, PT, R74, UR4, PT ;  /* 0x000000044a007c0c */ /* 0x000fe4000bfa6270 */
[----:B------:R-:W-:-:S09]  /*22590*/  ISETP.GE.AND P6, PT, R70, UR4, PT ;  /* 0x0000000446007c0c */ /* 0x000fd2000bfc6270 */
[-C--:B--2---:R-:W-:Y:S02]  /*225a0*/  @!P4 LEA R4, P1, R20, R29.reuse, 0x1 ;  /* 0x0000001d1404c211 */ /* 0x084fe400078208ff */
        /* <DEDUP_REMOVED lines=8> */
.L_x_1746:
[----:B------:R-:W-:Y:S05]  /*22630*/  BSYNC B1 ;  /* 0x0000000000017941 */ /* 0x000fea0003800000 */
.L_x_1745:
[----:B----4-:R4:W0:Y:S01]  /*22640*/  SHFL.IDX PT, R3, R21, 0x2, 0x181f ;  /* 0x00581f0015037f89 */ /* 0x01082200000e0000 */
[----:B------:R-:W-:Y:S03]  /*22650*/  BSSY B1, `(.L_x_1747) ;  /* 0x0000010000017945 */ /* 0x000fe60003800000 */
[----:B--2---:R4:W2:Y:S01]  /*22660*/  SHFL.IDX PT, R9, R56, 0x2, 0x181f ;  /* 0x00581f0038097f89 */ /* 0x0048a200000e0000 */
        /* <DEDUP_REMOVED lines=14> */
.L_x_1748:
[----:B------:R-:W-:Y:S05]  /*22750*/  BSYNC B1 ;  /* 0x0000000000017941 */ /* 0x000fea0003800000 */
.L_x_1747:
[----:B0-----:R-:W-:Y:S01]  /*22760*/  IADD3 R3, R71, 0x60, RZ ;  /* 0x0000006047037810 */ /* 0x001fe20007ffe0ff */
[----:B---34-:R-:W0:Y:S03]  /*22770*/  SHFL.IDX PT, R21, R21, 0x3, 0x181f ;  /* 0x00781f0015157f89 */ /* 0x018e2600000e0000 */
[----:B------:R-:W-:Y:S01]  /*22780*/  ISETP.GE.AND P0, PT, R3, R72, PT ;  /* 0x000000480300720c */ /* 0x000fe20003f06270 */
[----:B--2---:R2:W3:-:S12]  /*22790*/  SHFL.IDX PT, R9, R56, 0x3, 0x181f ;  /* 0x00781f0038097f89 */ /* 0x0044d800000e0000 */
[----:B--2---:R-:W-:Y:S05]  /*227a0*/  @P0 BRA `(.L_x_1749) ;  /* 0x0000002000100947 */ /* 0x004fea0003800000 */
[----:B------:R-:W-:Y:S02]  /*227b0*/  ULDC UR4, c[0x0][0xac8] ;  /* 0x0002b20000047ab9 */ /* 0x000fe40000000800 */
[----:B------:R-:W-:Y:S02]  /*227c0*/  ISETP.GE.AND P2, PT, R20, UR4, PT ;  /* 0x0000000414007c0c */ /* 0x000fe4000bf46270 */
[----:B------:R-:W-:-:S11]  /*227d0*/  ISETP.GE.AND P3, PT, R74, UR4, PT ;  /* 0x000000044a007c0c */ /* 0x000fd6000bf66270 */
[-C--:B---3--:R-:W-:Y:S02]  /*227e0*/  @!P2 LEA R4, P0, R20, R9.reuse, 0x1 ;  /* 0x000000091404a211 */ /* 0x088fe400078008ff */
[----:B------:R-:W-:Y:S02]  /*227f0*/  @!P3 LEA R6, P1, R74, R9, 0x1 ;  /* 0x000000094a06b211 */ /* 0x000fe400078208ff */
[-C--:B0-----:R-:W-:Y:S02]  /*22800*/  @!P2 LEA.HI.X R5, R20, R21.reuse, R73, 0x1, P0 ;  /* 0x000000151405a211 */ /* 0x081fe400000f0c49 */
[----:B------:R-:W-:Y:S02]  /*22810*/  @!P3 LEA.HI.X R7, R74, R21, R75, 0x1, P1 ;  /* 0x000000154a07b211 */ /* 0x000fe400008f0c4b */
[----:B------:R-:W-:Y:S01]  /*22820*/  ISETP.GE.AND P0, PT, R70, UR4, PT ;  /* 0x0000000446007c0c */ /* 0x000fe2000bf06270 */
[----:B------:R0:W-:Y:S04]  /*22830*/  @!P2 ST.E.128 desc[UR46][R4.64], R24 ;  /* 0x000000180400a985 */ /* 0x0001e8000c101d2e */
[----:B------:R0:W-:Y:S08]  /*22840*/  @!P3 ST.E.128 desc[UR46][R6.64], R40 ;  /* 0x000000280600b985 */ /* 0x0001f0000c101d2e */
[----:B------:R-:W-:Y:S05]  /*22850*/  @P0 BRA `(.L_x_1749) ;  /* 0x0000001c00e40947 */ /* 0x000fea0003800000 */
[----:B0-----:R-:W-:-:S04]  /*22860*/  LEA R4, P0, R70, R9, 0x1 ;  /* 0x0000000946047211 */ /* 0x001fc800078008ff */
[----:B------:R-:W-:-:S05]  /*22870*/  LEA.HI.X R5, R70, R21, R0, 0x1, P0 ;  /* 0x0000001546057211 */ /* 0x000fca00000f0c00 */
[----:B------:R0:W-:Y:S01]  /*22880*/  ST.E.128 desc[UR46][R4.64], R60 ;  /* 0x0000003c04007985 */ /* 0x0001e2000c101d2e */
[----:B------:R-:W-:Y:S05]  /*22890*/  BRA `(.L_x_1749) ;  /* 0x0000001c00d47947 */ /* 0x000fea0003800000 */
.L_x_1742:
[----:B0-----:R-:W0:Y:S01]  /*228a0*/  @P4 LDC R12, c[0x0][0xbec] ;  /* 0x0002fb00ff0c4b82 */ /* 0x001e220000000800 */
[----:B------:R-:W-:Y:S01]  /*228b0*/  ULDC.64 UR4, c[0x0][0xb08] ;  /* 0x0002c20000047ab9 */ /* 0x000fe20000000a00 */
[----:B------:R-:W-:Y:S01]  /*228c0*/  ULDC.64 UR6, c[0x0][0xb30] ;  /* 0x0002cc0000067ab9 */ /* 0x000fe20000000a00 */
[----:B------:R-:W-:Y:S01]  /*228d0*/  IMAD R13, R56, UR4, RZ ;  /* 0x00000004380d7c24 */ /* 0x000fe2000f8e02ff */
[----:B------:R-:W-:Y:S01]  /*228e0*/  ISETP.GE.AND P0, PT, R75, R72, PT ;  /* 0x000000484b00720c */ /* 0x000fe20003f06270 */
[C---:B------:R-:W-:Y:S01]  /*228f0*/  IMAD.WIDE.U32 R4, R0.reuse, UR4, RZ ;  /* 0x0000000400047c25 */ /* 0x040fe2000f8e00ff */
[----:B------:R-:W-:Y:S01]  /*22900*/  BSSY B1, `(.L_x_1750) ;  /* 0x00000aa000017945 */ /* 0x000fe20003800000 */
[----:B------:R-:W-:Y:S01]  /*22910*/  SHF.R.S32.HI R84, RZ, 0x1f, R223 ;  /* 0x0000001fff547819 */ /* 0x000fe200000114df */
[----:B------:R-:W1:Y:S01]  /*22920*/  @P4 LDC R15, c[0x0][0xbf0] ;  /* 0x0002fc00ff0f4b82 */ /* 0x000e620000000800 */
[----:B------:R-:W-:Y:S01]  /*22930*/  IMAD R13, R0, UR5, R13 ;  /* 0x00000005000d7c24 */ /* 0x000fe2000f8e020d */
[----:B------:R-:W-:Y:S01]  /*22940*/  ULDC.64 UR4, c[0x0][0xb38] ;  /* 0x0002ce0000047ab9 */ /* 0x000fe20000000a00 */
[----:B------:R-:W-:Y:S01]  /*22950*/  SHF.R.S32.HI R0, RZ, 0x1f, R3 ;  /* 0x0000001fff007819 */ /* 0x000fe20000011403 */
        /* <DEDUP_REMOVED lines=11> */
[----:B0-----:R-:W-:Y:S01]  /*22a10*/  @P4 IMAD.HI.U32 R12, R89, R12, RZ ;  /* 0x0000000c590c4227 */ /* 0x001fe200078e00ff */
[----:B------:R-:W-:Y:S02]  /*22a20*/  SHF.R.S32.HI R92, RZ, 0x1f, R229 ;  /* 0x0000001fff5c7819 */ /* 0x000fe400000114e5 */
[----:B------:R-:W-:Y:S01]  /*22a30*/  SHF.R.S32.HI R93, RZ, 0x1f, R230 ;  /* 0x0000001fff5d7819 */ /* 0x000fe200000114e6 */
[----:B------:R-:W-:Y:S01]  /*22a40*/  IMAD R0, R0, UR4, RZ ;  /* 0x0000000400007c24 */ /* 0x000fe2000f8e02ff */
[----:B------:R-:W-:Y:S01]  /*22a50*/  SHF.R.S32.HI R94, RZ, 0x1f, R231 ;  /* 0x0000001fff5e7819 */ /* 0x000fe200000114e7 */
[----:B------:R-:W-:Y:S01]  /*22a60*/  IMAD.WIDE.U32 R4, R3, UR4, R4 ;  /* 0x0000000403047c25 */ /* 0x000fe2000f8e0004 */
[----:B------:R-:W-:-:S02]  /*22a70*/  SHF.R.S32.HI R95, RZ, 0x1f, R232 ;  /* 0x0000001fff5f7819 */ /* 0x000fc400000114e8 */
[----:B------:R-:W-:Y:S01]  /*22a80*/  SHF.R.S32.HI R96, RZ, 0x1f, R233 ;  /* 0x0000001fff607819 */ /* 0x000fe200000114e9 */
[----:B------:R-:W-:Y:S01]  /*22a90*/  IMAD R13, R3, UR5, R0 ;  /* 0x00000005030d7c24 */ /* 0x000fe2000f8e0200 */
[----:B------:R-:W-:Y:S01]  /*22aa0*/  ULDC.64 UR4, c[0x0][0xb48] ;  /* 0x0002d20000047ab9 */ /* 0x000fe20000000a00 */
[----:B------:R-:W-:Y:S01]  /*22ab0*/  IMAD.MOV.U32 R3, RZ, RZ, R89 ;  /* 0x000000ffff037224 */ /* 0x000fe200078e0059 */
[----:B-1----:R-:W-:Y:S01]  /*22ac0*/  @P4 SHF.R.U32.HI R3, RZ, R15, R12 ;  /* 0x0000000fff034219 */ /* 0x002fe2000001160c */
[----:B------:R-:W-:Y:S01]  /*22ad0*/  IMAD.IADD R5, R5, 0x1, R13 ;  /* 0x0000000105057824 */ /* 0x000fe200078e020d */
[----:B------:R-:W-:Y:S01]  /*22ae0*/  SHF.R.S32.HI R97, RZ, 0x1f, R234 ;  /* 0x0000001fff617819 */ /* 0x000fe200000114ea */
[----:B------:R-:W-:Y:S01]  /*22af0*/  VIADD R12, R2, 0x30820 ;  /* 0x00030820020c7836 */ /* 0x000fe20000000000 */
[--C-:B------:R-:W-:Y:S01]  /*22b00*/  SHF.R.S32.HI R0, RZ, 0x1f, R3.reuse ;  /* 0x0000001fff007819 */ /* 0x100fe20000011403 */
[----:B------:R-:W-:Y:S01]  /*22b10*/  IMAD.MOV R13, RZ, RZ, -R3 ;  /* 0x000000ffff0d7224 */ /* 0x000fe200078e0a03 */
[----:B------:R-:W-:Y:S01]  /*22b20*/  SHF.R.S32.HI R98, RZ, 0x1f, R235 ;  /* 0x0000001fff627819 */ /* 0x000fe200000114eb */
[----:B------:R-:W-:Y:S01]  /*22b30*/  IMAD.WIDE.U32 R4, R222, UR4, R4 ;  /* 0x00000004de047c25 */ /* 0x000fe2000f8e0004 */
[----:B------:R-:W-:-:S02]  /*22b40*/  PRMT R12, RZ, 0x654, R12 ;  /* 0x00000654ff0c7816 */ /* 0x000fc4000000000c */
[----:B------:R-:W-:Y:S01]  /*22b50*/  SHF.R.S32.HI R99, RZ, 0x1f, R236 ;  /* 0x0000001fff637819 */ /* 0x000fe200000114ec */
[----:B------:R-:W-:Y:S01]  /*22b60*/  IMAD R13, R88, R13, R89 ;  /* 0x0000000d580d7224 */ /* 0x000fe200078e0259 */
[----:B------:R0:W-:Y:S01]  /*22b70*/  SYNCS.ARRIVE.TRANS64.RED.A1T0 RZ, [R12+URZ], RZ ;  /* 0x000000ff0cff79a7 */ /* 0x0001e2000810043f */
[----:B------:R-:W-:Y:S01]  /*22b80*/  IMAD R0, R0, UR6, RZ ;  /* 0x0000000600007c24 */ /* 0x000fe2000f8e02ff */
[----:B------:R-:W-:Y:S01]  /*22b90*/  SHF.R.S32.HI R136, RZ, 0x1f, R237 ;  /* 0x0000001fff887819 */ /* 0x000fe200000114ed */
[----:B------:R-:W-:Y:S01]  /*22ba0*/  IMAD R5, R222, UR5, R5 ;  /* 0x00000005de057c24 */ /* 0x000fe2000f8e0205 */
[----:B------:R-:W-:Y:S01]  /*22bb0*/  ULDC.64 UR4, c[0x0][0xb28] ;  /* 0x0002ca0000047ab9 */ /* 0x000fe20000000a00 */
[C---:B------:R-:W-:Y:S01]  /*22bc0*/  IMAD R15, R3.reuse, UR7, R0 ;  /* 0x00000007030f7c24 */ /* 0x040fe2000f8e0200 */
[----:B------:R-:W-:Y:S01]  /*22bd0*/  SHF.R.S32.HI R0, RZ, 0x1f, R13 ;  /* 0x0000001fff007819 */ /* 0x000fe2000001140d */
[----:B------:R-:W-:Y:S01]  /*22be0*/  IMAD.WIDE.U32 R4, R3, UR6, R4 ;  /* 0x0000000603047c25 */ /* 0x000fe2000f8e0004 */
[----:B------:R-:W-:-:S02]  /*22bf0*/  IADD3 R137, R200, 0x18, RZ ;  /* 0x00000018c8897810 */ /* 0x000fc40007ffe0ff */
[----:B------:R-:W-:Y:S01]  /*22c00*/  SHF.R.S32.HI R138, RZ, 0x1f, R138 ;  /* 0x0000001fff8a7819 */ /* 0x000fe2000001148a */
[----:B------:R-:W-:Y:S01]  /*22c10*/  IMAD R0, R0, UR4, RZ ;  /* 0x0000000400007c24 */ /* 0x000fe2000f8e02ff */
[----:B------:R-:W-:Y:S01]  /*22c20*/  SHF.R.S32.HI R140, RZ, 0x1f, R140 ;  /* 0x0000001fff8c7819 */ /* 0x000fe2000001148c */
[----:B------:R-:W-:Y:S02]  /*22c30*/  IMAD.IADD R5, R5, 0x1, R15 ;  /* 0x0000000105057824 */ /* 0x000fe400078e020f */
        /* <DEDUP_REMOVED lines=8> */
[----:B------:R-:W-:Y:S01]  /*22cc0*/  VIADD R141, R200, 0x8 ;  /* 0x00000008c88d7836 */ /* 0x000fe20000000000 */
[----:B------:R0:W1:Y:S01]  /*22cd0*/  SHFL.IDX PT, R4, R0, RZ, 0x1c1f ;  /* 0x001c1fff00047589 */ /* 0x00006200000e0000 */
[----:B------:R-:W-:-:S03]  /*22ce0*/  SHF.R.S32.HI R142, RZ, 0x1f, R142 ;  /* 0x0000001fff8e7819 */ /* 0x000fc6000001148e */
[----:B------:R0:W2:Y:S01]  /*22cf0*/  SHFL.IDX PT, R5, R3, RZ, 0x1c1f ;  /* 0x001c1fff03057589 */ /* 0x0000a200000e0000 */
[----:B------:R-:W-:Y:S05]  /*22d00*/  @P0 BRA `(.L_x_1751) ;  /* 0x0000000400a40947 */ /* 0x000fea0003800000 */
[----:B------:R-:W-:Y:S02]  /*22d10*/  ULDC UR4, c[0x0][0xac8] ;  /* 0x0002b20000047ab9 */ /* 0x000fe40000000800 */
[----:B------:R-:W-:Y:S02]  /*22d20*/  ISETP.GE.AND P4, PT, R141, UR4, PT ;  /* 0x000000048d007c0c */ /* 0x000fe4000bf86270 */
[----:B------:R-:W-:Y:S02]  /*22d30*/  ISETP.GE.AND P3, PT, R139, UR4, PT ;  /* 0x000000048b007c0c */ /* 0x000fe4000bf66270 */
[----:B------:R-:W-:Y:S02]  /*22d40*/  ISETP.GE.AND P5, PT, R200, UR4, PT ;  /* 0x00000004c8007c0c */ /* 0x000fe4000bfa6270 */
[----:B------:R-:W-:Y:S02]  /*22d50*/  ISETP.GE.AND P1, PT, R237, UR4, PT ;  /* 0x00000004ed007c0c */ /* 0x000fe4000bf26270 */
[----:B------:R-:W-:-:S05]  /*22d60*/  ISETP.GE.AND P0, PT, R137, UR4, PT ;  /* 0x0000000489007c0c */ /* 0x000fca000bf06270 */
[-C--:B01----:R-:W-:Y:S02]  /*22d70*/  @!P4 LEA R12, P2, R141, R4.reuse, 0x2 ;  /* 0x000000048d0cc211 */ /* 0x083fe400078410ff */
[----:B------:R-:W-:Y:S02]  /*22d80*/  @!P3 LEA R14, P6, R139, R4, 0x2 ;  /* 0x000000048b0eb211 */ /* 0x000fe400078c10ff */
[----:B--2---:R-:W-:Y:S01]  /*22d90*/  @!P5 IMAD.WIDE R74, R200, 0x4, R4 ;  /* 0x00000004c84ad825 */ /* 0x004fe200078e0204 */
[-C--:B------:R-:W-:Y:S02]  /*22da0*/  @!P4 LEA.HI.X R13, R141, R5.reuse, R142, 0x2, P2 ;  /* 0x000000058d0dc211 */ /* 0x080fe400010f148e */
[----:B------:R-:W-:Y:S02]  /*22db0*/  ISETP.GE.AND P2, PT, R236, UR4, PT ;  /* 0x00000004ec007c0c */ /* 0x000fe4000bf46270 */
[----:B------:R-:W-:Y:S01]  /*22dc0*/  @!P3 LEA.HI.X R15, R139, R5, R140, 0x2, P6 ;  /* 0x000000058b0fb211 */ /* 0x000fe200030f148c */
[----:B------:R-:W-:Y:S04]  /*22dd0*/  @!P5 ST.E.64 desc[UR46][R74.64], R24 ;  /* 0x000000184a00d985 */ /* 0x000fe8000c101b2e */
        /* <DEDUP_REMOVED lines=11> */
[----:B------:R-:W-:-:S02]  /*22e90*/  @!P2 LEA R24, P6, R236, R4, 0x2 ;  /* 0x00000004ec18a211 */ /* 0x000fc400078c10ff */
[----:B------:R-:W-:Y:S01]  /*22ea0*/  ISETP.GE.AND P0, PT, R232, UR4, PT ;  /* 0x00000004e8007c0c */ /* 0x000fe2000bf06270 */
[----:B------:R1:W-:Y:S01]  /*22eb0*/  @!P1 ST.E.64 desc[UR46][R14.64], R40 ;  /* 0x000000280e009985 */ /* 0x0003e2000c101b2e */
[----:B------:R-:W-:Y:S02]  /*22ec0*/  @!P2 LEA.HI.X R25, R236, R5, R99, 0x2, P6 ;  /* 0x00000005ec19a211 */ /* 0x000fe400030f1463 */
[----:B------:R-:W-:Y:S02]  /*22ed0*/  ISETP.GE.AND P1, PT, R231, UR4, PT ;  /* 0x00000004e7007c0c */ /* 0x000fe4000bf26270 */
[----:B------:R-:W-:Y:S01]  /*22ee0*/  IADD3 R33, R200, 0xb0, RZ ;  /* 0x000000b0c8217810 */ /* 0x000fe20007ffe0ff */
[----:B------:R2:W-:Y:S01]  /*22ef0*/  @!P2 ST.E.64 desc[UR46][R24.64], R44 ;  /* 0x0000002c1800a985 */ /* 0x0005e2000c101b2e */
[-C--:B0-----:R-:W-:Y:S02]  /*22f00*/  @!P3 LEA R12, P6, R235, R4.reuse, 0x2 ;  /* 0x00000004eb0cb211 */ /* 0x081fe400078c10ff */
[----:B-1----:R-:W-:-:S02]  /*22f10*/  @!P4 LEA R14, P2, R234, R4, 0x2 ;  /* 0x00000004ea0ec211 */ /* 0x002fc400078410ff */
[-C--:B------:R-:W-:Y:S02]  /*22f20*/  @!P3 LEA.HI.X R13, R235, R5.reuse, R98, 0x2, P6 ;  /* 0x00000005eb0db211 */ /* 0x080fe400030f1462 */
[-C--:B------:R-:W-:Y:S02]  /*22f30*/  @!P4 LEA.HI.X R15, R234, R5.reuse, R97, 0x2, P2 ;  /* 0x00000005ea0fc211 */ /* 0x080fe400010f1461 */
[C---:B--2---:R-:W-:Y:S01]  /*22f40*/  @!P5 LEA R24, P6, R233.reuse, R4, 0x2 ;  /* 0x00000004e918d211 */ /* 0x044fe200078c10ff */
[----:B------:R0:W-:Y:S01]  /*22f50*/  @!P3 ST.E.64 desc[UR46][R12.64], R48 ;  /* 0x000000300c00b985 */ /* 0x0001e2000c101b2e */
[----:B------:R-:W-:Y:S02]  /*22f60*/  ISETP.GE.AND P2, PT, R230, UR4, PT ;  /* 0x00000004e6007c0c */ /* 0x000fe4000bf46270 */
[----:B------:R-:W-:Y:S01]  /*22f70*/  @!P5 LEA.HI.X R25, R233, R5, R96, 0x2, P6 ;  /* 0x00000005e919d211 */ /* 0x000fe200030f1460 */
[----:B------:R1:W-:Y:S04]  /*22f80*/  @!P4 ST.E.64 desc[UR46][R14.64], R52 ;  /* 0x000000340e00c985 */ /* 0x0003e8000c101b2e */
[----:B------:R2:W-:Y:S01]  /*22f90*/  @!P5 ST.E.64 desc[UR46][R24.64], R6 ;  /* 0x000000061800d985 */ /* 0x0005e2000c101b2e */
[----:B------:R-:W-:-:S02]  /*22fa0*/  ISETP.GE.AND P5, PT, R229, UR4, PT ;  /* 0x00000004e5007c0c */ /* 0x000fc4000bfa6270 */
[----:B0-----:R-:W-:-:S03]  /*22fb0*/  @!P1 LEA R12, P3, R231, R4, 0x2 ;  /* 0x00000004e70c9211 */ /* 0x001fc600078610ff */
[-C--:B-1----:R-:W-:Y:S02]  /*22fc0*/  @!P2 LEA R14, P6, R230, R4.reuse, 0x2 ;  /* 0x00000004e60ea211 */ /* 0x082fe400078c10ff */
[-C--:B------:R-:W-:Y:S02]  /*22fd0*/  @!P1 LEA.HI.X R13, R231, R5.reuse, R94, 0x2, P3 ;  /* 0x00000005e70d9211 */ /* 0x080fe400018f145e */
[----:B--2---:R-:W-:Y:S01]  /*22fe0*/  @!P0 LEA R6, P4, R232, R4, 0x2 ;  /* 0x00000004e8068211 */ /* 0x004fe200078810ff */
[----:B------:R-:W-:Y:S01]  /*22ff0*/  VIADD R25, R200, 0xa0 ;  /* 0x000000a0c8197836 */ /* 0x000fe20000000000 */
[-C--:B------:R-:W-:Y:S02]  /*23000*/  @!P2 LEA.HI.X R15, R230, R5.reuse, R93, 0x2, P6 ;  /* 0x00000005e60fa211 */ /* 0x080fe400030f145d */
[----:B------:R-:W-:Y:S02]  /*23010*/  @!P0 LEA.HI.X R7, R232, R5, R95, 0x2, P4 ;  /* 0x00000005e8078211 */ /* 0x000fe400020f145f */
[----:B------:R-:W-:-:S02]  /*23020*/  ISETP.GE.AND P4, PT, R228, UR4, PT ;  /* 0x00000004e4007c0c */ /* 0x000fc4000bf86270 */
[----:B------:R-:W-:Y:S01]  /*23030*/  ISETP.GE.AND P3, PT, R227, UR4, PT ;  /* 0x00000004e3007c0c */ /* 0x000fe2000bf66270 */
[----:B------:R0:W-:Y:S01]  /*23040*/  @!P0 ST.E.64 desc[UR46][R6.64], R60 ;  /* 0x0000003c06008985 */ /* 0x0001e2000c101b2e */
[----:B------:R-:W-:-:S03]  /*23050*/  ISETP.GE.AND P0, PT, R225, UR4, PT ;  /* 0x00000004e1007c0c */ /* 0x000fc6000bf06270 */
[----:B------:R1:W-:Y:S04]  /*23060*/  @!P1 ST.E.64 desc[UR46][R12.64], R64 ;  /* 0x000000400c009985 */ /* 0x0003e8000c101b2e */
[----:B------:R2:W-:Y:S01]  /*23070*/  @!P2 ST.E.64 desc[UR46][R14.64], R68 ;  /* 0x000000440e00a985 */ /* 0x0005e2000c101b2e */
[----:B------:R-:W-:Y:S02]  /*23080*/  ISETP.GE.AND P2, PT, R226, UR4, PT ;  /* 0x00000004e2007c0c */ /* 0x000fe4000bf46270 */
[CC--:B0-----:R-:W-:Y:S02]  /*23090*/  @!P5 LEA R6, P6, R229.reuse, R4.reuse, 0x2 ;  /* 0x00000004e506d211 */ /* 0x0c1fe400078c10ff */
[----:B-1----:R-:W-:Y:S02]  /*230a0*/  @!P4 LEA R12, P1, R228, R4, 0x2 ;  /* 0x00000004e40cc211 */ /* 0x002fe400078210ff */
[----:B------:R-:W-:-:S02]  /*230b0*/  @!P5 LEA.HI.X R7, R229, R5, R92, 0x2, P6 ;  /* 0x00000005e507d211 */ /* 0x000fc400030f145c */
[----:B------:R-:W-:Y:S02]  /*230c0*/  @!P4 LEA.HI.X R13, R228, R5, R91, 0x2, P1 ;  /* 0x00000005e40dc211 */ /* 0x000fe400008f145b */
[----:B------:R-:W-:Y:S01]  /*230d0*/  ISETP.GE.AND P1, PT, R224, UR4, PT ;  /* 0x00000004e0007c0c */ /* 0x000fe2000bf26270 */
[----:B------:R0:W-:Y:S01]  /*230e0*/  @!P5 ST.E.64 desc[UR46][R6.64], R8 ;  /* 0x000000080600d985 */ /* 0x0001e2000c101b2e */
[----:B--2---:R-:W-:-:S03]  /*230f0*/  @!P3 LEA R14, P6, R227, R4, 0x2 ;  /* 0x00000004e30eb211 */ /* 0x004fc600078c10ff */
[----:B------:R1:W-:Y:S01]  /*23100*/  @!P4 ST.E.64 desc[UR46][R12.64], R76 ;  /* 0x0000004c0c00c985 */ /* 0x0003e2000c101b2e */
[----:B------:R-:W-:-:S05]  /*23110*/  @!P3 LEA.HI.X R15, R227, R5, R90, 0x2, P6 ;  /* 0x00000005e30fb211 */ /* 0x000fca00030f145a */
[----:B------:R2:W-:Y:S01]  /*23120*/  @!P3 ST.E.64 desc[UR46][R14.64], R80 ;  /* 0x000000500e00b985 */ /* 0x0005e2000c101b2e */
[----:B------:R-:W-:Y:S02]  /*23130*/  ISETP.GE.AND P3, PT, R221, UR4, PT ;  /* 0x00000004dd007c0c */ /* 0x000fe4000bf66270 */
[CC--:B0-----:R-:W-:Y:S02]  /*23140*/  @!P2 LEA R6, P4, R226.reuse, R4.reuse, 0x2 ;  /* 0x00000004e206a211 */ /* 0x0c1fe400078810ff */
[-C--:B------:R-:W-:Y:S02]  /*23150*/  @!P0 LEA R8, P5, R225, R4.reuse, 0x2 ;  /* 0x00000004e1088211 */ /* 0x080fe400078a10ff */
[-C--:B------:R-:W-:Y:S02]  /*23160*/  @!P2 LEA.HI.X R7, R226, R5.reuse, R87, 0x2, P4 ;  /* 0x00000005e207a211 */ /* 0x080fe400020f1457 */
[----:B-1----:R-:W-:Y:S02]  /*23170*/  @!P1 LEA R12, P6, R224, R4, 0x2 ;  /* 0x00000004e00c9211 */ /* 0x002fe400078c10ff */
[----:B------:R-:W-:Y:S01]  /*23180*/  ISETP.GE.AND P4, PT, R25, UR4, PT ;  /* 0x0000000419007c0c */ /* 0x000fe2000bf86270 */
[----:B------:R0:W-:Y:S01]  /*23190*/  @!P2 ST.E.64 desc[UR46][R6.64], R10 ;  /* 0x0000000a0600a985 */ /* 0x0001e2000c101b2e */
[----:B------:R-:W-:-:S02]  /*231a0*/  @!P0 LEA.HI.X R9, R225, R5, R86, 0x2, P5 ;  /* 0x00000005e1098211 */ /* 0x000fc400028f1456 */
[----:B------:R-:W-:Y:S02]  /*231b0*/  @!P1 LEA.HI.X R13, R224, R5, R85, 0x2, P6 ;  /* 0x00000005e00d9211 */ /* 0x000fe400030f1455 */
[----:B------:R-:W-:Y:S01]  /*231c0*/  ISETP.GE.AND P2, PT, R223, UR4, PT ;  /* 0x00000004df007c0c */ /* 0x000fe2000bf46270 */
[----:B------:R1:W-:Y:S01]  /*231d0*/  @!P0 ST.E.64 desc[UR46][R8.64], R20 ;  /* 0x0000001408008985 */ /* 0x0003e2000c101b2e */
[----:B--2---:R-:W-:Y:S02]  /*231e0*/  SHF.R.S32.HI R14, RZ, 0x1f, R221 ;  /* 0x0000001fff0e7819 */ /* 0x004fe400000114dd */
[----:B------:R-:W-:Y:S01]  /*231f0*/  ISETP.GE.AND P0, PT, R33, UR4, PT ;  /* 0x0000000421007c0c */ /* 0x000fe2000bf06270 */
[----:B------:R2:W-:Y:S01]  /*23200*/  @!P1 ST.E.64 desc[UR46][R12.64], R120 ;  /* 0x000000780c009985 */ /* 0x0005e2000c101b2e */
[----:B------:R-:W-:Y:S02]  /*23210*/  ISETP.GE.AND P1, PT, R29, UR4, PT ;  /* 0x000000041d007c0c */ /* 0x000fe4000bf26270 */
[----:B0-----:R-:W-:-:S02]  /*23220*/  SHF.R.S32.HI R6, RZ, 0x1f, R25 ;  /* 0x0000001fff067819 */ /* 0x001fc40000011419 */
[CC--:B------:R-:W-:Y:S02]  /*23230*/  @!P4 LEA R10, P5, R25.reuse, R4.reuse, 0x2 ;  /* 0x00000004190ac211 */ /* 0x0c0fe400078a10ff */
[----:B------:R-:W-:Y:S01]  /*23240*/  SHF.R.S32.HI R7, RZ, 0x1f, R33 ;  /* 0x0000001fff077819 */ /* 0x000fe20000011421 */
[----:B-1----:R-:W-:Y:S01]  /*23250*/  VIADD R21, R200, 0xb8 ;  /* 0x000000b8c8157836 */ /* 0x002fe20000000000 */
[----:B------:R-:W-:Y:S02]  /*23260*/  @!P4 LEA.HI.X R11, R25, R5, R6, 0x2, P5 ;  /* 0x00000005190bc211 */ /* 0x000fe400028f1406 */
[----:B------:R-:W-:Y:S02]  /*23270*/  SHF.R.S32.HI R6, RZ, 0x1f, R29 ;  /* 0x0000001fff067819 */ /* 0x000fe4000001141d */
[----:B--2---:R-:W-:Y:S02]  /*23280*/  @!P3 LEA R12, P6, R221, R4, 0x2 ;  /* 0x00000004dd0cb211 */ /* 0x004fe400078c10ff */
[----:B------:R-:W-:-:S02]  /*23290*/  ISETP.GE.AND P5, PT, R21, UR4, PT ;  /* 0x0000000415007c0c */ /* 0x000fc4000bfa6270 */
[-C--:B------:R-:W-:Y:S02]  /*232a0*/  @!P3 LEA.HI.X R13, R221, R5.reuse, R14, 0x2, P6 ;  /* 0x00000005dd0db211 */ /* 0x080fe400030f140e */
[CC--:B------:R-:W-:Y:S02]  /*232b0*/  @!P2 LEA R14, P6, R223.reuse, R4.reuse, 0x2 ;  /* 0x00000004df0ea211 */ /* 0x0c0fe400078c10ff */
[----:B------:R-:W-:Y:S02]  /*232c0*/  SHF.R.S32.HI R20, RZ, 0x1f, R21 ;  /* 0x0000001fff147819 */ /* 0x000fe40000011415 */
[----:B------:R-:W-:Y:S02]  /*232d0*/  @!P2 LEA.HI.X R15, R223, R5, R84, 0x2, P6 ;  /* 0x00000005df0fa211 */ /* 0x000fe400030f1454 */
[----:B------:R-:W-:-:S03]  /*232e0*/  @!P1 LEA R8, P6, R29, R4, 0x2 ;  /* 0x000000041d089211 */ /* 0x000fc600078c10ff */
[----:B------:R3:W-:Y:S01]  /*232f0*/  @!P2 ST.E.64 desc[UR46][R14.64], R122 ;  /* 0x0000007a0e00a985 */ /* 0x0007e2000c101b2e */
[-C--:B------:R-:W-:Y:S02]  /*23300*/  @!P1 LEA.HI.X R9, R29, R5.reuse, R6, 0x2, P6 ;  /* 0x000000051d099211 */ /* 0x080fe400030f1406 */
[CC--:B------:R-:W-:Y:S01]  /*23310*/  @!P0 LEA R6, P6, R33.reuse, R4.reuse, 0x2 ;  /* 0x0000000421068211 */ /* 0x0c0fe200078c10ff */
[----:B------:R3:W-:Y:S03]  /*23320*/  @!P3 ST.E.64 desc[UR46][R12.64], R100 ;  /* 0x000000640c00b985 */ /* 0x0007e6000c101b2e */
[----:B------:R-:W-:Y:S01]  /*23330*/  @!P0 LEA.HI.X R7, R33, R5, R7, 0x2, P6 ;  /* 0x0000000521078211 */ /* 0x000fe200030f1407 */
[----:B------:R3:W-:Y:S01]  /*23340*/  @!P4 ST.E.64 desc[UR46][R10.64], R104 ;  /* 0x000000680a00c985 */ /* 0x0007e2000c101b2e */
[----:B------:R-:W-:-:S03]  /*23350*/  @!P5 LEA R4, P6, R21, R4, 0x2 ;  /* 0x000000041504d211 */ /* 0x000fc600078c10ff */
[----:B------:R3:W-:Y:S01]  /*23360*/  @!P1 ST.E.64 desc[UR46][R8.64], R108 ;  /* 0x0000006c08009985 */ /* 0x0007e2000c101b2e */
[----:B------:R-:W-:-:S03]  /*23370*/  @!P5 LEA.HI.X R5, R21, R5, R20, 0x2, P6 ;  /* 0x000000051505d211 */ /* 0x000fc600030f1414 */
[----:B------:R3:W-:Y:S04]  /*23380*/  @!P0 ST.E.64 desc[UR46][R6.64], R112 ;  /* 0x0000007006008985 */ /* 0x0007e8000c101b2e */
[----:B------:R3:W-:Y:S02]  /*23390*/  @!P5 ST.E.64 desc[UR46][R4.64], R116 ;  /* 0x000000740400d985 */ /* 0x0007e4000c101b2e */
.L_x_1751:
[----:B------:R-:W-:Y:S05]  /*233a0*/  BSYNC B1 ;  /* 0x0000000000017941 */ /* 0x000fea0003800000 */
.L_x_1750:
[----:B------:R-:W-:Y:S01]  /*233b0*/  ISETP.GE.AND P0, PT, R73, R72, PT ;  /* 0x000000484900720c */ /* 0x000fe20003f06270 */
[----:B--23--:R2:W3:Y:S04]  /*233c0*/  SHFL.IDX PT, R5, R3, 0x1, 0x1c1f ;  /* 0x003c1f0003057f89 */ /* 0x00c4e800000e0000 */
[----:B-1----:R2:W1:Y:S08]  /*233d0*/  SHFL.IDX PT, R4, R0, 0x1, 0x1c1f ;  /* 0x003c1f0000047f89 */ /* 0x00247000000e0000 */
[----:B--2---:R-:W-:Y:S05]  /*233e0*/  @P0 BRA `(.L_x_1749) ;  /* 0x0000001400000947 */ /* 0x004fea0003800000 */
[----:B------:R-:W-:Y:S01]  /*233f0*/  ULDC UR4, c[0x0][0xac8] ;  /* 0x0002b20000047ab9 */ /* 0x000fe20000000800 */
[C---:B0-----:R-:W-:Y:S01]  /*23400*/  VIADD R3, R200.reuse, 0xa8 ;  /* 0x000000a8c8037836 */ /* 0x041fe20000000000 */
[----:B------:R-:W-:Y:S01]  /*23410*/  ISETP.GE.AND P1, PT, R141, UR4, PT ;  /* 0x000000048d007c0c */ /* 0x000fe2000bf26270 */
[C---:B------:R-:W-:Y:S01]  /*23420*/  VIADD R25, R200.reuse, 0xb0 ;  /* 0x000000b0c8197836 */ /* 0x040fe20000000000 */
[----:B------:R-:W-:Y:S02]  /*23430*/  ISETP.GE.AND P0, PT, R139, UR4, PT ;  /* 0x000000048b007c0c */ /* 0x000fe4000bf06270 */
[----:B------:R-:W-:Y:S02]  /*23440*/  ISETP.GE.AND P2, PT, R200, UR4, PT ;  /* 0x00000004c8007c0c */ /* 0x000fe4000bf46270 */
[----:B------:R-:W-:Y:S02]  /*23450*/  ISETP.GE.AND P3, PT, R137, UR4, PT ;  /* 0x0000000489007c0c */ /* 0x000fe4000bf66270 */
[----:B------:R-:W-:-:S05]  /*23460*/  ISETP.GE.AND P4, PT, R237, UR4, PT ;  /* 0x00000004ed007c0c */ /* 0x000fca000bf86270 */
[-C--:B-1----:R-:W-:Y:S02]  /*23470*/  @!P1 LEA R8, P5, R141, R4.reuse, 0x2 ;  /* 0x000000048d089211 */ /* 0x082fe400078a10ff */
[-C--:B------:R-:W-:Y:S02]  /*23480*/  @!P0 LEA R10, P6, R139, R4.reuse, 0x2 ;  /* 0x000000048b0a8211 */ /* 0x080fe400078c10ff */
[-C--:B---3--:R-:W-:Y:S01]  /*23490*/  @!P1 LEA.HI.X R9, R141, R5.reuse, R142, 0x2, P5 ;  /* 0x000000058d099211 */ /* 0x088fe200028f148e */
[----:B------:R-:W-:Y:S01]  /*234a0*/  @!P2 IMAD.WIDE R6, R200, 0x4, R4 ;  /* 0x00000004c806a825 */ /* 0x000fe200078e0204 */
[----:B------:R-:W-:Y:S02]  /*234b0*/  ISETP.GE.AND P5, PT, R236, UR4, PT ;  /* 0x00000004ec007c0c */ /* 0x000fe4000bfa6270 */
[----:B------:R-:W-:Y:S02]  /*234c0*/  @!P0 LEA.HI.X R11, R139, R5, R140, 0x2, P6 ;  /* 0x000000058b0b8211 */ /* 0x000fe400030f148c */
[----:B------:R0:W-:Y:S01]  /*234d0*/  @!P2 ST.E.64 desc[UR46][R6.64], R26 ;  /* 0x0000001a0600a985 */ /* 0x0001e2000c101b2e */
[----:B------:R-:W-:-:S02]  /*234e0*/  @!P3 LEA R12, P6, R137, R4, 0x2 ;  /* 0x00000004890cb211 */ /* 0x000fc400078c10ff */
[-C--:B------:R-:W-:Y:S01]  /*234f0*/  @!P4 LEA R14, P2, R237, R4.reuse, 0x2 ;  /* 0x00000004ed0ec211 */ /* 0x080fe200078410ff */
[----:B------:R1:W-:Y:S01]  /*23500*/  @!P1 ST.E.64 desc[UR46][R8.64], R30 ;  /* 0x0000001e08009985 */ /* 0x0003e2000c101b2e */
[----:B------:R-:W-:Y:S02]  /*23510*/  ISETP.GE.AND P1, PT, R234, UR4, PT ;  /* 0x00000004ea007c0c */ /* 0x000fe4000bf26270 */
[-C--:B------:R-:W-:Y:S01]  /*23520*/  @!P3 LEA.HI.X R13, R137, R5.reuse, R138, 0x2, P6 ;  /* 0x00000005890db211 */ /* 0x080fe200030f148a */
[----:B------:R2:W-:Y:S01]  /*23530*/  @!P0 ST.E.64 desc[UR46][R10.64], R34 ;  /* 0x000000220a008985 */ /* 0x0005e2000c101b2e */
[----:B------:R-:W-:Y:S02]  /*23540*/  ISETP.GE.AND P0, PT, R235, UR4, PT ;  /* 0x00000004eb007c0c */ /* 0x000fe4000bf06270 */
[----:B------:R-:W-:Y:S01]  /*23550*/  @!P5 LEA R20, P6, R236, R4, 0x2 ;  /* 0x00000004ec14d211 */ /* 0x000fe200078c10ff */
[----:B------:R3:W-:Y:S01]  /*23560*/  @!P3 ST.E.64 desc[UR46][R12.64], R38 ;  /* 0x000000260c00b985 */ /* 0x0007e2000c101b2e */
[----:B------:R-:W-:-:S02]  /*23570*/  @!P4 LEA.HI.X R15, R237, R5, R136, 0x2, P2 ;  /* 0x00000005ed0fc211 */ /* 0x000fc400010f1488 */
[----:B------:R-:W-:Y:S02]  /*23580*/  ISETP.GE.AND P2, PT, R233, UR4, PT ;  /* 0x00000004e9007c0c */ /* 0x000fe4000bf46270 */
[----:B------:R-:W-:Y:S01]  /*23590*/  @!P5 LEA.HI.X R21, R236, R5, R99, 0x2, P6 ;  /* 0x00000005ec15d211 */ /* 0x000fe200030f1463 */
[----:B------:R4:W-:Y:S01]  /*235a0*/  @!P4 ST.E.64 desc[UR46][R14.64], R42 ;  /* 0x0000002a0e00c985 */ /* 0x0009e2000c101b2e */
[----:B------:R-:W-:Y:S02]  /*235b0*/  ISETP.GE.AND P3, PT, R232, UR4, PT ;  /* 0x00000004e8007c0c */ /* 0x000fe4000bf66270 */
[----:B------:R-:W-:Y:S01]  /*235c0*/  ISETP.GE.AND P4, PT, R231, UR4, PT ;  /* 0x00000004e7007c0c */ /* 0x000fe2000bf86270 */
[----:B------:R5:W-:Y:S01]  /*235d0*/  @!P5 ST.E.64 desc[UR46][R20.64], R46 ;  /* 0x0000002e1400d985 */ /* 0x000be2000c101b2e */
[-C--:B0-----:R-:W-:Y:S02]  /*235e0*/  @!P0 LEA R6, P6, R235, R4.reuse, 0x2 ;  /* 0x00000004eb068211 */ /* 0x081fe400078c10ff */
[----:B-1----:R-:W-:-:S02]  /*235f0*/  @!P1 LEA R8, P5, R234, R4, 0x2 ;  /* 0x00000004ea089211 */ /* 0x002fc400078a10ff */
[-C--:B------:R-:W-:Y:S02]  /*23600*/  @!P0 LEA.HI.X R7, R235, R5.reuse, R98, 0x2, P6 ;  /* 0x00000005eb078211 */ /* 0x080fe400030f1462 */
[CC--:B--2---:R-:W-:Y:S02]  /*23610*/  @!P2 LEA R10, P6, R233.reuse, R4.reuse, 0x2 ;  /* 0x00000004e90aa211 */ /* 0x0c4fe400078c10ff */
[-C--:B------:R-:W-:Y:S01]  /*23620*/  @!P1 LEA.HI.X R9, R234, R5.reuse, R97, 0x2, P5 ;  /* 0x00000005ea099211 */ /* 0x080fe200028f1461 */
[----:B------:R0:W-:Y:S01]  /*23630*/  @!P0 ST.E.64 desc[UR46][R6.64], R50 ;  /* 0x0000003206008985 */ /* 0x0001e2000c101b2e */
[----:B------:R-:W-:Y:S02]  /*23640*/  ISETP.GE.AND P5, PT, R230, UR4, PT ;  /* 0x00000004e6007c0c */ /* 0x000fe4000bfa6270 */
[----:B------:R-:W-:Y:S01]  /*23650*/  @!P2 LEA.HI.X R11, R233, R5, R96, 0x2, P6 ;  /* 0x00000005e90ba211 */ /* 0x000fe200030f1460 */
[----:B------:R1:W-:Y:S01]  /*23660*/  @!P1 ST.E.64 desc[UR46][R8.64], R54 ;  /* 0x0000003608009985 */ /* 0x0003e2000c101b2e */
[----:B---3--:R-:W-:-:S02]  /*23670*/  @!P3 LEA R12, P1, R232, R4, 0x2 ;  /* 0x00000004e80cb211 */ /* 0x008fc400078210ff */
[-C--:B----4-:R-:W-:Y:S01]  /*23680*/  @!P4 LEA R14, P0, R231, R4.reuse, 0x2 ;  /* 0x00000004e70ec211 */ /* 0x090fe200078010ff */
[----:B------:R2:W-:Y:S01]  /*23690*/  @!P2 ST.E.64 desc[UR46][R10.64], R124 ;  /* 0x0000007c0a00a985 */ /* 0x0005e2000c101b2e */
[----:B------:R-:W-:Y:S02]  /*236a0*/  ISETP.GE.AND P2, PT, R229, UR4, PT ;  /* 0x00000004e5007c0c */ /* 0x000fe4000bf46270 */
[-C--:B------:R-:W-:Y:S02]  /*236b0*/  @!P3 LEA.HI.X R13, R232, R5.reuse, R95, 0x2, P1 ;  /* 0x00000005e80db211 */ /* 0x080fe400008f145f */
[----:B------:R-:W-:Y:S02]  /*236c0*/  ISETP.GE.AND P1, PT, R228, UR4, PT ;  /* 0x00000004e4007c0c */ /* 0x000fe4000bf26270 */
[----:B-----5:R-:W-:Y:S01]  /*236d0*/  @!P5 LEA R20, P6, R230, R4, 0x2 ;  /* 0x00000004e614d211 */ /* 0x020fe200078c10ff */
[----:B------:R3:W-:Y:S01]  /*236e0*/  @!P3 ST.E.64 desc[UR46][R12.64], R62 ;  /* 0x0000003e0c00b985 */ /* 0x0007e2000c101b2e */
[----:B------:R-:W-:-:S02]  /*236f0*/  @!P4 LEA.HI.X R15, R231, R5, R94, 0x2, P0 ;  /* 0x00000005e70fc211 */ /* 0x000fc400000f145e */
[----:B------:R-:W-:Y:S02]  /*23700*/  @!P5 LEA.HI.X R21, R230, R5, R93, 0x2, P6 ;  /* 0x00000005e615d211 */ /* 0x000fe400030f145d */
[----:B------:R-:W-:Y:S01]  /*23710*/  ISETP.GE.AND P0, PT, R227, UR4, PT ;  /* 0x00000004e3007c0c */ /* 0x000fe2000bf06270 */
[----:B------:R-:W-:Y:S01]  /*23720*/  @!P4 ST.E.64 desc[UR46][R14.64], R66 ;  /* 0x000000420e00c985 */ /* 0x000fe2000c101b2e */
[----:B------:R-:W-:Y:S02]  /*23730*/  ISETP.GE.AND P3, PT, R226, UR4, PT ;  /* 0x00000004e2007c0c */ /* 0x000fe4000bf66270 */
[-C--:B0-----:R-:W-:Y:S01]  /*23740*/  @!P2 LEA R6, P6, R229, R4.reuse, 0x2 ;  /* 0x00000004e506a211 */ /* 0x081fe200078c10ff */
[----:B------:R0:W-:Y:S01]  /*23750*/  @!P5 ST.E.64 desc[UR46][R20.64], R70 ;  /* 0x000000461400d985 */ /* 0x0001e2000c101b2e */
[----:B------:R-:W-:Y:S02]  /*23760*/  ISETP.GE.AND P4, PT, R225, UR4, PT ;  /* 0x00000004e1007c0c */ /* 0x000fe4000bf86270 */
[----:B-1----:R-:W-:-:S02]  /*23770*/  @!P1 LEA R8, P5, R228, R4, 0x2 ;  /* 0x00000004e4089211 */ /* 0x002fc400078a10ff */
[-C--:B------:R-:W-:Y:S02]  /*23780*/  @!P2 LEA.HI.X R7, R229, R5.reuse, R92, 0x2, P6 ;  /* 0x00000005e507a211 */ /* 0x080fe400030f145c */
[-C--:B------:R-:W-:Y:S02]  /*23790*/  @!P1 LEA.HI.X R9, R228, R5.reuse, R91, 0x2, P5 ;  /* 0x00000005e4099211 */ /* 0x080fe400028f145b */
[CC--:B--2---:R-:W-:Y:S01]  /*237a0*/  @!P0 LEA R10, P6, R227.reuse, R4.reuse, 0x2 ;  /* 0x00000004e30a8211 */ /* 0x0c4fe200078c10ff */
[----:B------:R1:W-:Y:S01]  /*237b0*/  @!P2 ST.E.64 desc[UR46][R6.64], R126 ;  /* 0x0000007e0600a985 */ /* 0x0003e2000c101b2e */
[----:B------:R-:W-:Y:S02]  /*237c0*/  ISETP.GE.AND P2, PT, R224, UR4, PT ;  /* 0x00000004e0007c0c */ /* 0x000fe4000bf46270 */
[-C--:B------:R-:W-:Y:S01]  /*237d0*/  @!P0 LEA.HI.X R11, R227, R5.reuse, R90, 0x2, P6 ;  /* 0x00000005e30b8211 */ /* 0x080fe200030f145a */
[----:B------:R2:W-:Y:S01]  /*237e0*/  @!P1 ST.E.64 desc[UR46][R8.64], R78 ;  /* 0x0000004e08009985 */ /* 0x0005e2000c101b2e */
[-C--:B---3--:R-:W-:Y:S01]  /*237f0*/  @!P3 LEA R12, P1, R226, R4.reuse, 0x2 ;  /* 0x00000004e20cb211 */ /* 0x088fe200078210ff */
[----:B0-----:R-:W-:Y:S01]  /*23800*/  VIADD R21, R200, 0xa0 ;  /* 0x000000a0c8157836 */ /* 0x001fe20000000000 */
[----:B------:R-:W-:Y:S01]  /*23810*/  @!P4 LEA R14, P5, R225, R4, 0x2 ;  /* 0x00000004e10ec211 */ /* 0x000fe200078a10ff */
[----:B------:R0:W-:Y:S01]  /*23820*/  @!P0 ST.E.64 desc[UR46][R10.64], R82 ;  /* 0x000000520a008985 */ /* 0x0001e2000c101b2e */
[----:B------:R-:W-:-:S02]  /*23830*/  @!P3 LEA.HI.X R13, R226, R5, R87, 0x2, P1 ;  /* 0x00000005e20db211 */ /* 0x000fc400008f1457 */
[----:B------:R-:W-:Y:S02]  /*23840*/  ISETP.GE.AND P1, PT, R223, UR4, PT ;  /* 0x00000004df007c0c */ /* 0x000fe4000bf26270 */
[----:B------:R-:W-:Y:S01]  /*23850*/  @!P4 LEA.HI.X R15, R225, R5, R86, 0x2, P5 ;  /* 0x00000005e10fc211 */ /* 0x000fe200028f1456 */
[----:B------:R3:W-:Y:S01]  /*23860*/  @!P3 ST.E.64 desc[UR46][R12.64], R128 ;  /* 0x000000800c00b985 */ /* 0x0007e2000c101b2e */
[----:B------:R-:W-:Y:S02]  /*23870*/  ISETP.GE.AND P0, PT, R221, UR4, PT ;  /* 0x00000004dd007c0c */ /* 0x000fe4000bf06270 */
[----:B-1----:R-:W-:Y:S01]  /*23880*/  @!P2 LEA R6, P5, R224, R4, 0x2 ;  /* 0x00000004e006a211 */ /* 0x002fe200078a10ff */
[----:B------:R1:W-:Y:S01]  /*23890*/  @!P4 ST.E.64 desc[UR46][R14.64], R130 ;  /* 0x000000820e00c985 */ /* 0x0003e2000c101b2e */
[----:B------:R-:W-:Y:S02]  /*238a0*/  ISETP.GE.AND P4, PT, R21, UR4, PT ;  /* 0x0000000415007c0c */ /* 0x000fe4000bf86270 */
[----:B------:R-:W-:-:S02]  /*238b0*/  ISETP.GE.AND P3, PT, R3, UR4, PT ;  /* 0x0000000403007c0c */ /* 0x000fc4000bf66270 */
[-C--:B------:R-:W-:Y:S02]  /*238c0*/  @!P2 LEA.HI.X R7, R224, R5.reuse, R85, 0x2, P5 ;  /* 0x00000005e007a211 */ /* 0x080fe400028f1455 */
[-C--:B--2---:R-:W-:Y:S02]  /*238d0*/  @!P1 LEA R8, P6, R223, R4.reuse, 0x2 ;  /* 0x00000004df089211 */ /* 0x084fe400078c10ff */
[----:B------:R-:W-:Y:S01]  /*238e0*/  SHF.R.S32.HI R20, RZ, 0x1f, R221 ;  /* 0x0000001fff147819 */ /* 0x000fe200000114dd */
[----:B------:R2:W-:Y:S01]  /*238f0*/  @!P2 ST.E.64 desc[UR46][R6.64], R132 ;  /* 0x000000840600a985 */ /* 0x0005e2000c101b2e */
[----:B0-----:R-:W-:Y:S02]  /*23900*/  @!P0 LEA R10, P5, R221, R4, 0x2 ;  /* 0x00000004dd0a8211 */ /* 0x001fe400078a10ff */
[----:B------:R-:W-:Y:S02]  /*23910*/  @!P1 LEA.HI.X R9, R223, R5, R84, 0x2, P6 ;  /* 0x00000005df099211 */ /* 0x000fe400030f1454 */
[----:B------:R-:W-:-:S02]  /*23920*/  ISETP.GE.AND P6, PT, R25, UR4, PT ;  /* 0x0000000419007c0c */ /* 0x000fc4000bfc6270 */
[-C--:B------:R-:W-:Y:S01]  /*23930*/  @!P0 LEA.HI.X R11, R221, R5.reuse, R20, 0x2, P5 ;  /* 0x00000005dd0b8211 */ /* 0x080fe200028f1414 */
[----:B------:R2:W-:Y:S01]  /*23940*/  @!P1 ST.E.64 desc[UR46][R8.64], R134 ;  /* 0x0000008608009985 */ /* 0x0005e2000c101b2e */
[----:B------:R-:W-:Y:S02]  /*23950*/  SHF.R.S32.HI R0, RZ, 0x1f, R21 ;  /* 0x0000001fff007819 */ /* 0x000fe40000011415 */
[C---:B---3--:R-:W-:Y:S01]  /*23960*/  @!P4 LEA R12, P5, R21.reuse, R4, 0x2 ;  /* 0x00000004150cc211 */ /* 0x048fe200078a10ff */
[----:B------:R2:W-:Y:S03]  /*23970*/  @!P0 ST.E.64 desc[UR46][R10.64], R102 ;  /* 0x000000660a008985 */ /* 0x0005e6000c101b2e */
[----:B------:R-:W-:Y:S02]  /*23980*/  @!P4 LEA.HI.X R13, R21, R5, R0, 0x2, P5 ;  /* 0x00000005150dc211 */ /* 0x000fe400028f1400 */
[----:B------:R-:W-:-:S02]  /*23990*/  SHF.R.S32.HI R0, RZ, 0x1f, R3 ;  /* 0x0000001fff007819 */ /* 0x000fc40000011403 */
[CC--:B-1----:R-:W-:Y:S01]  /*239a0*/  @!P3 LEA R14, P5, R3.reuse, R4.reuse, 0x2 ;  /* 0x00000004030eb211 */ /* 0x0c2fe200078a10ff */
[----:B------:R2:W-:Y:S03]  /*239b0*/  @!P4 ST.E.64 desc[UR46][R12.64], R106 ;  /* 0x0000006a0c00c985 */ /* 0x0005e6000c101b2e */
[----:B------:R-:W-:Y:S01]  /*239c0*/  @!P3 LEA.HI.X R15, R3, R5, R0, 0x2, P5 ;  /* 0x00000005030fb211 */ /* 0x000fe200028f1400 */
[----:B------:R-:W-:Y:S01]  /*239d0*/  VIADD R3, R200, 0xb8 ;  /* 0x000000b8c8037836 */ /* 0x000fe20000000000 */
[----:B------:R-:W-:Y:S02]  /*239e0*/  SHF.R.S32.HI R0, RZ, 0x1f, R25 ;  /* 0x0000001fff007819 */ /* 0x000fe40000011419 */
[----:B------:R-:W-:Y:S01]  /*239f0*/  @!P6 LEA R20, P5, R25, R4, 0x2 ;  /* 0x000000041914e211 */ /* 0x000fe200078a10ff */
[----:B------:R2:W-:Y:S01]  /*23a00*/  @!P3 ST.E.64 desc[UR46][R14.64], R110 ;  /* 0x0000006e0e00b985 */ /* 0x0005e2000c101b2e */
[----:B------:R-:W-:-:S02]  /*23a10*/  ISETP.GE.AND P0, PT, R3, UR4, PT ;  /* 0x0000000403007c0c */ /* 0x000fc4000bf06270 */
[----:B------:R-:W-:-:S05]  /*23a20*/  @!P6 LEA.HI.X R21, R25, R5, R0, 0x2, P5 ;  /* 0x000000051915e211 */ /* 0x000fca00028f1400 */
[----:B------:R2:W-:Y:S06]  /*23a30*/  @!P6 ST.E.64 desc[UR46][R20.64], R114 ;  /* 0x000000721400e985 */ /* 0x0005ec000c101b2e */
[----:B------:R-:W-:Y:S05]  /*23a40*/  @P0 BRA `(.L_x_1749) ;  /* 0x0000000c00680947 */ /* 0x000fea0003800000 */
[----:B------:R-:W-:Y:S02]  /*23a50*/  LEA R4, P0, R3, R4, 0x2 ;  /* 0x0000000403047211 */ /* 0x000fe400078010ff */
[----:B------:R-:W-:-:S04]  /*23a60*/  SHF.R.S32.HI R0, RZ, 0x1f, R3 ;  /* 0x0000001fff007819 */ /* 0x000fc80000011403 */
[----:B------:R-:W-:-:S05]  /*23a70*/  LEA.HI.X R5, R3, R5, R0, 0x2, P0 ;  /* 0x0000000503057211 */ /* 0x000fca00000f1400 */
[----:B------:R4:W-:Y:S01]  /*23a80*/  ST.E.64 desc[UR46][R4.64], R118 ;  /* 0x0000007604007985 */ /* 0x0009e2000c101b2e */
[----:B------:R-:W-:Y:S05]  /*23a90*/  BRA `(.L_x_1749) ;  /* 0x0000000c00547947 */ /* 0x000fea0003800000 */
.L_x_1740:
[----:B------:R-:W-:Y:S01]  /*23aa0*/  ULDC.64 UR4, c[0x0][0xc08] ;  /* 0x0003020000047ab9 */ /* 0x000fe20000000a00 */
[----:B------:R-:W2:Y:S01]  /*23ab0*/  LDC.64 R4, c[0x0][0xc00] ;  /* 0x00030000ff047b82 */ /* 0x000ea20000000a00 */
[----:B------:R-:W-:Y:S01]  /*23ac0*/  ISETP.NE.U32.AND P0, PT, RZ, UR4, PT ;  /* 0x00000004ff007c0c */ /* 0x000fe2000bf05070 */
[----:B------:R-:W-:-:S03]  /*23ad0*/  IMAD.MOV.U32 R3, RZ, RZ, RZ ;  /* 0x000000ffff037224 */ /* 0x000fc600078e00ff */
[----:B------:R-:W-:Y:S01]  /*23ae0*/  ISETP.NE.AND.EX P1, PT, RZ, UR5, PT, P0 ;  /* 0x00000005ff007c0c */ /* 0x000fe2000bf25300 */
[----:B------:R-:W-:Y:S02]  /*23af0*/  ULDC.64 UR4, c[0x0][0xc00] ;  /* 0x0003000000047ab9 */ /* 0x000fe40000000a00 */
[----:B------:R-:W-:-:S04]  /*23b00*/  ISETP.NE.U32.AND P0, PT, RZ, UR4, PT ;  /* 0x00000004ff007c0c */ /* 0x000fc8000bf05070 */
[----:B------:R-:W-:-:S06]  /*23b10*/  ISETP.NE.AND.EX P0, PT, RZ, UR5, PT, P0 ;  /* 0x00000005ff007c0c */ /* 0x000fcc000bf05300 */
[----:B------:R-:W3:Y:S01]  /*23b20*/  @P1 LDC.64 R6, c[0x0][0xc08] ;  /* 0x00030200ff061b82 */ /* 0x000ee20000000a00 */
[----:B------:R-:W-:Y:S02]  /*23b30*/  ULDC UR4, c[0x0][0xa88] ;  /* 0x0002a20000047ab9 */ /* 0x000fe40000000800 */
[----:B------:R-:W-:Y:S02]  /*23b40*/  IMAD.U32 R0, RZ, RZ, UR4 ;  /* 0x00000004ff007e24 */ /* 0x000fe4000f8e00ff */
[----:B--2---:R-:W-:-:S05]  /*23b50*/  IMAD.WIDE R4, R217, 0x4, R4 ;  /* 0x00000004d9047825 */ /* 0x004fca00078e0204 */
[----:B------:R2:W5:Y:S01]  /*23b60*/  @P0 LDG.E R3, desc[UR46][R4.64] ;  /* 0x0000002e04030981 */ /* 0x000562000c1e1900 */
[----:B---3--:R-:W-:-:S05]  /*23b70*/  @P1 IMAD.WIDE R6, R217, 0x4, R6 ;  /* 0x00000004d9061825 */ /* 0x008fca00078e0206 */
[----:B------:R2:W5:Y:S01]  /*23b80*/  @P1 LDG.E R0, desc[UR46][R6.64] ;  /* 0x0000002e06001981 */ /* 0x000562000c1e1900 */
[----:B------:R-:W-:Y:S02]  /*23b90*/  ISETP.NE.AND P2, PT, R216, RZ, PT ;  /* 0x000000ffd800720c */ /* 0x000fe40003f45270 */
[----:B------:R-:W-:Y:S01]  /*23ba0*/  SHF.R.S32.HI R28, RZ, 0x1f, R217 ;  /* 0x0000001fff1c7819 */ /* 0x000fe200000114d9 */
[----:B------:R-:W3:Y:S10]  /*23bb0*/  S2R R31, SR_TID.X ;  /* 0x00000000001f7919 */ /* 0x000ef40000002100 */
[----:B------:R-:W4:Y:S01]  /*23bc0*/  @!P2 LDC R216, c[0x0][0xad4] ;  /* 0x0002b500ffd8ab82 */ /* 0x000f220000000800 */
[----:B---3--:R-:W-:-:S02]  /*23bd0*/  IADD3 R8, R31, -0x80, RZ ;  /* 0xffffff801f087810 */ /* 0x008fc40007ffe0ff */
[----:B----4-:R-:W-:Y:S02]  /*23be0*/  ISETP.GT.AND P2, PT, R216, 0x1, PT ;  /* 0x00000001d800780c */ /* 0x010fe40003f44270 */
[----:B------:R-:W-:Y:S01]  /*23bf0*/  ISETP.GT.AND P3, PT, R8, 0x7f, PT ;  /* 0x0000007f0800780c */ /* 0x000fe20003f64270 */
[----:B--2---:R-:W-:-:S12]  /*23c00*/  @P1 BRA `(.L_x_1752) ;  /* 0x0000000000101947 */ /* 0x004fd80003800000 */
[----:B------:R-:W-:Y:S05]  /*23c10*/  @!P0 BRA `(.L_x_1752) ;  /* 0x00000000000c8947 */ /* 0x000fea0003800000 */
[----:B------:R-:W2:Y:S04]  /*23c20*/  LDG.E R7, desc[UR46][R4.64] ;  /* 0x0000002e04077981 */ /* 0x000ea8000c1e1900 */
[----:B-----5:R-:W2:Y:S02]  /*23c30*/  LDG.E R0, desc[UR46][R4.64+0x4] ;  /* 0x0000042e04007981 */ /* 0x020ea4000c1e1900 */
[----:B--2---:R-:W-:-:S07]  /*23c40*/  IMAD.IADD R0, R0, 0x1, -R7 ;  /* 0x0000000100007824 */ /* 0x004fce00078e0a07 */
.L_x_1752:
[----:B------:R-:W-:Y:S01]  /*23c50*/  BSSY B1, `(.L_x_1753) ;  /* 0x0000035000017945 */ /* 0x000fe20003800000 */
[----:B------:R-:W-:Y:S02]  /*23c60*/  SEL R29, R217, RZ, !P0 ;  /* 0x000000ffd91d7207 */ /* 0x000fe40004000000 */
[----:B------:R-:W-:Y:S02]  /*23c70*/  SEL R28, R28, RZ, !P0 ;  /* 0x000000ff1c1c7207 */ /* 0x000fe40004000000 */
[----:B-----5:R-:W-:Y:S01]  /*23c80*/  SHF.R.S32.HI R26, RZ, 0x1f, R3 ;  /* 0x0000001fff1a7819 */ /* 0x020fe20000011403 */
[----:B------:R-:W-:Y:S06]  /*23c90*/  @P3 BRA `(.L_x_1754) ;  /* 0x0000000000c03947 */ /* 0x000fec0003800000 */
[----:B------:R-:W2:Y:S01]  /*23ca0*/  LDC R33, c[0x0][0xbe8] ;  /* 0x0002fa00ff217b82 */ /* 0x000ea20000000800 */
[----:B------:R-:W-:Y:S01]  /*23cb0*/  IADD3 R31, R212, -0x80, R31 ;  /* 0xffffff80d41f7810 */ /* 0x000fe20007ffe01f */
[----:B--2---:R-:W-:-:S05]  /*23cc0*/  IMAD R4, R0, R33, RZ ;  /* 0x0000002100047224 */ /* 0x004fca00078e02ff */
[----:B------:R-:W-:-:S13]  /*23cd0*/  ISETP.GE.AND P0, PT, R31, R4, PT ;  /* 0x000000041f00720c */ /* 0x000fda0003f06270 */
[----:B------:R-:W-:Y:S05]  /*23ce0*/  @P0 BRA `(.L_x_1754) ;  /* 0x0000000000ac0947 */ /* 0x000fea0003800000 */
[----:B------:R-:W-:Y:S01]  /*23cf0*/  IMAD.MOV.U32 R24, RZ, RZ, 0x9b8 ;  /* 0x000009b8ff187424 */ /* 0x000fe200078e00ff */
[----:B------:R-:W-:Y:S01]  /*23d00*/  ISETP.GT.AND P0, PT, R216, 0x1, PT ;  /* 0x00000001d800780c */ /* 0x000fe20003f04270 */
[----:B------:R-:W2:Y:S01]  /*23d10*/  LDC.64 R4, c[0x0][0xba8] ;  /* 0x0002ea00ff047b82 */ /* 0x000ea20000000a00 */
[----:B------:R-:W-:Y:S01]  /*23d20*/  ISETP.NE.AND P1, PT, R33, 0x1, PT ;  /* 0x000000012100780c */ /* 0x000fe20003f25270 */
[----:B------:R-:W-:Y:S01]  /*23d30*/  IMAD.MOV.U32 R21, RZ, RZ, R31 ;  /* 0x000000ffff157224 */ /* 0x000fe200078e001f */
[----:B------:R-:W-:-:S05]  /*23d40*/  SEL R24, R24, 0x978, P0 ;  /* 0x0000097818187807 */ /* 0x000fca0000000000 */
[----:B------:R-:W3:Y:S08]  /*23d50*/  LDC.64 R8, c[0x0][R24+0x220] ;  /* 0x0000880018087b82 */ /* 0x000ef00000000a00 */
[----:B------:R-:W4:Y:S08]  /*23d60*/  LDC.64 R6, c[0x0][R24+0x218] ;  /* 0x0000860018067b82 */ /* 0x000f300000000a00 */
[----:B------:R-:W5:Y:S08]  /*23d70*/  LDC.64 R10, c[0x0][R24+0x228] ;  /* 0x00008a00180a7b82 */ /* 0x000f700000000a00 */
[----:B------:R-:W0:Y:S08]  /*23d80*/  @P1 LDC R20, c[0x0][0xbec] ;  /* 0x0002fb00ff141b82 */ /* 0x000e300000000800 */
[----:B------:R-:W1:Y:S08]  /*23d90*/  LDC.64 R12, c[0x0][R24+0x210] ;  /* 0x00008400180c7b82 */ /* 0x000e700000000a00 */
[----:B------:R-:W5:Y:S01]  /*23da0*/  @P1 LDC R27, c[0x0][0xbf0] ;  /* 0x0002fc00ff1b1b82 */ /* 0x000f620000000800 */
[----:B0-----:R-:W-:-:S07]  /*23db0*/  @P1 IMAD.HI.U32 R20, R31, R20, RZ ;  /* 0x000000141f141227 */ /* 0x001fce00078e00ff */
[----:B--2---:R-:W0:Y:S01]  /*23dc0*/  @!P0 LDC R4, c[0x0][0xb50] ;  /* 0x0002d400ff048b82 */ /* 0x004e220000000800 */
[-C--:B---3--:R-:W-:Y:S02]  /*23dd0*/  IMAD R9, R9, R29.reuse, RZ ;  /* 0x0000001d09097224 */ /* 0x088fe400078e02ff */
[----:B------:R-:W-:-:S05]  /*23de0*/  IMAD.WIDE.U32 R14, R8, R29, RZ ;  /* 0x0000001d080e7225 */ /* 0x000fca00078e00ff */
[----:B------:R-:W2:Y:S01]  /*23df0*/  @!P0 LDC R5, c[0x0][0xb54] ;  /* 0x0002d500ff058b82 */ /* 0x000ea20000000800 */
[-C--:B----4-:R-:W-:Y:S02]  /*23e00*/  IMAD R25, R7, R215.reuse, RZ ;  /* 0x000000d707197224 */ /* 0x090fe400078e02ff */
[----:B------:R-:W-:Y:S01]  /*23e10*/  IMAD.WIDE.U32 R6, R6, R215, RZ ;  /* 0x000000d706067225 */ /* 0x000fe200078e00ff */
[----:B-----5:R-:W-:-:S03]  /*23e20*/  @P1 SHF.R.U32.HI R21, RZ, R27, R20 ;  /* 0x0000001bff151219 */ /* 0x020fc60000011614 */
[----:B------:R-:W-:Y:S01]  /*23e30*/  IMAD R27, R8, R28, R9 ;  /* 0x0000001c081b7224 */ /* 0x000fe200078e0209 */
[----:B------:R-:W-:Y:S01]  /*23e40*/  SEL R9, R222, RZ, P0 ;  /* 0x000000ffde097207 */ /* 0x000fe20000000000 */
[----:B------:R-:W-:Y:S01]  /*23e50*/  IMAD.IADD R25, R7, 0x1, R25 ;  /* 0x0000000107197824 */ /* 0x000fe200078e0219 */
[----:B------:R-:W-:Y:S01]  /*23e60*/  IADD3 R8, P1, P3, R14, R6, R3 ;  /* 0x000000060e087210 */ /* 0x000fe20007b3e003 */
[----:B------:R-:W-:Y:S02]  /*23e70*/  IMAD.IADD R27, R15, 0x1, R27 ;  /* 0x000000010f1b7824 */ /* 0x000fe400078e021b */
        /* <DEDUP_REMOVED lines=9> */
[-C--:B-1----:R-:W-:Y:S01]  /*23f10*/  IMAD R8, R13, R9.reuse, RZ ;  /* 0x000000090d087224 */ /* 0x082fe200078e02ff */
[----:B------:R-:W-:Y:S01]  /*23f20*/  SHF.R.S32.HI R11, RZ, 0x1f, R9 ;  /* 0x0000001fff0b7819 */ /* 0x000fe20000011409 */
[----:B------:R-:W-:-:S04]  /*23f30*/  IMAD.WIDE.U32 R6, R12, R9, R6 ;  /* 0x000000090c067225 */ /* 0x000fc800078e0006 */
[----:B------:R-:W-:Y:S01]  /*23f40*/  IMAD R11, R12, R11, R8 ;  /* 0x0000000b0c0b7224 */ /* 0x000fe200078e0208 */
[----:B0-----:R-:W-:-:S04]  /*23f50*/  LEA R4, P0, R6, R4, 0x2 ;  /* 0x0000000406047211 */ /* 0x001fc800078010ff */
[----:B------:R-:W-:-:S04]  /*23f60*/  IADD3 R7, R7, R11, RZ ;  /* 0x0000000b07077210 */ /* 0x000fc80007ffe0ff */
[----:B--2---:R-:W-:Y:S01]  /*23f70*/  LEA.HI.X R5, R6, R5, R7, 0x2, P0 ;  /* 0x0000000506057211 */ /* 0x004fe200000f1407 */
[----:B------:R-:W-:-:S05]  /*23f80*/  IMAD.MOV.U32 R7, RZ, RZ, -0x800000 ;  /* 0xff800000ff077424 */ /* 0x000fca00078e00ff */
[----:B------:R2:W-:Y:S02]  /*23f90*/  STG.E desc[UR46][R4.64], R7 ;  /* 0x0000000704007986 */ /* 0x0005e4000c10192e */
.L_x_1754:
[----:B------:R-:W-:Y:S05]  /*23fa0*/  BSYNC B1 ;  /* 0x0000000000017941 */ /* 0x000fea0003800000 */
.L_x_1753:
[----:B------:R-:W-:Y:S05]  /*23fb0*/  @P2 BRA `(.L_x_1749) ;  /* 0x00000008000c2947 */ /* 0x000fea0003800000 */
[----:B--2---:R-:W2:Y:S01]  /*23fc0*/  S2R R4, SR_TID.X ;  /* 0x0000000000047919 */ /* 0x004ea20000002100 */
[----:B------:R-:W3:Y:S01]  /*23fd0*/  LDC R11, c[0x0][0xbe8] ;  /* 0x0002fa00ff0b7b82 */ /* 0x000ee20000000800 */
[----:B------:R-:W-:Y:S01]  /*23fe0*/  ULDC.64 UR4, c[0x0][0xaa0] ;  /* 0x0002a80000047ab9 */ /* 0x000fe20000000a00 */
[----:B------:R-:W-:Y:S01]  /*23ff0*/  BSSY B1, `(.L_x_1755) ;  /* 0x0000049000017945 */ /* 0x000fe20003800000 */
[----:B---3--:R-:W-:Y:S01]  /*24000*/  ISETP.NE.AND P0, PT, R11, 0x1, PT ;  /* 0x000000010b00780c */ /* 0x008fe20003f05270 */
[----:B--2---:R-:W-:Y:S02]  /*24010*/  VIADD R6, R4, 0xffffff80 ;  /* 0xffffff8004067836 */ /* 0x004fe40000000000 */
[----:B------:R-:W-:-:S03]  /*24020*/  IMAD R4, R26, UR4, RZ ;  /* 0x000000041a047c24 */ /* 0x000fc6000f8e02ff */
[----:B------:R-:W-:-:S07]  /*24030*/  SHF.R.S32.HI R5, RZ, 0x1f, R6 ;  /* 0x0000001fff057819 */ /* 0x000fce0000011406 */
[----:B------:R-:W2:Y:S01]  /*24040*/  @P0 LDC R9, c[0x0][0xbec] ;  /* 0x0002fb00ff090b82 */ /* 0x000ea20000000800 */
[----:B------:R-:W-:Y:S01]  /*24050*/  IMAD R7, R3, UR5, R4 ;  /* 0x0000000503077c24 */ /* 0x000fe2000f8e0204 */
[----:B------:R-:W-:Y:S01]  /*24060*/  LEA.HI R8, R5, R6, RZ, 0x3 ;  /* 0x0000000605087211 */ /* 0x000fe200078f18ff */
[----:B------:R-:W-:Y:S01]  /*24070*/  IMAD.WIDE.U32 R4, R3, UR4, RZ ;  /* 0x0000000403047c25 */ /* 0x000fe2000f8e00ff */
[----:B------:R-:W-:Y:S02]  /*24080*/  ULDC.64 UR4, c[0x0][0xae8] ;  /* 0x0002ba0000047ab9 */ /* 0x000fe40000000a00 */
[----:B------:R-:W-:Y:S02]  /*24090*/  LOP3.LUT R3, R8, 0xfffffff8, RZ, 0xc0, !PT ;  /* 0xfffffff808037812 */ /* 0x000fe400078ec0ff */
[----:B------:R-:W3:Y:S01]  /*240a0*/  @P0 LDC R13, c[0x0][0xbf0] ;  /* 0x0002fc00ff0d0b82 */ /* 0x000ee20000000800 */
[----:B------:R-:W-:Y:S01]  /*240b0*/  SHF.R.S32.HI R15, RZ, 0x3, R8 ;  /* 0x00000003ff0f7819 */ /* 0x000fe20000011408 */
[----:B------:R-:W-:-:S02]  /*240c0*/  IMAD.IADD R5, R5, 0x1, R7 ;  /* 0x0000000105057824 */ /* 0x000fc400078e0207 */
[----:B------:R-:W-:Y:S02]  /*240d0*/  IMAD.IADD R10, R6, 0x1, -R3 ;  /* 0x00000001060a7824 */ /* 0x000fe400078e0a03 */
[----:B------:R-:W-:-:S04]  /*240e0*/  IMAD.WIDE.U32 R4, R215, UR4, R4 ;  /* 0x00000004d7047c25 */ /* 0x000fc8000f8e0004 */
[----:B------:R-:W-:Y:S02]  /*240f0*/  IMAD R3, R10, 0x20, R15 ;  /* 0x000000200a037824 */ /* 0x000fe400078e020f */
[----:B------:R-:W-:Y:S01]  /*24100*/  IMAD R5, R215, UR5, R5 ;  /* 0x00000005d7057c24 */ /* 0x000fe2000f8e0205 */
[----:B------:R-:W-:Y:S01]  /*24110*/  ULDC.64 UR4, c[0x0][0xaf0] ;  /* 0x0002bc0000047ab9 */ /* 0x000fe20000000a00 */
[----:B------:R-:W-:Y:S02]  /*24120*/  IMAD.IADD R8, R212, 0x1, R3 ;  /* 0x00000001d4087824 */ /* 0x000fe400078e0203 */
[----:B------:R-:W-:Y:S02]  /*24130*/  IMAD R7, R28, UR4, RZ ;  /* 0x000000041c077c24 */ /* 0x000fe4000f8e02ff */
[----:B--2---:R-:W-:-:S04]  /*24140*/  @P0 IMAD.HI.U32 R6, R8, R9, RZ ;  /* 0x0000000908060227 */ /* 0x004fc800078e00ff */
[----:B------:R-:W-:Y:S02]  /*24150*/  IMAD.MOV.U32 R3, RZ, RZ, R8 ;  /* 0x000000ffff037224 */ /* 0x000fe400078e0008 */
[C---:B------:R-:W-:Y:S01]  /*24160*/  IMAD R7, R29.reuse, UR5, R7 ;  /* 0x000000051d077c24 */ /* 0x040fe2000f8e0207 */
[----:B---3--:R-:W-:Y:S01]  /*24170*/  @P0 SHF.R.U32.HI R3, RZ, R13, R6 ;  /* 0x0000000dff030219 */ /* 0x008fe20000011606 */
[----:B------:R-:W-:Y:S01]  /*24180*/  IMAD.WIDE.U32 R4, R29, UR4, R4 ;  /* 0x000000041d047c25 */ /* 0x000fe2000f8e0004 */
[----:B------:R-:W-:Y:S02]  /*24190*/  ULDC.64 UR4, c[0x0][0xae0] ;  /* 0x0002b80000047ab9 */ /* 0x000fe40000000a00 */
[--C-:B------:R-:W-:Y:S01]  /*241a0*/  SHF.R.S32.HI R6, RZ, 0x1f, R3.reuse ;  /* 0x0000001fff067819 */ /* 0x100fe20000011403 */
[----:B------:R-:W-:Y:S01]  /*241b0*/  IMAD.IADD R212, R15, 0x1, R212 ;  /* 0x000000010fd47824 */ /* 0x000fe200078e02d4 */
[----:B------:R-:W-:Y:S01]  /*241c0*/  IADD3 R5, R5, R7, RZ ;  /* 0x0000000705057210 */ /* 0x000fe20007ffe0ff */
[----:B------:R-:W-:-:S02]  /*241d0*/  IMAD.MOV R7, RZ, RZ, -R3 ;  /* 0x000000ffff077224 */ /* 0x000fc400078e0a03 */
[----:B------:R-:W-:Y:S02]  /*241e0*/  IMAD R6, R6, UR4, RZ ;  /* 0x0000000406067c24 */ /* 0x000fe4000f8e02ff */
[----:B------:R-:W-:Y:S02]  /*241f0*/  IMAD R7, R11, R7, R8 ;  /* 0x000000070b077224 */ /* 0x000fe400078e0208 */
[----:B------:R-:W-:-:S04]  /*24200*/  IMAD.WIDE.U32 R4, R3, UR4, R4 ;  /* 0x0000000403047c25 */ /* 0x000fc8000f8e0004 */
[----:B------:R-:W-:Y:S01]  /*24210*/  IMAD R9, R3, UR5, R6 ;  /* 0x0000000503097c24 */ /* 0x000fe2000f8e0206 */
[----:B------:R-:W-:Y:S01]  /*24220*/  SHF.R.S32.HI R3, RZ, 0x1f, R7 ;  /* 0x0000001fff037819 */ /* 0x000fe20000011407 */
[----:B------:R-:W-:Y:S01]  /*24230*/  ULDC.64 UR4, c[0x0][0xad8] ;  /* 0x0002b60000047ab9 */ /* 0x000fe20000000a00 */
[----:B------:R-:W-:Y:S02]  /*24240*/  IMAD R11, R0, R11, RZ ;  /* 0x0000000b000b7224 */ /* 0x000fe400078e02ff */
[----:B------:R-:W-:Y:S02]  /*24250*/  IMAD.IADD R5, R5, 0x1, R9 ;  /* 0x0000000105057824 */ /* 0x000fe400078e0209 */
[----:B------:R-:W-:Y:S01]  /*24260*/  IMAD R6, R3, UR4, RZ ;  /* 0x0000000403067c24 */ /* 0x000fe2000f8e02ff */
[C---:B------:R-:W-:Y:S01]  /*24270*/  ISETP.GE.AND P2, PT, R212.reuse, R11, PT ;  /* 0x0000000bd400720c */ /* 0x040fe20003f46270 */
[----:B------:R-:W-:Y:S02]  /*24280*/  VIADD R3, R212, 0x40 ;  /* 0x00000040d4037836 */ /* 0x000fe40000000000 */
[----:B------:R-:W-:-:S02]  /*24290*/  IMAD R9, R7, UR5, R6 ;  /* 0x0000000507097c24 */ /* 0x000fc4000f8e0206 */
[----:B------:R-:W-:Y:S01]  /*242a0*/  IMAD.WIDE.U32 R4, R7, UR4, R4 ;  /* 0x0000000407047c25 */ /* 0x000fe2000f8e0004 */
[-C--:B------:R-:W-:Y:S01]  /*242b0*/  ISETP.GE.AND P1, PT, R3, R11.reuse, PT ;  /* 0x0000000b0300720c */ /* 0x080fe20003f26270 */
[----:B------:R-:W-:Y:S02]  /*242c0*/  ULDC.64 UR4, c[0x0][0xa80] ;  /* 0x0002a00000047ab9 */ /* 0x000fe40000000a00 */
[----:B------:R-:W-:Y:S01]  /*242d0*/  IMAD.IADD R3, R5, 0x1, R9 ;  /* 0x0000000105037824 */ /* 0x000fe200078e0209 */
[----:B------:R-:W-:Y:S01]  /*242e0*/  LEA R6, P3, R4, UR4, 0x1 ;  /* 0x0000000404067c11 */ /* 0x000fe2000f8608ff */
[----:B------:R-:W-:Y:S02]  /*242f0*/  VIADD R0, R212, 0x20 ;  /* 0x00000020d4007836 */ /* 0x000fe40000000000 */
[----:B------:R-:W-:Y:S01]  /*24300*/  IMAD.SHL.U32 R7, R10, 0x8, RZ ;  /* 0x000000080a077824 */ /* 0x000fe200078e00ff */
[----:B------:R-:W-:Y:S02]  /*24310*/  LEA.HI.X R3, R4, UR5, R3, 0x1, P3 ;  /* 0x0000000504037c11 */ /* 0x000fe400098f0c03 */
[----:B------:R-:W-:Y:S01]  /*24320*/  ISETP.GE.AND P0, PT, R0, R11, PT ;  /* 0x0000000b0000720c */ /* 0x000fe20003f06270 */
[C---:B------:R-:W-:Y:S01]  /*24330*/  VIADD R13, R7.reuse, 0x80 ;  /* 0x00000080070d7836 */ /* 0x040fe20000000000 */
[----:B------:R-:W-:Y:S01]  /*24340*/  IADD3 R9, R7, 0x40, RZ ;  /* 0x0000004007097810 */ /* 0x000fe20007ffe0ff */
[----:B------:R2:W3:Y:S01]  /*24350*/  SHFL.IDX PT, R4, R6, RZ, 0x181f ;  /* 0x00181fff06047589 */ /* 0x0004e200000e0000 */
[----:B------:R-:W-:-:S02]  /*24360*/  SHF.R.S32.HI R10, RZ, 0x1f, R7 ;  /* 0x0000001fff0a7819 */ /* 0x000fc40000011407 */
[----:B------:R-:W-:Y:S01]  /*24370*/  SHF.R.S32.HI R8, RZ, 0x1f, R9 ;  /* 0x0000001fff087819 */ /* 0x000fe20000011409 */
[----:B------:R2:W4:Y:S01]  /*24380*/  SHFL.IDX PT, R0, R3, RZ, 0x181f ;  /* 0x00181fff03007589 */ /* 0x00052200000e0000 */
[----:B------:R-:W-:Y:S01]  /*24390*/  SHF.R.S32.HI R12, RZ, 0x1f, R13 ;  /* 0x0000001fff0c7819 */ /* 0x000fe2000001140d */
[----:B------:R-:W-:Y:S06]  /*243a0*/  @P2 BRA `(.L_x_1756) ;  /* 0x0000000000342947 */ /* 0x000fec0003800000 */
        /* <DEDUP_REMOVED lines=13> */
.L_x_1756:
[----:B------:R-:W-:Y:S05]  /*24480*/  BSYNC B1 ;  /* 0x0000000000017941 */ /* 0x000fea0003800000 */
.L_x_1755:
        /* <DEDUP_REMOVED lines=17> */
.L_x_1758:
[----:B------:R-:W-:Y:S05]  /*245a0*/  BSYNC B1 ;  /* 0x0000000000017941 */ /* 0x000fea0003800000 */
.L_x_1757:
        /* <DEDUP_REMOVED lines=17> */
.L_x_1760:
[----:B------:R-:W-:Y:S05]  /*246c0*/  BSYNC B1 ;  /* 0x0000000000017941 */ /* 0x000fea0003800000 */
.L_x_1759:
[----:B0-----:R-:W-:Y:S01]  /*246d0*/  VIADD R0, R212, 0x60 ;  /* 0x00000060d4007836 */ /* 0x001fe20000000000 */
[----:B--2-4-:R-:W0:Y:S04]  /*246e0*/  SHFL.IDX PT, R3, R3, 0x3, 0x181f ;  /* 0x00781f0003037f89 */ /* 0x014e2800000e0000 */
        /* <DEDUP_REMOVED lines=16> */
.L_x_1749:
[----:B------:R-:W-:Y:S05]  /*247f0*/  BSYNC B0 ;  /* 0x0000000000007941 */ /* 0x000fea0003800000 */
.L_x_1739:
[----:B------:R-:W-:Y:S02]  /*24800*/  ULDC UR4, c[0x0][0xc3c] ;  /* 0x00030f0000047ab9 */ /* 0x000fe40000000800 */
[----:B-1----:R-:W-:-:S13]  /*24810*/  ISETP.GE.AND P0, PT, R59, UR4, PT ;  /* 0x000000043b007c0c */ /* 0x002fda000bf06270 */
[----:B------:R-:W-:Y:S05]  /*24820*/  @!P0 BRA `(.L_x_1761) ;  /* 0xfffffdc800708947 */ /* 0x000fea000383ffff */
[----:B------:R-:W-:Y:S05]  /*24830*/  BRA `(.L_x_1467) ;  /* 0x0000009400887947 */ /* 0x000fea0003800000 */
.L_x_1465:
        /* <DEDUP_REMOVED lines=18> */
.L_x_1762:
[----:B------:R-:W-:Y:S01]  /*24960*/  LOP3.LUT R0, R6, 0x1f, RZ, 0xc0, !PT ;  /* 0x0000001f06007812 */ /* 0x000fe200078ec0ff */
[----:B------:R-:W-:Y:S01]  /*24970*/  ULDC UR4, c[0x0][0xc3c] ;  /* 0x00030f0000047ab9 */ /* 0x000fe20000000800 */
[----:B------:R-:W-:Y:S01]  /*24980*/  IMAD.MOV.U32 R8, RZ, RZ, RZ ;  /* 0x000000ffff087224 */ /* 0x000fe200078e00ff */
[----:B------:R-:W0:Y:S01]  /*24990*/  S2UR UR6, SR_CTAID.X ;  /* 0x00000000000679c3 */ /* 0x000e220000002500 */
[----:B------:R-:W-:Y:S01]  /*249a0*/  ISETP.NE.AND P0, PT, R0, 0x1f, PT ;  /* 0x0000001f0000780c */ /* 0x000fe20003f05270 */
[----:B------:R-:W-:-:S03]  /*249b0*/  ULDC UR5, c[0x0][0xc38] ;  /* 0x00030e0000057ab9 */ /* 0x000fc60000000800 */
[----:B------:R-:W-:-:S13]  /*249c0*/  ISETP.GE.OR P1, PT, R0, UR4, !P0 ;  /* 0x0000000400007c0c */ /* 0x000fda000c726670 */
[----:B------:R-:W1:Y:S08]  /*249d0*/  @!P1 LDC.64 R2, c[0x0][0xc80] ;  /* 0x00032000ff029b82 */ /* 0x000e700000000a00 */
[----:B------:R-:W2:Y:S01]  /*249e0*/  @!P1 LDC.64 R4, c[0x0][0xc78] ;  /* 0x00031e00ff049b82 */ /* 0x000ea20000000a00 */
[----:B-1----:R-:W-:-:S05]  /*249f0*/  @!P1 IMAD.WIDE.U32 R2, R0, 0x4, R2 ;  /* 0x0000000400029825 */ /* 0x002fca00078e0002 */
        /* <DEDUP_REMOVED lines=33> */
.L_x_1766:
[----:B------:R-:W0:Y:S01]  /*24c10*/  LDC R2, c[0x0][0xc3c] ;  /* 0x00030f00ff027b82 */ /* 0x000e220000000800 */
[----:B------:R-:W-:Y:S01]  /*24c20*/  ULDC UR7, c[0x0][0xc3c] ;  /* 0x00030f0000077ab9 */ /* 0x000fe20000000800 */
[----:B------:R-:W-:Y:S01]  /*24c30*/  UIADD3 UR4, UR4, 0x1f, URZ ;  /* 0x0000001f04047890 */ /* 0x000fe2000fffe03f */
[----:B------:R-:W-:-:S05]  /*24c40*/  IMAD.U32 R3, RZ, RZ, UR7 ;  /* 0x00000007ff037e24 */ /* 0x000fca000f8e00ff */
[----:B------:R1:W-:Y:S01]  /*24c50*/  STL [R1+0xc], R3 ;  /* 0x00000c0301007387 */ /* 0x0003e20000100800 */
[----:B0-----:R-:W-:-:S13]  /*24c60*/  ISETP.LE.AND P6, PT, R2, UR4, PT ;  /* 0x0000000402007c0c */ /* 0x001fda000bfc3270 */
[----:B-1----:R-:W-:Y:S05]  /*24c70*/  @P6 BRA `(.L_x_1765) ;  /* 0x0000000800b06947 */ /* 0x002fea0003800000 */
[----:B------:R-:W-:Y:S02]  /*24c80*/  VIADD R11, R0, UR4 ;  /* 0x00000004000b7c36 */ /* 0x000fe40008000000 */
        /* <DEDUP_REMOVED lines=31> */
.L_x_1764:
[----:B------:R-:W-:Y:S01]  /*24e80*/  IMAD.IADD R10, R9, 0x1, -R4 ;  /* 0x00000001090a7824 */ /* 0x000fe200078e0a04 */
[----:B------:R-:W-:-:S03]  /*24e90*/  MOV R3, RZ ;  /* 0x000000ff00037202 */ /* 0x000fc60000000f00 */
        /* <DEDUP_REMOVED lines=10> */
.L_x_1767:
        /* <DEDUP_REMOVED lines=27> */
[-C--:B------:R-:W-:Y:S01]  /*250f0*/  @!P1 IADD3 R12, R12, -R7.reuse, RZ ;  /* 0x800000070c0c9210 */ /* 0x080fe20007ffe0ff */
        /* <DEDUP_REMOVED lines=18> */
[----:B------:R-:W-:Y:S01]  /*25220*/  @!P1 IMAD.IADD R2, R2, 0x1, -R9 ;  /* 0x0000000102029824 */ /* 0x000fe200078e0a09 */
[----:B------:R-:W-:Y:S02]  /*25230*/  @!P1 IADD3 R7, R7, 0x1, RZ ;  /* 0x0000000107079810 */ /* 0x000fe40007ffe0ff */
        /* <DEDUP_REMOVED lines=15> */
.L_x_1768:
[----:B-1----:R-:W1:Y:S02]  /*25330*/  LDC.64 R2, c[0x0][0xc90] ;  /* 0x00032400ff027b82 */ /* 0x002e640000000a00 */
        /* <DEDUP_REMOVED lines=9> */
[----:B0-----:R-:W-:-:S05]  /*253d0*/  IADD3 R12, RZ, -R3, RZ ;  /* 0x80000003ff0c7210 */ /* 0x001fca0007ffe0ff */
        /* <DEDUP_REMOVED lines=27> */
[----:B0-----:R-:W-:-:S02]  /*25590*/  IADD3 R3, R11, 0xffffffe, RZ ;  /* 0x0ffffffe0b037810 */ /* 0x001fc40007ffe0ff */
[----:B------:R-:W-:-:S04]  /*255a0*/  IABS R11, R7 ;  /* 0x00000007000b7213 */ /* 0x000fc80000000000 */
        /* <DEDUP_REMOVED lines=17> */
[----:B------:R-:W-:Y:S01]  /*256c0*/  @!P1 LOP3.LUT R2, RZ, R7, RZ, 0x33, !PT ;  /* 0x00000007ff029212 */ /* 0x000fe200078e33ff */
[----:B------:R-:W-:-:S04]  /*256d0*/  IMAD.MOV R7, RZ, RZ, -R7 ;  /* 0x000000ffff077224 */ /* 0x000fc800078e0a07 */
[----:B------:R-:W-:-:S05]  /*256e0*/  IMAD R3, R2, R7, R9 ;  /* 0x0000000702037224 */ /* 0x000fca00078e0209 */
[----:B------:R1:W-:Y:S02]  /*256f0*/  STL [R1+0x8], R3 ;  /* 0x0000080301007387 */ /* 0x0003e40000100800 */
.L_x_1769:
[----:B01----:R-:W-:-:S05]  /*25700*/  LOP3.LUT R3, RZ, R2, RZ, 0x33, !PT ;  /* 0x00000002ff037212 */ /* 0x003fca00078e33ff */
[----:B------:R-:W-:-:S05]  /*25710*/  IMAD.IADD R2, R4, 0x1, R3 ;  /* 0x0000000104027824 */ /* 0x000fca00078e0203 */
[----:B------:R1:W-:Y:S01]  /*25720*/  STL [R1+0x4], R2 ;  /* 0x0000040201007387 */ /* 0x0003e20000100800 */
[----:B------:R-:W-:Y:S05]  /*25730*/  BRA `(.L_x_1770) ;  /* 0x0000000000107947 */ /* 0x000fea0003800000 */
.L_x_1765:
[----:B------:R-:W-:Y:S01]  /*25740*/  IMAD.U32 R2, RZ, RZ, UR6 ;  /* 0x00000006ff027e24 */ /* 0x000fe2000f8e00ff */
[----:B------:R0:W-:Y:S04]  /*25750*/  STL [R1+0x4], RZ ;  /* 0x000004ff01007387 */ /* 0x0001e80000100800 */
[----:B------:R0:W-:Y:S04]  /*25760*/  STL [R1+0x8], RZ ;  /* 0x000008ff01007387 */ /* 0x0001e80000100800 */
[----:B------:R0:W-:Y:S02]  /*25770*/  STL [R1], R2 ;  /* 0x0000000201007387 */ /* 0x0001e40000100800 */
.L_x_1770:
        /* <DEDUP_REMOVED lines=10> */
.L_x_1763:
        /* <DEDUP_REMOVED lines=9> */
[C---:B---3--:R-:W-:Y:S01]  /*258b0*/  IMAD.SHL.U32 R0, R6.reuse, 0x8, RZ ;  /* 0x0000000806007824 */ /* 0x048fe200078e00ff */
[----:B------:R-:W-:Y:S01]  /*258c0*/  LOP3.LUT R4, R6, 0x7f, RZ, 0xc0, !PT ;  /* 0x0000007f06047812 */ /* 0x000fe200078ec0ff */
[----:B------:R-:W-:Y:S01]  /*258d0*/  UMOV UR4, 0x400 ;  /* 0x0000040000047882 */ /* 0x000fe20000000000 */
[----:B------:R-:W-:Y:S01]  /*258e0*/  BSSY B8, `(.L_x_1771) ;  /* 0x000081d000087945 */ /* 0x000fe20003800000 */
[----:B------:R-:W-:Y:S01]  /*258f0*/  ULDC.64 UR36, c[0x0][0x198] ;  /* 0x0000660000247ab9 */ /* 0x000fe20000000a00 */
[----:B------:R-:W-:Y:S01]  /*25900*/  LOP3.LUT R3, R0, 0x1f8, RZ, 0xc0, !PT ;  /* 0x000001f800037812 */ /* 0x000fe200078ec0ff */
[----:B01----:R-:W-:Y:S01]  /*25910*/  IMAD.SHL.U32 R2, R4, 0x8, RZ ;  /* 0x0000000804027824 */ /* 0x003fe200078e00ff */
[----:B------:R-:W-:Y:S01]  /*25920*/  LOP3.LUT R0, R0, 0x38, RZ, 0xc0, !PT ;  /* 0x0000003800007812 */ /* 0x000fe200078ec0ff */
[----:B------:R-:W-:Y:S01]  /*25930*/  ULDC UR38, c[0x0][0xc] ;  /* 0x0000030000267ab9 */ /* 0x000fe20000000800 */
[----:B------:R-:W-:Y:S01]  /*25940*/  LOP3.LUT R3, R3, 0x38, R6, 0x78, !PT ;  /* 0x0000003803037812 */ /* 0x000fe200078e7806 */
[----:B------:R-:W-:-:S03]  /*25950*/  IMAD.SHL.U32 R6, R6, 0x10, RZ ;  /* 0x0000001006067824 */ /* 0x000fc600078e00ff */
[----:B------:R-:W-:Y:S02]  /*25960*/  LOP3.LUT R2, R3, 0x200, R2, 0xf8, !PT ;  /* 0x0000020003027812 */ /* 0x000fe400078ef802 */
[----:B------:R-:W-:-:S04]  /*25970*/  SHF.R.U32.HI R3, RZ, 0x3, R4 ;  /* 0x00000003ff037819 */ /* 0x000fc80000011604 */
[----:B------:R-:W-:Y:S01]  /*25980*/  LOP3.LUT R4, R3, 0x70, R6, 0xf8, !PT ;  /* 0x0000007003047812 */ /* 0x000fe200078ef806 */
[----:B--2---:R-:W-:-:S06]  /*25990*/  ULEA UR4, UR5, UR4, 0x18 ;  /* 0x0000000405047291 */ /* 0x004fcc000f8ec03f */
[----:B------:R-:W-:-:S05]  /*259a0*/  MOV R19, UR4 ;  /* 0x0000000400137c02 */ /* 0x000fca0008000f00 */
[----:B------:R-:W-:Y:S02]  /*259b0*/  IMAD R3, R2, 0x2, R19 ;  /* 0x0000000202037824 */ /* 0x000fe400078e0213 */
[----:B------:R-:W-:-:S03]  /*259c0*/  IMAD.MOV.U32 R2, RZ, RZ, 0x1 ;  /* 0x00000001ff027424 */ /* 0x000fc600078e00ff */
[----:B------:R0:W-:Y:S04]  /*259d0*/  STL [R1+0x28], R3 ;  /* 0x0000280301007387 */ /* 0x0001e80000100800 */
[----:B------:R-:W-:Y:S04]  /*259e0*/  STL [R1+0x58], RZ ;  /* 0x000058ff01007387 */ /* 0x000fe80000100800 */
[----:B------:R1:W-:Y:S01]  /*259f0*/  STL [R1+0x20], R2 ;  /* 0x0000200201007387 */ /* 0x0003e20000100800 */
[----:B0-----:R-:W-:-:S03]  /*25a00*/  IMAD.MOV.U32 R3, RZ, RZ, 0x1 ;  /* 0x00000001ff037424 */ /* 0x001fc600078e00ff */
[----:B------:R0:W-:Y:S04]  /*25a10*/  STL [R1+0x1c], RZ ;  /* 0x00001cff01007387 */ /* 0x0001e80000100800 */
[----:B------:R0:W-:Y:S01]  /*25a20*/  STL [R1+0x10], RZ ;  /* 0x000010ff01007387 */ /* 0x0001e20000100800 */
[----:B-1----:R-:W-:-:S03]  /*25a30*/  LOP3.LUT R2, R0, 0x40, RZ, 0xfc, !PT ;  /* 0x0000004000027812 */ /* 0x002fc600078efcff */
[----:B------:R0:W-:Y:S01]  /*25a40*/  STL [R1+0x14], R3 ;  /* 0x0000140301007387 */ /* 0x0001e20000100800 */
[----:B------:R-:W-:-:S07]  /*25a50*/  LOP3.LUT R0, R0, 0x80, RZ, 0xfc, !PT ;  /* 0x0000008000007812 */ /* 0x000fce00078efcff */
.L_x_1937:
[----:B------:R-:W2:Y:S01]  /*25a60*/  LDL R14, [R1+0xc] ;  /* 0x00000c00010e7983 */ /* 0x000ea20000100800 */
[----:B------:R-:W-:Y:S05]  /*25a70*/  YIELD ;  /* 0x0000000000007946 */ /* 0x000fea0003800000 */
[----:B------:R-:W-:Y:S01]  /*25a80*/  ULDC.64 UR4, c[0x0][0xa28] ;  /* 0x00028a0000047ab9 */ /* 0x000fe20000000a00 */
[----:B01----:R-:W-:Y:S02]  /*25a90*/  CS2R R6, SRZ ;  /* 0x0000000000067805 */ /* 0x003fe4000001ff00 */
[----:B------:R-:W-:Y:S01]  /*25aa0*/  ISETP.NE.U32.AND P0, PT, RZ, UR4, PT ;  /* 0x00000004ff007c0c */ /* 0x000fe2000bf05070 */
[----:B------:R-:W1:Y:S01]  /*25ab0*/  LDC.64 R12, c[0x0][0xa00] ;  /* 0x00028000ff0c7b82 */ /* 0x000e620000000a00 */
[----:B------:R-:W-:Y:S01]  /*25ac0*/  ULDC.64 UR6, c[0x0][0xa08] ;  /* 0x0002820000067ab9 */ /* 0x000fe20000000a00 */
[----:B------:R-:W-:Y:S01]  /*25ad0*/  ULDC.64 UR8, c[0x0][0xa10] ;  /* 0x0002840000087ab9 */ /* 0x000fe20000000a00 */
[----:B------:R-:W-:Y:S01]  /*25ae0*/  ISETP.NE.AND.EX P0, PT, RZ, UR5, PT, P0 ;  /* 0x00000005ff007c0c */ /* 0x000fe2000bf05300 */
[----:B------:R-:W-:-:S04]  /*25af0*/  ULDC.64 UR4, c[0x0][0xa18] ;  /* 0x0002860000047ab9 */ /* 0x000fc80000000a00 */
[----:B------:R-:W3:Y:S08]  /*25b00*/  LDC.64 R4, c[0x0][0xa08] ;  /* 0x00028200ff047b82 */ /* 0x000ef00000000a00 */
[----:B0-----:R-:W2:Y:S02]  /*25b10*/  @P0 LDC.64 R2, c[0x0][0xa28] ;  /* 0x00028a00ff020b82 */ /* 0x001ea40000000a00 */
[----:B--2---:R-:W-:-:S05]  /*25b20*/  @P0 IMAD.WIDE R2, R14, 0x4, R2 ;  /* 0x000000040e020825 */ /* 0x004fca00078e0202 */
[----:B------:R0:W5:Y:S01]  /*25b30*/  @P0 LDG.E R6, desc[UR46][R2.64] ;  /* 0x0000002e02060981 */ /* 0x000162000c1e1900 */
[----:B------:R-:W-:Y:S01]  /*25b40*/  ISETP.NE.U32.AND P0, PT, RZ, UR4, PT ;  /* 0x00000004ff007c0c */ /* 0x000fe2000bf05070 */
[----:B-1----:R-:W-:Y:S01]  /*25b50*/  IMAD.WIDE R12, R14, 0x4, R12 ;  /* 0x000000040e0c7825 */ /* 0x002fe200078e020c */
[----:B------:R-:W-:Y:S02]  /*25b60*/  ISETP.NE.U32.AND P2, PT, RZ, UR6, PT ;  /* 0x00000006ff007c0c */ /* 0x000fe4000bf45070 */
[----:B------:R-:W-:Y:S01]  /*25b70*/  ISETP.NE.AND.EX P0, PT, RZ, UR5, PT, P0 ;  /* 0x00000005ff007c0c */ /* 0x000fe2000bf05300 */
[----:B------:R-:W-:Y:S01]  /*25b80*/  ULDC.64 UR4, c[0x0][0xa00] ;  /* 0x0002800000047ab9 */ /* 0x000fe20000000a00 */
[----:B------:R-:W-:Y:S01]  /*25b90*/  ISETP.NE.U32.AND P4, PT, RZ, UR8, PT ;  /* 0x00000008ff007c0c */ /* 0x000fe2000bf85070 */
[----:B------:R-:W-:Y:S01]  /*25ba0*/  IMAD.MOV.U32 R8, RZ, RZ, RZ ;  /* 0x000000ffff087224 */ /* 0x000fe200078e00ff */
[----:B------:R-:W-:Y:S01]  /*25bb0*/  ISETP.NE.U32.AND P1, PT, RZ, UR4, PT ;  /* 0x00000004ff007c0c */ /* 0x000fe2000bf25070 */
[----:B0-----:R-:W0:Y:S01]  /*25bc0*/  LDC.64 R2, c[0x0][0xa10] ;  /* 0x00028400ff027b82 */ /* 0x001e220000000a00 */
[----:B------:R-:W-:-:S02]  /*25bd0*/  IMAD.MOV.U32 R0, RZ, RZ, RZ ;  /* 0x000000ffff007224 */ /* 0x000fc400078e00ff */
[----:B------:R-:W-:Y:S01]  /*25be0*/  ISETP.NE.AND.EX P3, PT, RZ, UR5, PT, P1 ;  /* 0x00000005ff007c0c */ /* 0x000fe2000bf65310 */
[----:B---3--:R-:W-:-:S04]  /*25bf0*/  IMAD.WIDE R4, R14, 0x4, R4 ;  /* 0x000000040e047825 */ /* 0x008fc800078e0204 */
[----:B------:R-:W1:Y:S01]  /*25c00*/  @P0 LDC.64 R10, c[0x0][0xa18] ;  /* 0x00028600ff0a0b82 */ /* 0x000e620000000a00 */
[----:B------:R-:W-:Y:S01]  /*25c10*/  ULDC UR4, c[0x0][0x288] ;  /* 0x0000a20000047ab9 */ /* 0x000fe20000000800 */
[----:B------:R-:W-:Y:S02]  /*25c20*/  ISETP.NE.AND.EX P1, PT, RZ, UR7, PT, P2 ;  /* 0x00000007ff007c0c */ /* 0x000fe4000bf25320 */
[----:B------:R-:W-:-:S04]  /*25c30*/  ISETP.NE.AND.EX P2, PT, RZ, UR9, PT, P4 ;  /* 0x00000009ff007c0c */ /* 0x000fc8000bf45340 */
[----:B------:R-:W2:Y:S07]  /*25c40*/  @P3 LDG.E R7, desc[UR46][R12.64] ;  /* 0x0000002e0c073981 */ /* 0x000eae000c1e1900 */
[----:B------:R3:W5:Y:S01]  /*25c50*/  @P1 LDG.E R8, desc[UR46][R4.64] ;  /* 0x0000002e04081981 */ /* 0x000762000c1e1900 */
[----:B0-----:R-:W-:-:S05]  /*25c60*/  IMAD.WIDE R2, R14, 0x4, R2 ;  /* 0x000000040e027825 */ /* 0x001fca00078e0202 */
[----:B------:R3:W5:Y:S01]  /*25c70*/  @P2 LDG.E R0, desc[UR46][R2.64] ;  /* 0x0000002e02002981 */ /* 0x000762000c1e1900 */
[----:B-1----:R-:W-:-:S03]  /*25c80*/  @P0 IMAD.WIDE R10, R14, 0x4, R10 ;  /* 0x000000040e0a0825 */ /* 0x002fc600078e020a */
[----:B--2---:R0:W-:Y:S02]  /*25c90*/  STL [R1+0x48], R7 ;  /* 0x0000480701007387 */ /* 0x0041e40000100800 */
[----:B0-----:R-:W-:Y:S01]  /*25ca0*/  IMAD.U32 R7, RZ, RZ, UR4 ;  /* 0x00000004ff077e24 */ /* 0x001fe2000f8e00ff */
[----:B------:R-:W-:-:S05]  /*25cb0*/  ULDC.64 UR4, c[0x0][0x418] ;  /* 0x0001060000047ab9 */ /* 0x000fca0000000a00 */
[----:B------:R-:W2:Y:S01]  /*25cc0*/  @P0 LDG.E R7, desc[UR46][R10.64] ;  /* 0x0000002e0a070981 */ /* 0x000ea2000c1e1900 */
[----:B------:R-:W-:-:S03]  /*25cd0*/  UISETP.NE.U32.AND UP0, UPT, UR4, URZ, UPT ;  /* 0x0000003f0400728c */ /* 0x000fc6000bf05070 */
[----:B------:R-:W-:Y:S01]  /*25ce0*/  ULDC UR4, c[0x0][0x424] ;  /* 0x0001090000047ab9 */ /* 0x000fe20000000800 */
[----:B------:R-:W-:-:S03]  /*25cf0*/  UISETP.NE.AND.EX UP0, UPT, UR5, URZ, UPT, UP0 ;  /* 0x0000003f0500728c */ /* 0x000fc6000bf05300 */
[----:B------:R-:W-:Y:S01]  /*25d00*/  ULDC UR5, c[0x0][0x2f0] ;  /* 0x0000bc0000057ab9 */ /* 0x000fe20000000800 */
[----:B------:R-:W-:Y:S01]  /*25d10*/  USEL UR4, UR4, 0x1, UP0 ;  /* 0x0000000104047887 */ /* 0x000fe20008000000 */
[----:B--2---:R0:W-:Y:S04]  /*25d20*/  STL [R1+0x38], R7 ;  /* 0x0000380701007387 */ /* 0x0041e80000100800 */
[----:B------:R3:W5:Y:S01]  /*25d30*/  LDL R15, [R1+0x38] ;  /* 0x00003800010f7983 */ /* 0x0007620000100800 */
[----:B------:R-:W-:-:S03]  /*25d40*/  UIMAD UR4, UR4, UR5, URZ ;  /* 0x00000005040472a4 */ /* 0x000fc6000f8e023f */
[----:B------:R-:W-:Y:S02]  /*25d50*/  ULDC UR5, c[0x0][0x348] ;  /* 0x0000d20000057ab9 */ /* 0x000fe40000000800 */
[----:B------:R-:W-:Y:S01]  /*25d60*/  IMAD.U32 R10, RZ, RZ, UR5 ;  /* 0x00000005ff0a7e24 */ /* 0x000fe2000f8e00ff */
[----:B0-----:R-:W-:Y:S01]  /*25d70*/  MOV R7, UR4 ;  /* 0x0000000400077c02 */ /* 0x001fe20008000f00 */
[----:B---3--:R-:W-:Y:S06]  /*25d80*/  @P0 BRA `(.L_x_1772) ;  /* 0x0000000000140947 */ /* 0x008fec0003800000 */
[----:B------:R-:W-:Y:S05]  /*25d90*/  @!P3 BRA `(.L_x_1772) ;  /* 0x000000000010b947 */ /* 0x000fea0003800000 */
[----:B------:R-:W2:Y:S04]  /*25da0*/  LDG.E R9, desc[UR46][R12.64] ;  /* 0x0000002e0c097981 */ /* 0x000ea8000c1e1900 */
[----:B------:R-:W2:Y:S02]  /*25db0*/  LDG.E R12, desc[UR46][R12.64+0x4] ;  /* 0x0000042e0c0c7981 */ /* 0x000ea4000c1e1900 */
[----:B--2--5:R-:W-:-:S05]  /*25dc0*/  IMAD.IADD R15, R12, 0x1, -R9 ;  /* 0x000000010c0f7824 */ /* 0x024fca00078e0a09 */
[----:B------:R0:W-:Y:S02]  /*25dd0*/  STL [R1+0x38], R15 ;  /* 0x0000380f01007387 */ /* 0x0001e40000100800 */
.L_x_1772:
[----:B------:R-:W2:Y:S01]  /*25de0*/  LDL.LU R11, [R1+0x8] ;  /* 0x00000800010b7983 */ /* 0x000ea20000300800 */
[----:B-----5:R-:W-:Y:S01]  /*25df0*/  IMAD.IADD R8, R8, 0x1, R6 ;  /* 0x0000000108087824 */ /* 0x020fe200078e0206 */
[----:B------:R-:W-:Y:S02]  /*25e00*/  ULDC.64 UR4, c[0x0][0xa20] ;  /* 0x0002880000047ab9 */ /* 0x000fe40000000a00 */
[----:B------:R-:W-:Y:S02]  /*25e10*/  ISETP.NE.U32.AND P0, PT, RZ, UR4, PT ;  /* 0x00000004ff007c0c */ /* 0x000fe4000bf05070 */
[----:B------:R1:W-:Y:S02]  /*25e20*/  STL [R1+0x18], R8 ;  /* 0x0000180801007387 */ /* 0x0003e40000100800 */
[----:B------:R-:W-:Y:S02]  /*25e30*/  ISETP.NE.AND.EX P0, PT, RZ, UR5, PT, P0 ;  /* 0x00000005ff007c0c */ /* 0x000fe4000bf05300 */
[----:B--2---:R-:W-:-:S02]  /*25e40*/  LOP3.LUT R17, R11, 0xff000000, RZ, 0xc0, !PT ;  /* 0xff0000000b117812 */ /* 0x004fc400078ec0ff */
[C---:B------:R-:W-:Y:S02]  /*25e50*/  LOP3.LUT R9, R11.reuse, 0xff0000, RZ, 0xc0, !PT ;  /* 0x00ff00000b097812 */ /* 0x040fe400078ec0ff */
[----:B------:R-:W-:Y:S02]  /*25e60*/  SHF.R.U32.HI R17, RZ, 0x8, R17 ;  /* 0x00000008ff117819 */ /* 0x000fe40000011611 */
[----:B------:R-:W-:Y:S02]  /*25e70*/  LOP3.LUT R16, R11, 0xffff, RZ, 0xc0, !PT ;  /* 0x0000ffff0b107812 */ /* 0x000fe400078ec0ff */
[----:B------:R-:W-:-:S03]  /*25e80*/  LEA.HI R17, R9, R17, RZ, 0x10 ;  /* 0x0000001109117211 */ /* 0x000fc600078f80ff */
[----:B-1----:R-:W-:Y:S05]  /*25e90*/  @!P0 BRA `(.L_x_1773) ;  /* 0x0000000000108947 */ /* 0x002fea0003800000 */
[----:B------:R-:W1:Y:S02]  /*25ea0*/  LDC.64 R4, c[0x0][0xa20] ;  /* 0x00028800ff047b82 */ /* 0x000e640000000a00 */
[----:B-1----:R-:W-:-:S05]  /*25eb0*/  IMAD.WIDE R4, R14, 0x4, R4 ;  /* 0x000000040e047825 */ /* 0x002fca00078e0204 */
[----:B------:R1:W5:Y:S01]  /*25ec0*/  LDG.E R7, desc[UR46][R4.64] ;  /* 0x0000002e04077981 */ /* 0x000362000c1e1900 */
[----:B------:R-:W-:Y:S05]  /*25ed0*/  BRA `(.L_x_1774) ;  /* 0x0000000000107947 */ /* 0x000fea0003800000 */
.L_x_1773:
[----:B------:R-:W-:Y:S05]  /*25ee0*/  @!P1 BRA `(.L_x_1774) ;  /* 0x00000000000c9947 */ /* 0x000fea0003800000 */
[----:B------:R-:W2:Y:S04]  /*25ef0*/  LDG.E R7, desc[UR46][R4.64] ;  /* 0x0000002e04077981 */ /* 0x000ea8000c1e1900 */
[----:B------:R-:W2:Y:S02]  /*25f00*/  LDG.E R4, desc[UR46][R4.64+0x4] ;  /* 0x0000042e04047981 */ /* 0x000ea4000c1e1900 */
[----:B--2---:R-:W-:-:S07]  /*25f10*/  IMAD.IADD R7, R4, 0x1, -R7 ;  /* 0x0000000104077824 */ /* 0x004fce00078e0a07 */
.L_x_1774:
[----:B------:R-:W2:Y:S04]  /*25f20*/  LDL.LU R8, [R1+0x4] ;  /* 0x0000040001087983 */ /* 0x000ea80000300800 */
[----:B-1----:R-:W3:Y:S04]  /*25f30*/  @P2 LDG.E R4, desc[UR46][R2.64] ;  /* 0x0000002e02042981 */ /* 0x002ee8000c1e1900 */
[----:B------:R1:W3:Y:S01]  /*25f40*/  @P2 LDG.E R2, desc[UR46][R2.64+0x4] ;  /* 0x0000042e02022981 */ /* 0x0002e2000c1e1900 */
[----:B-----5:R-:W-:Y:S01]  /*25f50*/  IMAD.IADD R9, R7, 0x1, -R6 ;  /* 0x0000000107097824 */ /* 0x020fe200078e0a06 */
[----:B-1----:R-:W1:Y:S02]  /*25f60*/  LDC R3, c[0x0][0x448] ;  /* 0x00011200ff037b82 */ /* 0x002e640000000800 */
[----:B-1----:R-:W-:-:S13]  /*25f70*/  ISETP.NE.AND P1, PT, R3, 0x1, PT ;  /* 0x000000010300780c */ /* 0x002fda0003f25270 */
[----:B------:R-:W1:Y:S08]  /*25f80*/  @P1 LDC R3, c[0x0][0x44c] ;  /* 0x00011300ff031b82 */ /* 0x000e700000000800 */
[----:B------:R-:W4:Y:S01]  /*25f90*/  @P1 LDC R5, c[0x0][0x450] ;  /* 0x00011400ff051b82 */ /* 0x000f220000000800 */
[----:B--2---:R-:W-:-:S04]  /*25fa0*/  IMAD.SHL.U32 R12, R8, 0x80, RZ ;  /* 0x00000080080c7824 */ /* 0x004fc800078e00ff */
[----:B------:R-:W-:Y:S01]  /*25fb0*/  VIADD R7, R12, 0x7f ;  /* 0x0000007f0c077836 */ /* 0x000fe20000000000 */
[----:B------:R2:W-:Y:S01]  /*25fc0*/  STL [R1+0x30], R12 ;  /* 0x0000300c01007387 */ /* 0x0005e20000100800 */
[----:B---3--:R-:W-:Y:S02]  /*25fd0*/  @P2 IMAD.IADD R10, R2, 0x1, -R4 ;  /* 0x00000001020a2824 */ /* 0x008fe400078e0a04 */
[----:B-1----:R-:W-:-:S03]  /*25fe0*/  @P1 IMAD.HI.U32 R2, R7, R3, RZ ;  /* 0x0000000307021227 */ /* 0x002fc600078e00ff */
[----:B------:R-:W-:Y:S02]  /*25ff0*/  IADD3 R6, R9, R10, RZ ;  /* 0x0000000a09067210 */ /* 0x000fe40007ffe0ff */
[----:B----4-:R-:W-:Y:S02]  /*26000*/  @P1 SHF.R.U32.HI R7, RZ, R5, R2 ;  /* 0x00000005ff071219 */ /* 0x010fe40000011602 */
[C---:B------:R-:W-:Y:S01]  /*26010*/  IADD3 R21, R6.reuse, 0x1, -R15 ;  /* 0x0000000106157810 */ /* 0x040fe20007ffe80f */
[----:B------:R-:W-:-:S04]  /*26020*/  VIADD R2, R6, 0x5f ;  /* 0x0000005f06027836 */ /* 0x000fc80000000000 */
[----:B------:R-:W-:-:S04]  /*26030*/  IMAD.HI R2, R2, 0x2aaaaaab, RZ ;  /* 0x2aaaaaab02027827 */ /* 0x000fc800078e02ff */
[----:B------:R-:W-:Y:S01]  /*26040*/  IMAD.IADD R7, R21, 0x1, R7 ;  /* 0x0000000115077824 */ /* 0x000fe200078e0207 */
[----:B------:R-:W-:-:S04]  /*26050*/  SHF.R.U32.HI R3, RZ, 0x1f, R2 ;  /* 0x0000001fff037819 */ /* 0x000fc80000011602 */
[----:B------:R-:W-:Y:S02]  /*26060*/  LEA.HI.SX32 R11, R2, R3, 0x1c ;  /* 0x00000003020b7211 */ /* 0x000fe400078fe2ff */
[----:B------:R-:W1:Y:S03]  /*26070*/  LDC.64 R2, c[0x0][0x9e0] ;  /* 0x00027800ff027b82 */ /* 0x000e660000000a00 */
[----:B------:R2:W-:Y:S01]  /*26080*/  STL [R1+0x5c], R11 ;  /* 0x00005c0b01007387 */ /* 0x0005e20000100800 */
[----:B-1----:R-:W-:Y:S01]  /*26090*/  ISETP.GE.AND P3, PT, R3, 0x1, PT ;  /* 0x000000010300780c */ /* 0x002fe20003f66270 */
        /* <DEDUP_REMOVED lines=13> */
.L_x_1777:
[----:B------:R-:W-:-:S13]  /*26170*/  ISETP.NE.AND P0, PT, R3, 0x1, PT ;  /* 0x000000010300780c */ /* 0x000fda0003f05270 */
[----:B------:R-:W1:Y:S02]  /*26180*/  @P0 LDC.64 R4, c[0x0][0x9e8] ;  /* 0x00027a00ff040b82 */ /* 0x000e640000000a00 */
[----:B-1----:R-:W-:-:S05]  /*26190*/  @P0 IMAD.HI.U32 R4, R2, R4, RZ ;  /* 0x0000000402040227 */ /* 0x002fca00078e00ff */
[----:B------:R-:W-:-:S07]  /*261a0*/  @P0 SHF.R.U32.HI R2, RZ, R5, R4 ;  /* 0x00000005ff020219 */ /* 0x000fce0000011604 */
.L_x_1778:
[----:B------:R-:W-:Y:S05]  /*261b0*/  BSYNC B0 ;  /* 0x0000000000007941 */ /* 0x000fea0003800000 */
.L_x_1776:
[----:B------:R-:W-:-:S05]  /*261c0*/  IMAD R2, R2, R3, R3 ;  /* 0x0000000302027224 */ /* 0x000fca00078e0203 */
[----:B------:R-:W-:-:S07]  /*261d0*/  VIMNMX R8, R8, R2, PT ;  /* 0x0000000208087248 */ /* 0x000fce0003fe0100 */
.L_x_1775:
[----:B------:R-:W1:Y:S01]  /*261e0*/  @P1 LDC R4, c[0x0][0x44c] ;  /* 0x00011300ff041b82 */ /* 0x000e620000000800 */
[----:B------:R-:W-:Y:S01]  /*261f0*/  VIADD R8, R8, 0x5f ;  /* 0x0000005f08087836 */ /* 0x000fe20000000000 */
[----:B------:R-:W-:Y:S01]  /*26200*/  IADD3 R20, R6, -R15, RZ ;  /* 0x8000000f06147210 */ /* 0x000fe20007ffe0ff */
[----:B------:R-:W-:Y:S01]  /*26210*/  IMAD.MOV.U32 R2, RZ, RZ, R12 ;  /* 0x000000ffff027224 */ /* 0x000fe200078e000c */
[----:B------:R-:W-:Y:S01]  /*26220*/  ULDC UR4, c[0x0][0x9dc] ;  /* 0x0002770000047ab9 */ /* 0x000fe20000000800 */
[----:B------:R-:W-:-:S03]  /*26230*/  IMAD.HI R8, R8, 0x2aaaaaab, RZ ;  /* 0x2aaaaaab08087827 */ /* 0x000fc600078e02ff */
[----:B------:R-:W2:Y:S02]  /*26240*/  @P1 LDC R5, c[0x0][0x450] ;  /* 0x00011400ff051b82 */ /* 0x000ea40000000800 */
[----:B------:R-:W-:-:S04]  /*26250*/  SHF.R.U32.HI R7, RZ, 0x1f, R8 ;  /* 0x0000001fff077819 */ /* 0x000fc80000011608 */
[----:B------:R-:W-:-:S04]  /*26260*/  LEA.HI.SX32 R7, R8, R7, 0x1c ;  /* 0x0000000708077211 */ /* 0x000fc800078fe2ff */
[----:B------:R-:W-:Y:S01]  /*26270*/  VIMNMX R7, R11, R7, PT ;  /* 0x000000070b077248 */ /* 0x000fe20003fe0100 */
[----:B-1----:R-:W-:-:S05]  /*26280*/  @P1 IMAD.HI.U32 R4, R12, R4, RZ ;  /* 0x000000040c041227 */ /* 0x002fca00078e00ff */
[----:B--2---:R-:W-:-:S05]  /*26290*/  @P1 SHF.R.U32.HI R2, RZ, R5, R4 ;  /* 0x00000005ff021219 */ /* 0x004fca0000011604 */
        /* <DEDUP_REMOVED lines=13> */
.L_x_1781:
[----:B------:R-:W-:-:S13]  /*26370*/  ISETP.NE.AND P0, PT, R3, 0x1, PT ;  /* 0x000000010300780c */ /* 0x000fda0003f05270 */
[----:B------:R-:W1:Y:S02]  /*26380*/  @P0 LDC.64 R4, c[0x0][0x9e8] ;  /* 0x00027a00ff040b82 */ /* 0x000e640000000a00 */
[----:B-1----:R-:W-:-:S05]  /*26390*/  @P0 IMAD.HI.U32 R4, R2, R4, RZ ;  /* 0x0000000402040227 */ /* 0x002fca00078e00ff */
[----:B------:R-:W-:-:S07]  /*263a0*/  @P0 SHF.R.U32.HI R2, RZ, R5, R4 ;  /* 0x00000005ff020219 */ /* 0x000fce0000011604 */
.L_x_1782:
[----:B------:R-:W-:Y:S05]  /*263b0*/  BSYNC B0 ;  /* 0x0000000000007941 */ /* 0x000fea0003800000 */
.L_x_1780:
[----:B------:R-:W-:-:S05]  /*263c0*/  IMAD R2, R2, R3, RZ ;  /* 0x0000000302027224 */ /* 0x000fca00078e02ff */
[----:B------:R-:W-:-:S07]  /*263d0*/  VIMNMX R6, R6, R2, !PT ;  /* 0x0000000206067248 */ /* 0x000fce0007fe0100 */
.L_x_1779:
[----:B------:R-:W-:Y:S01]  /*263e0*/  IMAD.HI R6, R6, 0x2aaaaaab, RZ ;  /* 0x2aaaaaab06067827 */ /* 0x000fe200078e02ff */
[----:B------:R-:W-:Y:S01]  /*263f0*/  LOP3.LUT R12, R17, 0xff, RZ, 0xc0, !PT ;  /* 0x000000ff110c7812 */ /* 0x000fe200078ec0ff */
[----:B------:R-:W-:Y:S01]  /*26400*/  BSSY B0, `(.L_x_1783) ;  /* 0x0000027000007945 */ /* 0x000fe20003800000 */
[----:B------:R-:W-:Y:S01]  /*26410*/  SHF.R.U32.HI R17, RZ, 0x10, R17 ;  /* 0x00000010ff117819 */ /* 0x000fe20000011611 */
[----:B------:R-:W-:Y:S01]  /*26420*/  IMAD.MOV.U32 R2, RZ, RZ, RZ ;  /* 0x000000ffff027224 */ /* 0x000fe200078e00ff */
[----:B------:R-:W-:Y:S01]  /*26430*/  SHF.R.U32.HI R4, RZ, 0x1f, R6 ;  /* 0x0000001fff047819 */ /* 0x000fe20000011606 */
[----:B------:R1:W-:Y:S03]  /*26440*/  STL [R1+0x50], R12 ;  /* 0x0000500c01007387 */ /* 0x0003e60000100800 */
[----:B------:R-:W-:-:S04]  /*26450*/  LEA.HI.SX32 R4, R6, R4, 0x1c ;  /* 0x0000000406047211 */ /* 0x000fc800078fe2ff */
[----:B------:R-:W-:-:S04]  /*26460*/  VIMNMX R4, RZ, R4, !PT ;  /* 0x00000004ff047248 */ /* 0x000fc80007fe0100 */
[----:B------:R-:W-:-:S13]  /*26470*/  ISETP.GT.AND P0, PT, R7, R4, PT ;  /* 0x000000040700720c */ /* 0x000fda0003f04270 */
[----:B-1----:R-:W-:Y:S05]  /*26480*/  @!P0 BRA `(.L_x_1784) ;  /* 0x0000000000788947 */ /* 0x002fea0003800000 */
[----:B------:R-:W-:Y:S01]  /*26490*/  ISETP.NE.AND P0, PT, R17, RZ, PT ;  /* 0x000000ff1100720c */ /* 0x000fe20003f05270 */
[----:B------:R-:W-:-:S03]  /*264a0*/  ULDC UR4, c[0x0][0x9f0] ;  /* 0x00027c0000047ab9 */ /* 0x000fc60000000800 */
[----:B------:R-:W-:-:S04]  /*264b0*/  SEL R5, R17, UR4, P0 ;  /* 0x0000000411057c07 */ /* 0x000fc80008000000 */
[----:B------:R-:W-:Y:S02]  /*264c0*/  IABS R6, R5 ;  /* 0x0000000500067213 */ /* 0x000fe40000000000 */
[----:B------:R-:W-:Y:S02]  /*264d0*/  IADD3 R8, R5, -0x1, R7 ;  /* 0xffffffff05087810 */ /* 0x000fe40007ffe007 */
[----:B------:R-:W1:Y:S03]  /*264e0*/  I2F.RP R2, R6 ;  /* 0x0000000600027306 */ /* 0x000e660000209400 */
[----:B------:R-:W-:-:S05]  /*264f0*/  IMAD.IADD R8, R8, 0x1, -R4 ;  /* 0x0000000108087824 */ /* 0x000fca00078e0a04 */
[----:B-1----:R-:W1:Y:S02]  /*26500*/  MUFU.RCP R2, R2 ;  /* 0x0000000200027308 */ /* 0x002e640000001000 */
[----:B-1----:R-:W-:-:S06]  /*26510*/  VIADD R2, R2, 0xffffffe ;  /* 0x0ffffffe02027836 */ /* 0x002fcc0000000000 */
[----:B------:R1:W2:Y:S02]  /*26520*/  F2I.FTZ.U32.TRUNC.NTZ R3, R2 ;  /* 0x0000000200037305 */ /* 0x0002a4000021f000 */
[----:B-1----:R-:W-:-:S04]  /*26530*/  LOP3.LUT R2, R8, R5, RZ, 0x3c, !PT ;  /* 0x0000000508027212 */ /* 0x002fc800078e3cff */
[----:B------:R-:W-:Y:S01]  /*26540*/  ISETP.GE.AND P3, PT, R2, RZ, PT ;  /* 0x000000ff0200720c */ /* 0x000fe20003f66270 */
[----:B--2---:R-:W-:-:S04]  /*26550*/  IMAD.MOV R2, RZ, RZ, -R3 ;  /* 0x000000ffff027224 */ /* 0x004fc800078e0a03 */
[----:B------:R-:W-:Y:S02]  /*26560*/  IMAD R11, R2, R6, RZ ;  /* 0x00000006020b7224 */ /* 0x000fe400078e02ff */
[----:B------:R-:W-:-:S04]  /*26570*/  IMAD.MOV.U32 R2, RZ, RZ, RZ ;  /* 0x000000ffff027224 */ /* 0x000fc800078e00ff */
[----:B------:R-:W-:Y:S01]  /*26580*/  IMAD.HI.U32 R11, R3, R11, R2 ;  /* 0x0000000b030b7227 */ /* 0x000fe200078e0002 */
[----:B------:R-:W-:Y:S02]  /*26590*/  IABS R2, R5 ;  /* 0x0000000500027213 */ /* 0x000fe40000000000 */
[----:B------:R-:W-:Y:S02]  /*265a0*/  IABS R3, R8 ;  /* 0x0000000800037213 */ /* 0x000fe40000000000 */
[----:B------:R-:W-:-:S05]  /*265b0*/  IADD3 R2, RZ, -R2, RZ ;  /* 0x80000002ff027210 */ /* 0x000fca0007ffe0ff */
[----:B------:R-:W-:Y:S02]  /*265c0*/  IMAD.MOV.U32 R8, RZ, RZ, R2 ;  /* 0x000000ffff087224 */ /* 0x000fe400078e0002 */
        /* <DEDUP_REMOVED lines=9> */
[----:B------:R-:W-:-:S07]  /*26660*/  @!P1 LOP3.LUT R2, RZ, R5, RZ, 0x33, !PT ;  /* 0x00000005ff029212 */ /* 0x000fce00078e33ff */
.L_x_1784:
[----:B------:R-:W-:Y:S05]  /*26670*/  BSYNC B0 ;  /* 0x0000000000007941 */ /* 0x000fea0003800000 */
.L_x_1783:
[-C--:B------:R-:W-:Y:S01]  /*26680*/  IMAD R4, R12, R2.reuse, R4 ;  /* 0x000000020c047224 */ /* 0x080fe200078e0204 */
[----:B------:R-:W-:Y:S04]  /*26690*/  BSSY B0, `(.L_x_1785) ;  /* 0x000015f000007945 */ /* 0x000fe80003800000 */
        /* <DEDUP_REMOVED lines=23> */
.L_x_1980:
[----:B--2---:R-:W-:Y:S02]  /*26810*/  ISETP.NE.AND P0, PT, R14, RZ, PT ;  /* 0x000000ff0e00720c */ /* 0x004fe40003f05270 */
[----:B------:R-:W-:-:S11]  /*26820*/  PLOP3.LUT P6, PT, PT, PT, PT, 0x8, 0x0 ;  /* 0x000000000000781c */ /* 0x000fd60003fce170 */
[----:B------:R-:W-:Y:S05]  /*26830*/  @P0 BRA `(.L_x_1788) ;  /* 0x00000000000c0947 */ /* 0x000fea0003800000 */
[----:B------:R-:W-:-:S03]  /*26840*/  UMOV UR4, 0xffffffff ;  /* 0xffffffff00047882 */ /* 0x000fc60000000000 */
[----:B------:R-:W-:Y:S05]  /*26850*/  BRA.DIV UR4, `(.L_x_1789) ;  /* 0x0000008204a47947 */ /* 0x000fea000b800000 */
[----:B------:R-:W-:-:S13]  /*26860*/  ELECT P6, URZ, PT ;  /* 0x00000000003f782f */ /* 0x000fda00038c0000 */
.L_x_1788:
        /* <DEDUP_REMOVED lines=9> */
.L_x_1983:
[----:B------:R-:W-:Y:S05]  /*26900*/  BSYNC B1 ;  /* 0x0000000000017941 */ /* 0x000fea0003800000 */
.L_x_1790:
        /* <DEDUP_REMOVED lines=12> */
.L_x_1984:
[----:B------:R-:W-:Y:S05]  /*269d0*/  BSYNC B2 ;  /* 0x0000000000027941 */ /* 0x000fea0003800000 */
.L_x_1794:
        /* <DEDUP_REMOVED lines=9> */
.L_x_1797:
[----:B------:R-:W-:Y:S05]  /*26a70*/  BSYNC B2 ;  /* 0x0000000000027941 */ /* 0x000fea0003800000 */
.L_x_1796:
[----:B-1----:R-:W3:Y:S01]  /*26a80*/  LDL R4, [R1+0x1c] ;  /* 0x00001c0001047983 */ /* 0x002ee20000100800 */
[----:B------:R-:W-:Y:S01]  /*26a90*/  IMAD.MOV.U32 R14, RZ, RZ, RZ ;  /* 0x000000ffff0e7224 */ /* 0x000fe200078e00ff */
[----:B------:R-:W-:Y:S01]  /*26aa0*/  UIADD3 UR4, UP0, UR36, 0x570, URZ ;  /* 0x0000057024047890 */ /* 0x000fe2000ff1e03f */
[----:B------:R-:W-:Y:S01]  /*26ab0*/  IMAD R5, R9, 0x60, R0 ;  /* 0x0000006009057824 */ /* 0x000fe200078e0200 */
        /* <DEDUP_REMOVED lines=9> */
.L_x_1798:
        /* <DEDUP_REMOVED lines=16> */
.L_x_1799:
        /* <DEDUP_REMOVED lines=16> */
.L_x_1800:
        /* <DEDUP_REMOVED lines=10> */
[----:B------:R-:W1:Y:S01]  /*26df0*/  SYNCS.PHASECHK.TRANS64.TRYWAIT P0, [R7+URZ+0x308c0], R10 ;  /* 0x0308c00a070075a7 */ /* 0x000e62000800017f */
[----:B------:R-:W-:Y:S04]  /*26e00*/  BSSY B2, `(.L_x_1801) ;  /* 0x0000002000027945 */ /* 0x000fe80003800000 */
[----:B-1----:R-:W-:Y:S05]  /*26e10*/  @!P0 BRA `(.L_x_1802) ;  /* 0x0000007c007c8947 */ /* 0x002fea0003800000 */
.L_x_1985:
[----:B------:R-:W-:Y:S05]  /*26e20*/  BSYNC B2 ;  /* 0x0000000000027941 */ /* 0x000fea0003800000 */
.L_x_1801:
[----:B------:R-:W-:Y:S01]  /*26e30*/  BSSY B2, `(.L_x_1803) ;  /* 0x000000b000027945 */ /* 0x000fe20003800000 */
[----:B-12---:R-:W-:Y:S02]  /*26e40*/  IMAD.MOV.U32 R10, RZ, RZ, 0x0 ;  /* 0x00000000ff0a7424 */ /* 0x006fe400078e00ff */
        /* <DEDUP_REMOVED lines=9> */
.L_x_1804:
[----:B------:R-:W-:Y:S05]  /*26ee0*/  BSYNC B2 ;  /* 0x0000000000027941 */ /* 0x000fea0003800000 */
.L_x_1803:
[----:B------:R-:W-:Y:S01]  /*26ef0*/  R2UR UR10, R14 ;  /* 0x000000000e0a72ca */ /* 0x000fe200000e0000 */
[----:B------:R-:W-:Y:S01]  /*26f00*/  UIADD3 UR4, UP0, UR36, 0x670, URZ ;  /* 0x0000067024047890 */ /* 0x000fe2000ff1e03f */
[----:B------:R-:W-:Y:S01]  /*26f10*/  R2UR UR6, R10 ;  /* 0x000000000a0672ca */ /* 0x000fe200000e0000 */
[----:B------:R-:W-:Y:S01]  /*26f20*/  VIADD R7, R7, 0x308b0 ;  /* 0x000308b007077836 */ /* 0x000fe20000000000 */
[----:B------:R-:W-:Y:S01]  /*26f30*/  R2UR UR7, R11 ;  /* 0x000000000b0772ca */ /* 0x000fe200000e0000 */
[----:B------:R-:W-:Y:S01]  /*26f40*/  UIADD3.X UR5, URZ, UR37, URZ, UP0, !UPT ;  /* 0x000000253f057290 */ /* 0x000fe200087fe43f */
[----:B------:R-:W-:Y:S02]  /*26f50*/  PLOP3.LUT P0, PT, PT, PT, PT, 0x80, 0x0 ;  /* 0x000000000000781c */ /* 0x000fe40003f0f070 */
[----:B------:R-:W-:-:S11]  /*26f60*/  IADD3 R4, R6, 0x400, RZ ;  /* 0x0000040006047810 */ /* 0x000fd60007ffe0ff */
.L_x_1805:
        /* <DEDUP_REMOVED lines=10> */
[----:B------:R-:W-:Y:S01]  /*27010*/  R2UR UR10, R13 ;  /* 0x000000000d0a72ca */ /* 0x000fe200000e0000 */
[----:B------:R-:W-:Y:S01]  /*27020*/  VIADD R4, R6, 0x3400 ;  /* 0x0000340006047836 */ /* 0x000fe20000000000 */
[----:B------:R-:W-:Y:S02]  /*27030*/  R2UR UR6, R10 ;  /* 0x000000000a0672ca */ /* 0x000fe400000e0000 */
[----:B------:R-:W-:Y:S02]  /*27040*/  R2UR UR7, R11 ;  /* 0x000000000b0772ca */ /* 0x000fe400000e0000 */
[----:B------:R-:W-:-:S13]  /*27050*/  PLOP3.LUT P0, PT, PT, PT, PT, 0x80, 0x0 ;  /* 0x000000000000781c */ /* 0x000fda0003f0f070 */
.L_x_1806:
        /* <DEDUP_REMOVED lines=15> */
.L_x_1807:
        /* <DEDUP_REMOVED lines=10> */
.L_x_1793:
[----:B------:R-:W-:Y:S05]  /*271f0*/  BSYNC B1 ;  /* 0x0000000000017941 */ /* 0x000fea0003800000 */
.L_x_1792:
[----:B-1----:R-:W2:Y:S04]  /*27200*/  LDL.LU R4, [R1+0x1c] ;  /* 0x00001c0001047983 */ /* 0x002ea80000300800 */
[----:B------:R-:W3:Y:S01]  /*27210*/  LDL.LU R8, [R1+0x20] ;  /* 0x0000200001087983 */ /* 0x000ee20000300800 */
[----:B------:R-:W-:Y:S01]  /*27220*/  VIADD R9, R9, 0xfffffffe ;  /* 0xfffffffe09097836 */ /* 0x000fe20000000000 */
[----:B------:R-:W-:-:S04]  /*27230*/  PLOP3.LUT P0, PT, PT, PT, PT, 0x8, 0x0 ;  /* 0x000000000000781c */ /* 0x000fc80003f0e170 */
        /* <DEDUP_REMOVED lines=9> */
.L_x_1824:
        /* <DEDUP_REMOVED lines=13> */
.L_x_1986:
[----:B------:R-:W-:Y:S05]  /*273a0*/  BSYNC B2 ;  /* 0x0000000000027941 */ /* 0x000fea0003800000 */
.L_x_1810:
        /* <DEDUP_REMOVED lines=9> */
.L_x_1813:
[----:B------:R-:W-:Y:S05]  /*27440*/  BSYNC B2 ;  /* 0x0000000000027941 */ /* 0x000fea0003800000 */
.L_x_1812:
[----:B------:R-:W2:Y:S01]  /*27450*/  LDL R4, [R1+0x1c] ;  /* 0x00001c0001047983 */ /* 0x000ea20000100800 */
[----:B------:R-:W-:Y:S01]  /*27460*/  IMAD.MOV.U32 R12, RZ, RZ, RZ ;  /* 0x000000ffff0c7224 */ /* 0x000fe200078e00ff */
        /* <DEDUP_REMOVED lines=10> */
.L_x_1814:
        /* <DEDUP_REMOVED lines=10> */
[----:B------:R-:W-:Y:S01]  /*275b0*/  IMAD.MOV.U32 R14, RZ, RZ, 0x40 ;  /* 0x00000040ff0e7424 */ /* 0x000fe200078e00ff */
[----:B------:R-:W-:Y:S01]  /*275c0*/  PLOP3.LUT P1, PT, PT, PT, PT, 0x80, 0x0 ;  /* 0x000000000000781c */ /* 0x000fe20003f2f070 */
[----:B------:R-:W-:Y:S01]  /*275d0*/  VIADD R10, R6, 0x21400 ;  /* 0x00021400060a7836 */ /* 0x000fe20000000000 */
[----:B------:R-:W-:Y:S01]  /*275e0*/  UMOV UR6, 0x0 ;  /* 0x0000000000067882 */ /* 0x000fe20000000000 */
[----:B------:R-:W-:Y:S01]  /*275f0*/  UMOV UR7, 0x12f00000 ;  /* 0x12f0000000077882 */ /* 0x000fe20000000000 */
[----:B------:R-:W-:-:S15]  /*27600*/  R2UR UR10, R14 ;  /* 0x000000000e0a72ca */ /* 0x000fde00000e0000 */
.L_x_1815:
        /* <DEDUP_REMOVED lines=16> */
.L_x_1816:
        /* <DEDUP_REMOVED lines=10> */
[----:B------:R-:W2:Y:S01]  /*277b0*/  SYNCS.PHASECHK.TRANS64.TRYWAIT P1, [R8+URZ+0x308c0], R7 ;  /* 0x0308c007080075a7 */ /* 0x000ea2000802017f */
[----:B------:R-:W-:Y:S04]  /*277c0*/  BSSY B2, `(.L_x_1817) ;  /* 0x0000002000027945 */ /* 0x000fe80003800000 */
[----:B--2---:R-:W-:Y:S05]  /*277d0*/  @!P1 BRA `(.L_x_1818) ;  /* 0x0000007400349947 */ /* 0x004fea0003800000 */
.L_x_1987:
[----:B------:R-:W-:Y:S05]  /*277e0*/  BSYNC B2 ;  /* 0x0000000000027941 */ /* 0x000fea0003800000 */
.L_x_1817:
[----:B------:R-:W-:Y:S01]  /*277f0*/  BSSY B2, `(.L_x_1819) ;  /* 0x000000b000027945 */ /* 0x000fe20003800000 */
[----:B------:R-:W-:Y:S02]  /*27800*/  IMAD.MOV.U32 R10, RZ, RZ, 0x0 ;  /* 0x00000000ff0a7424 */ /* 0x000fe400078e00ff */
[----:B------:R-:W-:Y:S01]  /*27810*/  IMAD.MOV.U32 R11, RZ, RZ, 0x12f00000 ;  /* 0x12f00000ff0b7424 */ /* 0x000fe200078e00ff */
[----:B------:R-:W-:Y:S06]  /*27820*/  @P2 BRA `(.L_x_1820) ;  /* 0x00000000001c2947 */ /* 0x000fec0003800000 */
[----:B0-----:R-:W0:Y:S01]  /*27830*/  S2R R15, SR_TID.X ;  /* 0x00000000000f7919 */ /* 0x001e220000002100 */
[----:B------:R-:W-:-:S04]  /*27840*/  MOV R4, 0x9000 ;  /* 0x0000900000047802 */ /* 0x000fc80000000f00 */
[----:B------:R3:W-:Y:S01]  /*27850*/  SYNCS.ARRIVE.TRANS64 RZ, [R8+URZ+0x308b0], R4 ;  /* 0x0308b00408ff79a7 */ /* 0x0007e2000800003f */
[----:B0-----:R-:W-:-:S04]  /*27860*/  LOP3.LUT R15, R15, 0x1f, RZ, 0xc0, !PT ;  /* 0x0000001f0f0f7812 */ /* 0x001fc800078ec0ff */
[----:B------:R-:W-:-:S13]  /*27870*/  ISETP.NE.AND P1, PT, R15, RZ, PT ;  /* 0x000000ff0f00720c */ /* 0x000fda0003f25270 */
[----:B---3--:R-:W-:Y:S05]  /*27880*/  @!P1 BRA `(.L_x_1820) ;  /* 0x0000000000049947 */ /* 0x008fea0003800000 */
[----:B------:R-:W-:Y:S01]  /*27890*/  BPT.TRAP 0x1 ;  /* 0x000000040000795c */ /* 0x000fe20000300000 */
.L_x_1820:
[----:B------:R-:W-:Y:S05]  /*278a0*/  BSYNC B2 ;  /* 0x0000000000027941 */ /* 0x000fea0003800000 */
.L_x_1819:
[----:B------:R-:W-:Y:S01]  /*278b0*/  R2UR UR10, R12 ;  /* 0x000000000c0a72ca */ /* 0x000fe200000e0000 */
[----:B------:R-:W-:Y:S01]  /*278c0*/  UIADD3 UR4, UP0, UR36, 0x670, URZ ;  /* 0x0000067024047890 */ /* 0x000fe2000ff1e03f */
[----:B------:R-:W-:Y:S01]  /*278d0*/  R2UR UR6, R10 ;  /* 0x000000000a0672ca */ /* 0x000fe200000e0000 */
[----:B-12---:R-:W-:Y:S01]  /*278e0*/  VIADD R8, R8, 0x308b0 ;  /* 0x000308b008087836 */ /* 0x006fe20000000000 */
[----:B------:R-:W-:Y:S01]  /*278f0*/  R2UR UR7, R11 ;  /* 0x000000000b0772ca */ /* 0x000fe200000e0000 */
[----:B------:R-:W-:Y:S01]  /*27900*/  VIADD R4, R6, 0x400 ;  /* 0x0000040006047836 */ /* 0x000fe20000000000 */
[----:B------:R-:W-:Y:S01]  /*27910*/  PLOP3.LUT P1, PT, PT, PT, PT, 0x80, 0x0 ;  /* 0x000000000000781c */ /* 0x000fe20003f2f070 */
[----:B------:R-:W-:-:S12]  /*27920*/  UIADD3.X UR5, URZ, UR37, URZ, UP0, !UPT ;  /* 0x000000253f057290 */ /* 0x000fd800087fe43f */
.L_x_1821:
        /* <DEDUP_REMOVED lines=15> */
.L_x_1822:
        /* <DEDUP_REMOVED lines=15> */
.L_x_1823:
        /* <DEDUP_REMOVED lines=10> */
.L_x_1809:
[----:B------:R-:W-:Y:S05]  /*27bb0*/  BSYNC B1 ;  /* 0x0000000000017941 */ /* 0x000fea0003800000 */
.L_x_1808:
        /* <DEDUP_REMOVED lines=12> */
.L_x_1786:
[----:B------:R-:W-:Y:S05]  /*27c80*/  BSYNC B0 ;  /* 0x0000000000007941 */ /* 0x000fea0003800000 */
.L_x_1785:
[----:B--2---:R-:W2:Y:S01]  /*27c90*/  LDL R7, [R1+0x30] ;  /* 0x0000300001077983 */ /* 0x004ea20000100800 */
[----:B------:R-:W3:Y:S01]  /*27ca0*/  LDC R0, c[0x0][0x448] ;  /* 0x00011200ff007b82 */ /* 0x000ee20000000800 */
[----:B------:R-:W-:Y:S07]  /*27cb0*/  @!P0 WARPSYNC.ALL ;  /* 0x0000000000008948 */ /* 0x000fee0003800000 */
[----:B------:R-:W-:Y:S01]  /*27cc0*/  @!P0 BAR.SYNC.DEFER_BLOCKING 0xc, 0x180 ;  /* 0x0306000000008b1d */ /* 0x000fe20000010000 */
[----:B---3--:R-:W-:-:S13]  /*27cd0*/  ISETP.NE.AND P1, PT, R0, 0x1, PT ;  /* 0x000000010000780c */ /* 0x008fda0003f25270 */
[----:B------:R-:W3:Y:S08]  /*27ce0*/  @P1 LDC R0, c[0x0][0x44c] ;  /* 0x00011300ff001b82 */ /* 0x000ef00000000800 */
[----:B------:R-:W4:Y:S01]  /*27cf0*/  @P1 LDC R3, c[0x0][0x450] ;  /* 0x00011400ff031b82 */ /* 0x000f220000000800 */
[----:B--2---:R-:W-:-:S04]  /*27d00*/  VIADD R2, R7, 0x7f ;  /* 0x0000007f07027836 */ /* 0x004fc80000000000 */
[----:B---3--:R-:W-:-:S05]  /*27d10*/  @P1 IMAD.HI.U32 R0, R2, R0, RZ ;  /* 0x0000000002001227 */ /* 0x008fca00078e00ff */
[----:B----4-:R-:W-:-:S04]  /*27d20*/  @P1 SHF.R.U32.HI R2, RZ, R3, R0 ;  /* 0x00000003ff021219 */ /* 0x010fc80000011600 */
[----:B------:R-:W-:Y:S02]  /*27d30*/  IADD3 R0, R21, R2, RZ ;  /* 0x0000000215007210 */ /* 0x000fe40007ffe0ff */
[----:B------:R-:W2:Y:S02]  /*27d40*/  LDC.64 R2, c[0x0][0x9e0] ;  /* 0x00027800ff027b82 */ /* 0x000ea40000000a00 */
[----:B--2---:R-:W-:Y:S01]  /*27d50*/  ISETP.GE.AND P2, PT, R3, 0x1, PT ;  /* 0x000000010300780c */ /* 0x004fe20003f46270 */
[----:B------:R-:W-:-:S12]  /*27d60*/  IMAD.IADD R2, R0, 0x1, R2 ;  /* 0x0000000100027824 */ /* 0x000fd800078e0202 */
[----:B------:R-:W-:Y:S05]  /*27d70*/  @!P2 BRA `(.L_x_1825) ;  /* 0x000000000048a947 */ /* 0x000fea0003800000 */
[C---:B------:R-:W-:Y:S01]  /*27d80*/  ISETP.GT.AND P0, PT, R0.reuse, RZ, PT ;  /* 0x000000ff0000720c */ /* 0x040fe20003f04270 */
[----:B------:R-:W-:Y:S01]  /*27d90*/  BSSY B0, `(.L_x_1826) ;  /* 0x000000e000007945 */ /* 0x000fe20003800000 */
[----:B------:R-:W-:-:S11]  /*27da0*/  VIADD R6, R0, 0xffffffff ;  /* 0xffffffff00067836 */ /* 0x000fd60000000000 */
[----:B------:R-:W-:Y:S05]  /*27db0*/  @P0 BRA `(.L_x_1827) ;  /* 0x00000000001c0947 */ /* 0x000fea0003800000 */
[----:B------:R-:W-:Y:S01]  /*27dc0*/  ISETP.NE.AND P0, PT, R3, 0x1, PT ;  /* 0x000000010300780c */ /* 0x000fe20003f05270 */
[----:B------:R-:W-:-:S12]  /*27dd0*/  IMAD.MOV R0, RZ, RZ, -R0 ;  /* 0x000000ffff007224 */ /* 0x000fd800078e0a00 */
[----:B-1----:R-:W1:Y:S02]  /*27de0*/  @P0 LDC.64 R4, c[0x0][0x9e8] ;  /* 0x00027a00ff040b82 */ /* 0x002e640000000a00 */
[----:B-1----:R-:W-:-:S05]  /*27df0*/  @P0 IMAD.HI.U32 R4, R0, R4, RZ ;  /* 0x0000000400040227 */ /* 0x002fca00078e00ff */
[----:B------:R-:W-:-:S04]  /*27e00*/  @P0 SHF.R.U32.HI R0, RZ, R5, R4 ;  /* 0x00000005ff000219 */ /* 0x000fc80000011604 */
[----:B------:R-:W-:Y:S01]  /*27e10*/  LOP3.LUT R6, RZ, R0, RZ, 0x33, !PT ;  /* 0x00000000ff067212 */ /* 0x000fe200078e33ff */
[----:B------:R-:W-:Y:S06]  /*27e20*/  BRA `(.L_x_1828) ;  /* 0x0000000000107947 */ /* 0x000fec0003800000 */
.L_x_1827:
[----:B------:R-:W-:-:S13]  /*27e30*/  ISETP.NE.AND P0, PT, R3, 0x1, PT ;  /* 0x000000010300780c */ /* 0x000fda0003f05270 */
[----:B-1----:R-:W1:Y:S02]  /*27e40*/  @P0 LDC.64 R4, c[0x0][0x9e8] ;  /* 0x00027a00ff040b82 */ /* 0x002e640000000a00 */
[----:B-1----:R-:W-:-:S05]  /*27e50*/  @P0 IMAD.HI.U32 R4, R6, R4, RZ ;  /* 0x0000000406040227 */ /* 0x002fca00078e00ff */
[----:B------:R-:W-:-:S07]  /*27e60*/  @P0 SHF.R.U32.HI R6, RZ, R5, R4 ;  /* 0x00000005ff060219 */ /* 0x000fce0000011604 */
.L_x_1828:
[----:B------:R-:W-:Y:S05]  /*27e70*/  BSYNC B0 ;  /* 0x0000000000007941 */ /* 0x000fea0003800000 */
.L_x_1826:
[----:B------:R-:W-:-:S05]  /*27e80*/  IMAD R6, R6, R3, R3 ;  /* 0x0000000306067224 */ /* 0x000fca00078e0203 */
[----:B------:R-:W-:-:S07]  /*27e90*/  VIMNMX R2, R2, R6, PT ;  /* 0x0000000602027248 */ /* 0x000fce0003fe0100 */
.L_x_1825:
[----:B------:R-:W2:Y:S01]  /*27ea0*/  LDL R6, [R1+0x5c] ;  /* 0x00005c0001067983 */ /* 0x000ea20000100800 */
[----:B------:R-:W3:Y:S01]  /*27eb0*/  @P1 LDC R0, c[0x0][0x44c] ;  /* 0x00011300ff001b82 */ /* 0x000ee20000000800 */
[----:B------:R-:W-:Y:S01]  /*27ec0*/  VIADD R2, R2, 0x5f ;  /* 0x0000005f02027836 */ /* 0x000fe20000000000 */
[----:B------:R-:W-:Y:S01]  /*27ed0*/  ULDC UR4, c[0x0][0x9dc] ;  /* 0x0002770000047ab9 */ /* 0x000fe20000000800 */
[----:B-1----:R-:W-:Y:S02]  /*27ee0*/  IMAD.MOV.U32 R4, RZ, RZ, R7 ;  /* 0x000000ffff047224 */ /* 0x002fe400078e0007 */
[----:B------:R-:W-:-:S03]  /*27ef0*/  IMAD.HI R2, R2, 0x2aaaaaab, RZ ;  /* 0x2aaaaaab02027827 */ /* 0x000fc600078e02ff */
[----:B------:R-:W1:Y:S01]  /*27f00*/  @P1 LDC R5, c[0x0][0x450] ;  /* 0x00011400ff051b82 */ /* 0x000e620000000800 */
[----:B---3--:R-:W-:-:S05]  /*27f10*/  @P1 IMAD.HI.U32 R0, R7, R0, RZ ;  /* 0x0000000007001227 */ /* 0x008fca00078e00ff */
[----:B-1----:R-:W-:-:S05]  /*27f20*/  @P1 SHF.R.U32.HI R4, RZ, R5, R0 ;  /* 0x00000005ff041219 */ /* 0x002fca0000011600 */
[----:B------:R-:W-:Y:S01]  /*27f30*/  IMAD.IADD R0, R20, 0x1, R4 ;  /* 0x0000000114007824 */ /* 0x000fe200078e0204 */
[----:B------:R-:W-:-:S04]  /*27f40*/  SHF.R.U32.HI R4, RZ, 0x1f, R2 ;  /* 0x0000001fff047819 */ /* 0x000fc80000011602 */
[----:B------:R-:W-:Y:S01]  /*27f50*/  LEA.HI.SX32 R7, R2, R4, 0x1c ;  /* 0x0000000402077211 */ /* 0x000fe200078fe2ff */
[----:B------:R-:W-:-:S04]  /*27f60*/  VIADD R2, R0, -UR4 ;  /* 0x8000000400027c36 */ /* 0x000fc80008000000 */
[----:B------:R1:W-:Y:S01]  /*27f70*/  STL [R1+0x60], R7 ;  /* 0x0000600701007387 */ /* 0x0003e20000100800 */
[----:B--2---:R-:W-:Y:S01]  /*27f80*/  VIMNMX R6, R6, R7, PT ;  /* 0x0000000706067248 */ /* 0x004fe20003fe0100 */
[----:B-1----:R-:W-:Y:S06]  /*27f90*/  @!P2 BRA `(.L_x_1829) ;  /* 0x000000000044a947 */ /* 0x002fec0003800000 */
        /* <DEDUP_REMOVED lines=10> */
.L_x_1831:
[----:B------:R-:W-:-:S13]  /*28040*/  ISETP.NE.AND P0, PT, R3, 0x1, PT ;  /* 0x000000010300780c */ /* 0x000fda0003f05270 */
[----:B------:R-:W1:Y:S02]  /*28050*/  @P0 LDC.64 R4, c[0x0][0x9e8] ;  /* 0x00027a00ff040b82 */ /* 0x000e640000000a00 */
[----:B-1----:R-:W-:-:S05]  /*28060*/  @P0 IMAD.HI.U32 R4, R0, R4, RZ ;  /* 0x0000000400040227 */ /* 0x002fca00078e00ff */
[----:B------:R-:W-:-:S07]  /*28070*/  @P0 SHF.R.U32.HI R0, RZ, R5, R4 ;  /* 0x00000005ff000219 */ /* 0x000fce0000011604 */
.L_x_1832:
[----:B------:R-:W-:Y:S05]  /*28080*/  BSYNC B0 ;  /* 0x0000000000007941 */ /* 0x000fea0003800000 */
.L_x_1830:
[----:B------:R-:W-:-:S05]  /*28090*/  IMAD R0, R0, R3, RZ ;  /* 0x0000000300007224 */ /* 0x000fca00078e02ff */
[----:B------:R-:W-:-:S07]  /*280a0*/  VIMNMX R2, R2, R0, !PT ;  /* 0x0000000002027248 */ /* 0x000fce0007fe0100 */
.L_x_1829:
[----:B------:R-:W-:Y:S01]  /*280b0*/  IMAD.HI R2, R2, 0x2aaaaaab, RZ ;  /* 0x2aaaaaab02027827 */ /* 0x000fe200078e02ff */
[----:B------:R-:W-:Y:S01]  /*280c0*/  ISETP.NE.AND P1, PT, R17, RZ, PT ;  /* 0x000000ff1100720c */ /* 0x000fe20003f25270 */
[----:B------:R-:W-:Y:S03]  /*280d0*/  BSSY B0, `(.L_x_1833) ;  /* 0x0000025000007945 */ /* 0x000fe60003800000 */
[----:B------:R-:W-:-:S04]  /*280e0*/  SHF.R.U32.HI R0, RZ, 0x1f, R2 ;  /* 0x0000001fff007819 */ /* 0x000fc80000011602 */
[----:B------:R-:W-:-:S04]  /*280f0*/  LEA.HI.SX32 R0, R2, R0, 0x1c ;  /* 0x0000000002007211 */ /* 0x000fc800078fe2ff */
[----:B------:R-:W-:Y:S01]  /*28100*/  VIMNMX R8, RZ, R0, !PT ;  /* 0x00000000ff087248 */ /* 0x000fe20007fe0100 */
[----:B------:R-:W1:Y:S03]  /*28110*/  @!P1 LDC R17, c[0x0][0x9f0] ;  /* 0x00027c00ff119b82 */ /* 0x000e660000000800 */
[----:B------:R-:W-:Y:S01]  /*28120*/  ISETP.GT.AND P0, PT, R6, R8, PT ;  /* 0x000000080600720c */ /* 0x000fe20003f04270 */
[----:B------:R2:W-:Y:S04]  /*28130*/  STL [R1+0x3c], R8 ;  /* 0x00003c0801007387 */ /* 0x0005e80000100800 */
[----:B------:R2:W-:Y:S08]  /*28140*/  STL [R1+0x40], RZ ;  /* 0x000040ff01007387 */ /* 0x0005f00000100800 */
[----:B--2---:R-:W-:Y:S05]  /*28150*/  @!P0 BRA `(.L_x_1834) ;  /* 0x0000000000708947 */ /* 0x004fea0003800000 */
[----:B-1----:R-:W-:-:S04]  /*28160*/  IABS R0, R17 ;  /* 0x0000001100007213 */ /* 0x002fc80000000000 */
[----:B------:R-:W1:Y:S08]  /*28170*/  I2F.RP R2, R0 ;  /* 0x0000000000027306 */ /* 0x000e700000209400 */
[----:B-1----:R-:W1:Y:S02]  /*28180*/  MUFU.RCP R2, R2 ;  /* 0x0000000200027308 */ /* 0x002e640000001000 */
[----:B-1----:R-:W-:-:S06]  /*28190*/  IADD3 R2, R2, 0xffffffe, RZ ;  /* 0x0ffffffe02027810 */ /* 0x002fcc0007ffe0ff */
[----:B------:R-:W1:Y:S02]  /*281a0*/  F2I.FTZ.U32.TRUNC.NTZ R3, R2 ;  /* 0x0000000200037305 */ /* 0x000e64000021f000 */
[----:B-1----:R-:W-:-:S04]  /*281b0*/  IMAD.MOV R2, RZ, RZ, -R3 ;  /* 0x000000ffff027224 */ /* 0x002fc800078e0a03 */
[----:B------:R-:W-:Y:S02]  /*281c0*/  IMAD R4, R2, R0, RZ ;  /* 0x0000000002047224 */ /* 0x000fe400078e02ff */
[----:B------:R-:W-:-:S04]  /*281d0*/  IMAD.MOV.U32 R2, RZ, RZ, RZ ;  /* 0x000000ffff027224 */ /* 0x000fc800078e00ff */
[----:B------:R-:W-:Y:S01]  /*281e0*/  IMAD.HI.U32 R7, R3, R4, R2 ;  /* 0x0000000403077227 */ /* 0x000fe200078e0002 */
[----:B------:R-:W-:Y:S02]  /*281f0*/  IADD3 R4, R17, -0x1, R6 ;  /* 0xffffffff11047810 */ /* 0x000fe40007ffe006 */
[----:B------:R-:W-:-:S03]  /*28200*/  IABS R2, R17 ;  /* 0x0000001100027213 */ /* 0x000fc60000000000 */
[----:B------:R-:W-:Y:S02]  /*28210*/  IMAD.IADD R4, R4, 0x1, -R8 ;  /* 0x0000000104047824 */ /* 0x000fe400078e0a08 */
[----:B------:R-:W-:-:S03]  /*28220*/  IMAD.MOV R2, RZ, RZ, -R2 ;  /* 0x000000ffff027224 */ /* 0x000fc600078e0a02 */
[----:B------:R-:W-:Y:S01]  /*28230*/  IABS R3, R4 ;  /* 0x0000000400037213 */ /* 0x000fe20000000000 */
[----:B------:R-:W-:Y:S01]  /*28240*/  IMAD.MOV.U32 R5, RZ, RZ, R2 ;  /* 0x000000ffff057224 */ /* 0x000fe200078e0002 */
        /* <DEDUP_REMOVED lines=12> */
[----:B------:R2:W-:Y:S02]  /*28310*/  STL [R1+0x40], R2 ;  /* 0x0000400201007387 */ /* 0x0005e40000100800 */
.L_x_1834:
[----:B------:R-:W-:Y:S05]  /*28320*/  BSYNC B0 ;  /* 0x0000000000007941 */ /* 0x000fea0003800000 */
.L_x_1833:
[----:B------:R-:W3:Y:S04]  /*28330*/  LDL R0, [R1+0x40] ;  /* 0x0000400001007983 */ /* 0x000ee80000100800 */
[----:B--2---:R-:W3:Y:S01]  /*28340*/  LDL R2, [R1+0x50] ;  /* 0x0000500001027983 */ /* 0x004ee20000100800 */
[----:B------:R-:W-:Y:S01]  /*28350*/  BSSY B7, `(.L_x_1835) ;  /* 0x0000457000077945 */ /* 0x000fe20003800000 */
[----:B---3--:R-:W-:-:S05]  /*28360*/  IMAD R2, R2, R0, R8 ;  /* 0x0000000002027224 */ /* 0x008fca00078e0208 */
[----:B------:R-:W-:Y:S01]  /*28370*/  VIADDMNMX R0, R2, R0, R6, PT ;  /* 0x0000000002007246 */ /* 0x000fe20003800106 */
[----:B------:R2:W-:Y:S03]  /*28380*/  STL [R1+0x2c], R2 ;  /* 0x00002c0201007387 */ /* 0x0005e60000100800 */
[----:B------:R-:W-:Y:S01]  /*28390*/  ISETP.GT.AND P0, PT, R0, R2, PT ;  /* 0x000000020000720c */ /* 0x000fe20003f04270 */
[----:B------:R2:W-:-:S12]  /*283a0*/  STL [R1+0x44], R0 ;  /* 0x0000440001007387 */ /* 0x0005d80000100800 */
[----:B--2---:R-:W-:Y:S05]  /*283b0*/  @P0 BRA `(.L_x_1836) ;  /* 0x0000000000480947 */ /* 0x004fea0003800000 */
[----:B------:R-:W2:Y:S02]  /*283c0*/  S2R R0, SR_TID.X ;  /* 0x0000000000007919 */ /* 0x000ea40000002100 */
[----:B--2---:R-:W-:-:S04]  /*283d0*/  LOP3.LUT R0, R0, 0x7f, RZ, 0xc0, !PT ;  /* 0x0000007f00007812 */ /* 0x004fc800078ec0ff */
[----:B------:R-:W-:-:S13]  /*283e0*/  ISETP.NE.AND P0, PT, R0, RZ, PT ;  /* 0x000000ff0000720c */ /* 0x000fda0003f05270 */
[----:B------:R-:W-:Y:S05]  /*283f0*/  @P0 BRA `(.L_x_1837) ;  /* 0x0000004400300947 */ /* 0x000fea0003800000 */
[----:B------:R-:W2:Y:S01]  /*28400*/  S2R R3, SR_LANEID ;  /* 0x0000000000037919 */ /* 0x000ea20000000000 */
[----:B------:R-:W-:Y:S01]  /*28410*/  VOTEU.ANY UR4, UPT, PT ;  /* 0x0000000000047886 */ /* 0x000fe200038e0100 */
[----:B------:R-:W3:Y:S01]  /*28420*/  LDC.64 R4, c[0x0][0xc60] ;  /* 0x00031800ff047b82 */ /* 0x000ee20000000a00 */
[----:B------:R-:W2:Y:S08]  /*28430*/  FLO.U32 R0, UR4 ;  /* 0x0000000400007d00 */ /* 0x000eb000080e0000 */
[----:B------:R-:W3:Y:S01]  /*28440*/  POPC R2, UR4 ;  /* 0x0000000400027d09 */ /* 0x000ee20008000000 */
[----:B--2---:R-:W-:-:S13]  /*28450*/  ISETP.EQ.U32.AND P0, PT, R0, R3, PT ;  /* 0x000000030000720c */ /* 0x004fda0003f02070 */
[----:B---3--:R-:W2:Y:S01]  /*28460*/  @P0 ATOMG.E.ADD.STRONG.GPU PT, R5, desc[UR46][R4.64], R2 ;  /* 0x00000002040509a8 */ /* 0x008ea200081ee1ee */
[----:B------:R-:W3:Y:S02]  /*28470*/  S2R R3, SR_LTMASK ;  /* 0x0000000000037919 */ /* 0x000ee40000003900 */
[----:B---3--:R-:W-:-:S06]  /*28480*/  LOP3.LUT R3, R3, UR4, RZ, 0xc0, !PT ;  /* 0x0000000403037c12 */ /* 0x008fcc000f8ec0ff */
[----:B------:R-:W3:Y:S01]  /*28490*/  POPC R3, R3 ;  /* 0x0000000300037309 */ /* 0x000ee20000000000 */
[----:B--2---:R-:W3:Y:S02]  /*284a0*/  SHFL.IDX PT, R0, R5, R0, 0x1f ;  /* 0x00001f0005007589 */ /* 0x004ee400000e0000 */
[----:B---3--:R-:W-:-:S05]  /*284b0*/  IADD3 R0, R0, UR38, R3 ;  /* 0x0000002600007c10 */ /* 0x008fca000fffe003 */
[----:B------:R2:W-:Y:S01]  /*284c0*/  STL [R1], R0 ;  /* 0x0000000001007387 */ /* 0x0005e20000100800 */
[----:B------:R-:W-:Y:S05]  /*284d0*/  BRA `(.L_x_1837) ;  /* 0x0000004000f87947 */ /* 0x000fea0003800000 */
.L_x_1836:
        /* <DEDUP_REMOVED lines=10> */
[----:B------:R-:W2:Y:S01]  /*28580*/  LDC.64 R2, c[0x4][R2] ;  /* 0x0100000002027b82 */ /* 0x000ea20000000a00 */
[----:B------:R-:W-:Y:S02]  /*28590*/  IMAD.U32 R5, RZ, RZ, UR7 ;  /* 0x00000007ff057e24 */ /* 0x000fe4000f8e00ff */
[----:B------:R-:W-:Y:S02]  /*285a0*/  IMAD.U32 R6, RZ, RZ, UR8 ;  /* 0x00000008ff067e24 */ /* 0x000fe4000f8e00ff */
[----:B------:R-:W-:-:S02]  /*285b0*/  IMAD.U32 R7, RZ, RZ, UR9 ;  /* 0x00000009ff077e24 */ /* 0x000fc4000f8e00ff */
[----:B------:R-:W-:Y:S02]  /*285c0*/  IMAD.U32 R10, RZ, RZ, UR4 ;  /* 0x00000004ff0a7e24 */ /* 0x000fe4000f8e00ff */
[----:B------:R-:W-:Y:S02]  /*285d0*/  IMAD.MOV.U32 R8, RZ, RZ, 0x70 ;  /* 0x00000070ff087424 */ /* 0x000fe400078e00ff */
[----:B------:R-:W-:Y:S02]  /*285e0*/  IMAD.MOV.U32 R12, RZ, RZ, 0x1 ;  /* 0x00000001ff0c7424 */ /* 0x000fe400078e00ff */
[----:B------:R-:W-:-:S07]  /*285f0*/  IMAD.MOV.U32 R13, RZ, RZ, RZ ;  /* 0x000000ffff0d7224 */ /* 0x000fce00078e00ff */
[----:B------:R-:W-:-:S07]  /*28600*/  LEPC R20, `(.L_x_1839) ;  /* 0x000000001014794e */ /* 0x000fce0000000000 */
[----:B012---:R-:W-:Y:S05]  /*28610*/  CALL.ABS.NOINC R2 ;  /* 0x0000000002007343 */ /* 0x007fea0003c00000 */
.L_x_1839:
[----:B------:R-:W-:Y:S05]  /*28620*/  BSYNC B6 ;  /* 0x0000000000067941 */ /* 0x000fea0003800000 */
.L_x_1838:
[----:B------:R-:W-:Y:S01]  /*28630*/  VIADD R0, R19, 0x400 ;  /* 0x0000040013007836 */ /* 0x000fe20000000000 */
[----:B------:R-:W-:Y:S04]  /*28640*/  BSSY B6, `(.L_x_1840) ;  /* 0x0000022000067945 */ /* 0x000fe80003800000 */
[----:B------:R-:W-:-:S13]  /*28650*/  LOP3.LUT P0, RZ, R0, 0x3ff, RZ, 0xc0, !PT ;  /* 0x000003ff00ff7812 */ /* 0x000fda000780c0ff */
[----:B------:R-:W-:Y:S05]  /*28660*/  @!P0 BRA `(.L_x_1841) ;  /* 0x00000000007c8947 */ /* 0x000fea0003800000 */
[----:B-1----:R-:W-:Y:S01]  /*28670*/  MOV R17, 0x0 ;  /* 0x0000000000117802 */ /* 0x002fe20000000f00 */
[----:B------:R-:W-:Y:S01]  /*28680*/  ULDC.64 UR6, c[0x4][0xa8] ;  /* 0x01002a0000067ab9 */ /* 0x000fe20000000a00 */
[----:B------:R-:W-:Y:S01]  /*28690*/  ULDC.64 UR8, c[0x4][0xb0] ;  /* 0x01002c0000087ab9 */ /* 0x000fe20000000a00 */
[----:B------:R-:W-:Y:S01]  /*286a0*/  ULDC.64 UR4, c[0x4][0x38] ;  /* 0x01000e0000047ab9 */ /* 0x000fe20000000a00 */
[----:B------:R1:W2:Y:S01]  /*286b0*/  LDC.64 R2, c[0x4][R17] ;  /* 0x0100000011027b82 */ /* 0x0002a20000000a00 */
[----:B------:R-:W-:Y:S01]  /*286c0*/  IMAD.U32 R4, RZ, RZ, UR6 ;  /* 0x00000006ff047e24 */ /* 0x000fe2000f8e00ff */
[----:B------:R-:W-:Y:S01]  /*286d0*/  MOV R7, UR9 ;  /* 0x0000000900077c02 */ /* 0x000fe20008000f00 */
[----:B------:R-:W-:Y:S02]  /*286e0*/  IMAD.U32 R5, RZ, RZ, UR7 ;  /* 0x00000007ff057e24 */ /* 0x000fe4000f8e00ff */
[----:B------:R-:W-:Y:S02]  /*286f0*/  IMAD.U32 R6, RZ, RZ, UR8 ;  /* 0x00000008ff067e24 */ /* 0x000fe4000f8e00ff */
[----:B------:R-:W-:-:S02]  /*28700*/  IMAD.U32 R10, RZ, RZ, UR4 ;  /* 0x00000004ff0a7e24 */ /* 0x000fc4000f8e00ff */
[----:B------:R-:W-:Y:S02]  /*28710*/  IMAD.U32 R11, RZ, RZ, UR5 ;  /* 0x00000005ff0b7e24 */ /* 0x000fe4000f8e00ff */
[----:B------:R-:W-:Y:S02]  /*28720*/  IMAD.MOV.U32 R8, RZ, RZ, 0x70 ;  /* 0x00000070ff087424 */ /* 0x000fe400078e00ff */
[----:B------:R-:W-:Y:S02]  /*28730*/  IMAD.MOV.U32 R12, RZ, RZ, 0x1 ;  /* 0x00000001ff0c7424 */ /* 0x000fe400078e00ff */
[----:B-1----:R-:W-:-:S07]  /*28740*/  IMAD.MOV.U32 R13, RZ, RZ, RZ ;  /* 0x000000ffff0d7224 */ /* 0x002fce00078e00ff */
[----:B------:R-:W-:-:S07]  /*28750*/  LEPC R20, `(.L_x_1842) ;  /* 0x000000001014794e */ /* 0x000fce0000000000 */
[----:B0-2---:R-:W-:Y:S05]  /*28760*/  CALL.ABS.NOINC R2 ;  /* 0x0000000002007343 */ /* 0x005fea0003c00000 */
.L_x_1842:
[----:B------:R0:W1:Y:S01]  /*28770*/  LDC.64 R2, c[0x4][R17] ;  /* 0x0100000011027b82 */ /* 0x0000620000000a00 */
[----:B------:R-:W-:Y:S01]  /*28780*/  ULDC.64 UR4, c[0x4][0xa8] ;  /* 0x01002a0000047ab9 */ /* 0x000fe20000000a00 */
[----:B------:R-:W-:Y:S01]  /*28790*/  ULDC.64 UR6, c[0x4][0xb0] ;  /* 0x01002c0000067ab9 */ /* 0x000fe20000000a00 */
[----:B------:R-:W-:Y:S01]  /*287a0*/  ULDC.64 UR8, c[0x4][0x40] ;  /* 0x0100100000087ab9 */ /* 0x000fe20000000a00 */
        /* <DEDUP_REMOVED lines=11> */
.L_x_1841:
[----:B------:R-:W-:Y:S05]  /*28860*/  BSYNC B6 ;  /* 0x0000000000067941 */ /* 0x000fea0003800000 */
.L_x_1840:
[----:B------:R-:W2:Y:S01]  /*28870*/  LDL R0, [R1+0xc] ;  /* 0x00000c0001007983 */ /* 0x000ea20000100800 */
[----:B------:R-:W-:Y:S02]  /*28880*/  ULDC.64 UR4, c[0x0][0x9f8] ;  /* 0x00027e0000047ab9 */ /* 0x000fe40000000a00 */
[----:B------:R-:W-:Y:S01]  /*28890*/  ISETP.NE.U32.AND P0, PT, RZ, UR4, PT ;  /* 0x00000004ff007c0c */ /* 0x000fe2000bf05070 */
[----:B-1----:R-:W3:Y:S03]  /*288a0*/  LDL R17, [R1+0x44] ;  /* 0x0000440001117983 */ /* 0x002ee60000100800 */
[----:B------:R-:W-:Y:S01]  /*288b0*/  ISETP.NE.AND.EX P0, PT, RZ, UR5, PT, P0 ;  /* 0x00000005ff007c0c */ /* 0x000fe2000bf05300 */
[----:B------:R-:W-:-:S12]  /*288c0*/  ULDC.64 UR4, c[0x0][0xa08] ;  /* 0x0002820000047ab9 */ /* 0x000fd80000000a00 */
[----:B------:R-:W1:Y:S01]  /*288d0*/  @P0 LDC.64 R2, c[0x0][0x9f8] ;  /* 0x00027e00ff020b82 */ /* 0x000e620000000a00 */
[----:B--2---:R-:W-:Y:S02]  /*288e0*/  IMAD.MOV.U32 R7, RZ, RZ, R0 ;  /* 0x000000ffff077224 */ /* 0x004fe400078e0000 */
[----:B-1----:R-:W-:-:S05]  /*288f0*/  @P0 IMAD.WIDE R2, R0, 0x4, R2 ;  /* 0x0000000400020825 */ /* 0x002fca00078e0202 */
[----:B------:R1:W2:Y:S01]  /*28900*/  @P0 LDG.E R7, desc[UR46][R2.64] ;  /* 0x0000002e02070981 */ /* 0x0002a2000c1e1900 */
[----:B---3--:R-:W-:Y:S01]  /*28910*/  IADD3 R0, R17, -0x1, RZ ;  /* 0xffffffff11007810 */ /* 0x008fe20007ffe0ff */
[----:B-1----:R-:W1:Y:S02]  /*28920*/  LDC.64 R2, c[0x0][0x418] ;  /* 0x00010600ff027b82 */ /* 0x002e640000000a00 */
[----:B-1----:R-:W-:Y:S01]  /*28930*/  LOP3.LUT P0, RZ, R2, UR4, RZ, 0xfc, !PT ;  /* 0x0000000402ff7c12 */ /* 0x002fe2000f80fcff */
[----:B------:R-:W-:-:S03]  /*28940*/  UMOV UR4, 0xffffffff ;  /* 0xffffffff00047882 */ /* 0x000fc60000000000 */
[----:B------:R-:W-:Y:S02]  /*28950*/  LOP3.LUT P0, RZ, R3, UR5, RZ, 0xfc, P0 ;  /* 0x0000000503ff7c12 */ /* 0x000fe4000800fcff */
[----:B--2---:R-:W-:Y:S01]  /*28960*/  SHF.R.S32.HI R8, RZ, 0x1f, R7 ;  /* 0x0000001fff087819 */ /* 0x004fe20000011407 */
[----:B------:R1:W-:Y:S01]  /*28970*/  STL [R1+0x8], R7 ;  /* 0x0000080701007387 */ /* 0x0003e20000100800 */
[----:B------:R-:W-:-:S03]  /*28980*/  SEL R17, R7, RZ, !P0 ;  /* 0x000000ff07117207 */ /* 0x000fc60004000000 */
[----:B------:R1:W-:Y:S01]  /*28990*/  STL [R1+0x24], R8 ;  /* 0x0000240801007387 */ /* 0x0003e20000100800 */
[----:B------:R-:W-:Y:S05]  /*289a0*/  BRA.DIV UR4, `(.L_x_1843) ;  /* 0x0000006204d47947 */ /* 0x000fea000b800000 */
[----:B------:R-:W2:Y:S02]  /*289b0*/  S2R R4, SR_TID.X ;  /* 0x0000000000047919 */ /* 0x000ea40000002100 */
[----:B--2---:R-:W-:-:S04]  /*289c0*/  SHF.R.U32.HI R4, RZ, 0x5, R4 ;  /* 0x00000005ff047819 */ /* 0x004fc80000011604 */
[----:B------:R-:W-:-:S05]  /*289d0*/  LOP3.LUT R4, R4, 0x3, RZ, 0xc0, !PT ;  /* 0x0000000304047812 */ /* 0x000fca00078ec0ff */
[----:B------:R2:W3:Y:S02]  /*289e0*/  SHFL.IDX PT, R14, R4, RZ, 0x1f ;  /* 0x00001fff040e7589 */ /* 0x0004e400000e0000 */
.L_x_1990:
        /* <DEDUP_REMOVED lines=9> */
.L_x_1993:
[----:B------:R-:W-:Y:S05]  /*28a80*/  @!P6 BRA `(.L_x_1844) ;  /* 0x000000040028e947 */ /* 0x000fea0003800000 */
[----:B------:R-:W-:-:S04]  /*28a90*/  ISETP.NE.U32.AND P0, PT, R2, RZ, PT ;  /* 0x000000ff0200720c */ /* 0x000fc80003f05070 */
[----:B------:R-:W-:-:S13]  /*28aa0*/  ISETP.NE.AND.EX P0, PT, R3, RZ, PT, P0 ;  /* 0x000000ff0300720c */ /* 0x000fda0003f05300 */
[----:B------:R-:W-:Y:S05]  /*28ab0*/  @!P0 BRA `(.L_x_1846) ;  /* 0x0000000000508947 */ /* 0x000fea0003800000 */
[----:B------:R-:W3:Y:S01]  /*28ac0*/  LDC R6, c[0x0][0x43c] ;  /* 0x00010f00ff067b82 */ /* 0x000ee20000000800 */
[----:B------:R-:W-:Y:S01]  /*28ad0*/  IMAD.MOV.U32 R9, RZ, RZ, R0 ;  /* 0x000000ffff097224 */ /* 0x000fe200078e0000 */
[----:B------:R-:W-:-:S03]  /*28ae0*/  ULDC.64 UR4, c[0x0][0x428] ;  /* 0x00010a0000047ab9 */ /* 0x000fc60000000a00 */
[----:B------:R-:W-:Y:S01]  /*28af0*/  IMAD.MOV.U32 R0, RZ, RZ, R9 ;  /* 0x000000ffff007224 */ /* 0x000fe200078e0009 */
[----:B---3--:R-:W-:-:S13]  /*28b00*/  ISETP.NE.AND P0, PT, R6, 0x1, PT ;  /* 0x000000010600780c */ /* 0x008fda0003f05270 */
[----:B--2---:R-:W2:Y:S02]  /*28b10*/  @P0 LDC.64 R4, c[0x0][0x440] ;  /* 0x00011000ff040b82 */ /* 0x004ea40000000a00 */
[----:B--2---:R-:W-:-:S05]  /*28b20*/  @P0 IMAD.HI.U32 R4, R9, R4, RZ ;  /* 0x0000000409040227 */ /* 0x004fca00078e00ff */
        /* <DEDUP_REMOVED lines=13> */
.L_x_1846:
[----:B------:R-:W4:Y:S04]  /*28c00*/  LDL R0, [R1+0x10] ;  /* 0x0000100001007983 */ /* 0x000f280000100800 */
[----:B---3--:R-:W3:Y:S01]  /*28c10*/  LDL R2, [R1+0x14] ;  /* 0x0000140001027983 */ /* 0x008ee20000100800 */
[----:B----4-:R-:W-:Y:S01]  /*28c20*/  IMAD R0, R0, 0x8, R19 ;  /* 0x0000000800007824 */ /* 0x010fe200078e0213 */
[----:B---3--:R-:W-:-:S04]  /*28c30*/  SHF.L.U32 R2, R2, 0x1f, RZ ;  /* 0x0000001f02027819 */ /* 0x008fc800000006ff */
[----:B------:R-:W3:Y:S02]  /*28c40*/  SYNCS.PHASECHK.TRANS64.TRYWAIT P0, [R0+URZ+0x30840], R2 ;  /* 0x03084002000075a7 */ /* 0x000ee4000800017f */
[----:B---3--:R-:W-:Y:S05]  /*28c50*/  @!P0 BRA `(.L_x_1847) ;  /* 0x00000060007c8947 */ /* 0x008fea0003800000 */
.L_x_1994:
        /* <DEDUP_REMOVED lines=11> */
.L_x_1848:
[----:B--2---:R-:W2:Y:S04]  /*28d10*/  LDL R4, [R1+0x10] ;  /* 0x0000100001047983 */ /* 0x004ea80000100800 */
[----:B------:R-:W4:Y:S04]  /*28d20*/  LDL R3, [R1+0x4] ;  /* 0x0000040001037983 */ /* 0x000f280000100800 */
        /* <DEDUP_REMOVED lines=13> */
[----:B--2---:R-:W-:Y:S01]  /*28e00*/  IMAD R0, R4, 0x9000, R19 ;  /* 0x0000900004007824 */ /* 0x004fe200078e0213 */
[----:B----4-:R-:W-:-:S04]  /*28e10*/  R2UR UR11, R3 ;  /* 0x00000000030b72ca */ /* 0x010fc800000e0000 */
        /* <DEDUP_REMOVED lines=10> */
[----:B--2---:R-:W-:Y:S01]  /*28ec0*/  UMOV UR8, UR15 ;  /* 0x0000000f00087c82 */ /* 0x004fe20008000000 */
[----:B------:R-:W-:Y:S02]  /*28ed0*/  UMOV UR10, UR17 ;  /* 0x00000011000a7c82 */ /* 0x000fe40008000000 */
[----:B------:R2:W-:Y:S02]  /*28ee0*/  UTMALDG.4D [UR8], [UR4], desc[UR6] ;  /* 0x00000608040075b4 */ /* 0x0005e40008019000 */
[----:B--2---:R-:W-:Y:S01]  /*28ef0*/  UMOV UR8, UR16 ;  /* 0x0000001000087c82 */ /* 0x004fe20008000000 */
[----:B------:R-:W-:-:S02]  /*28f00*/  UMOV UR10, UR14 ;  /* 0x0000000e000a7c82 */ /* 0x000fc40008000000 */
[----:B------:R3:W-:Y:S02]  /*28f10*/  UTMALDG.4D [UR8], [UR4], desc[UR6] ;  /* 0x00000608040075b4 */ /* 0x0007e40008019000 */
[----:B---3--:R-:W-:Y:S01]  /*28f20*/  NOP ;  /* 0x0000000000007918 */ /* 0x008fe20000000000 */
.L_x_1844:
[----:B------:R-:W3:Y:S01]  /*28f30*/  LDL.LU R3, [R1+0x48] ;  /* 0x0000480001037983 */ /* 0x000ee20000300800 */
[----:B------:R-:W-:Y:S05]  /*28f40*/  WARPSYNC.ALL ;  /* 0x0000000000007948 */ /* 0x000fea0003800000 */
[----:B------:R-:W-:Y:S01]  /*28f50*/  ULDC.64 UR4, c[0x0][0x298] ;  /* 0x0000a60000047ab9 */ /* 0x000fe20000000a00 */
[----:B------:R-:W-:Y:S01]  /*28f60*/  BSSY B6, `(.L_x_1849) ;  /* 0x000001c000067945 */ /* 0x000fe20003800000 */
[----:B------:R-:W-:Y:S01]  /*28f70*/  BAR.SYNC.DEFER_BLOCKING 0x8, 0x180 ;  /* 0x0206000000007b1d */ /* 0x000fe20000010000 */
[----:B---3--:R-:W-:Y:S01]  /*28f80*/  SHF.R.S32.HI R0, RZ, 0x1f, R3 ;  /* 0x0000001fff007819 */ /* 0x008fe20000011403 */
[----:B--2---:R-:W-:-:S04]  /*28f90*/  IMAD.WIDE.U32 R4, R3, UR4, RZ ;  /* 0x0000000403047c25 */ /* 0x004fc8000f8e00ff */
[----:B------:R-:W-:Y:S01]  /*28fa0*/  IMAD R2, R0, UR4, RZ ;  /* 0x0000000400027c24 */ /* 0x000fe2000f8e02ff */
[----:B------:R-:W-:Y:S01]  /*28fb0*/  IADD3 R0, R19, 0x12400, RZ ;  /* 0x0001240013007810 */ /* 0x000fe20007ffe0ff */
[----:B------:R2:W-:Y:S02]  /*28fc0*/  STL.64 [R1+0x48], R4 ;  /* 0x0000480401007387 */ /* 0x0005e40000100a00 */
[----:B------:R-:W-:Y:S01]  /*28fd0*/  IMAD R2, R3, UR5, R2 ;  /* 0x0000000503027c24 */ /* 0x000fe2000f8e0202 */
[----:B------:R-:W-:-:S03]  /*28fe0*/  LOP3.LUT P0, RZ, R0, 0x3ff, RZ, 0xc0, !PT ;  /* 0x000003ff00ff7812 */ /* 0x000fc6000780c0ff */
[----:B------:R-:W-:-:S05]  /*28ff0*/  IMAD.IADD R0, R5, 0x1, R2 ;  /* 0x0000000105007824 */ /* 0x000fca00078e0202 */
[----:B------:R2:W-:Y:S05]  /*29000*/  STL [R1+0x54], R0 ;  /* 0x0000540001007387 */ /* 0x0005ea0000100800 */
[----:B------:R-:W-:Y:S05]  /*29010*/  @!P0 BRA `(.L_x_1850) ;  /* 0x0000000000408947 */ /* 0x000fea0003800000 */
[----:B------:R-:W-:Y:S01]  /*29020*/  MOV R2, 0x0 ;  /* 0x0000000000027802 */ /* 0x000fe20000000f00 */
[----:B------:R-:W-:Y:S01]  /*29030*/  ULDC.64 UR4, c[0x4][0xa8] ;  /* 0x01002a0000047ab9 */ /* 0x000fe20000000a00 */
[----:B------:R-:W-:Y:S01]  /*29040*/  ULDC.64 UR6, c[0x4][0xb0] ;  /* 0x01002c0000067ab9 */ /* 0x000fe20000000a00 */
[----:B------:R-:W-:Y:S01]  /*29050*/  ULDC.64 UR8, c[0x4][0x20] ;  /* 0x0100080000087ab9 */ /* 0x000fe20000000a00 */
[----:B--2---:R-:W-:Y:S01]  /*29060*/  IMAD.U32 R4, RZ, RZ, UR4 ;  /* 0x00000004ff047e24 */ /* 0x004fe2000f8e00ff */
[----:B-1----:R-:W-:Y:S01]  /*29070*/  MOV R8, 0x70 ;  /* 0x0000007000087802 */ /* 0x002fe20000000f00 */
[----:B------:R-:W1:Y:S01]  /*29080*/  LDC.64 R2, c[0x4][R2] ;  /* 0x0100000002027b82 */ /* 0x000e620000000a00 */
[----:B------:R-:W-:Y:S02]  /*29090*/  IMAD.U32 R5, RZ, RZ, UR5 ;  /* 0x00000005ff057e24 */ /* 0x000fe4000f8e00ff */
[----:B------:R-:W-:Y:S02]  /*290a0*/  IMAD.U32 R6, RZ, RZ, UR6 ;  /* 0x00000006ff067e24 */ /* 0x000fe4000f8e00ff */
[----:B------:R-:W-:-:S02]  /*290b0*/  IMAD.U32 R7, RZ, RZ, UR7 ;  /* 0x00000007ff077e24 */ /* 0x000fc4000f8e00ff */
[----:B------:R-:W-:Y:S02]  /*290c0*/  IMAD.U32 R10, RZ, RZ, UR8 ;  /* 0x00000008ff0a7e24 */ /* 0x000fe4000f8e00ff */
[----:B------:R-:W-:Y:S02]  /*290d0*/  IMAD.U32 R11, RZ, RZ, UR9 ;  /* 0x00000009ff0b7e24 */ /* 0x000fe4000f8e00ff */
[----:B------:R-:W-:Y:S02]  /*290e0*/  IMAD.MOV.U32 R12, RZ, RZ, 0x1 ;  /* 0x00000001ff0c7424 */ /* 0x000fe400078e00ff */
[----:B------:R-:W-:-:S07]  /*290f0*/  IMAD.MOV.U32 R13, RZ, RZ, RZ ;  /* 0x000000ffff0d7224 */ /* 0x000fce00078e00ff */
[----:B------:R-:W-:-:S07]  /*29100*/  LEPC R20, `(.L_x_1850) ;  /* 0x000000001014794e */ /* 0x000fce0000000000 */
[----:B01----:R-:W-:Y:S05]  /*29110*/  CALL.ABS.NOINC R2 ;  /* 0x0000000002007343 */ /* 0x003fea0003c00000 */
.L_x_1850:
[----:B------:R-:W-:Y:S05]  /*29120*/  BSYNC B6 ;  /* 0x0000000000067941 */ /* 0x000fea0003800000 */
.L_x_1849:
[----:B--2---:R-:W2:Y:S01]  /*29130*/  LDL.LU R0, [R1+0x54] ;  /* 0x0000540001007983 */ /* 0x004ea20000300800 */
[----:B------:R-:W-:Y:S01]  /*29140*/  ULDC.64 UR6, c[0x0][0xa00] ;  /* 0x0002800000067ab9 */ /* 0x000fe20000000a00 */
[----:B-1----:R-:W1:Y:S01]  /*29150*/  LDC R7, c[0x0][0x448] ;  /* 0x00011200ff077b82 */ /* 0x002e620000000800 */
[----:B------:R-:W-:Y:S01]  /*29160*/  ULDC.64 UR4, c[0x0][0x2d8] ;  /* 0x0000b60000047ab9 */ /* 0x000fe20000000a00 */
[----:B------:R-:W2:Y:S04]  /*29170*/  LDL.LU.64 R2, [R1+0x48] ;  /* 0x0000480001027983 */ /* 0x000ea80000300a00 */
[----:B------:R-:W3:Y:S04]  /*29180*/  LDL R5, [R1+0xc] ;  /* 0x00000c0001057983 */ /* 0x000ee80000100800 */
[----:B------:R-:W4:Y:S01]  /*29190*/  LDL R9, [R1+0x30] ;  /* 0x0000300001097983 */ /* 0x000f220000100800 */
[----:B------:R-:W-:-:S04]  /*291a0*/  ISETP.NE.U32.AND P0, PT, RZ, UR6, PT ;  /* 0x00000006ff007c0c */ /* 0x000fc8000bf05070 */
[----:B------:R-:W-:Y:S01]  /*291b0*/  ISETP.NE.AND.EX P0, PT, RZ, UR7, PT, P0 ;  /* 0x00000007ff007c0c */ /* 0x000fe2000bf05300 */
[----:B------:R-:W0:Y:S01]  /*291c0*/  S2R R8, SR_TID.X ;  /* 0x0000000000087919 */ /* 0x000e220000002100 */
[----:B------:R-:W-:Y:S01]  /*291d0*/  ULDC.64 UR6, c[0x0][0x280] ;  /* 0x0000a00000067ab9 */ /* 0x000fe20000000a00 */
[----:B------:R-:W1:Y:S01]  /*291e0*/  S2R R10, SR_TID.X ;  /* 0x00000000000a7919 */ /* 0x000e620000002100 */
[----:B0-----:R-:W-:Y:S02]  /*291f0*/  IMAD.SHL.U32 R8, R8, 0x10, RZ ;  /* 0x0000001008087824 */ /* 0x001fe400078e00ff */
[----:B-1----:R-:W-:-:S05]  /*29200*/  IMAD.SHL.U32 R10, R10, 0x8, RZ ;  /* 0x000000080a0a7824 */ /* 0x002fca00078e00ff */
[----:B------:R-:W-:-:S04]  /*29210*/  LOP3.LUT R10, R10, 0x38, RZ, 0xc0, !PT ;  /* 0x000000380a0a7812 */ /* 0x000fc800078ec0ff */
[C---:B------:R-:W-:Y:S02]  /*29220*/  LOP3.LUT R11, R10.reuse, 0x40, RZ, 0xfc, !PT ;  /* 0x000000400a0b7812 */ /* 0x040fe400078efcff */
[----:B------:R-:W-:Y:S01]  /*29230*/  LOP3.LUT R10, R10, 0x80, RZ, 0xfc, !PT ;  /* 0x000000800a0a7812 */ /* 0x000fe200078efcff */
[----:B--2---:R-:W-:Y:S01]  /*29240*/  IMAD.MOV.U32 R3, RZ, RZ, R0 ;  /* 0x000000ffff037224 */ /* 0x004fe200078e0000 */
[----:B---3--:R-:W-:-:S04]  /*29250*/  SHF.R.S32.HI R0, RZ, 0x1f, R5 ;  /* 0x0000001fff007819 */ /* 0x008fc80000011405 */
[----:B------:R-:W-:Y:S02]  /*29260*/  SEL R4, R0, RZ, !P0 ;  /* 0x000000ff00047207 */ /* 0x000fe40004000000 */
[----:B------:R-:W-:Y:S02]  /*29270*/  SEL R0, R5, RZ, !P0 ;  /* 0x000000ff05007207 */ /* 0x000fe40004000000 */
[----:B------:R-:W0:Y:S01]  /*29280*/  S2R R5, SR_TID.X ;  /* 0x0000000000057919 */ /* 0x000e220000002100 */
[----:B------:R-:W-:Y:S01]  /*29290*/  ISETP.NE.AND P0, PT, R7, 0x1, PT ;  /* 0x000000010700780c */ /* 0x000fe20003f05270 */
[----:B------:R-:W-:-:S04]  /*292a0*/  IMAD.WIDE.U32 R2, R16, UR4, R2 ;  /* 0x0000000410027c25 */ /* 0x000fc8000f8e0002 */
[----:B------:R-:W-:Y:S01]  /*292b0*/  IMAD R3, R16, UR5, R3 ;  /* 0x0000000510037c24 */ /* 0x000fe2000f8e0203 */
[----:B------:R-:W-:-:S07]  /*292c0*/  ULDC.64 UR4, c[0x0][0x2e0] ;  /* 0x0000b80000047ab9 */ /* 0x000fce0000000a00 */
[----:B------:R-:W1:Y:S01]  /*292d0*/  @P0 LDC R6, c[0x0][0x450] ;  /* 0x00011400ff060b82 */ /* 0x000e620000000800 */
[----:B0-----:R-:W-:-:S04]  /*292e0*/  LOP3.LUT R5, R5, 0x7f, RZ, 0xc0, !PT ;  /* 0x0000007f05057812 */ /* 0x001fc800078ec0ff */
[----:B------:R-:W-:-:S04]  /*292f0*/  SHF.R.U32.HI R5, RZ, 0x3, R5 ;  /* 0x00000003ff057819 */ /* 0x000fc80000011605 */
[----:B------:R-:W-:Y:S02]  /*29300*/  LOP3.LUT R8, R5, 0x70, R8, 0xf8, !PT ;  /* 0x0000007005087812 */ /* 0x000fe400078ef808 */
[----:B------:R-:W0:Y:S01]  /*29310*/  @P0 LDC R5, c[0x0][0x44c] ;  /* 0x00011300ff050b82 */ /* 0x000e220000000800 */
[----:B------:R-:W-:Y:S02]  /*29320*/  IMAD R4, R4, UR4, RZ ;  /* 0x0000000404047c24 */ /* 0x000fe4000f8e02ff */
[----:B------:R-:W-:-:S04]  /*29330*/  IMAD.WIDE.U32 R2, R0, UR4, R2 ;  /* 0x0000000400027c25 */ /* 0x000fc8000f8e0002 */
[----:B------:R-:W-:Y:S01]  /*29340*/  IMAD R0, R0, UR5, R4 ;  /* 0x0000000500007c24 */ /* 0x000fe2000f8e0204 */
[----:B------:R-:W-:Y:S01]  /*29350*/  ULDC.64 UR4, c[0x0][0x2d0] ;  /* 0x0000b40000047ab9 */ /* 0x000fe20000000a00 */
[----:B----4-:R-:W-:Y:S02]  /*29360*/  IMAD.IADD R4, R8, 0x1, R9 ;  /* 0x0000000108047824 */ /* 0x010fe400078e0209 */
[----:B------:R-:W-:Y:S02]  /*29370*/  IMAD.IADD R3, R3, 0x1, R0 ;  /* 0x0000000103037824 */ /* 0x000fe400078e0200 */
[----:B------:R-:W-:Y:S02]  /*29380*/  IMAD.MOV.U32 R0, RZ, RZ, R4 ;  /* 0x000000ffff007224 */ /* 0x000fe400078e0004 */
[----:B0-----:R-:W-:-:S05]  /*29390*/  @P0 IMAD.HI.U32 R5, R4, R5, RZ ;  /* 0x0000000504050227 */ /* 0x001fca00078e00ff */
[----:B-1----:R-:W-:-:S04]  /*293a0*/  @P0 SHF.R.U32.HI R0, RZ, R6, R5 ;  /* 0x00000006ff000219 */ /* 0x002fc80000011605 */
[----:B------:R-:W-:-:S05]  /*293b0*/  IADD3 R5, -R0, RZ, RZ ;  /* 0x000000ff00057210 */ /* 0x000fca0007ffe1ff */
        /* <DEDUP_REMOVED lines=29> */
[----:B------:R-:W0:Y:S02]  /*29590*/  S2R R11, SR_TID.X ;  /* 0x00000000000b7919 */ /* 0x000e240000002100 */
        /* <DEDUP_REMOVED lines=11> */
[----:B0-----:R-:W-:-:S04]  /*29650*/  @!P4 LEA R7, P5, R11, R7, 0x1 ;  /* 0x000000070b07c211 */ /* 0x001fc800078a08ff */
[----:B-1----:R-:W-:-:S04]  /*29660*/  @!P4 IADD3.X R6, RZ, R6, RZ, P5, !PT ;  /* 0x00000006ff06c210 */ /* 0x002fc80002ffe4ff */
        /* <DEDUP_REMOVED lines=70> */
.L_x_2011:
[----:B------:R-:W-:Y:S01]  /*29ad0*/  IADD3 R0, R0, 0x70, RZ ;  /* 0x0000007000007810 */ /* 0x000fe20007ffe0ff */
[----:B------:R-:W-:Y:S03]  /*29ae0*/  BSSY B0, `(.L_x_1852) ;  /* 0x000000e000007945 */ /* 0x000fe60003800000 */
[----:B------:R-:W-:-:S13]  /*29af0*/  ISETP.GE.AND P3, PT, R0, R2, PT ;  /* 0x000000020000720c */ /* 0x000fda0003f66270 */
[----:B------:R-:W-:Y:S05]  /*29b00*/  @P3 BRA `(.L_x_1853) ;  /* 0x00000000002c3947 */ /* 0x000fea0003800000 */
[----:B0-----:R-:W0:Y:S02]  /*29b10*/  S2R R4, SR_TID.X ;  /* 0x0000000000047919 */ /* 0x001e240000002100 */
        /* <DEDUP_REMOVED lines=10> */
.L_x_1853:
[----:B------:R-:W-:Y:S05]  /*29bc0*/  BSYNC B0 ;  /* 0x0000000000007941 */ /* 0x000fea0003800000 */
.L_x_1852:
[----:B------:R-:W-:Y:S01]  /*29bd0*/  NOP ;  /* 0x0000000000007918 */ /* 0x000fe20000000000 */
[----:B------:R-:W-:Y:S01]  /*29be0*/  PLOP3.LUT P0, PT, PT, PT, PT, 0x80, 0x0 ;  /* 0x000000000000781c */ /* 0x000fe20003f0f070 */
[----:B------:R-:W-:-:S12]  /*29bf0*/  VIADD R11, R19, 0x30800 ;  /* 0x00030800130b7836 */ /* 0x000fd80000000000 */
.L_x_1854:
[----:B------:R-:W-:Y:S02]  /*29c00*/  PLOP3.LUT P1, PT, P1, P0, PT, 0xa2, 0x0 ;  /* 0x000000000000781c */ /* 0x000fe40000f21472 */
[----:B------:R-:W-:-:S08]  /*29c10*/  @P0 R2UR P1, UR4, R19 ;  /* 0x00000000130402ca */ /* 0x000fd00000020000 */
[----:B------:R-:W-:-:S05]  /*29c20*/  @P0 PLOP3.LUT P0, PT, P1, PT, PT, 0x80, 0x0 ;  /* 0x000000000000081c */ /* 0x000fca0000f0f070 */
[----:B------:R-:W-:Y:S01]  /*29c30*/  @!P1 SYNCS.ARRIVE.TRANS64.RED.A0T1 RZ, [UR4+0x30800], RZ ;  /* 0x030800ffffff99a7 */ /* 0x000fe20008200404 */
[----:B------:R-:W-:Y:S07]  /*29c40*/  @!P1 ARRIVES.LDGSTSBAR.64.TRANSCNT [UR4+0x30800] ;  /* 0x03080000ff0099b0 */ /* 0x000fee0008000a84 */
[----:B------:R-:W-:Y:S05]  /*29c50*/  @P0 BRA.U.ANY `(.L_x_1854) ;  /* 0xfffffffd00e80947 */ /* 0x000fea000393ffff */
[----:B----4-:R-:W4:Y:S02]  /*29c60*/  LDL.LU R2, [R1+0x58] ;  /* 0x0000580001027983 */ /* 0x010f240000300800 */
[----:B----4-:R-:W-:-:S05]  /*29c70*/  VIADD R2, R2, 0x1 ;  /* 0x0000000102027836 */ /* 0x010fca0000000000 */
        /* <DEDUP_REMOVED lines=10> */
.L_x_2012:
[----:B------:R-:W-:Y:S05]  /*29d20*/  BSYNC B0 ;  /* 0x0000000000007941 */ /* 0x000fea0003800000 */
.L_x_1855:
[----:B------:R-:W4:Y:S04]  /*29d30*/  LDL R2, [R1+0x44] ;  /* 0x0000440001027983 */ /* 0x000f280000100800 */
[----:B0-----:R-:W5:Y:S01]  /*29d40*/  LDL R4, [R1+0x2c] ;  /* 0x00002c0001047983 */ /* 0x001f620000100800 */
[----:B------:R-:W-:Y:S01]  /*29d50*/  BSSY B0, `(.L_x_1857) ;  /* 0x000024e000007945 */ /* 0x000fe20003800000 */
[----:B----4-:R-:W-:-:S05]  /*29d60*/  VIADD R0, R2, 0xfffffffe ;  /* 0xfffffffe02007836 */ /* 0x010fca0000000000 */
[----:B-----5:R-:W-:-:S13]  /*29d70*/  ISETP.GE.AND P0, PT, R0, R4, PT ;  /* 0x000000040000720c */ /* 0x020fda0003f06270 */
[----:B------:R-:W-:Y:S05]  /*29d80*/  @!P0 BRA `(.L_x_1858) ;  /* 0x0000002400288947 */ /* 0x000fea0003800000 */
[----:B--2---:R-:W2:Y:S04]  /*29d90*/  LDL.LU R3, [R1+0x50] ;  /* 0x0000500001037983 */ /* 0x004ea80000300800 */
[----:B---3--:R-:W3:Y:S04]  /*29da0*/  LDL.LU R7, [R1+0x40] ;  /* 0x0000400001077983 */ /* 0x008ee80000300800 */
[----:B------:R-:W4:Y:S04]  /*29db0*/  LDL.LU R2, [R1+0x60] ;  /* 0x0000600001027983 */ /* 0x000f280000300800 */
[----:B------:R-:W5:Y:S04]  /*29dc0*/  LDL.LU R6, [R1+0x3c] ;  /* 0x00003c0001067983 */ /* 0x000f680000300800 */
[----:B-1----:R-:W5:Y:S01]  /*29dd0*/  LDL.LU R5, [R1+0x5c] ;  /* 0x00005c0001057983 */ /* 0x002f620000300800 */
[----:B------:R-:W-:Y:S01]  /*29de0*/  LOP3.LUT R10, RZ, R4, RZ, 0x33, !PT ;  /* 0x00000004ff0a7212 */ /* 0x000fe200078e33ff */
[----:B------:R-:W-:Y:S01]  /*29df0*/  BSSY B2, `(.L_x_1859) ;  /* 0x00000cc000027945 */ /* 0x000fe20003800000 */
[----:B--2---:R-:W-:-:S04]  /*29e00*/  VIADD R3, R3, 0x1 ;  /* 0x0000000103037836 */ /* 0x004fc80000000000 */
[----:B---3--:R-:W-:Y:S01]  /*29e10*/  IMAD R3, R3, R7, RZ ;  /* 0x0000000703037224 */ /* 0x008fe200078e02ff */
[----:B----4-:R-:W-:-:S04]  /*29e20*/  LOP3.LUT R2, RZ, R2, RZ, 0x33, !PT ;  /* 0x00000002ff027212 */ /* 0x010fc800078e33ff */
[----:B------:R-:W-:-:S04]  /*29e30*/  LOP3.LUT R3, RZ, R3, RZ, 0x33, !PT ;  /* 0x00000003ff037212 */ /* 0x000fc800078e33ff */
[----:B-----5:R-:W-:Y:S02]  /*29e40*/  VIADDMNMX R2, R3, -R6, R2, !PT ;  /* 0x8000000603027246 */ /* 0x020fe40007800102 */
[----:B------:R-:W-:-:S04]  /*29e50*/  LOP3.LUT R7, RZ, R5, RZ, 0x33, !PT ;  /* 0x00000005ff077212 */ /* 0x000fc800078e33ff */
[----:B------:R-:W-:-:S04]  /*29e60*/  VIMNMX R7, R2, R7, !PT ;  /* 0x0000000702077248 */ /* 0x000fc80007fe0100 */
[----:B------:R-:W-:Y:S02]  /*29e70*/  VIADDMNMX R10, R7, 0x2, R10, !PT ;  /* 0x00000002070a7846 */ /* 0x000fe4000780010a */
[----:B------:R-:W-:-:S04]  /*29e80*/  LOP3.LUT R2, RZ, R7, RZ, 0x33, !PT ;  /* 0x00000007ff027212 */ /* 0x000fc800078e33ff */
[----:B------:R-:W-:-:S04]  /*29e90*/  IADD3 R2, R10, R2, RZ ;  /* 0x000000020a027210 */ /* 0x000fc80007ffe0ff */
        /* <DEDUP_REMOVED lines=37> */
.L_x_1863:
[----:B------:R-:W-:Y:S01]  /*2a0f0*/  IMAD R3, R8, 0x8, R19 ;  /* 0x0000000808037824 */ /* 0x000fe200078e0213 */
[----:B------:R-:W-:Y:S01]  /*2a100*/  SHF.L.U32 R2, R9, 0x1f, RZ ;  /* 0x0000001f09027819 */ /* 0x000fe200000006ff */
[----:B------:R-:W-:Y:S03]  /*2a110*/  BSSY B3, `(.L_x_1864) ;  /* 0x0000003000037945 */ /* 0x000fe60003800000 */
[----:B------:R-:W1:Y:S02]  /*2a120*/  SYNCS.PHASECHK.TRANS64.TRYWAIT P0, [R3+URZ+0x30840], R2 ;  /* 0x03084002030075a7 */ /* 0x000e64000800017f */
[----:B-1----:R-:W-:Y:S05]  /*2a130*/  @!P0 BRA `(.L_x_1865) ;  /* 0x0000005800648947 */ /* 0x002fea0003800000 */
.L_x_2013:
[----:B------:R-:W-:Y:S05]  /*2a140*/  BSYNC B3 ;  /* 0x0000000000037941 */ /* 0x000fea0003800000 */
.L_x_1864:
        /* <DEDUP_REMOVED lines=12> */
.L_x_1867:
[----:B------:R-:W-:Y:S05]  /*2a210*/  BSYNC B3 ;  /* 0x0000000000037941 */ /* 0x000fea0003800000 */
.L_x_1866:
[----:B-1----:R-:W2:Y:S01]  /*2a220*/  LDL R2, [R1+0x18] ;  /* 0x0000180001027983 */ /* 0x002ea20000100800 */
[----:B------:R-:W-:Y:S01]  /*2a230*/  MOV R14, RZ ;  /* 0x000000ff000e7202 */ /* 0x000fe20000000f00 */
[----:B------:R-:W-:Y:S01]  /*2a240*/  IMAD R6, R8, 0x9000, R19 ;  /* 0x0000900008067824 */ /* 0x000fe200078e0213 */
[----:B------:R-:W-:Y:S01]  /*2a250*/  UIADD3 UR4, UP0, UR36, 0x370, URZ ;  /* 0x0000037024047890 */ /* 0x000fe2000ff1e03f */
        /* <DEDUP_REMOVED lines=8> */
.L_x_1868:
        /* <DEDUP_REMOVED lines=16> */
.L_x_1869:
        /* <DEDUP_REMOVED lines=16> */
.L_x_1870:
        /* <DEDUP_REMOVED lines=17> */
.L_x_2014:
[----:B------:R-:W-:Y:S05]  /*2a5f0*/  BSYNC B3 ;  /* 0x0000000000037941 */ /* 0x000fea0003800000 */
.L_x_1871:
[----:B------:R-:W-:Y:S01]  /*2a600*/  BSSY B3, `(.L_x_1873) ;  /* 0x000000d000037945 */ /* 0x000fe20003800000 */
[----:B------:R-:W-:Y:S01]  /*2a610*/  MOV R12, 0x0 ;  /* 0x00000000000c7802 */ /* 0x000fe20000000f00 */
[----:B------:R-:W-:Y:S02]  /*2a620*/  IMAD.MOV.U32 R13, RZ, RZ, 0x14f00000 ;  /* 0x14f00000ff0d7424 */ /* 0x000fe400078e00ff */
[----:B------:R-:W-:Y:S05]  /*2a630*/  @P1 BRA `(.L_x_1874) ;  /* 0x0000000000241947 */ /* 0x000fea0003800000 */
        /* <DEDUP_REMOVED lines=9> */
.L_x_1874:
[----:B------:R-:W-:Y:S05]  /*2a6d0*/  BSYNC B3 ;  /* 0x0000000000037941 */ /* 0x000fea0003800000 */
.L_x_1873:
        /* <DEDUP_REMOVED lines=14> */
.L_x_1875:
        /* <DEDUP_REMOVED lines=15> */
.L_x_1876:
        /* <DEDUP_REMOVED lines=15> */
.L_x_1877:
        /* <DEDUP_REMOVED lines=12> */
.L_x_1862:
[----:B------:R-:W-:Y:S05]  /*2aa60*/  BSYNC B1 ;  /* 0x0000000000017941 */ /* 0x000fea0003800000 */
.L_x_1861:
[----:B0-----:R-:W2:Y:S04]  /*2aa70*/  LDL.LU R0, [R1+0x44] ;  /* 0x0000440001007983 */ /* 0x001ea80000300800 */
[----:B------:R0:W-:Y:S04]  /*2aa80*/  STL [R1+0x10], R8 ;  /* 0x0000100801007387 */ /* 0x0001e80000100800 */
[----:B------:R0:W-:Y:S02]  /*2aa90*/  STL [R1+0x14], R9 ;  /* 0x0000140901007387 */ /* 0x0001e40000100800 */
[----:B0-2---:R-:W-:-:S07]  /*2aaa0*/  VIADD R0, R0, 0xfffffffd ;  /* 0xfffffffd00007836 */ /* 0x005fce0000000000 */
.L_x_1860:
[----:B------:R-:W-:Y:S05]  /*2aab0*/  BSYNC B2 ;  /* 0x0000000000027941 */ /* 0x000fea0003800000 */
.L_x_1859:
[----:B------:R-:W-:-:S05]  /*2aac0*/  VIADD R10, R10, 0xfffffffe ;  /* 0xfffffffe0a0a7836 */ /* 0x000fca0000000000 */
[----:B------:R-:W-:-:S13]  /*2aad0*/  ISETP.NE.AND P0, PT, R10, R7, PT ;  /* 0x000000070a00720c */ /* 0x000fda0003f05270 */
[----:B------:R-:W-:Y:S05]  /*2aae0*/  @!P0 BRA `(.L_x_1858) ;  /* 0x0000001400d08947 */ /* 0x000fea0003800000 */
[----:B------:R-:W-:-:S07]  /*2aaf0*/  IMAD.MOV.U32 R9, RZ, RZ, R17 ;  /* 0x000000ffff097224 */ /* 0x000fce00078e0011 */
.L_x_1912:
[----:B------:R-:W2:Y:S04]  /*2ab00*/  LDL R3, [R1+0x10] ;  /* 0x0000100001037983 */ /* 0x000ea80000100800 */
        /* <DEDUP_REMOVED lines=24> */
[----:B------:R-:W-:Y:S02]  /*2ac90*/  IADD3 R6, -R2, RZ, RZ ;  /* 0x000000ff02067210 */ /* 0x000fe40007ffe1ff */
[----:B------:R-:W-:-:S03]  /*2aca0*/  SHF.R.S32.HI R3, RZ, 0x1f, R2 ;  /* 0x0000001fff037819 */ /* 0x000fc60000011402 */
        /* <DEDUP_REMOVED lines=8> */
.L_x_1880:
[----:B------:R-:W-:Y:S01]  /*2ad30*/  IMAD R3, R4, 0x8, R19 ;  /* 0x0000000804037824 */ /* 0x000fe200078e0213 */
[----:B------:R-:W-:Y:S01]  /*2ad40*/  SHF.L.U32 R2, R5, 0x1f, RZ ;  /* 0x0000001f05027819 */ /* 0x000fe200000006ff */
[----:B------:R-:W-:Y:S03]  /*2ad50*/  BSSY B2, `(.L_x_1881) ;  /* 0x0000003000027945 */ /* 0x000fe60003800000 */
[----:B------:R-:W1:Y:S02]  /*2ad60*/  SYNCS.PHASECHK.TRANS64.TRYWAIT P0, [R3+URZ+0x30840], R2 ;  /* 0x03084002030075a7 */ /* 0x000e64000800017f */
[----:B-1----:R-:W-:Y:S05]  /*2ad70*/  @!P0 BRA `(.L_x_1882) ;  /* 0x0000004c007c8947 */ /* 0x002fea0003800000 */
.L_x_2015:
[----:B------:R-:W-:Y:S05]  /*2ad80*/  BSYNC B2 ;  /* 0x0000000000027941 */ /* 0x000fea0003800000 */
.L_x_1881:
        /* <DEDUP_REMOVED lines=12> */
.L_x_1884:
[----:B------:R-:W-:Y:S05]  /*2ae50*/  BSYNC B2 ;  /* 0x0000000000027941 */ /* 0x000fea0003800000 */
.L_x_1883:
[----:B-1----:R-:W2:Y:S01]  /*2ae60*/  LDL R2, [R1+0x18] ;  /* 0x0000180001027983 */ /* 0x002ea20000100800 */
[----:B------:R-:W-:Y:S01]  /*2ae70*/  IMAD.MOV.U32 R10, RZ, RZ, RZ ;  /* 0x000000ffff0a7224 */ /* 0x000fe200078e00ff */
[----:B------:R-:W-:Y:S01]  /*2ae80*/  UIADD3 UR4, UP0, UR36, 0x370, URZ ;  /* 0x0000037024047890 */ /* 0x000fe2000ff1e03f */
[----:B------:R-:W-:Y:S01]  /*2ae90*/  IMAD R7, R4, 0x9000, R19 ;  /* 0x0000900004077824 */ /* 0x000fe200078e0213 */
[----:B------:R-:W-:Y:S01]  /*2aea0*/  PLOP3.LUT P0, PT, PT, PT, PT, 0x80, 0x0 ;  /* 0x000000000000781c */ /* 0x000fe20003f0f070 */
[----:B------:R-:W-:Y:S01]  /*2aeb0*/  VIADD R3, R3, 0x30830 ;  /* 0x0003083003037836 */ /* 0x000fe20000000000 */
[----:B------:R-:W-:Y:S01]  /*2aec0*/  R2UR UR10, R10 ;  /* 0x000000000a0a72ca */ /* 0x000fe200000e0000 */
[----:B0-----:R-:W-:Y:S01]  /*2aed0*/  VIADD R8, R7, 0x1e400 ;  /* 0x0001e40007087836 */ /* 0x001fe20000000000 */
[----:B------:R-:W-:Y:S01]  /*2aee0*/  UIADD3.X UR5, URZ, UR37, URZ, UP0, !UPT ;  /* 0x000000253f057290 */ /* 0x000fe200087fe43f */
[----:B------:R-:W-:Y:S01]  /*2aef0*/  UMOV UR6, 0x0 ;  /* 0x0000000000067882 */ /* 0x000fe20000000000 */
[----:B------:R-:W-:Y:S01]  /*2af00*/  UMOV UR7, 0x14f00000 ;  /* 0x14f0000000077882 */ /* 0x000fe20000000000 */
[----:B--2---:R-:W-:-:S10]  /*2af10*/  IMAD R2, R6, 0x60, R2 ;  /* 0x0000006006027824 */ /* 0x004fd400078e0202 */
.L_x_1885:
        /* <DEDUP_REMOVED lines=16> */
.L_x_1886:
        /* <DEDUP_REMOVED lines=16> */
.L_x_1887:
        /* <DEDUP_REMOVED lines=17> */
.L_x_2016:
[----:B------:R-:W-:Y:S05]  /*2b230*/  BSYNC B2 ;  /* 0x0000000000027941 */ /* 0x000fea0003800000 */
.L_x_1888:
        /* <DEDUP_REMOVED lines=11> */
.L_x_1891:
[----:B------:R-:W-:Y:S05]  /*2b2f0*/  BSYNC B2 ;  /* 0x0000000000027941 */ /* 0x000fea0003800000 */
.L_x_1890:
        /* <DEDUP_REMOVED lines=11> */
[----:B---3--:R-:W-:-:S03]  /*2b3b0*/  IMAD R7, R7, 0x60, R8 ;  /* 0x0000006007077824 */ /* 0x008fc600078e0208 */
[----:B------:R-:W-:-:S07]  /*2b3c0*/  IADD3 R8, R3, 0x400, RZ ;  /* 0x0000040003087810 */ /* 0x000fce0007ffe0ff */
.L_x_1892:
        /* <DEDUP_REMOVED lines=15> */
.L_x_1893:
        /* <DEDUP_REMOVED lines=15> */
.L_x_1894:
        /* <DEDUP_REMOVED lines=12> */
.L_x_1879:
[----:B------:R-:W-:Y:S05]  /*2b670*/  BSYNC B1 ;  /* 0x0000000000017941 */ /* 0x000fea0003800000 */
.L_x_1878:
[----:B------:R-:W-:Y:S01]  /*2b680*/  VIADD R3, R4, 0x1 ;  /* 0x0000000104037836 */ /* 0x000fe20000000000 */
[----:B------:R-:W-:Y:S01]  /*2b690*/  LOP3.LUT P1, RZ, R18, 0x1, RZ, 0xc0, !PT ;  /* 0x0000000112ff7812 */ /* 0x000fe2000782c0ff */
[----:B------:R-:W-:Y:S01]  /*2b6a0*/  BSSY B1, `(.L_x_1895) ;  /* 0x00000b4000017945 */ /* 0x000fe20003800000 */
[----:B0-----:R-:W-:Y:S02]  /*2b6b0*/  VIADD R6, R0, 0xffffffff ;  /* 0xffffffff00067836 */ /* 0x001fe40000000000 */
        /* <DEDUP_REMOVED lines=31> */
.L_x_1897:
[----:B------:R-:W-:Y:S01]  /*2b8b0*/  IMAD R2, R12, 0x8, R19 ;  /* 0x000000080c027824 */ /* 0x000fe200078e0213 */
[----:B------:R-:W-:Y:S01]  /*2b8c0*/  SHF.L.U32 R3, R10, 0x1f, RZ ;  /* 0x0000001f0a037819 */ /* 0x000fe200000006ff */
[----:B------:R-:W-:Y:S03]  /*2b8d0*/  BSSY B2, `(.L_x_1898) ;  /* 0x0000003000027945 */ /* 0x000fe60003800000 */
[----:B------:R-:W2:Y:S02]  /*2b8e0*/  SYNCS.PHASECHK.TRANS64.TRYWAIT P0, [R2+URZ+0x30840], R3 ;  /* 0x03084003020075a7 */ /* 0x000ea4000800017f */
[----:B--2---:R-:W-:Y:S05]  /*2b8f0*/  @!P0 BRA `(.L_x_1899) ;  /* 0x0000004000c48947 */ /* 0x004fea0003800000 */
.L_x_2017:
[----:B------:R-:W-:Y:S05]  /*2b900*/  BSYNC B2 ;  /* 0x0000000000027941 */ /* 0x000fea0003800000 */
.L_x_1898:
        /* <DEDUP_REMOVED lines=12> */
.L_x_1901:
[----:B------:R-:W-:Y:S05]  /*2b9d0*/  BSYNC B2 ;  /* 0x0000000000027941 */ /* 0x000fea0003800000 */
.L_x_1900:
[----:B------:R-:W3:Y:S04]  /*2b9e0*/  LDL R8, [R1+0x10] ;  /* 0x0000100001087983 */ /* 0x000ee80000100800 */
[----:B--2---:R-:W2:Y:S01]  /*2b9f0*/  LDL R2, [R1+0x18] ;  /* 0x0000180001027983 */ /* 0x004ea20000100800 */
[----:B------:R-:W-:Y:S01]  /*2ba00*/  IMAD.MOV.U32 R14, RZ, RZ, RZ ;  /* 0x000000ffff0e7224 */ /* 0x000fe200078e00ff */
[----:B------:R-:W-:Y:S01]  /*2ba10*/  UIADD3 UR4, UP0, UR36, 0x370, URZ ;  /* 0x0000037024047890 */ /* 0x000fe2000ff1e03f */
[----:B------:R-:W-:Y:S01]  /*2ba20*/  PLOP3.LUT P0, PT, PT, PT, PT, 0x80, 0x0 ;  /* 0x000000000000781c */ /* 0x000fe20003f0f070 */
[----:B------:R-:W-:Y:S01]  /*2ba30*/  UMOV UR6, 0x0 ;  /* 0x0000000000067882 */ /* 0x000fe20000000000 */
[----:B------:R-:W-:Y:S01]  /*2ba40*/  UMOV UR7, 0x14f00000 ;  /* 0x14f0000000077882 */ /* 0x000fe20000000000 */
[----:B------:R-:W-:Y:S01]  /*2ba50*/  R2UR UR10, R14 ;  /* 0x000000000e0a72ca */ /* 0x000fe200000e0000 */
[----:B------:R-:W-:Y:S01]  /*2ba60*/  UIADD3.X UR5, URZ, UR37, URZ, UP0, !UPT ;  /* 0x000000253f057290 */ /* 0x000fe200087fe43f */
[----:B---3--:R-:W-:-:S02]  /*2ba70*/  IMAD R3, R8, 0x8, R11 ;  /* 0x0000000808037824 */ /* 0x008fc400078e020b */
[----:B------:R-:W-:Y:S02]  /*2ba80*/  IMAD R8, R8, 0x9000, R19 ;  /* 0x0000900008087824 */ /* 0x000fe400078e0213 */
[----:B------:R-:W-:Y:S02]  /*2ba90*/  VIADD R3, R3, 0x30 ;  /* 0x0000003003037836 */ /* 0x000fe40000000000 */
[----:B--2---:R-:W-:Y:S02]  /*2baa0*/  IMAD R2, R7, 0x60, R2 ;  /* 0x0000006007027824 */ /* 0x004fe400078e0202 */
[----:B0-----:R-:W-:-:S07]  /*2bab0*/  VIADD R10, R8, 0x1e400 ;  /* 0x0001e400080a7836 */ /* 0x001fce0000000000 */
.L_x_1902:
        /* <DEDUP_REMOVED lines=16> */
.L_x_1903:
        /* <DEDUP_REMOVED lines=16> */
.L_x_1904:
        /* <DEDUP_REMOVED lines=15> */
.L_x_2018:
[----:B------:R-:W-:Y:S05]  /*2bdb0*/  BSYNC B2 ;  /* 0x0000000000027941 */ /* 0x000fea0003800000 */
.L_x_1905:
        /* <DEDUP_REMOVED lines=11> */
.L_x_1908:
[----:B------:R-:W-:Y:S05]  /*2be70*/  BSYNC B2 ;  /* 0x0000000000027941 */ /* 0x000fea0003800000 */
.L_x_1907:
[----:B0-----:R-:W2:Y:S04]  /*2be80*/  LDL R5, [R1+0x18] ;  /* 0x0000180001057983 */ /* 0x001ea80000100800 */
[----:B------:R-:W2:Y:S01]  /*2be90*/  LDL.LU R3, [R1+0x4] ;  /* 0x0000040001037983 */ /* 0x000ea20000300800 */
[----:B------:R-:W-:Y:S01]  /*2bea0*/  R2UR UR10, R14 ;  /* 0x000000000e0a72ca */ /* 0x000fe200000e0000 */
[----:B------:R-:W-:Y:S01]  /*2beb0*/  IMAD R4, R4, 0x9000, R19 ;  /* 0x0000900004047824 */ /* 0x000fe200078e0213 */
[----:B------:R-:W-:Y:S01]  /*2bec0*/  R2UR UR6, R12 ;  /* 0x000000000c0672ca */ /* 0x000fe200000e0000 */
[----:B------:R-:W-:Y:S01]  /*2bed0*/  UIADD3 UR4, UP0, UR36, 0x470, URZ ;  /* 0x0000047024047890 */ /* 0x000fe2000ff1e03f */
[----:B------:R-:W-:Y:S02]  /*2bee0*/  R2UR UR7, R13 ;  /* 0x000000000d0772ca */ /* 0x000fe400000e0000 */
[----:B------:R-:W-:Y:S01]  /*2bef0*/  PLOP3.LUT P0, PT, PT, PT, PT, 0x80, 0x0 ;  /* 0x000000000000781c */ /* 0x000fe20003f0f070 */
[----:B------:R-:W-:Y:S01]  /*2bf00*/  UIADD3.X UR5, URZ, UR37, URZ, UP0, !UPT ;  /* 0x000000253f057290 */ /* 0x000fe200087fe43f */
[----:B------:R-:W-:Y:S01]  /*2bf10*/  IADD3 R2, R2, 0x50, RZ ;  /* 0x0000005002027810 */ /* 0x000fe20007ffe0ff */
[----:B--2---:R-:W-:-:S02]  /*2bf20*/  IMAD R3, R3, 0x60, R5 ;  /* 0x0000006003037824 */ /* 0x004fc400078e0205 */
[----:B------:R-:W-:-:S08]  /*2bf30*/  VIADD R5, R4, 0x400 ;  /* 0x0000040004057836 */ /* 0x000fd00000000000 */
.L_x_1909:
        /* <DEDUP_REMOVED lines=15> */
.L_x_1910:
        /* <DEDUP_REMOVED lines=15> */
.L_x_1911:
        /* <DEDUP_REMOVED lines=12> */
.L_x_1896:
[----:B------:R-:W-:Y:S05]  /*2c1e0*/  BSYNC B1 ;  /* 0x0000000000017941 */ /* 0x000fea0003800000 */
.L_x_1895:
[----:B------:R-:W2:Y:S01]  /*2c1f0*/  LDL R2, [R1+0x2c] ;  /* 0x00002c0001027983 */ /* 0x000ea20000100800 */
[----:B------:R-:W-:Y:S01]  /*2c200*/  VIADD R0, R0, 0xfffffffe ;  /* 0xfffffffe00007836 */ /* 0x000fe20000000000 */
[----:B--2---:R-:W-:-:S13]  /*2c210*/  ISETP.GT.AND P0, PT, R6, R2, PT ;  /* 0x000000020600720c */ /* 0x004fda0003f04270 */
[----:B------:R-:W-:Y:S05]  /*2c220*/  @P0 BRA `(.L_x_1912) ;  /* 0xffffffe800340947 */ /* 0x000fea000383ffff */
.L_x_1858:
[----:B------:R-:W-:Y:S05]  /*2c230*/  BSYNC B0 ;  /* 0x0000000000007941 */ /* 0x000fea0003800000 */
.L_x_1857:
        /* <DEDUP_REMOVED lines=8> */
[----:B------:R-:W2:Y:S02]  /*2c2c0*/  FLO.U32 R0, UR4 ;  /* 0x0000000400007d00 */ /* 0x000ea400080e0000 */
        /* <DEDUP_REMOVED lines=9> */
.L_x_1914:
[----:B------:R-:W-:Y:S05]  /*2c360*/  BSYNC B0 ;  /* 0x0000000000007941 */ /* 0x000fea0003800000 */
.L_x_1913:
[----:B------:R-:W-:Y:S01]  /*2c370*/  LOP3.LUT P0, RZ, R18, 0x1, RZ, 0xc0, !PT ;  /* 0x0000000112ff7812 */ /* 0x000fe2000780c0ff */
[----:B------:R-:W-:-:S12]  /*2c380*/  BSSY B0, `(.L_x_1915) ;  /* 0x000004a000007945 */ /* 0x000fd80003800000 */
[----:B------:R-:W-:Y:S05]  /*2c390*/  @!P0 BRA `(.L_x_1916) ;  /* 0x0000000400208947 */ /* 0x000fea0003800000 */
[----:B--2---:R-:W2:Y:S04]  /*2c3a0*/  LDL R0, [R1+0x10] ;  /* 0x0000100001007983 */ /* 0x004ea80000100800 */
[----:B------:R-:W4:Y:S01]  /*2c3b0*/  LDL R2, [R1+0x14] ;  /* 0x0000140001027983 */ /* 0x000f220000100800 */
[----:B------:R-:W-:Y:S01]  /*2c3c0*/  BSSY B1, `(.L_x_1917) ;  /* 0x0000006000017945 */ /* 0x000fe20003800000 */
[----:B------:R-:W-:Y:S01]  /*2c3d0*/  ISETP.NE.AND P1, PT, R3, RZ, PT ;  /* 0x000000ff0300720c */ /* 0x000fe20003f25270 */
[----:B--2---:R-:W-:Y:S01]  /*2c3e0*/  IMAD R0, R0, 0x8, R19 ;  /* 0x0000000800007824 */ /* 0x004fe200078e0213 */
[----:B----4-:R-:W-:-:S04]  /*2c3f0*/  SHF.L.U32 R2, R2, 0x1f, RZ ;  /* 0x0000001f02027819 */ /* 0x010fc800000006ff */
[----:B------:R-:W2:Y:S02]  /*2c400*/  SYNCS.PHASECHK.TRANS64.TRYWAIT P0, [R0+URZ+0x30860], R2 ;  /* 0x03086002000075a7 */ /* 0x000ea4000800017f */
[----:B--2---:R-:W-:Y:S05]  /*2c410*/  @!P0 BRA `(.L_x_1918) ;  /* 0x0000003800248947 */ /* 0x004fea0003800000 */
.L_x_2019:
[----:B------:R-:W-:Y:S05]  /*2c420*/  BSYNC B1 ;  /* 0x0000000000017941 */ /* 0x000fea0003800000 */
.L_x_1917:
[----:B------:R-:W-:Y:S04]  /*2c430*/  BSSY B1, `(.L_x_1919) ;  /* 0x0000009000017945 */ /* 0x000fe80003800000 */
[----:B------:R-:W-:Y:S05]  /*2c440*/  @P1 BRA `(.L_x_1920) ;  /* 0x00000000001c1947 */ /* 0x000fea0003800000 */
[----:B------:R-:W4:Y:S01]  /*2c450*/  S2R R3, SR_TID.X ;  /* 0x0000000000037919 */ /* 0x000f220000002100 */
[----:B--2---:R-:W-:-:S04]  /*2c460*/  IMAD.MOV.U32 R2, RZ, RZ, 0x9000 ;  /* 0x00009000ff027424 */ /* 0x004fc800078e00ff */
[----:B------:R2:W-:Y:S01]  /*2c470*/  SYNCS.ARRIVE.TRANS64 RZ, [R0+URZ+0x30850], R2 ;  /* 0x0308500200ff79a7 */ /* 0x0005e2000800003f */
[----:B----4-:R-:W-:-:S04]  /*2c480*/  LOP3.LUT R3, R3, 0x1f, RZ, 0xc0, !PT ;  /* 0x0000001f03037812 */ /* 0x010fc800078ec0ff */
[----:B------:R-:W-:-:S13]  /*2c490*/  ISETP.NE.AND P0, PT, R3, RZ, PT ;  /* 0x000000ff0300720c */ /* 0x000fda0003f05270 */
[----:B--2---:R-:W-:Y:S05]  /*2c4a0*/  @!P0 BRA `(.L_x_1920) ;  /* 0x0000000000048947 */ /* 0x004fea0003800000 */
[----:B------:R-:W-:Y:S01]  /*2c4b0*/  BPT.TRAP 0x1 ;  /* 0x000000040000795c */ /* 0x000fe20000300000 */
.L_x_1920:
[----:B------:R-:W-:Y:S05]  /*2c4c0*/  BSYNC B1 ;  /* 0x0000000000017941 */ /* 0x000fea0003800000 */
.L_x_1919:
[----:B------:R-:W4:Y:S04]  /*2c4d0*/  LDL.LU R4, [R1+0x18] ;  /* 0x0000180001047983 */ /* 0x000f280000300800 */
[----:B------:R-:W4:Y:S04]  /*2c4e0*/  LDL.LU R3, [R1+0x4] ;  /* 0x0000040001037983 */ /* 0x000f280000300800 */
[----:B--2---:R-:W2:Y:S01]  /*2c4f0*/  LDL R2, [R1+0x10] ;  /* 0x0000100001027983 */ /* 0x004ea20000100800 */
[----:B------:R-:W-:Y:S01]  /*2c500*/  UIADD3 UR4, UP0, UR36, 0x470, URZ ;  /* 0x0000047024047890 */ /* 0x000fe2000ff1e03f */
[----:B------:R-:W-:Y:S01]  /*2c510*/  PLOP3.LUT P0, PT, PT, PT, PT, 0x80, 0x0 ;  /* 0x000000000000781c */ /* 0x000fe20003f0f070 */
[----:B------:R-:W-:Y:S01]  /*2c520*/  UMOV UR6, 0x0 ;  /* 0x0000000000067882 */ /* 0x000fe20000000000 */
[----:B------:R-:W-:Y:S01]  /*2c530*/  IADD3 R0, R0, 0x30850, RZ ;  /* 0x0003085000007810 */ /* 0x000fe20007ffe0ff */
[----:B------:R-:W-:Y:S01]  /*2c540*/  UIADD3.X UR5, URZ, UR37, URZ, UP0, !UPT ;  /* 0x000000253f057290 */ /* 0x000fe200087fe43f */
[----:B------:R-:W-:Y:S01]  /*2c550*/  UMOV UR7, 0x14f00000 ;  /* 0x14f0000000077882 */ /* 0x000fe20000000000 */
[----:B------:R-:W-:Y:S01]  /*2c560*/  UMOV UR10, URZ ;  /* 0x0000003f000a7c82 */ /* 0x000fe20008000000 */
[----:B----4-:R-:W-:-:S02]  /*2c570*/  IMAD R3, R3, 0x60, R4 ;  /* 0x0000006003037824 */ /* 0x010fc400078e0204 */
[----:B--2---:R-:W-:-:S04]  /*2c580*/  IMAD R2, R2, 0x9000, R19 ;  /* 0x0000900002027824 */ /* 0x004fc800078e0213 */
[----:B------:R-:W-:-:S07]  /*2c590*/  VIADD R4, R2, 0x400 ;  /* 0x0000040002047836 */ /* 0x000fce0000000000 */
.L_x_1921:
        /* <DEDUP_REMOVED lines=15> */
.L_x_1922:
        /* <DEDUP_REMOVED lines=15> */
.L_x_1923:
        /* <DEDUP_REMOVED lines=9> */
[----:B----4-:R-:W-:Y:S05]  /*2c810*/  @P0 BRA.U.ANY `(.L_x_1923) ;  /* 0xfffffffd00d80947 */ /* 0x010fea000393ffff */
.L_x_1916:
[----:B------:R-:W-:Y:S05]  /*2c820*/  BSYNC B0 ;  /* 0x0000000000007941 */ /* 0x000fea0003800000 */
.L_x_1915:
[----:B-1----:R-:W2:Y:S04]  /*2c830*/  LDL.LU R5, [R1+0x10] ;  /* 0x0000100001057983 */ /* 0x002ea80000300800 */
[----:B------:R-:W4:Y:S01]  /*2c840*/  LDL.LU R4, [R1+0x14] ;  /* 0x0000140001047983 */ /* 0x000f220000300800 */
[----:B--2---:R-:W-:-:S05]  /*2c850*/  VIADD R0, R5, 0x1 ;  /* 0x0000000105007836 */ /* 0x004fca0000000000 */
[----:B------:R-:W-:-:S04]  /*2c860*/  ISETP.NE.AND P0, PT, R0, 0x2, PT ;  /* 0x000000020000780c */ /* 0x000fc80003f05270 */
[----:B------:R-:W-:Y:S02]  /*2c870*/  SEL R2, RZ, 0x1, P0 ;  /* 0x00000001ff027807 */ /* 0x000fe40000000000 */
[----:B------:R-:W-:Y:S02]  /*2c880*/  SEL R0, R0, RZ, P0 ;  /* 0x000000ff00007207 */ /* 0x000fe40000000000 */
[----:B----4-:R-:W-:-:S03]  /*2c890*/  LOP3.LUT R4, R4, R2, RZ, 0x3c, !PT ;  /* 0x0000000204047212 */ /* 0x010fc600078e3cff */
[----:B------:R1:W-:Y:S04]  /*2c8a0*/  STL [R1+0x10], R0 ;  /* 0x0000100001007387 */ /* 0x0003e80000100800 */
[----:B------:R1:W-:Y:S02]  /*2c8b0*/  STL [R1+0x14], R4 ;  /* 0x0000140401007387 */ /* 0x0003e40000100800 */
.L_x_1837:
[----:B------:R-:W-:Y:S05]  /*2c8c0*/  BSYNC B7 ;  /* 0x0000000000077941 */ /* 0x000fea0003800000 */
.L_x_1835:
        /* <DEDUP_REMOVED lines=8> */
[----:B-1-3--:R-:W1:Y:S04]  /*2c950*/  LDS.128 R4, [R19+0x308d0] ;  /* 0x0308d00013047984 */ /* 0x00ae680000000c00 */
[----:B-1----:R1:W-:Y:S04]  /*2c960*/  STL.64 [R1], R4 ;  /* 0x0000000401007387 */ /* 0x0023e80000100a00 */
[----:B------:R1:W-:Y:S01]  /*2c970*/  STL.64 [R1+0x8], R6 ;  /* 0x0000080601007387 */ /* 0x0003e20000100a00 */
[----:B------:R-:W-:Y:S06]  /*2c980*/  BAR.ARV 0x4, 0x180 ;  /* 0x0106000000007b1d */ /* 0x000fec0000002000 */
[----:B------:R-:W-:Y:S05]  /*2c990*/  BRA `(.L_x_1925) ;  /* 0x0000001000347947 */ /* 0x000fea0003800000 */
.L_x_1924:
[----:B------:R-:W4:Y:S01]  /*2c9a0*/  S2R R16, SR_TID.X ;  /* 0x0000000000107919 */ /* 0x000f220000002100 */
[----:B------:R-:W-:Y:S01]  /*2c9b0*/  UMOV UR4, 0xffffffff ;  /* 0xffffffff00047882 */ /* 0x000fe20000000000 */
[----:B----4-:R-:W-:-:S04]  /*2c9c0*/  LOP3.LUT R16, R16, 0x1f, RZ, 0xc0, !PT ;  /* 0x0000001f10107812 */ /* 0x010fc800078ec0ff */
[----:B------:R-:W-:Y:S01]  /*2c9d0*/  ISETP.NE.AND P0, PT, R16, 0x1f, PT ;  /* 0x0000001f1000780c */ /* 0x000fe20003f05270 */
[----:B------:R-:W-:-:S12]  /*2c9e0*/  BRA.DIV UR4, `(.L_x_1926) ;  /* 0x0000003204c47947 */ /* 0x000fd8000b800000 */
[----:B------:R-:W0:Y:S01]  /*2c9f0*/  LDL.LU R2, [R1] ;  /* 0x0000000001027983 */ /* 0x000e220000300800 */
[----:B------:R-:W-:-:S03]  /*2ca00*/  ULDC UR4, c[0x0][0xc3c] ;  /* 0x00030f0000047ab9 */ /* 0x000fc60000000800 */
[----:B------:R-:W1:Y:S01]  /*2ca10*/  LDL R3, [R1+0xc] ;  /* 0x00000c0001037983 */ /* 0x000e620000100800 */
[----:B0--3--:R-:W-:Y:S02]  /*2ca20*/  IMAD.MOV.U32 R10, RZ, RZ, R2 ;  /* 0x000000ffff0a7224 */ /* 0x009fe400078e0002 */
[----:B-12---:R-:W-:-:S05]  /*2ca30*/  IMAD.IADD R0, R3, 0x1, R16 ;  /* 0x0000000103007824 */ /* 0x006fca00078e0210 */
        /* <DEDUP_REMOVED lines=35> */
[----:B------:R0:W1:Y:S02]  /*2cc70*/  SHFL.IDX PT, R9, R7, 0x1f, 0x1f ;  /* 0x03e01f0007097f89 */ /* 0x00006400000e0000 */
.L_x_2029:
[----:B------:R-:W-:Y:S02]  /*2cc80*/  ULDC UR4, c[0x0][0xc38] ;  /* 0x00030e0000047ab9 */ /* 0x000fe40000000800 */
[----:B------:R-:W-:-:S04]  /*2cc90*/  IMAD.U32 R2, RZ, RZ, UR4 ;  /* 0x00000004ff027e24 */ /* 0x000fc8000f8e00ff */
[----:B-1----:R-:W-:-:S04]  /*2cca0*/  IMAD R9, R9, R2, RZ ;  /* 0x0000000209097224 */ /* 0x002fc800078e02ff */
[----:B------:R-:W-:-:S05]  /*2ccb0*/  IMAD.IADD R0, R0, 0x1, R9 ;  /* 0x0000000100007824 */ /* 0x000fca00078e0209 */
[----:B------:R-:W-:-:S13]  /*2ccc0*/  ISETP.GT.AND P6, PT, R0, R5, PT ;  /* 0x000000050000720c */ /* 0x000fda0003fc4270 */
[----:B------:R-:W-:Y:S05]  /*2ccd0*/  @P6 BRA `(.L_x_1927) ;  /* 0x0000000000ac6947 */ /* 0x000fea0003800000 */
.L_x_1930:
        /* <DEDUP_REMOVED lines=8> */
[----:B------:R-:W-:Y:S02]  /*2cd60*/  IMAD.IADD R6, R3, 0x1, R4 ;  /* 0x0000000103067824 */ /* 0x000fe400078e0204 */
[----:B------:R-:W-:-:S03]  /*2cd70*/  IMAD.MOV.U32 R4, RZ, RZ, RZ ;  /* 0x000000ffff047224 */ /* 0x000fc600078e00ff */
        /* <DEDUP_REMOVED lines=25> */
[----:B0-----:R-:W-:-:S05]  /*2cf10*/  IMAD.IADD R7, R2, 0x1, R3 ;  /* 0x0000000102077824 */ /* 0x001fca00078e0203 */
[----:B------:R0:W1:Y:S02]  /*2cf20*/  SHFL.IDX PT, R9, R7, 0x1f, 0x1f ;  /* 0x03e01f0007097f89 */ /* 0x00006400000e0000 */
.L_x_2037:
[----:B------:R-:W-:Y:S02]  /*2cf30*/  ULDC UR4, c[0x0][0xc38] ;  /* 0x00030e0000047ab9 */ /* 0x000fe40000000800 */
[----:B------:R-:W-:-:S04]  /*2cf40*/  IMAD.U32 R2, RZ, RZ, UR4 ;  /* 0x00000004ff027e24 */ /* 0x000fc8000f8e00ff */
[----:B-1----:R-:W-:-:S04]  /*2cf50*/  IMAD R9, R9, R2, RZ ;  /* 0x0000000209097224 */ /* 0x002fc800078e02ff */
[----:B------:R-:W-:-:S05]  /*2cf60*/  IMAD.IADD R0, R9, 0x1, R0 ;  /* 0x0000000109007824 */ /* 0x000fca00078e0200 */
[----:B------:R-:W-:-:S13]  /*2cf70*/  ISETP.GT.AND P6, PT, R0, R5, PT ;  /* 0x000000050000720c */ /* 0x000fda0003fc4270 */
[----:B------:R-:W-:Y:S05]  /*2cf80*/  @!P6 BRA `(.L_x_1930) ;  /* 0xfffffffc0054e947 */ /* 0x000fea000383ffff */
.L_x_1927:
        /* <DEDUP_REMOVED lines=8> */
[----:B-1----:R1:W3:Y:S04]  /*2d010*/  SHFL.IDX PT, R4, R4, R3, 0x1f ;  /* 0x00001f0304047589 */ /* 0x0022e800000e0000 */
[----:B------:R1:W4:Y:S01]  /*2d020*/  SHFL.IDX PT, R6, R6, R3, 0x1f ;  /* 0x00001f0306067589 */ /* 0x00032200000e0000 */
[----:B--2---:R-:W-:-:S05]  /*2d030*/  IADD3 R10, R3, R10, RZ ;  /* 0x0000000a030a7210 */ /* 0x004fca0007ffe0ff */
[----:B---34-:R1:W-:Y:S02]  /*2d040*/  STL [R1+0xc], R10 ;  /* 0x00000c0a01007387 */ /* 0x0183e40000100800 */
.L_x_2042:
[----:B------:R-:W-:-:S13]  /*2d050*/  ISETP.NE.AND P0, PT, R0, RZ, PT ;  /* 0x000000ff0000720c */ /* 0x000fda0003f05270 */
[----:B------:R-:W-:Y:S05]  /*2d060*/  @!P0 BRA `(.L_x_1932) ;  /* 0x0000000000148947 */ /* 0x000fea0003800000 */
[----:B------:R-:W-:Y:S01]  /*2d070*/  UMOV UR4, 0xffffffff ;  /* 0xffffffff00047882 */ /* 0x000fe20000000000 */
[----:B-1----:R-:W-:Y:S02]  /*2d080*/  VIADD R3, R3, 0xffffffff ;  /* 0xffffffff03037836 */ /* 0x002fe40000000000 */
[----:B------:R-:W-:Y:S05]  /*2d090*/  BRA.DIV UR4, `(.L_x_1933) ;  /* 0x0000003604b87947 */ /* 0x000fea000b800000 */
[----:B------:R1:W2:Y:S02]  /*2d0a0*/  SHFL.IDX PT, R3, R7, R3, 0x1f ;  /* 0x00001f0307037589 */ /* 0x0002a400000e0000 */
.L_x_2045:
[----:B--2---:R-:W-:-:S07]  /*2d0b0*/  IMAD.MOV.U32 R8, RZ, RZ, R3 ;  /* 0x000000ffff087224 */ /* 0x004fce00078e0003 */
.L_x_1932:
[----:B------:R-:W-:Y:S01]  /*2d0c0*/  ISETP.NE.AND P0, PT, R6, 0x1, PT ;  /* 0x000000010600780c */ /* 0x000fe20003f05270 */
[----:B------:R-:W-:-:S05]  /*2d0d0*/  IMAD R0, R8, R2, R9 ;  /* 0x0000000208007224 */ /* 0x000fca00078e0209 */
[----:B------:R2:W-:Y:S02]  /*2d0e0*/  STL [R1], R0 ;  /* 0x0000000001007387 */ /* 0x0005e40000100800 */
[----:B--2---:R-:W-:-:S05]  /*2d0f0*/  IMAD.IADD R0, R5, 0x1, -R0 ;  /* 0x0000000105007824 */ /* 0x004fca00078e0a00 */
[----:B------:R-:W-:Y:S05]  /*2d100*/  @!P0 BRA `(.L_x_1934) ;  /* 0x0000000000e48947 */ /* 0x000fea0003800000 */
[----:B------:R-:W-:-:S04]  /*2d110*/  IABS R5, R4 ;  /* 0x0000000400057213 */ /* 0x000fc80000000000 */
[----:B------:R-:W2:Y:S08]  /*2d120*/  I2F.RP R2, R5 ;  /* 0x0000000500027306 */ /* 0x000eb00000209400 */
[----:B--2---:R-:W2:Y:S02]  /*2d130*/  MUFU.RCP R2, R2 ;  /* 0x0000000200027308 */ /* 0x004ea40000001000 */
[----:B--2---:R-:W-:-:S06]  /*2d140*/  VIADD R2, R2, 0xffffffe ;  /* 0x0ffffffe02027836 */ /* 0x004fcc0000000000 */
[----:B-1----:R-:W1:Y:S02]  /*2d150*/  F2I.FTZ.U32.TRUNC.NTZ R3, R2 ;  /* 0x0000000200037305 */ /* 0x002e64000021f000 */
[----:B-1----:R-:W-:-:S04]  /*2d160*/  IMAD.MOV R2, RZ, RZ, -R3 ;  /* 0x000000ffff027224 */ /* 0x002fc800078e0a03 */
        /* <DEDUP_REMOVED lines=9> */
[-C--:B------:R-:W-:Y:S01]  /*2d200*/  @!P1 IADD3 R2, R2, -R5.reuse, RZ ;  /* 0x8000000502029210 */ /* 0x080fe20007ffe0ff */
[----:B------:R-:W-:Y:S01]  /*2d210*/  @!P1 VIADD R8, R8, 0x1 ;  /* 0x0000000108089836 */ /* 0x000fe20000000000 */
[----:B------:R-:W-:Y:S02]  /*2d220*/  ISETP.NE.AND P1, PT, R4, RZ, PT ;  /* 0x000000ff0400720c */ /* 0x000fe40003f25270 */
[----:B------:R-:W-:Y:S02]  /*2d230*/  ISETP.GE.U32.AND P0, PT, R2, R5, PT ;  /* 0x000000050200720c */ /* 0x000fe40003f06070 */
[----:B------:R-:W-:-:S04]  /*2d240*/  IABS R5, R6 ;  /* 0x0000000600057213 */ /* 0x000fc80000000000 */
[----:B------:R-:W1:Y:S07]  /*2d250*/  I2F.RP R2, R5 ;  /* 0x0000000500027306 */ /* 0x000e6e0000209400 */
[----:B------:R-:W-:Y:S01]  /*2d260*/  @P0 VIADD R8, R8, 0x1 ;  /* 0x0000000108080836 */ /* 0x000fe20000000000 */
[----:B-1----:R-:W1:Y:S02]  /*2d270*/  MUFU.RCP R2, R2 ;  /* 0x0000000200027308 */ /* 0x002e640000001000 */
[----:B-1----:R-:W-:-:S06]  /*2d280*/  VIADD R2, R2, 0xffffffe ;  /* 0x0ffffffe02027836 */ /* 0x002fcc0000000000 */
[----:B------:R-:W1:Y:S02]  /*2d290*/  F2I.FTZ.U32.TRUNC.NTZ R3, R2 ;  /* 0x0000000200037305 */ /* 0x000e64000021f000 */
[----:B-1----:R-:W-:-:S04]  /*2d2a0*/  IMAD.MOV R2, RZ, RZ, -R3 ;  /* 0x000000ffff027224 */ /* 0x002fc800078e0a03 */
[----:B0-----:R-:W-:Y:S02]  /*2d2b0*/  IMAD R7, R2, R5, RZ ;  /* 0x0000000502077224 */ /* 0x001fe400078e02ff */
[----:B------:R-:W-:-:S04]  /*2d2c0*/  IMAD.MOV.U32 R2, RZ, RZ, RZ ;  /* 0x000000ffff027224 */ /* 0x000fc800078e00ff */
[----:B------:R-:W-:Y:S01]  /*2d2d0*/  IMAD.HI.U32 R7, R3, R7, R2 ;  /* 0x0000000703077227 */ /* 0x000fe200078e0002 */
[----:B------:R-:W-:-:S03]  /*2d2e0*/  LOP3.LUT R2, R0, R4, RZ, 0x3c, !PT ;  /* 0x0000000400027212 */ /* 0x000fc600078e3cff */
[----:B------:R-:W-:Y:S01]  /*2d2f0*/  IMAD.MOV.U32 R3, RZ, RZ, R8 ;  /* 0x000000ffff037224 */ /* 0x000fe200078e0008 */
[----:B------:R-:W-:Y:S02]  /*2d300*/  ISETP.GE.AND P2, PT, R2, RZ, PT ;  /* 0x000000ff0200720c */ /* 0x000fe40003f46270 */
[----:B------:R-:W-:-:S04]  /*2d310*/  IABS R8, R6 ;  /* 0x0000000600087213 */ /* 0x000fc80000000000 */
[----:B------:R-:W-:-:S07]  /*2d320*/  IADD3 R8, RZ, -R8, RZ ;  /* 0x80000008ff087210 */ /* 0x000fce0007ffe0ff */
        /* <DEDUP_REMOVED lines=19> */
[----:B------:R-:W-:-:S05]  /*2d460*/  IMAD R6, R6, 0x1000000, R7 ;  /* 0x0100000006067824 */ /* 0x000fca00078e0207 */
[----:B------:R-:W-:-:S05]  /*2d470*/  LEA R2, R2, R6, 0x10 ;  /* 0x0000000602027211 */ /* 0x000fca00078e80ff */
[----:B------:R1:W-:Y:S01]  /*2d480*/  STL [R1+0x8], R2 ;  /* 0x0000080201007387 */ /* 0x0003e20000100800 */
[----:B------:R-:W-:Y:S05]  /*2d490*/  BRA `(.L_x_1935) ;  /* 0x0000000000fc7947 */ /* 0x000fea0003800000 */
.L_x_1934:
[----:B-1----:R-:W2:Y:S01]  /*2d4a0*/  LDL R3, [R1+0xc] ;  /* 0x00000c0001037983 */ /* 0x002ea20000100800 */
[----:B0-----:R-:W2:Y:S02]  /*2d4b0*/  LDC.64 R6, c[0x0][0xc90] ;  /* 0x00032400ff067b82 */ /* 0x001ea40000000a00 */
        /* <DEDUP_REMOVED lines=27> */
[----:B------:R-:W-:Y:S02]  /*2d670*/  IMAD R7, R3, R6, RZ ;  /* 0x0000000603077224 */ /* 0x000fe400078e02ff */
[----:B------:R-:W-:Y:S02]  /*2d680*/  IMAD.MOV R6, RZ, RZ, -R6 ;  /* 0x000000ffff067224 */ /* 0x000fe400078e0a06 */
[----:B------:R-:W-:Y:S02]  /*2d690*/  IMAD.MOV R8, RZ, RZ, -R7 ;  /* 0x000000ffff087224 */ /* 0x000fe400078e0a07 */
[----:B------:R-:W-:-:S03]  /*2d6a0*/  IMAD R6, R5, R6, R0 ;  /* 0x0000000605067224 */ /* 0x000fc600078e0200 */
[----:B------:R-:W-:-:S04]  /*2d6b0*/  VIADDMNMX R8, R8, R2, R3, PT ;  /* 0x0000000208087246 */ /* 0x000fc80003800103 */
[----:B------:R-:W-:-:S04]  /*2d6c0*/  IABS R9, R8 ;  /* 0x0000000800097213 */ /* 0x000fc80000000000 */
[----:B------:R-:W0:Y:S08]  /*2d6d0*/  I2F.RP R2, R9 ;  /* 0x0000000900027306 */ /* 0x000e300000209400 */
[----:B0-----:R-:W0:Y:S02]  /*2d6e0*/  MUFU.RCP R2, R2 ;  /* 0x0000000200027308 */ /* 0x001e240000001000 */
[----:B0-----:R-:W-:-:S06]  /*2d6f0*/  VIADD R2, R2, 0xffffffe ;  /* 0x0ffffffe02027836 */ /* 0x001fcc0000000000 */
[----:B------:R0:W1:Y:S02]  /*2d700*/  F2I.FTZ.U32.TRUNC.NTZ R3, R2 ;  /* 0x0000000200037305 */ /* 0x000064000021f000 */
[----:B0-----:R-:W-:Y:S02]  /*2d710*/  IMAD.MOV.U32 R2, RZ, RZ, RZ ;  /* 0x000000ffff027224 */ /* 0x001fe400078e00ff */
[----:B-1----:R-:W-:-:S04]  /*2d720*/  IMAD.MOV R0, RZ, RZ, -R3 ;  /* 0x000000ffff007224 */ /* 0x002fc800078e0a03 */
[----:B------:R-:W-:-:S04]  /*2d730*/  IMAD R0, R0, R9, RZ ;  /* 0x0000000900007224 */ /* 0x000fc800078e02ff */
[----:B------:R-:W-:Y:S01]  /*2d740*/  IMAD.HI.U32 R2, R3, R0, R2 ;  /* 0x0000000003027227 */ /* 0x000fe200078e0002 */
[----:B------:R-:W-:Y:S02]  /*2d750*/  IABS R0, R6 ;  /* 0x0000000600007213 */ /* 0x000fe40000000000 */
[----:B------:R-:W-:-:S03]  /*2d760*/  IABS R3, R8 ;  /* 0x0000000800037213 */ /* 0x000fc60000000000 */
[----:B------:R-:W-:-:S04]  /*2d770*/  IMAD.HI.U32 R2, R2, R0, RZ ;  /* 0x0000000002027227 */ /* 0x000fc800078e00ff */
[----:B------:R-:W-:-:S04]  /*2d780*/  IMAD.MOV R3, RZ, RZ, -R3 ;  /* 0x000000ffff037224 */ /* 0x000fc800078e0a03 */
[----:B------:R-:W-:-:S05]  /*2d790*/  IMAD R0, R2, R3, R0 ;  /* 0x0000000302007224 */ /* 0x000fca00078e0200 */
[----:B------:R-:W-:-:S13]  /*2d7a0*/  ISETP.GT.U32.AND P1, PT, R9, R0, PT ;  /* 0x000000000900720c */ /* 0x000fda0003f24070 */
[----:B------:R-:W-:Y:S01]  /*2d7b0*/  @!P1 IMAD.IADD R0, R0, 0x1, -R9 ;  /* 0x0000000100009824 */ /* 0x000fe200078e0a09 */
[----:B------:R-:W-:Y:S02]  /*2d7c0*/  @!P1 IADD3 R2, R2, 0x1, RZ ;  /* 0x0000000102029810 */ /* 0x000fe40007ffe0ff */
[----:B------:R-:W-:Y:S02]  /*2d7d0*/  ISETP.NE.AND P1, PT, R8, RZ, PT ;  /* 0x000000ff0800720c */ /* 0x000fe40003f25270 */
[----:B------:R-:W-:Y:S02]  /*2d7e0*/  ISETP.GE.U32.AND P0, PT, R0, R9, PT ;  /* 0x000000090000720c */ /* 0x000fe40003f06070 */
[----:B------:R-:W-:Y:S02]  /*2d7f0*/  LOP3.LUT R0, R6, R8, RZ, 0x3c, !PT ;  /* 0x0000000806007212 */ /* 0x000fe400078e3cff */
[----:B------:R-:W-:Y:S02]  /*2d800*/  IADD3 R6, R7, 0x1000000, R6 ;  /* 0x0100000007067810 */ /* 0x000fe40007ffe006 */
[----:B------:R-:W-:-:S07]  /*2d810*/  ISETP.GE.AND P2, PT, R0, RZ, PT ;  /* 0x000000ff0000720c */ /* 0x000fce0003f46270 */
[----:B------:R-:W-:-:S04]  /*2d820*/  @P0 VIADD R2, R2, 0x1 ;  /* 0x0000000102020836 */ /* 0x000fc80000000000 */
[----:B------:R-:W-:-:S04]  /*2d830*/  IMAD.MOV.U32 R0, RZ, RZ, R2 ;  /* 0x000000ffff007224 */ /* 0x000fc800078e0002 */
[----:B------:R-:W-:Y:S01]  /*2d840*/  @!P2 IMAD.MOV R0, RZ, RZ, -R0 ;  /* 0x000000ffff00a224 */ /* 0x000fe200078e0a00 */
[----:B------:R-:W-:Y:S01]  /*2d850*/  @!P1 LOP3.LUT R0, RZ, R8, RZ, 0x33, !PT ;  /* 0x00000008ff009212 */ /* 0x000fe200078e33ff */
[----:B------:R-:W-:-:S04]  /*2d860*/  IMAD.MOV R8, RZ, RZ, -R8 ;  /* 0x000000ffff087224 */ /* 0x000fc800078e0a08 */
[----:B------:R-:W-:-:S05]  /*2d870*/  IMAD R2, R0, R8, R6 ;  /* 0x0000000800027224 */ /* 0x000fca00078e0206 */
[----:B------:R0:W-:Y:S02]  /*2d880*/  STL [R1+0x8], R2 ;  /* 0x0000080201007387 */ /* 0x0001e40000100800 */
.L_x_1935:
[----:B------:R-:W-:-:S05]  /*2d890*/  LOP3.LUT R0, RZ, R0, RZ, 0x33, !PT ;  /* 0x00000000ff007212 */ /* 0x000fca00078e33ff */
[----:B------:R-:W-:-:S05]  /*2d8a0*/  IMAD.IADD R0, R4, 0x1, R0 ;  /* 0x0000000104007824 */ /* 0x000fca00078e0200 */
[----:B------:R2:W-:Y:S01]  /*2d8b0*/  STL [R1+0x4], R0 ;  /* 0x0000040001007387 */ /* 0x0005e20000100800 */
[----:B------:R-:W-:Y:S05]  /*2d8c0*/  BRA `(.L_x_1936) ;  /* 0x0000000000287947 */ /* 0x000fea0003800000 */
.L_x_1928:
        /* <DEDUP_REMOVED lines=10> */
.L_x_1936:
[----:B01----:R-:W3:Y:S04]  /*2d970*/  LDL R2, [R1+0xc] ;  /* 0x00000c0001027983 */ /* 0x003ee80000100800 */
[----:B------:R-:W4:Y:S04]  /*2d980*/  LDL R3, [R1+0x8] ;  /* 0x0000080001037983 */ /* 0x000f280000100800 */
[----:B------:R-:W5:Y:S04]  /*2d990*/  LDL R5, [R1+0x4] ;  /* 0x0000040001057983 */ /* 0x000f680000100800 */
[----:B------:R-:W5:Y:S01]  /*2d9a0*/  LDL R4, [R1] ;  /* 0x0000000001047983 */ /* 0x000f620000100800 */
[----:B--2---:R-:W0:Y:S01]  /*2d9b0*/  S2R R0, SR_TID.X ;  /* 0x0000000000007919 */ /* 0x004e220000002100 */
[----:B------:R-:W-:Y:S05]  /*2d9c0*/  WARPSYNC.ALL ;  /* 0x0000000000007948 */ /* 0x000fea0003800000 */
[----:B0-----:R-:W-:Y:S01]  /*2d9d0*/  LOP3.LUT R0, R0, 0x1f, RZ, 0xc0, !PT ;  /* 0x0000001f00007812 */ /* 0x001fe200078ec0ff */
[----:B------:R-:W-:Y:S03]  /*2d9e0*/  BAR.SYNC.DEFER_BLOCKING 0x4, 0x180 ;  /* 0x0106000000007b1d */ /* 0x000fe60000010000 */
[----:B------:R-:W-:-:S13]  /*2d9f0*/  ISETP.NE.AND P0, PT, R0, RZ, PT ;  /* 0x000000ff0000720c */ /* 0x000fda0003f05270 */
[----:B------:R-:W0:Y:S01]  /*2da00*/  @!P0 S2R R0, SR_CgaCtaId ;  /* 0x0000000000008919 */ /* 0x000e220000008800 */
[----:B---3--:R-:W-:Y:S01]  /*2da10*/  IMAD.MOV.U32 R7, RZ, RZ, R2 ;  /* 0x000000ffff077224 */ /* 0x008fe200078e0002 */
[----:B------:R-:W-:Y:S01]  /*2da20*/  @!P0 MOV R2, 0x400 ;  /* 0x0000040000028802 */ /* 0x000fe20000000f00 */
[----:B----4-:R-:W-:-:S03]  /*2da30*/  IMAD.MOV.U32 R6, RZ, RZ, R3 ;  /* 0x000000ffff067224 */ /* 0x010fc600078e0003 */
[----:B0-----:R-:W-:-:S05]  /*2da40*/  @!P0 LEA R19, R0, R2, 0x18 ;  /* 0x0000000200138211 */ /* 0x001fca00078ec0ff */
[----:B-----5:R0:W-:Y:S01]  /*2da50*/  @!P0 STS.128 [R19+0x308d0], R4 ;  /* 0x0308d00413008388 */ /* 0x0201e20000000c00 */
[----:B------:R-:W-:Y:S06]  /*2da60*/  BAR.ARV 0x5, 0x180 ;  /* 0x0146000000007b1d */ /* 0x000fec0000002000 */
.L_x_1925:
[----:B--2---:R-:W2:Y:S01]  /*2da70*/  LDL R0, [R1+0xc] ;  /* 0x00000c0001007983 */ /* 0x004ea20000100800 */
[----:B------:R-:W-:Y:S02]  /*2da80*/  ULDC UR4, c[0x0][0xc3c] ;  /* 0x00030f0000047ab9 */ /* 0x000fe40000000800 */
[----:B--2---:R-:W-:-:S13]  /*2da90*/  ISETP.GE.AND P0, PT, R0, UR4, PT ;  /* 0x0000000400007c0c */ /* 0x004fda000bf06270 */
[----:B------:R-:W-:Y:S05]  /*2daa0*/  @!P0 BRA `(.L_x_1937) ;  /* 0xffffff7c00ec8947 */ /* 0x000fea000383ffff */
[----:B------:R-:W-:Y:S05]  /*2dab0*/  BSYNC B8 ;  /* 0x0000000000087941 */ /* 0x000fea0003800000 */
.L_x_1771:
[----:B---3--:R-:W2:Y:S01]  /*2dac0*/  LDL.LU R0, [R1+0x58] ;  /* 0x0000580001007983 */ /* 0x008ea20000300800 */
[----:B------:R-:W-:Y:S01]  /*2dad0*/  BSSY B0, `(.L_x_1938) ;  /* 0x000000b000007945 */ /* 0x000fe20003800000 */
[----:B01----:R-:W0:Y:S01]  /*2dae0*/  S2R R5, SR_CgaCtaId ;  /* 0x0000000000057919 */ /* 0x003e220000008800 */
[----:B--2---:R-:W-:-:S05]  /*2daf0*/  VIADD R0, R0, 0x1 ;  /* 0x0000000100007836 */ /* 0x004fca0000000000 */
        /* <DEDUP_REMOVED lines=8> */
.L_x_2046:
[----:B------:R-:W-:Y:S05]  /*2db80*/  BSYNC B0 ;  /* 0x0000000000007941 */ /* 0x000fea0003800000 */
.L_x_1938:
[----:B------:R-:W-:-:S03]  /*2db90*/  UMOV UR4, 0xffffffff ;  /* 0xffffffff00047882 */ /* 0x000fc60000000000 */
[----:B------:R-:W-:Y:S05]  /*2dba0*/  BRA.DIV UR4, `(.L_x_1940) ;  /* 0x0000002e04347947 */ /* 0x000fea000b800000 */
[----:B------:R-:W1:Y:S02]  /*2dbb0*/  S2R R2, SR_TID.X ;  /* 0x0000000000027919 */ /* 0x000e640000002100 */
[----:B-1----:R-:W-:-:S04]  /*2dbc0*/  SHF.R.U32.HI R2, RZ, 0x5, R2 ;  /* 0x00000005ff027819 */ /* 0x002fc80000011602 */
[----:B------:R-:W-:-:S05]  /*2dbd0*/  LOP3.LUT R2, R2, 0x3, RZ, 0xc0, !PT ;  /* 0x0000000302027812 */ /* 0x000fca00078ec0ff */
[----:B------:R1:W2:Y:S02]  /*2dbe0*/  SHFL.IDX PT, R14, R2, RZ, 0x1f ;  /* 0x00001fff020e7589 */ /* 0x0002a400000e0000 */
.L_x_2049:
[----:B--2---:R-:W-:-:S13]  /*2dbf0*/  ISETP.NE.AND P0, PT, R14, RZ, PT ;  /* 0x000000ff0e00720c */ /* 0x004fda0003f05270 */
[----:B------:R-:W-:Y:S05]  /*2dc00*/  @P0 BRA `(.L_x_1467) ;  /* 0x0000000000940947 */ /* 0x000fea0003800000 */
[----:B------:R-:W-:-:S03]  /*2dc10*/  UMOV UR4, 0xffffffff ;  /* 0xffffffff00047882 */ /* 0x000fc60000000000 */
[----:B------:R-:W-:Y:S05]  /*2dc20*/  BRA.DIV UR4, `(.L_x_1941) ;  /* 0x0000002e04487947 */ /* 0x000fea000b800000 */
[----:B------:R-:W-:-:S13]  /*2dc30*/  ELECT P6, URZ, PT ;  /* 0x00000000003f782f */ /* 0x000fda00038c0000 */
.L_x_2052:
[----:B------:R-:W-:Y:S05]  /*2dc40*/  @!P6 BRA `(.L_x_1467) ;  /* 0x000000000084e947 */ /* 0x000fea0003800000 */
[----:B-1----:R-:W2:Y:S02]  /*2dc50*/  LDL.LU R2, [R1+0x64] ;  /* 0x0000640001027983 */ /* 0x002ea40000300800 */
[----:B--2---:R-:W-:-:S04]  /*2dc60*/  LOP3.LUT R2, R2, 0x2, RZ, 0xfc, !PT ;  /* 0x0000000202027812 */ /* 0x004fc800078efcff */
[----:B------:R-:W-:-:S13]  /*2dc70*/  ISETP.NE.AND P2, PT, R2, 0x3, PT ;  /* 0x000000030200780c */ /* 0x000fda0003f45270 */
[----:B------:R-:W-:Y:S05]  /*2dc80*/  @!P2 BRA `(.L_x_1942) ;  /* 0x000000000004a947 */ /* 0x000fea0003800000 */
[----:B------:R-:W-:Y:S01]  /*2dc90*/  BPT.TRAP 0x1 ;  /* 0x000000040000795c */ /* 0x000fe20000300000 */
.L_x_1942:
[----:B0-----:R-:W2:Y:S04]  /*2dca0*/  LDL R3, [R1+0x10] ;  /* 0x0000100001037983 */ /* 0x001ea80000100800 */
[----:B------:R-:W3:Y:S01]  /*2dcb0*/  LDL.LU R7, [R1+0x14] ;  /* 0x0000140001077983 */ /* 0x000ee20000300800 */
[----:B------:R-:W-:-:S04]  /*2dcc0*/  VIADD R2, R0, 0x30840 ;  /* 0x0003084000027836 */ /* 0x000fc80000000000 */
[C---:B--2---:R-:W-:Y:S02]  /*2dcd0*/  IMAD R6, R3.reuse, 0x8, R2 ;  /* 0x0000000803067824 */ /* 0x044fe400078e0202 */
[----:B------:R-:W-:Y:S01]  /*2dce0*/  VIADD R3, R3, 0x1 ;  /* 0x0000000103037836 */ /* 0x000fe20000000000 */
[----:B---3--:R-:W-:-:S04]  /*2dcf0*/  SHF.L.U32 R5, R7, 0x1f, RZ ;  /* 0x0000001f07057819 */ /* 0x008fc800000006ff */
[C---:B------:R-:W-:Y:S01]  /*2dd00*/  ISETP.NE.AND P1, PT, R3.reuse, 0x2, PT ;  /* 0x000000020300780c */ /* 0x040fe20003f25270 */
[----:B------:R-:W0:Y:S03]  /*2dd10*/  SYNCS.PHASECHK.TRANS64.TRYWAIT P0, [R6+URZ], R5 ;  /* 0x00000005060075a7 */ /* 0x000e26000800017f */
[----:B------:R-:W-:Y:S02]  /*2dd20*/  SEL R4, RZ, 0x1, P1 ;  /* 0x00000001ff047807 */ /* 0x000fe40000800000 */
[----:B------:R-:W-:Y:S02]  /*2dd30*/  SEL R3, R3, RZ, P1 ;  /* 0x000000ff03037207 */ /* 0x000fe40000800000 */
[----:B------:R-:W-:Y:S02]  /*2dd40*/  LOP3.LUT R4, R7, R4, RZ, 0x3c, !PT ;  /* 0x0000000407047212 */ /* 0x000fe400078e3cff */
[----:B------:R-:W-:-:S02]  /*2dd50*/  LEA R7, R3, R2, 0x3 ;  /* 0x0000000203077211 */ /* 0x000fc400078e18ff */
[----:B------:R-:W-:Y:S01]  /*2dd60*/  SHF.L.U32 R2, R4, 0x1f, RZ ;  /* 0x0000001f04027819 */ /* 0x000fe200000006ff */
[----:B0-----:R-:W-:Y:S06]  /*2dd70*/  @!P0 BRA `(.L_x_1943) ;  /* 0x0000002c00148947 */ /* 0x001fec0003800000 */
.L_x_2053:
[----:B------:R-:W1:Y:S02]  /*2dd80*/  SYNCS.PHASECHK.TRANS64.TRYWAIT P0, [R7+URZ], R2 ;  /* 0x00000002070075a7 */ /* 0x000e64000800017f */
[----:B-1----:R-:W-:Y:S05]  /*2dd90*/  @!P0 BRA `(.L_x_1944) ;  /* 0x0000002c00208947 */ /* 0x002fea0003800000 */
.L_x_2054:
[----:B------:R-:W-:Y:S05]  /*2dda0*/  @!P2 BRA `(.L_x_1945) ;  /* 0x000000000004a947 */ /* 0x000fea0003800000 */
[----:B------:R-:W-:Y:S01]  /*2ddb0*/  BPT.TRAP 0x1 ;  /* 0x000000040000795c */ /* 0x000fe20000300000 */
.L_x_1945:
[----:B------:R-:W2:Y:S01]  /*2ddc0*/  LDL.LU R4, [R1+0x10] ;  /* 0x0000100001047983 */ /* 0x000ea20000300800 */
[----:B------:R-:W-:-:S04]  /*2ddd0*/  VIADD R0, R0, 0x30860 ;  /* 0x0003086000007836 */ /* 0x000fc80000000000 */
[----:B--2---:R-:W-:-:S04]  /*2dde0*/  IMAD R4, R4, 0x8, R0 ;  /* 0x0000000804047824 */ /* 0x004fc800078e0200 */
[----:B------:R-:W2:Y:S02]  /*2ddf0*/  SYNCS.PHASECHK.TRANS64.TRYWAIT P0, [R4+URZ], R5 ;  /* 0x00000005040075a7 */ /* 0x000ea4000800017f */
[----:B--2---:R-:W-:Y:S05]  /*2de00*/  @!P0 BRA `(.L_x_1946) ;  /* 0x0000002c00188947 */ /* 0x004fea0003800000 */
.L_x_2055:
[----:B------:R-:W-:-:S07]  /*2de10*/  IMAD R3, R3, 0x8, R0 ;  /* 0x0000000803037824 */ /* 0x000fce00078e0200 */
.L_x_1947:
[----:B---3--:R3:W4:Y:S02]  /*2de20*/  SYNCS.PHASECHK.TRANS64.TRYWAIT P0, [R3+URZ], R2 ;  /* 0x00000002030075a7 */ /* 0x008724000800017f */
[----:B----4-:R-:W-:Y:S05]  /*2de30*/  @!P0 NANOSLEEP.SYNCS 0x989680 ;  /* 0x009896800000895d */ /* 0x010fea0003900000 */
[----:B------:R-:W4:Y:S02]  /*2de40*/  @!P0 SYNCS.PHASECHK.TRANS64 P0, [R3+URZ], R2 ;  /* 0x00000002030085a7 */ /* 0x000f24000800007f */
[----:B----4-:R-:W-:Y:S05]  /*2de50*/  @!P0 BRA `(.L_x_1947) ;  /* 0xfffffffc00f08947 */ /* 0x010fea000383ffff */
.L_x_1467:
[----:B------:R-:W-:Y:S05]  /*2de60*/  BSYNC B9 ;  /* 0x0000000000097941 */ /* 0x000fea0003800000 */
.L_x_1464:
[----:B------:R-:W-:Y:S05]  /*2de70*/  EXIT ;  /* 0x000000000000794d */ /* 0x000fea0003800000 */
.L_x_1495:
[----:B0-----:R0:W1:Y:S02]  /*2de80*/  SYNCS.PHASECHK.TRANS64.TRYWAIT P5, [R31+URZ+0x30890], R88 ;  /* 0x030890581f0075a7 */ /* 0x00106400080a017f */
[----:B-1----:R-:W-:Y:S05]  /*2de90*/  @!P5 NANOSLEEP.SYNCS 0x989680 ;  /* 0x009896800000d95d */ /* 0x002fea0003900000 */
[----:B------:R-:W1:Y:S02]  /*2dea0*/  @!P5 SYNCS.PHASECHK.TRANS64 P5, [R31+URZ+0x30890], R88 ;  /* 0x030890581f00d5a7 */ /* 0x000e6400080a007f */
[----:B-1----:R-:W-:Y:S05]  /*2deb0*/  @!P5 BRA `(.L_x_1495) ;  /* 0xfffffffc00f0d947 */ /* 0x002fea000383ffff */
[----:B------:R-:W-:Y:S05]  /*2dec0*/  BRA `(.L_x_1948) ;  /* 0xfffffd5c005c7947 */ /* 0x000fea000383ffff */
.L_x_1549:
[----:B-1----:R1:W3:Y:S02]  /*2ded0*/  SYNCS.PHASECHK.TRANS64.TRYWAIT P5, [R31+URZ+0x30890], R88 ;  /* 0x030890581f0075a7 */ /* 0x0022e400080a017f */
[----:B---3--:R-:W-:Y:S05]  /*2dee0*/  @!P5 NANOSLEEP.SYNCS 0x989680 ;  /* 0x009896800000d95d */ /* 0x008fea0003900000 */
[----:B------:R-:W3:Y:S02]  /*2def0*/  @!P5 SYNCS.PHASECHK.TRANS64 P5, [R31+URZ+0x30890], R88 ;  /* 0x030890581f00d5a7 */ /* 0x000ee400080a007f */
[----:B---3--:R-:W-:Y:S05]  /*2df00*/  @!P5 BRA `(.L_x_1549) ;  /* 0xfffffffc00f0d947 */ /* 0x008fea000383ffff */
[----:B------:R-:W-:Y:S05]  /*2df10*/  BRA `(.L_x_1949) ;  /* 0xfffffd9000247947 */ /* 0x000fea000383ffff */
.L_x_1574:
[----:B0-----:R0:W1:Y:S02]  /*2df20*/  SYNCS.PHASECHK.TRANS64.TRYWAIT P3, [R31+URZ+0x30890], R88 ;  /* 0x030890581f0075a7 */ /* 0x001064000806017f */
[----:B-1----:R-:W-:Y:S05]  /*2df30*/  @!P3 NANOSLEEP.SYNCS 0x989680 ;  /* 0x009896800000b95d */ /* 0x002fea0003900000 */
[----:B------:R-:W1:Y:S02]  /*2df40*/  @!P3 SYNCS.PHASECHK.TRANS64 P3, [R31+URZ+0x30890], R88 ;  /* 0x030890581f00b5a7 */ /* 0x000e64000806007f */
[----:B-1----:R-:W-:Y:S05]  /*2df50*/  @!P3 BRA `(.L_x_1574) ;  /* 0xfffffffc00f0b947 */ /* 0x002fea000383ffff */
[----:B------:R-:W-:Y:S05]  /*2df60*/  BRA `(.L_x_1950) ;  /* 0xfffffdc000407947 */ /* 0x000fea000383ffff */
.L_x_1580:
[----:B-1----:R1:W2:Y:S02]  /*2df70*/  SYNCS.PHASECHK.TRANS64.TRYWAIT P2, [R31+URZ+0x308b0], R88 ;  /* 0x0308b0581f0075a7 */ /* 0x0022a4000804017f */
[----:B--2---:R-:W-:Y:S05]  /*2df80*/  @!P2 NANOSLEEP.SYNCS 0x989680 ;  /* 0x009896800000a95d */ /* 0x004fea0003900000 */
[----:B------:R-:W2:Y:S02]  /*2df90*/  @!P2 SYNCS.PHASECHK.TRANS64 P2, [R31+URZ+0x308b0], R88 ;  /* 0x0308b0581f00a5a7 */ /* 0x000ea4000804007f */
[----:B--2---:R-:W-:Y:S05]  /*2dfa0*/  @!P2 BRA `(.L_x_1580) ;  /* 0xfffffffc00f0a947 */ /* 0x004fea000383ffff */
[----:B------:R-:W-:Y:S05]  /*2dfb0*/  BRA `(.L_x_1951) ;  /* 0xfffffdc400387947 */ /* 0x000fea000383ffff */
.L_x_1608:
[----:B------:R-:W-:Y:S01]  /*2dfc0*/  BSSY B1, `(.L_x_1952) ;  /* 0x0000008000017945 */ /* 0x000fe20003800000 */
[----:B------:R-:W-:Y:S02]  /*2dfd0*/  IMAD.MOV.U32 R13, RZ, RZ, R4 ;  /* 0x000000ffff0d7224 */ /* 0x000fe400078e0004 */
[----:B------:R-:W-:Y:S02]  /*2dfe0*/  IMAD.MOV.U32 R12, RZ, RZ, RZ ;  /* 0x000000ffff0c7224 */ /* 0x000fe400078e00ff */
[----:B------:R-:W-:Y:S02]  /*2dff0*/  IMAD.MOV.U32 R11, RZ, RZ, 0x1c1f ;  /* 0x00001c1fff0b7424 */ /* 0x000fe400078e00ff */
[----:B------:R-:W-:-:S07]  /*2e000*/  IMAD.MOV.U32 R15, RZ, RZ, -0x1 ;  /* 0xffffffffff0f7424 */ /* 0x000fce00078e00ff */
[----:B------:R-:W-:Y:S05]  /*2e010*/  WARPSYNC.COLLECTIVE R15, `(.L_x_1953) ;  /* 0x000000000f087348 */ /* 0x000fea0003c00000 */
[----:B------:R0:W1:Y:S02]  /*2e020*/  SHFL.IDX P6, R14, R13, R12, R11 ;  /* 0x0000000c0d0e7389 */ /* 0x00006400000c000b */
[----:B01----:R-:W-:Y:S01]  /*2e030*/  ENDCOLLECTIVE ;  /* 0x000000000000791b */ /* 0x003fe20003800000 */
.L_x_1953:
[----:B------:R-:W-:Y:S05]  /*2e040*/  BSYNC B1 ;  /* 0x0000000000017941 */ /* 0x000fea0003800000 */
.L_x_1952:
[----:B------:R-:W-:Y:S01]  /*2e050*/  IMAD.MOV.U32 R13, RZ, RZ, R3 ;  /* 0x000000ffff0d7224 */ /* 0x000fe200078e0003 */
[----:B------:R-:W-:Y:S01]  /*2e060*/  MOV R7, R14 ;  /* 0x0000000e00077202 */ /* 0x000fe20000000f00 */
[----:B------:R-:W-:Y:S02]  /*2e070*/  IMAD.MOV.U32 R12, RZ, RZ, RZ ;  /* 0x000000ffff0c7224 */ /* 0x000fe400078e00ff */
[----:B------:R-:W-:Y:S02]  /*2e080*/  IMAD.MOV.U32 R11, RZ, RZ, 0x1c1f ;  /* 0x00001c1fff0b7424 */ /* 0x000fe400078e00ff */
[----:B------:R-:W-:-:S07]  /*2e090*/  IMAD.MOV.U32 R15, RZ, RZ, -0x1 ;  /* 0xffffffffff0f7424 */ /* 0x000fce00078e00ff */
[----:B------:R-:W-:Y:S05]  /*2e0a0*/  WARPSYNC.COLLECTIVE R15, `(.L_x_1954) ;  /* 0x000000000f087348 */ /* 0x000fea0003c00000 */
[----:B------:R0:W1:Y:S02]  /*2e0b0*/  SHFL.IDX P6, R14, R13, R12, R11 ;  /* 0x0000000c0d0e7389 */ /* 0x00006400000c000b */
[----:B01----:R-:W-:Y:S01]  /*2e0c0*/  ENDCOLLECTIVE ;  /* 0x000000000000791b */ /* 0x003fe20003800000 */
.L_x_1954:
[----:B------:R-:W-:Y:S02]  /*2e0d0*/  IMAD.MOV.U32 R13, RZ, RZ, R5 ;  /* 0x000000ffff0d7224 */ /* 0x000fe400078e0005 */
[----:B------:R-:W-:-:S07]  /*2e0e0*/  IMAD.MOV.U32 R6, RZ, RZ, R14 ;  /* 0x000000ffff067224 */ /* 0x000fce00078e000e */
[----:B------:R-:W-:Y:S05]  /*2e0f0*/  WARPSYNC.COLLECTIVE R15, `(.L_x_1955) ;  /* 0x000000000f087348 */ /* 0x000fea0003c00000 */
[----:B------:R0:W1:Y:S02]  /*2e100*/  SHFL.IDX P6, R14, R13, R12, R11 ;  /* 0x0000000c0d0e7389 */ /* 0x00006400000c000b */
[----:B01----:R-:W-:Y:S01]  /*2e110*/  ENDCOLLECTIVE ;  /* 0x000000000000791b */ /* 0x003fe20003800000 */
.L_x_1955:
[----:B------:R-:W-:Y:S01]  /*2e120*/  MOV R13, R0 ;  /* 0x00000000000d7202 */ /* 0x000fe20000000f00 */
[----:B------:R-:W-:-:S07]  /*2e130*/  IMAD.MOV.U32 R9, RZ, RZ, R14 ;  /* 0x000000ffff097224 */ /* 0x000fce00078e000e */
[----:B------:R-:W-:Y:S05]  /*2e140*/  WARPSYNC.COLLECTIVE R15, `(.L_x_1956) ;  /* 0x000000000f087348 */ /* 0x000fea0003c00000 */
[----:B------:R0:W1:Y:S02]  /*2e150*/  SHFL.IDX P6, R14, R13, R12, R11 ;  /* 0x0000000c0d0e7389 */ /* 0x00006400000c000b */
[----:B01----:R-:W-:Y:S01]  /*2e160*/  ENDCOLLECTIVE ;  /* 0x000000000000791b */ /* 0x003fe20003800000 */
.L_x_1956:
[----:B------:R-:W-:Y:S05]  /*2e170*/  BRA `(.L_x_1957) ;  /* 0xfffffdd8008c7947 */ /* 0x000fea000383ffff */
.L_x_1611:
[----:B------:R-:W-:Y:S01]  /*2e180*/  BSSY B1, `(.L_x_1958) ;  /* 0x0000008000017945 */ /* 0x000fe20003800000 */
[----:B------:R-:W-:Y:S02]  /*2e190*/  IMAD.MOV.U32 R13, RZ, RZ, R4 ;  /* 0x000000ffff0d7224 */ /* 0x000fe400078e0004 */
[----:B------:R-:W-:Y:S02]  /*2e1a0*/  IMAD.MOV.U32 R12, RZ, RZ, 0x1 ;  /* 0x00000001ff0c7424 */ /* 0x000fe400078e00ff */
[----:B------:R-:W-:Y:S02]  /*2e1b0*/  IMAD.MOV.U32 R11, RZ, RZ, 0x1c1f ;  /* 0x00001c1fff0b7424 */ /* 0x000fe400078e00ff */
[----:B------:R-:W-:-:S07]  /*2e1c0*/  IMAD.MOV.U32 R15, RZ, RZ, -0x1 ;  /* 0xffffffffff0f7424 */ /* 0x000fce00078e00ff */
[----:B0---4-:R-:W-:Y:S05]  /*2e1d0*/  WARPSYNC.COLLECTIVE R15, `(.L_x_1959) ;  /* 0x000000000f087348 */ /* 0x011fea0003c00000 */
[----:B----4-:R1:W2:Y:S02]  /*2e1e0*/  SHFL.IDX P6, R14, R13, R12, R11 ;  /* 0x0000000c0d0e7389 */ /* 0x0102a400000c000b */
[----:B012---:R-:W-:Y:S01]  /*2e1f0*/  ENDCOLLECTIVE ;  /* 0x000000000000791b */ /* 0x007fe20003800000 */
.L_x_1959:
[----:B------:R-:W-:Y:S05]  /*2e200*/  BSYNC B1 ;  /* 0x0000000000017941 */ /* 0x000fea0003800000 */
.L_x_1958:
[----:B------:R-:W-:Y:S01]  /*2e210*/  IMAD.MOV.U32 R13, RZ, RZ, R3 ;  /* 0x000000ffff0d7224 */ /* 0x000fe200078e0003 */
[----:B------:R-:W-:Y:S01]  /*2e220*/  MOV R11, 0x1c1f ;  /* 0x00001c1f000b7802 */ /* 0x000fe20000000f00 */
[----:B------:R-:W-:Y:S02]  /*2e230*/  IMAD.MOV.U32 R12, RZ, RZ, 0x1 ;  /* 0x00000001ff0c7424 */ /* 0x000fe400078e00ff */
[----:B------:R-:W-:Y:S02]  /*2e240*/  IMAD.MOV.U32 R15, RZ, RZ, -0x1 ;  /* 0xffffffffff0f7424 */ /* 0x000fe400078e00ff */
[----:B------:R-:W-:-:S07]  /*2e250*/  IMAD.MOV.U32 R7, RZ, RZ, R14 ;  /* 0x000000ffff077224 */ /* 0x000fce00078e000e */
[----:B------:R-:W-:Y:S05]  /*2e260*/  WARPSYNC.COLLECTIVE R15, `(.L_x_1960) ;  /* 0x000000000f087348 */ /* 0x000fea0003c00000 */
[----:B------:R0:W1:Y:S02]  /*2e270*/  SHFL.IDX P6, R14, R13, R12, R11 ;  /* 0x0000000c0d0e7389 */ /* 0x00006400000c000b */
[----:B01----:R-:W-:Y:S01]  /*2e280*/  ENDCOLLECTIVE ;  /* 0x000000000000791b */ /* 0x003fe20003800000 */
.L_x_1960:
[----:B------:R-:W-:Y:S02]  /*2e290*/  IMAD.MOV.U32 R13, RZ, RZ, R5 ;  /* 0x000000ffff0d7224 */ /* 0x000fe400078e0005 */
[----:B------:R-:W-:-:S07]  /*2e2a0*/  IMAD.MOV.U32 R6, RZ, RZ, R14 ;  /* 0x000000ffff067224 */ /* 0x000fce00078e000e */
[----:B------:R-:W-:Y:S05]  /*2e2b0*/  WARPSYNC.COLLECTIVE R15, `(.L_x_1961) ;  /* 0x000000000f087348 */ /* 0x000fea0003c00000 */
[----:B------:R0:W1:Y:S02]  /*2e2c0*/  SHFL.IDX P6, R14, R13, R12, R11 ;  /* 0x0000000c0d0e7389 */ /* 0x00006400000c000b */
[----:B01----:R-:W-:Y:S01]  /*2e2d0*/  ENDCOLLECTIVE ;  /* 0x000000000000791b */ /* 0x003fe20003800000 */
.L_x_1961:
[----:B------:R-:W-:Y:S02]  /*2e2e0*/  IMAD.MOV.U32 R13, RZ, RZ, R0 ;  /* 0x000000ffff0d7224 */ /* 0x000fe400078e0000 */
[----:B------:R-:W-:-:S07]  /*2e2f0*/  IMAD.MOV.U32 R5, RZ, RZ, R14 ;  /* 0x000000ffff057224 */ /* 0x000fce00078e000e */
[----:B------:R-:W-:Y:S05]  /*2e300*/  WARPSYNC.COLLECTIVE R15, `(.L_x_1962) ;  /* 0x000000000f087348 */ /* 0x000fea0003c00000 */
[----:B------:R0:W1:Y:S02]  /*2e310*/  SHFL.IDX P6, R14, R13, R12, R11 ;  /* 0x0000000c0d0e7389 */ /* 0x00006400000c000b */
[----:B01----:R-:W-:Y:S01]  /*2e320*/  ENDCOLLECTIVE ;  /* 0x000000000000791b */ /* 0x003fe20003800000 */
.L_x_1962:
[----:B------:R-:W-:Y:S01]  /*2e330*/  IMAD.MOV.U32 R0, RZ, RZ, R14 ;  /* 0x000000ffff007224 */ /* 0x000fe200078e000e */
[----:B------:R-:W-:Y:S06]  /*2e340*/  BRA `(.L_x_1963) ;  /* 0xfffffde000107947 */ /* 0x000fec000383ffff */
.L_x_1615:
[----:B0-----:R0:W1:Y:S02]  /*2e350*/  SYNCS.PHASECHK.TRANS64.TRYWAIT P0, [R2+URZ+0x30800], R5 ;  /* 0x03080005020075a7 */ /* 0x001064000800017f */
[----:B-1----:R-:W-:Y:S05]  /*2e360*/  @!P0 NANOSLEEP.SYNCS 0x989680 ;  /* 0x009896800000895d */ /* 0x002fea0003900000 */
[----:B------:R-:W1:Y:S02]  /*2e370*/  @!P0 SYNCS.PHASECHK.TRANS64 P0, [R2+URZ+0x30800], R5 ;  /* 0x03080005020085a7 */ /* 0x000e64000800007f */
[----:B-1----:R-:W-:Y:S05]  /*2e380*/  @!P0 BRA `(.L_x_1615) ;  /* 0xfffffffc00f08947 */ /* 0x002fea000383ffff */
[----:B------:R-:W-:Y:S05]  /*2e390*/  BRA `(.L_x_1964) ;  /* 0xfffffde800287947 */ /* 0x000fea000383ffff */
.L_x_1639:
[----:B------:R-:W-:Y:S01]  /*2e3a0*/  BSSY B1, `(.L_x_1965) ;  /* 0x0000008000017945 */ /* 0x000fe20003800000 */
[----:B------:R-:W-:Y:S01]  /*2e3b0*/  IMAD.MOV.U32 R13, RZ, RZ, R63 ;  /* 0x000000ffff0d7224 */ /* 0x000fe200078e003f */
[----:B------:R-:W-:Y:S01]  /*2e3c0*/  MOV R12, RZ ;  /* 0x000000ff000c7202 */ /* 0x000fe20000000f00 */
[----:B------:R-:W-:Y:S02]  /*2e3d0*/  IMAD.MOV.U32 R11, RZ, RZ, 0x1c1f ;  /* 0x00001c1fff0b7424 */ /* 0x000fe400078e00ff */
[----:B------:R-:W-:-:S07]  /*2e3e0*/  IMAD.MOV.U32 R15, RZ, RZ, -0x1 ;  /* 0xffffffffff0f7424 */ /* 0x000fce00078e00ff */
[----:B------:R-:W-:Y:S05]  /*2e3f0*/  WARPSYNC.COLLECTIVE R15, `(.L_x_1966) ;  /* 0x000000000f087348 */ /* 0x000fea0003c00000 */
[----:B------:R0:W1:Y:S02]  /*2e400*/  SHFL.IDX P6, R14, R13, R12, R11 ;  /* 0x0000000c0d0e7389 */ /* 0x00006400000c000b */
[----:B01----:R-:W-:Y:S01]  /*2e410*/  ENDCOLLECTIVE ;  /* 0x000000000000791b */ /* 0x003fe20003800000 */
.L_x_1966:
[----:B------:R-:W-:Y:S05]  /*2e420*/  BSYNC B1 ;  /* 0x0000000000017941 */ /* 0x000fea0003800000 */
.L_x_1965:
[----:B------:R-:W-:Y:S02]  /*2e430*/  IMAD.MOV.U32 R13, RZ, RZ, R62 ;  /* 0x000000ffff0d7224 */ /* 0x000fe400078e003e */
[----:B------:R-:W-:Y:S02]  /*2e440*/  IMAD.MOV.U32 R12, RZ, RZ, RZ ;  /* 0x000000ffff0c7224 */ /* 0x000fe400078e00ff */
[----:B------:R-:W-:Y:S02]  /*2e450*/  IMAD.MOV.U32 R11, RZ, RZ, 0x1c1f ;  /* 0x00001c1fff0b7424 */ /* 0x000fe400078e00ff */
[----:B------:R-:W-:Y:S02]  /*2e460*/  IMAD.MOV.U32 R15, RZ, RZ, -0x1 ;  /* 0xffffffffff0f7424 */ /* 0x000fe400078e00ff */
[----:B------:R-:W-:-:S07]  /*2e470*/  IMAD.MOV.U32 R5, RZ, RZ, R14 ;  /* 0x000000ffff057224 */ /* 0x000fce00078e000e */
[----:B------:R-:W-:Y:S05]  /*2e480*/  WARPSYNC.COLLECTIVE R15, `(.L_x_1967) ;  /* 0x000000000f087348 */ /* 0x000fea0003c00000 */
[----:B------:R0:W1:Y:S02]  /*2e490*/  SHFL.IDX P6, R14, R13, R12, R11 ;  /* 0x0000000c0d0e7389 */ /* 0x00006400000c000b */
[----:B01----:R-:W-:Y:S01]  /*2e4a0*/  ENDCOLLECTIVE ;  /* 0x000000000000791b */ /* 0x003fe20003800000 */
.L_x_1967:
[----:B------:R-:W-:Y:S01]  /*2e4b0*/  IMAD.MOV.U32 R13, RZ, RZ, R71 ;  /* 0x000000ffff0d7224 */ /* 0x000fe200078e0047 */
[----:B------:R-:W-:-:S07]  /*2e4c0*/  MOV R4, R14 ;  /* 0x0000000e00047202 */ /* 0x000fce0000000f00 */
[----:B------:R-:W-:Y:S05]  /*2e4d0*/  WARPSYNC.COLLECTIVE R15, `(.L_x_1968) ;  /* 0x000000000f087348 */ /* 0x000fea0003c00000 */
[----:B------:R0:W1:Y:S02]  /*2e4e0*/  SHFL.IDX P6, R14, R13, R12, R11 ;  /* 0x0000000c0d0e7389 */ /* 0x00006400000c000b */
[----:B01----:R-:W-:Y:S01]  /*2e4f0*/  ENDCOLLECTIVE ;  /* 0x000000000000791b */ /* 0x003fe20003800000 */
.L_x_1968:
[----:B------:R-:W-:Y:S02]  /*2e500*/  IMAD.MOV.U32 R10, RZ, RZ, R4 ;  /* 0x000000ffff0a7224 */ /* 0x000fe400078e0004 */
[----:B------:R-:W-:Y:S02]  /*2e510*/  IMAD.MOV.U32 R13, RZ, RZ, R70 ;  /* 0x000000ffff0d7224 */ /* 0x000fe400078e0046 */
[----:B------:R-:W-:-:S07]  /*2e520*/  IMAD.MOV.U32 R7, RZ, RZ, R14 ;  /* 0x000000ffff077224 */ /* 0x000fce00078e000e */
[----:B------:R-:W-:Y:S05]  /*2e530*/  WARPSYNC.COLLECTIVE R15, `(.L_x_1969) ;  /* 0x000000000f087348 */ /* 0x000fea0003c00000 */
[----:B------:R0:W1:Y:S02]  /*2e540*/  SHFL.IDX P6, R14, R13, R12, R11 ;  /* 0x0000000c0d0e7389 */ /* 0x00006400000c000b */
[----:B01----:R-:W-:Y:S01]  /*2e550*/  ENDCOLLECTIVE ;  /* 0x000000000000791b */ /* 0x003fe20003800000 */
.L_x_1969:
[----:B------:R-:W-:Y:S01]  /*2e560*/  IMAD.MOV.U32 R11, RZ, RZ, R5 ;  /* 0x000000ffff0b7224 */ /* 0x000fe200078e0005 */
[----:B------:R-:W-:Y:S06]  /*2e570*/  BRA `(.L_x_1970) ;  /* 0xfffffe0c001c7947 */ /* 0x000fec000383ffff */
.L_x_1642:
[----:B------:R-:W-:Y:S01]  /*2e580*/  BSSY B1, `(.L_x_1971) ;  /* 0x0000008000017945 */ /* 0x000fe20003800000 */
[----:B------:R-:W-:Y:S01]  /*2e590*/  IMAD.MOV.U32 R13, RZ, RZ, R63 ;  /* 0x000000ffff0d7224 */ /* 0x000fe200078e003f */
[----:B------:R-:W-:Y:S01]  /*2e5a0*/  MOV R11, 0x1c1f ;  /* 0x00001c1f000b7802 */ /* 0x000fe20000000f00 */
[----:B------:R-:W-:Y:S02]  /*2e5b0*/  IMAD.MOV.U32 R12, RZ, RZ, 0x1 ;  /* 0x00000001ff0c7424 */ /* 0x000fe400078e00ff */
[----:B------:R-:W-:-:S07]  /*2e5c0*/  IMAD.MOV.U32 R15, RZ, RZ, -0x1 ;  /* 0xffffffffff0f7424 */ /* 0x000fce00078e00ff */
[----:B----4-:R-:W-:Y:S05]  /*2e5d0*/  WARPSYNC.COLLECTIVE R15, `(.L_x_1972) ;  /* 0x000000000f087348 */ /* 0x010fea0003c00000 */
[----:B----4-:R0:W1:Y:S02]  /*2e5e0*/  SHFL.IDX P6, R14, R13, R12, R11 ;  /* 0x0000000c0d0e7389 */ /* 0x01006400000c000b */
[----:B01----:R-:W-:Y:S01]  /*2e5f0*/  ENDCOLLECTIVE ;  /* 0x000000000000791b */ /* 0x003fe20003800000 */
.L_x_1972:
[----:B------:R-:W-:Y:S05]  /*2e600*/  BSYNC B1 ;  /* 0x0000000000017941 */ /* 0x000fea0003800000 */
.L_x_1971:
[----:B------:R-:W-:Y:S02]  /*2e610*/  IMAD.MOV.U32 R13, RZ, RZ, R62 ;  /* 0x000000ffff0d7224 */ /* 0x000fe400078e003e */
[----:B------:R-:W-:Y:S02]  /*2e620*/  IMAD.MOV.U32 R12, RZ, RZ, 0x1 ;  /* 0x00000001ff0c7424 */ /* 0x000fe400078e00ff */
[----:B------:R-:W-:Y:S02]  /*2e630*/  IMAD.MOV.U32 R11, RZ, RZ, 0x1c1f ;  /* 0x00001c1fff0b7424 */ /* 0x000fe400078e00ff */
[----:B------:R-:W-:Y:S02]  /*2e640*/  IMAD.MOV.U32 R15, RZ, RZ, -0x1 ;  /* 0xffffffffff0f7424 */ /* 0x000fe400078e00ff */
[----:B------:R-:W-:-:S07]  /*2e650*/  IMAD.MOV.U32 R63, RZ, RZ, R14 ;  /* 0x000000ffff3f7224 */ /* 0x000fce00078e000e */
[----:B------:R-:W-:Y:S05]  /*2e660*/  WARPSYNC.COLLECTIVE R15, `(.L_x_1973) ;  /* 0x000000000f087348 */ /* 0x000fea0003c00000 */
[----:B------:R0:W1:Y:S02]  /*2e670*/  SHFL.IDX P6, R14, R13, R12, R11 ;  /* 0x0000000c0d0e7389 */ /* 0x00006400000c000b */
[----:B01----:R-:W-:Y:S01]  /*2e680*/  ENDCOLLECTIVE ;  /* 0x000000000000791b */ /* 0x003fe20003800000 */
.L_x_1973:
[----:B------:R-:W-:Y:S01]  /*2e690*/  MOV R13, R71 ;  /* 0x00000047000d7202 */ /* 0x000fe20000000f00 */
[----:B------:R-:W-:-:S07]  /*2e6a0*/  IMAD.MOV.U32 R62, RZ, RZ, R14 ;  /* 0x000000ffff3e7224 */ /* 0x000fce00078e000e */
[----:B------:R-:W-:Y:S05]  /*2e6b0*/  WARPSYNC.COLLECTIVE R15, `(.L_x_1974) ;  /* 0x000000000f087348 */ /* 0x000fea0003c00000 */
[----:B------:R0:W1:Y:S02]  /*2e6c0*/  SHFL.IDX P6, R14, R13, R12, R11 ;  /* 0x0000000c0d0e7389 */ /* 0x00006400000c000b */
[----:B01----:R-:W-:Y:S01]  /*2e6d0*/  ENDCOLLECTIVE ;  /* 0x000000000000791b */ /* 0x003fe20003800000 */
.L_x_1974:
[----:B------:R-:W-:Y:S02]  /*2e6e0*/  IMAD.MOV.U32 R13, RZ, RZ, R70 ;  /* 0x000000ffff0d7224 */ /* 0x000fe400078e0046 */
[----:B------:R-:W-:-:S07]  /*2e6f0*/  IMAD.MOV.U32 R71, RZ, RZ, R14 ;  /* 0x000000ffff477224 */ /* 0x000fce00078e000e */
[----:B------:R-:W-:Y:S05]  /*2e700*/  WARPSYNC.COLLECTIVE R15, `(.L_x_1975) ;  /* 0x000000000f087348 */ /* 0x000fea0003c00000 */
[----:B------:R0:W1:Y:S02]  /*2e710*/  SHFL.IDX P6, R14, R13, R12, R11 ;  /* 0x0000000c0d0e7389 */ /* 0x00006400000c000b */
[----:B01----:R-:W-:Y:S01]  /*2e720*/  ENDCOLLECTIVE ;  /* 0x000000000000791b */ /* 0x003fe20003800000 */
.L_x_1975:
[----:B------:R-:W-:Y:S01]  /*2e730*/  IMAD.MOV.U32 R70, RZ, RZ, R14 ;  /* 0x000000ffff467224 */ /* 0x000fe200078e000e */
[----:B------:R-:W-:Y:S06]  /*2e740*/  BRA `(.L_x_1976) ;  /* 0xfffffe1000247947 */ /* 0x000fec000383ffff */
.L_x_1646:
[----:B0-----:R0:W1:Y:S02]  /*2e750*/  SYNCS.PHASECHK.TRANS64.TRYWAIT P0, [R2+URZ+0x30800], R61 ;  /* 0x0308003d020075a7 */ /* 0x001064000800017f */
[----:B-1----:R-:W-:Y:S05]  /*2e760*/  @!P0 NANOSLEEP.SYNCS 0x989680 ;  /* 0x009896800000895d */ /* 0x002fea0003900000 */
[----:B------:R-:W1:Y:S02]  /*2e770*/  @!P0 SYNCS.PHASECHK.TRANS64 P0, [R2+URZ+0x30800], R61 ;  /* 0x0308003d020085a7 */ /* 0x000e64000800007f */
[----:B-1----:R-:W-:Y:S05]  /*2e780*/  @!P0 BRA `(.L_x_1646) ;  /* 0xfffffffc00f08947 */ /* 0x002fea000383ffff */
[----:B------:R-:W-:Y:S05]  /*2e790*/  BRA `(.L_x_1977) ;  /* 0xfffffe1400847947 */ /* 0x000fea000383ffff */
.L_x_1660:
[----:B-1----:R1:W2:Y:S02]  /*2e7a0*/  SYNCS.PHASECHK.TRANS64.TRYWAIT P2, [R4+URZ+0x30830], R3 ;  /* 0x03083003040075a7 */ /* 0x0022a4000804017f */
[----:B--2---:R-:W-:Y:S05]  /*2e7b0*/  @!P2 NANOSLEEP.SYNCS 0x989680 ;  /* 0x009896800000a95d */ /* 0x004fea0003900000 */
[----:B------:R-:W2:Y:S02]  /*2e7c0*/  @!P2 SYNCS.PHASECHK.TRANS64 P2, [R4+URZ+0x30830], R3 ;  /* 0x030830030400a5a7 */ /* 0x000ea4000804007f */
[----:B--2---:R-:W-:Y:S05]  /*2e7d0*/  @!P2 BRA `(.L_x_1660) ;  /* 0xfffffffc00f0a947 */ /* 0x004fea000383ffff */
[----:B------:R-:W-:Y:S05]  /*2e7e0*/  BRA `(.L_x_1659) ;  /* 0xfffffe3c00a07947 */ /* 0x000fea000383ffff */
.L_x_1680:
[----:B-1----:R1:W2:Y:S02]  /*2e7f0*/  SYNCS.PHASECHK.TRANS64.TRYWAIT P2, [R7+URZ+0x30830], R12 ;  /* 0x0308300c070075a7 */ /* 0x0022a4000804017f */
[----:B--2---:R-:W-:Y:S05]  /*2e800*/  @!P2 NANOSLEEP.SYNCS 0x989680 ;  /* 0x009896800000a95d */ /* 0x004fea0003900000 */
[----:B------:R-:W2:Y:S02]  /*2e810*/  @!P2 SYNCS.PHASECHK.TRANS64 P2, [R7+URZ+0x30830], R12 ;  /* 0x0308300c0700a5a7 */ /* 0x000ea4000804007f */
[----:B--2---:R-:W-:Y:S05]  /*2e820*/  @!P2 BRA `(.L_x_1680) ;  /* 0xfffffffc00f0a947 */ /* 0x004fea000383ffff */
[----:B------:R-:W-:Y:S05]  /*2e830*/  BRA `(.L_x_1679) ;  /* 0xfffffe7400087947 */ /* 0x000fea000383ffff */
.L_x_1685:
[----:B-1----:R1:W2:Y:S02]  /*2e840*/  SYNCS.PHASECHK.TRANS64.TRYWAIT P2, [R9+URZ+0x30850], R10 ;  /* 0x0308500a090075a7 */ /* 0x0022a4000804017f */
[----:B--2---:R-:W-:Y:S05]  /*2e850*/  @!P2 NANOSLEEP.SYNCS 0x989680 ;  /* 0x009896800000a95d */ /* 0x004fea0003900000 */
[----:B------:R-:W2:Y:S02]  /*2e860*/  @!P2 SYNCS.PHASECHK.TRANS64 P2, [R9+URZ+0x30850], R10 ;  /* 0x0308500a0900a5a7 */ /* 0x000ea4000804007f */
[----:B--2---:R-:W-:Y:S05]  /*2e870*/  @!P2 BRA `(.L_x_1685) ;  /* 0xfffffffc00f0a947 */ /* 0x004fea000383ffff */
[----:B------:R-:W-:Y:S05]  /*2e880*/  BRA `(.L_x_1684) ;  /* 0xfffffe80004c7947 */ /* 0x000fea000383ffff */
.L_x_1706:
[----:B-1----:R1:W2:Y:S02]  /*2e890*/  SYNCS.PHASECHK.TRANS64.TRYWAIT P2, [R3+URZ+0x30830], R20 ;  /* 0x03083014030075a7 */ /* 0x0022a4000804017f */
[----:B--2---:R-:W-:Y:S05]  /*2e8a0*/  @!P2 NANOSLEEP.SYNCS 0x989680 ;  /* 0x009896800000a95d */ /* 0x004fea0003900000 */
[----:B------:R-:W2:Y:S02]  /*2e8b0*/  @!P2 SYNCS.PHASECHK.TRANS64 P2, [R3+URZ+0x30830], R20 ;  /* 0x030830140300a5a7 */ /* 0x000ea4000804007f */
[----:B--2---:R-:W-:Y:S05]  /*2e8c0*/  @!P2 BRA `(.L_x_1706) ;  /* 0xfffffffc00f0a947 */ /* 0x004fea000383ffff */
[----:B------:R-:W-:Y:S05]  /*2e8d0*/  BRA `(.L_x_1705) ;  /* 0xfffffeb000447947 */ /* 0x000fea000383ffff */
.L_x_1711:
[----:B-1----:R1:W2:Y:S02]  /*2e8e0*/  SYNCS.PHASECHK.TRANS64.TRYWAIT P2, [R20+URZ+0x30850], R0 ;  /* 0x03085000140075a7 */ /* 0x0022a4000804017f */
[----:B--2---:R-:W-:Y:S05]  /*2e8f0*/  @!P2 NANOSLEEP.SYNCS 0x989680 ;  /* 0x009896800000a95d */ /* 0x004fea0003900000 */
[----:B------:R-:W2:Y:S02]  /*2e900*/  @!P2 SYNCS.PHASECHK.TRANS64 P2, [R20+URZ+0x30850], R0 ;  /* 0x030850001400a5a7 */ /* 0x000ea4000804007f */
[----:B--2---:R-:W-:Y:S05]  /*2e910*/  @!P2 BRA `(.L_x_1711) ;  /* 0xfffffffc00f0a947 */ /* 0x004fea000383ffff */
[----:B------:R-:W-:Y:S05]  /*2e920*/  BRA `(.L_x_1710) ;  /* 0xfffffebc00907947 */ /* 0x000fea000383ffff */
.L_x_1719:
[----:B-1----:R1:W2:Y:S02]  /*2e930*/  SYNCS.PHASECHK.TRANS64.TRYWAIT P2, [R7+URZ+0x30830], R20 ;  /* 0x03083014070075a7 */ /* 0x0022a4000804017f */
[----:B--2---:R-:W-:Y:S05]  /*2e940*/  @!P2 NANOSLEEP.SYNCS 0x989680 ;  /* 0x009896800000a95d */ /* 0x004fea0003900000 */
[----:B------:R-:W2:Y:S02]  /*2e950*/  @!P2 SYNCS.PHASECHK.TRANS64 P2, [R7+URZ+0x30830], R20 ;  /* 0x030830140700a5a7 */ /* 0x000ea4000804007f */
[----:B--2---:R-:W-:Y:S05]  /*2e960*/  @!P2 BRA `(.L_x_1719) ;  /* 0xfffffffc00f0a947 */ /* 0x004fea000383ffff */
[----:B------:R-:W-:Y:S05]  /*2e970*/  BRA `(.L_x_1718) ;  /* 0xfffffed800107947 */ /* 0x000fea000383ffff */
.L_x_1724:
[----:B-1----:R1:W2:Y:S02]  /*2e980*/  SYNCS.PHASECHK.TRANS64.TRYWAIT P2, [R9+URZ+0x30850], R3 ;  /* 0x03085003090075a7 */ /* 0x0022a4000804017f */
[----:B--2---:R-:W-:Y:S05]  /*2e990*/  @!P2 NANOSLEEP.SYNCS 0x989680 ;  /* 0x009896800000a95d */ /* 0x004fea0003900000 */
[----:B------:R-:W2:Y:S02]  /*2e9a0*/  @!P2 SYNCS.PHASECHK.TRANS64 P2, [R9+URZ+0x30850], R3 ;  /* 0x030850030900a5a7 */ /* 0x000ea4000804007f */
[----:B--2---:R-:W-:Y:S05]  /*2e9b0*/  @!P2 BRA `(.L_x_1724) ;  /* 0xfffffffc00f0a947 */ /* 0x004fea000383ffff */
[----:B------:R-:W-:Y:S05]  /*2e9c0*/  BRA `(.L_x_1723) ;  /* 0xfffffee4005c7947 */ /* 0x000fea000383ffff */
.L_x_1738:
[----:B-1----:R1:W2:Y:S02]  /*2e9d0*/  SYNCS.PHASECHK.TRANS64.TRYWAIT P0, [R6+URZ+0x30850], R9 ;  /* 0x03085009060075a7 */ /* 0x0022a4000800017f */
[----:B--2---:R-:W-:Y:S05]  /*2e9e0*/  @!P0 NANOSLEEP.SYNCS 0x989680 ;  /* 0x009896800000895d */ /* 0x004fea0003900000 */
[----:B------:R-:W2:Y:S02]  /*2e9f0*/  @!P0 SYNCS.PHASECHK.TRANS64 P0, [R6+URZ+0x30850], R9 ;  /* 0x03085009060085a7 */ /* 0x000ea4000800007f */
[----:B--2---:R-:W-:Y:S05]  /*2ea00*/  @!P0 BRA `(.L_x_1738) ;  /* 0xfffffffc00f08947 */ /* 0x004fea000383ffff */
[----:B------:R-:W-:Y:S05]  /*2ea10*/  BRA `(.L_x_1737) ;  /* 0xffffff1400f87947 */ /* 0x000fea000383ffff */
.L_x_1787:
[----:B------:R-:W1:Y:S01]  /*2ea20*/  S2R R6, SR_TID.X ;  /* 0x0000000000067919 */ /* 0x000e620000002100 */
[----:B------:R-:W-:Y:S01]  /*2ea30*/  BSSY B1, `(.L_x_1978) ;  /* 0x000000a000017945 */ /* 0x000fe20003800000 */
[----:B------:R-:W-:Y:S02]  /*2ea40*/  IMAD.MOV.U32 R12, RZ, RZ, RZ ;  /* 0x000000ffff0c7224 */ /* 0x000fe400078e00ff */
[----:B------:R-:W-:Y:S02]  /*2ea50*/  IMAD.MOV.U32 R11, RZ, RZ, 0x1f ;  /* 0x0000001fff0b7424 */ /* 0x000fe400078e00ff */
[----:B0-----:R-:W-:Y:S01]  /*2ea60*/  IMAD.MOV.U32 R15, RZ, RZ, -0x1 ;  /* 0xffffffffff0f7424 */ /* 0x001fe200078e00ff */
[----:B-1----:R-:W-:-:S04]  /*2ea70*/  SHF.R.U32.HI R6, RZ, 0x5, R6 ;  /* 0x00000005ff067819 */ /* 0x002fc80000011606 */
[----:B------:R-:W-:-:S05]  /*2ea80*/  LOP3.LUT R6, R6, 0x3, RZ, 0xc0, !PT ;  /* 0x0000000306067812 */ /* 0x000fca00078ec0ff */
[----:B------:R-:W-:-:S07]  /*2ea90*/  IMAD.MOV.U32 R13, RZ, RZ, R6 ;  /* 0x000000ffff0d7224 */ /* 0x000fce00078e0006 */
[----:B------:R-:W-:Y:S05]  /*2eaa0*/  WARPSYNC.COLLECTIVE R15, `(.L_x_1979) ;  /* 0x000000000f087348 */ /* 0x000fea0003c00000 */
[----:B------:R0:W1:Y:S02]  /*2eab0*/  SHFL.IDX P6, R14, R13, R12, R11 ;  /* 0x0000000c0d0e7389 */ /* 0x00006400000c000b */
[----:B01----:R-:W-:Y:S01]  /*2eac0*/  ENDCOLLECTIVE ;  /* 0x000000000000791b */ /* 0x003fe20003800000 */
.L_x_1979:
[----:B------:R-:W-:Y:S05]  /*2ead0*/  BSYNC B1 ;  /* 0x0000000000017941 */ /* 0x000fea0003800000 */
.L_x_1978:
[----:B------:R-:W-:Y:S05]  /*2eae0*/  BRA `(.L_x_1980) ;  /* 0xffffff7c00487947 */ /* 0x000fea000383ffff */
.L_x_1789:
[----:B------:R-:W-:Y:S01]  /*2eaf0*/  BSSY B1, `(.L_x_1981) ;  /* 0x0000006000017945 */ /* 0x000fe20003800000 */
[----:B0-----:R-:W-:-:S07]  /*2eb00*/  MOV R15, 0xffffffff ;  /* 0xffffffff000f7802 */ /* 0x001fce0000000f00 */
[----:B-1----:R-:W-:Y:S05]  /*2eb10*/  WARPSYNC.COLLECTIVE R15, `(.L_x_1982) ;  /* 0x000000000f0c7348 */ /* 0x002fea0003c00000 */
[----:B------:R-:W-:Y:S02]  /*2eb20*/  ELECT P6, UR62, PT ;  /* 0x00000000003e782f */ /* 0x000fe400038c0000 */
[----:B------:R-:W-:Y:S01]  /*2eb30*/  MOV R14, UR62 ;  /* 0x0000003e000e7c02 */ /* 0x000fe20008000f00 */
[----:B-1----:R-:W-:Y:S10]  /*2eb40*/  ENDCOLLECTIVE ;  /* 0x000000000000791b */ /* 0x002ff40003800000 */
.L_x_1982:
[----:B------:R-:W-:Y:S05]  /*2eb50*/  BSYNC B1 ;  /* 0x0000000000017941 */ /* 0x000fea0003800000 */
.L_x_1981:
[----:B------:R-:W-:Y:S05]  /*2eb60*/  BRA `(.L_x_1788) ;  /* 0xffffff7c00407947 */ /* 0x000fea000383ffff */
.L_x_1791:
[----:B-1----:R1:W2:Y:S02]  /*2eb70*/  SYNCS.PHASECHK.TRANS64.TRYWAIT P0, [R19+URZ+0x30820], R4 ;  /* 0x03082004130075a7 */ /* 0x0022a4000800017f */
[----:B--2---:R-:W-:Y:S05]  /*2eb80*/  @!P0 NANOSLEEP.SYNCS 0x989680 ;  /* 0x009896800000895d */ /* 0x004fea0003900000 */
[----:B------:R-:W2:Y:S02]  /*2eb90*/  @!P0 SYNCS.PHASECHK.TRANS64 P0, [R19+URZ+0x30820], R4 ;  /* 0x03082004130085a7 */ /* 0x000ea4000800007f */
[----:B--2---:R-:W-:Y:S05]  /*2eba0*/  @!P0 BRA `(.L_x_1791) ;  /* 0xfffffffc00f08947 */ /* 0x004fea000383ffff */
[----:B------:R-:W-:Y:S05]  /*2ebb0*/  BRA `(.L_x_1983) ;  /* 0xffffff7c00507947 */ /* 0x000fea000383ffff */
.L_x_1795:
[----:B--2---:R2:W3:Y:S02]  /*2ebc0*/  SYNCS.PHASECHK.TRANS64.TRYWAIT P0, [R7+URZ+0x308a0], R10 ;  /* 0x0308a00a070075a7 */ /* 0x0044e4000800017f */
[----:B---3--:R-:W-:Y:S05]  /*2ebd0*/  @!P0 NANOSLEEP.SYNCS 0x989680 ;  /* 0x009896800000895d */ /* 0x008fea0003900000 */
[----:B------:R-:W3:Y:S02]  /*2ebe0*/  @!P0 SYNCS.PHASECHK.TRANS64 P0, [R7+URZ+0x308a0], R10 ;  /* 0x0308a00a070085a7 */ /* 0x000ee4000800007f */
[----:B---3--:R-:W-:Y:S05]  /*2ebf0*/  @!P0 BRA `(.L_x_1795) ;  /* 0xfffffffc00f08947 */ /* 0x008fea000383ffff */
[----:B------:R-:W-:Y:S05]  /*2ec00*/  BRA `(.L_x_1984) ;  /* 0xffffff7c00707947 */ /* 0x000fea000383ffff */
.L_x_1802:
[----:B-1----:R1:W3:Y:S02]  /*2ec10*/  SYNCS.PHASECHK.TRANS64.TRYWAIT P0, [R7+URZ+0x308c0], R10 ;  /* 0x0308c00a070075a7 */ /* 0x0022e4000800017f */
[----:B---3--:R-:W-:Y:S05]  /*2ec20*/  @!P0 NANOSLEEP.SYNCS 0x989680 ;  /* 0x009896800000895d */ /* 0x008fea0003900000 */
[----:B------:R-:W3:Y:S02]  /*2ec30*/  @!P0 SYNCS.PHASECHK.TRANS64 P0, [R7+URZ+0x308c0], R10 ;  /* 0x0308c00a070085a7 */ /* 0x000ee4000800007f */
[----:B---3--:R-:W-:Y:S05]  /*2ec40*/  @!P0 BRA `(.L_x_1802) ;  /* 0xfffffffc00f08947 */ /* 0x008fea000383ffff */
[----:B------:R-:W-:Y:S05]  /*2ec50*/  BRA `(.L_x_1985) ;  /* 0xffffff8000707947 */ /* 0x000fea000383ffff */
.L_x_1811:
[----:B-1----:R1:W2:Y:S02]  /*2ec60*/  SYNCS.PHASECHK.TRANS64.TRYWAIT P1, [R8+URZ+0x308a0], R7 ;  /* 0x0308a007080075a7 */ /* 0x0022a4000802017f */
[----:B--2---:R-:W-:Y:S05]  /*2ec70*/  @!P1 NANOSLEEP.SYNCS 0x989680 ;  /* 0x009896800000995d */ /* 0x004fea0003900000 */
[----:B------:R-:W2:Y:S02]  /*2ec80*/  @!P1 SYNCS.PHASECHK.TRANS64 P1, [R8+URZ+0x308a0], R7 ;  /* 0x0308a007080095a7 */ /* 0x000ea4000802007f */
[----:B--2---:R-:W-:Y:S05]  /*2ec90*/  @!P1 BRA `(.L_x_1811) ;  /* 0xfffffffc00f09947 */ /* 0x004fea000383ffff */
[----:B------:R-:W-:Y:S05]  /*2eca0*/  BRA `(.L_x_1986) ;  /* 0xffffff8400bc7947 */ /* 0x000fea000383ffff */
.L_x_1818:
[----:B--2---:R2:W3:Y:S02]  /*2ecb0*/  SYNCS.PHASECHK.TRANS64.TRYWAIT P1, [R8+URZ+0x308c0], R7 ;  /* 0x0308c007080075a7 */ /* 0x0044e4000802017f */
[----:B---3--:R-:W-:Y:S05]  /*2ecc0*/  @!P1 NANOSLEEP.SYNCS 0x989680 ;  /* 0x009896800000995d */ /* 0x008fea0003900000 */
[----:B------:R-:W3:Y:S02]  /*2ecd0*/  @!P1 SYNCS.PHASECHK.TRANS64 P1, [R8+URZ+0x308c0], R7 ;  /* 0x0308c007080095a7 */ /* 0x000ee4000802007f */
[----:B---3--:R-:W-:Y:S05]  /*2ece0*/  @!P1 BRA `(.L_x_1818) ;  /* 0xfffffffc00f09947 */ /* 0x008fea000383ffff */
[----:B------:R-:W-:Y:S05]  /*2ecf0*/  BRA `(.L_x_1987) ;  /* 0xffffff8800b87947 */ /* 0x000fea000383ffff */
.L_x_1843:
[----:B------:R-:W2:Y:S01]  /*2ed00*/  S2R R4, SR_TID.X ;  /* 0x0000000000047919 */ /* 0x000ea20000002100 */
[----:B------:R-:W-:Y:S01]  /*2ed10*/  BSSY B0, `(.L_x_1988) ;  /* 0x000000a000007945 */ /* 0x000fe20003800000 */
[----:B------:R-:W-:Y:S02]  /*2ed20*/  IMAD.MOV.U32 R12, RZ, RZ, RZ ;  /* 0x000000ffff0c7224 */ /* 0x000fe400078e00ff */
[----:B------:R-:W-:Y:S02]  /*2ed30*/  IMAD.MOV.U32 R11, RZ, RZ, 0x1f ;  /* 0x0000001fff0b7424 */ /* 0x000fe400078e00ff */
[----:B0-----:R-:W-:Y:S01]  /*2ed40*/  IMAD.MOV.U32 R15, RZ, RZ, -0x1 ;  /* 0xffffffffff0f7424 */ /* 0x001fe200078e00ff */
[----:B--2---:R-:W-:-:S04]  /*2ed50*/  SHF.R.U32.HI R4, RZ, 0x5, R4 ;  /* 0x00000005ff047819 */ /* 0x004fc80000011604 */
[----:B------:R-:W-:-:S05]  /*2ed60*/  LOP3.LUT R4, R4, 0x3, RZ, 0xc0, !PT ;  /* 0x0000000304047812 */ /* 0x000fca00078ec0ff */
[----:B------:R-:W-:-:S07]  /*2ed70*/  IMAD.MOV.U32 R13, RZ, RZ, R4 ;  /* 0x000000ffff0d7224 */ /* 0x000fce00078e0004 */
[----:B-1----:R-:W-:Y:S05]  /*2ed80*/  WARPSYNC.COLLECTIVE R15, `(.L_x_1989) ;  /* 0x000000000f087348 */ /* 0x002fea0003c00000 */
[----:B------:R0:W2:Y:S02]  /*2ed90*/  SHFL.IDX P6, R14, R13, R12, R11 ;  /* 0x0000000c0d0e7389 */ /* 0x0000a400000c000b */
[----:B012---:R-:W-:Y:S01]  /*2eda0*/  ENDCOLLECTIVE ;  /* 0x000000000000791b */ /* 0x007fe20003800000 */
.L_x_1989:
[----:B------:R-:W-:Y:S05]  /*2edb0*/  BSYNC B0 ;  /* 0x0000000000007941 */ /* 0x000fea0003800000 */
.L_x_1988:
[----:B------:R-:W-:Y:S05]  /*2edc0*/  BRA `(.L_x_1990) ;  /* 0xffffff9c00087947 */ /* 0x000fea000383ffff */
.L_x_1845:
[----:B------:R-:W-:Y:S01]  /*2edd0*/  BSSY B0, `(.L_x_1991) ;  /* 0x0000006000007945 */ /* 0x000fe20003800000 */
[----:B0-----:R-:W-:-:S07]  /*2ede0*/  IMAD.MOV.U32 R15, RZ, RZ, -0x1 ;  /* 0xffffffffff0f7424 */ /* 0x001fce00078e00ff */
[----:B-12---:R-:W-:Y:S05]  /*2edf0*/  WARPSYNC.COLLECTIVE R15, `(.L_x_1992) ;  /* 0x000000000f0c7348 */ /* 0x006fea0003c00000 */
[----:B------:R-:W-:Y:S02]  /*2ee00*/  ELECT P6, UR62, PT ;  /* 0x00000000003e782f */ /* 0x000fe400038c0000 */
[----:B------:R-:W-:Y:S01]  /*2ee10*/  MOV R14, UR62 ;  /* 0x0000003e000e7c02 */ /* 0x000fe20008000f00 */
[----:B-12---:R-:W-:Y:S10]  /*2ee20*/  ENDCOLLECTIVE ;  /* 0x000000000000791b */ /* 0x006ff40003800000 */
.L_x_1992:
[----:B------:R-:W-:Y:S05]  /*2ee30*/  BSYNC B0 ;  /* 0x0000000000007941 */ /* 0x000fea0003800000 */
.L_x_1991:
[----:B------:R-:W-:Y:S05]  /*2ee40*/  BRA `(.L_x_1993) ;  /* 0xffffff9c000c7947 */ /* 0x000fea000383ffff */
.L_x_1847:
[----:B---3--:R3:W4:Y:S02]  /*2ee50*/  SYNCS.PHASECHK.TRANS64.TRYWAIT P0, [R0+URZ+0x30840], R2 ;  /* 0x03084002000075a7 */ /* 0x008724000800017f */
[----:B----4-:R-:W-:Y:S05]  /*2ee60*/  @!P0 NANOSLEEP.SYNCS 0x989680 ;  /* 0x009896800000895d */ /* 0x010fea0003900000 */
[----:B------:R-:W4:Y:S02]  /*2ee70*/  @!P0 SYNCS.PHASECHK.TRANS64 P0, [R0+URZ+0x30840], R2 ;  /* 0x03084002000085a7 */ /* 0x000f24000800007f */
[----:B----4-:R-:W-:Y:S05]  /*2ee80*/  @!P0 BRA `(.L_x_1847) ;  /* 0xfffffffc00f08947 */ /* 0x010fea000383ffff */
[----:B------:R-:W-:Y:S05]  /*2ee90*/  BRA `(.L_x_1994) ;  /* 0xffffff9c00707947 */ /* 0x000fea000383ffff */
.L_x_1851:
        /* <DEDUP_REMOVED lines=9> */
[----:B--2---:R-:W-:Y:S01]  /*2ef30*/  IMAD R2, R11, R7, RZ ;  /* 0x000000070b027224 */ /* 0x004fe200078e02ff */
[----:B------:R-:W-:-:S04]  /*2ef40*/  MOV R11, 0x181f ;  /* 0x0000181f000b7802 */ /* 0x000fc80000000f00 */
[----:B------:R-:W-:-:S13]  /*2ef50*/  ISETP.GE.AND P3, PT, R0, R2, PT ;  /* 0x000000020000720c */ /* 0x000fda0003f66270 */
[----:B-----5:R-:W-:Y:S05]  /*2ef60*/  WARPSYNC.COLLECTIVE R15, `(.L_x_1995) ;  /* 0x000000000f087348 */ /* 0x020fea0003c00000 */
[----:B------:R0:W1:Y:S02]  /*2ef70*/  SHFL.IDX P6, R14, R13, R12, R11 ;  /* 0x0000000c0d0e7389 */ /* 0x00006400000c000b */
[----:B01---5:R-:W-:Y:S01]  /*2ef80*/  ENDCOLLECTIVE ;  /* 0x000000000000791b */ /* 0x023fe20003800000 */
.L_x_1995:
[----:B------:R-:W-:Y:S02]  /*2ef90*/  IMAD.MOV.U32 R13, RZ, RZ, R4 ;  /* 0x000000ffff0d7224 */ /* 0x000fe400078e0004 */
[----:B------:R-:W-:-:S07]  /*2efa0*/  IMAD.MOV.U32 R6, RZ, RZ, R14 ;  /* 0x000000ffff067224 */ /* 0x000fce00078e000e */
[----:B------:R-:W-:Y:S05]  /*2efb0*/  WARPSYNC.COLLECTIVE R15, `(.L_x_1996) ;  /* 0x000000000f087348 */ /* 0x000fea0003c00000 */
[----:B------:R0:W1:Y:S02]  /*2efc0*/  SHFL.IDX P6, R14, R13, R12, R11 ;  /* 0x0000000c0d0e7389 */ /* 0x00006400000c000b */
[----:B01----:R-:W-:Y:S01]  /*2efd0*/  ENDCOLLECTIVE ;  /* 0x000000000000791b */ /* 0x003fe20003800000 */
.L_x_1996:
[----:B------:R-:W-:Y:S01]  /*2efe0*/  MOV R13, R3 ;  /* 0x00000003000d7202 */ /* 0x000fe20000000f00 */
[----:B------:R-:W-:Y:S02]  /*2eff0*/  IMAD.MOV.U32 R12, RZ, RZ, 0x1 ;  /* 0x00000001ff0c7424 */ /* 0x000fe400078e00ff */
[----:B------:R-:W-:-:S07]  /*2f000*/  IMAD.MOV.U32 R7, RZ, RZ, R14 ;  /* 0x000000ffff077224 */ /* 0x000fce00078e000e */
[----:B------:R-:W-:Y:S05]  /*2f010*/  WARPSYNC.COLLECTIVE R15, `(.L_x_1997) ;  /* 0x000000000f087348 */ /* 0x000fea0003c00000 */
[----:B------:R0:W1:Y:S02]  /*2f020*/  SHFL.IDX P6, R14, R13, R12, R11 ;  /* 0x0000000c0d0e7389 */ /* 0x00006400000c000b */
[----:B01----:R-:W-:Y:S01]  /*2f030*/  ENDCOLLECTIVE ;  /* 0x000000000000791b */ /* 0x003fe20003800000 */
.L_x_1997:
[----:B------:R-:W-:-:S05]  /*2f040*/  @!P3 LEA R7, P5, R8, R7, 0x1 ;  /* 0x000000070807b211 */ /* 0x000fca00078a08ff */
[----:B------:R-:W-:-:S05]  /*2f050*/  @!P3 IMAD.X R6, RZ, RZ, R6, P5 ;  /* 0x000000ffff06b224 */ /* 0x000fca00028e0606 */
[----:B------:R-:W-:Y:S01]  /*2f060*/  @!P3 LOP3.LUT R7, R7, R6, RZ, 0x3c, !PT ;  /* 0x000000060707b212 */ /* 0x000fe200078e3cff */
[----:B------:R-:W-:-:S03]  /*2f070*/  IMAD.MOV.U32 R13, RZ, RZ, R4 ;  /* 0x000000ffff0d7224 */ /* 0x000fc600078e0004 */
[----:B------:R-:W-:-:S04]  /*2f080*/  @!P3 LOP3.LUT R6, R7, R6, RZ, 0x3c, !PT ;  /* 0x000000060706b212 */ /* 0x000fc800078e3cff */
[----:B------:R-:W-:Y:S01]  /*2f090*/  @!P3 LOP3.LUT R7, R7, R6, RZ, 0x3c, !PT ;  /* 0x000000060707b212 */ /* 0x000fe200078e3cff */
[----:B------:R-:W-:-:S07]  /*2f0a0*/  IMAD.MOV.U32 R9, RZ, RZ, R14 ;  /* 0x000000ffff097224 */ /* 0x000fce00078e000e */
[----:B------:R-:W-:Y:S05]  /*2f0b0*/  WARPSYNC.COLLECTIVE R15, `(.L_x_1998) ;  /* 0x000000000f087348 */ /* 0x000fea0003c00000 */
[----:B------:R0:W1:Y:S02]  /*2f0c0*/  SHFL.IDX P6, R14, R13, R12, R11 ;  /* 0x0000000c0d0e7389 */ /* 0x00006400000c000b */
[----:B01----:R-:W-:Y:S01]  /*2f0d0*/  ENDCOLLECTIVE ;  /* 0x000000000000791b */ /* 0x003fe20003800000 */
.L_x_1998:
[----:B------:R-:W-:Y:S01]  /*2f0e0*/  @!PT LDS RZ, [RZ] ;  /* 0x00000000fffff984 */ /* 0x000fe20000000800 */
[----:B------:R-:W-:Y:S01]  /*2f0f0*/  @!PT LDS RZ, [RZ] ;  /* 0x00000000fffff984 */ /* 0x000fe20000000800 */
[----:B------:R-:W-:Y:S01]  /*2f100*/  @!PT LDS RZ, [RZ] ;  /* 0x00000000fffff984 */ /* 0x000fe20000000800 */
[----:B------:R0:W-:Y:S04]  /*2f110*/  @!P3 LDGSTS.E.BYPASS.LTC128B.128 [R10+0x12400], desc[UR46][R6.64], !P2 ;  /* 0x12400000060abfae */ /* 0x0001e8000d101d6e */
[----:B------:R0:W-:Y:S04]  /*2f120*/  @!P3 LDGSTS.E.BYPASS.LTC128B.128 [R10+0x16400], desc[UR46][R6.64+0x80], !P1 ;  /* 0x16400080060abfae */ /* 0x0001e8000c901d6e */
[----:B------:R0:W-:Y:S01]  /*2f130*/  @!P3 LDGSTS.E.BYPASS.LTC128B.128 [R10+0x1a400], desc[UR46][R6.64+0x100], !P0 ;  /* 0x1a400100060abfae */ /* 0x0001e2000c101d6e */
[----:B------:R-:W-:Y:S01]  /*2f140*/  ISETP.GE.AND P3, PT, R5, R2, PT ;  /* 0x000000020500720c */ /* 0x000fe20003f66270 */
[----:B------:R-:W-:-:S02]  /*2f150*/  IMAD.MOV.U32 R13, RZ, RZ, R3 ;  /* 0x000000ffff0d7224 */ /* 0x000fc400078e0003 */
[----:B------:R-:W-:Y:S02]  /*2f160*/  IMAD.MOV.U32 R12, RZ, RZ, 0x2 ;  /* 0x00000002ff0c7424 */ /* 0x000fe400078e00ff */
[----:B------:R-:W-:-:S08]  /*2f170*/  IMAD.MOV.U32 R5, RZ, RZ, R14 ;  /* 0x000000ffff057224 */ /* 0x000fd000078e000e */
[----:B0-----:R-:W-:Y:S05]  /*2f180*/  WARPSYNC.COLLECTIVE R15, `(.L_x_1999) ;  /* 0x000000000f087348 */ /* 0x001fea0003c00000 */
[----:B------:R1:W2:Y:S02]  /*2f190*/  SHFL.IDX P6, R14, R13, R12, R11 ;  /* 0x0000000c0d0e7389 */ /* 0x0002a400000c000b */
[----:B012---:R-:W-:Y:S01]  /*2f1a0*/  ENDCOLLECTIVE ;  /* 0x000000000000791b */ /* 0x007fe20003800000 */
.L_x_1999:
[----:B------:R-:W-:-:S05]  /*2f1b0*/  @!P3 LEA R8, P5, R8, R5, 0x1 ;  /* 0x000000050808b211 */ /* 0x000fca00078a08ff */
[----:B------:R-:W-:Y:S02]  /*2f1c0*/  @!P3 IMAD.X R5, RZ, RZ, R9, P5 ;  /* 0x000000ffff05b224 */ /* 0x000fe400028e0609 */
[----:B------:R-:W0:Y:S01]  /*2f1d0*/  S2R R9, SR_TID.X ;  /* 0x0000000000097919 */ /* 0x000e220000002100 */
[----:B------:R-:W-:Y:S02]  /*2f1e0*/  @!P3 IMAD.MOV.U32 R6, RZ, RZ, R8 ;  /* 0x000000ffff06b224 */ /* 0x000fe400078e0008 */
[----:B------:R-:W-:Y:S01]  /*2f1f0*/  @!P3 IMAD.MOV.U32 R7, RZ, RZ, R5 ;  /* 0x000000ffff07b224 */ /* 0x000fe200078e0005 */
[----:B------:R-:W-:Y:S01]  /*2f200*/  IADD3 R5, R0, 0x20, RZ ;  /* 0x0000002000057810 */ /* 0x000fe20007ffe0ff */
[----:B------:R-:W-:-:S03]  /*2f210*/  IMAD.MOV.U32 R13, RZ, RZ, R4 ;  /* 0x000000ffff0d7224 */ /* 0x000fc600078e0004 */
[----:B------:R-:W-:Y:S01]  /*2f220*/  @!PT LDS RZ, [RZ] ;  /* 0x00000000fffff984 */ /* 0x000fe20000000800 */
[----:B------:R-:W-:Y:S01]  /*2f230*/  @!PT LDS RZ, [RZ] ;  /* 0x00000000fffff984 */ /* 0x000fe20000000800 */
[----:B------:R-:W-:Y:S01]  /*2f240*/  @!PT LDS RZ, [RZ] ;  /* 0x00000000fffff984 */ /* 0x000fe20000000800 */
[----:B------:R1:W-:Y:S04]  /*2f250*/  @!P3 LDGSTS.E.BYPASS.LTC128B.128 [R10+0x12c00], desc[UR46][R6.64], !P2 ;  /* 0x12c00000060abfae */ /* 0x0003e8000d101d6e */
[----:B------:R1:W-:Y:S01]  /*2f260*/  @!P3 LDGSTS.E.BYPASS.LTC128B.128 [R10+0x16c00], desc[UR46][R6.64+0x80], !P1 ;  /* 0x16c00080060abfae */ /* 0x0003e2000c901d6e */
[----:B------:R-:W-:-:S07]  /*2f270*/  IMAD.MOV.U32 R8, RZ, RZ, R14 ;  /* 0x000000ffff087224 */ /* 0x000fce00078e000e */
[----:B01----:R-:W-:Y:S05]  /*2f280*/  WARPSYNC.COLLECTIVE R15, `(.L_x_2000) ;  /* 0x000000000f087348 */ /* 0x003fea0003c00000 */
[----:B------:R2:W3:Y:S02]  /*2f290*/  SHFL.IDX P6, R14, R13, R12, R11 ;  /* 0x0000000c0d0e7389 */ /* 0x0004e400000c000b */
[----:B0123--:R-:W-:Y:S01]  /*2f2a0*/  ENDCOLLECTIVE ;  /* 0x000000000000791b */ /* 0x00ffe20003800000 */
.L_x_2000:
[----:B------:R-:W-:Y:S01]  /*2f2b0*/  @!PT LDS RZ, [RZ] ;  /* 0x00000000fffff984 */ /* 0x000fe20000000800 */
[----:B------:R-:W-:Y:S01]  /*2f2c0*/  @!PT LDS RZ, [RZ] ;  /* 0x00000000fffff984 */ /* 0x000fe20000000800 */
[----:B------:R-:W-:Y:S01]  /*2f2d0*/  @!PT LDS RZ, [RZ] ;  /* 0x00000000fffff984 */ /* 0x000fe20000000800 */
[----:B------:R0:W-:Y:S01]  /*2f2e0*/  @!P3 LDGSTS.E.BYPASS.LTC128B.128 [R10+0x1ac00], desc[UR46][R6.64+0x100], !P0 ;  /* 0x1ac00100060abfae */ /* 0x0001e2000c101d6e */
[----:B------:R-:W-:Y:S01]  /*2f2f0*/  ISETP.GE.AND P3, PT, R5, R2, PT ;  /* 0x000000020500720c */ /* 0x000fe20003f66270 */
[----:B------:R-:W-:Y:S02]  /*2f300*/  IMAD.MOV.U32 R13, RZ, RZ, R3 ;  /* 0x000000ffff0d7224 */ /* 0x000fe400078e0003 */
[----:B------:R-:W-:Y:S02]  /*2f310*/  IMAD.MOV.U32 R12, RZ, RZ, 0x3 ;  /* 0x00000003ff0c7424 */ /* 0x000fe400078e00ff */
[----:B------:R-:W-:-:S05]  /*2f320*/  IMAD.SHL.U32 R9, R9, 0x8, RZ ;  /* 0x0000000809097824 */ /* 0x000fca00078e00ff */
[----:B------:R-:W-:Y:S01]  /*2f330*/  LOP3.LUT R9, R9, 0x38, RZ, 0xc0, !PT ;  /* 0x0000003809097812 */ /* 0x000fe200078ec0ff */
[----:B0-----:R-:W-:-:S07]  /*2f340*/  IMAD.MOV.U32 R5, RZ, RZ, R14 ;  /* 0x000000ffff057224 */ /* 0x001fce00078e000e */
[----:B------:R-:W-:Y:S05]  /*2f350*/  WARPSYNC.COLLECTIVE R15, `(.L_x_2001) ;  /* 0x000000000f087348 */ /* 0x000fea0003c00000 */
[----:B------:R0:W1:Y:S02]  /*2f360*/  SHFL.IDX P6, R14, R13, R12, R11 ;  /* 0x0000000c0d0e7389 */ /* 0x00006400000c000b */
[----:B01----:R-:W-:Y:S01]  /*2f370*/  ENDCOLLECTIVE ;  /* 0x000000000000791b */ /* 0x003fe20003800000 */
.L_x_2001:
[----:B------:R-:W-:-:S04]  /*2f380*/  @!P3 LEA R5, P4, R9, R5, 0x1 ;  /* 0x000000050905b211 */ /* 0x000fc800078808ff */
[----:B------:R-:W-:-:S05]  /*2f390*/  @!P3 IADD3.X R6, RZ, R8, RZ, P4, !PT ;  /* 0x00000008ff06b210 */ /* 0x000fca00027fe4ff */
[----:B------:R-:W-:Y:S02]  /*2f3a0*/  @!P3 IMAD.MOV.U32 R7, RZ, RZ, R6 ;  /* 0x000000ffff07b224 */ /* 0x000fe400078e0006 */
[----:B------:R-:W-:Y:S01]  /*2f3b0*/  @!P3 IMAD.MOV.U32 R6, RZ, RZ, R5 ;  /* 0x000000ffff06b224 */ /* 0x000fe200078e0005 */
[----:B------:R-:W-:Y:S01]  /*2f3c0*/  MOV R13, R4 ;  /* 0x00000004000d7202 */ /* 0x000fe20000000f00 */
[----:B------:R-:W-:-:S03]  /*2f3d0*/  VIADD R5, R0, 0x30 ;  /* 0x0000003000057836 */ /* 0x000fc60000000000 */
        /* <DEDUP_REMOVED lines=11> */
.L_x_2002:
[----:B------:R-:W-:Y:S01]  /*2f490*/  IMAD.MOV.U32 R13, RZ, RZ, R3 ;  /* 0x000000ffff0d7224 */ /* 0x000fe200078e0003 */
[----:B------:R-:W-:Y:S01]  /*2f4a0*/  MOV R12, 0x4 ;  /* 0x00000004000c7802 */ /* 0x000fe20000000f00 */
[----:B------:R-:W-:-:S07]  /*2f4b0*/  IMAD.MOV.U32 R5, RZ, RZ, R14 ;  /* 0x000000ffff057224 */ /* 0x000fce00078e000e */
[----:B------:R-:W-:Y:S05]  /*2f4c0*/  WARPSYNC.COLLECTIVE R15, `(.L_x_2003) ;  /* 0x000000000f087348 */ /* 0x000fea0003c00000 */
[----:B------:R0:W1:Y:S02]  /*2f4d0*/  SHFL.IDX P6, R14, R13, R12, R11 ;  /* 0x0000000c0d0e7389 */ /* 0x00006400000c000b */
[----:B01----:R-:W-:Y:S01]  /*2f4e0*/  ENDCOLLECTIVE ;  /* 0x000000000000791b */ /* 0x003fe20003800000 */
.L_x_2003:
[----:B------:R-:W-:-:S05]  /*2f4f0*/  @!P3 LEA R5, P4, R9, R5, 0x1 ;  /* 0x000000050905b211 */ /* 0x000fca00078808ff */
[----:B------:R-:W-:-:S04]  /*2f500*/  @!P3 IMAD.X R6, RZ, RZ, R6, P4 ;  /* 0x000000ffff06b224 */ /* 0x000fc800020e0606 */
[----:B------:R-:W-:Y:S02]  /*2f510*/  @!P3 IMAD.MOV.U32 R7, RZ, RZ, R6 ;  /* 0x000000ffff07b224 */ /* 0x000fe400078e0006 */
        /* <DEDUP_REMOVED lines=14> */
.L_x_2004:
[----:B------:R-:W-:Y:S02]  /*2f600*/  IMAD.MOV.U32 R13, RZ, RZ, R3 ;  /* 0x000000ffff0d7224 */ /* 0x000fe400078e0003 */
[----:B------:R-:W-:Y:S02]  /*2f610*/  IMAD.MOV.U32 R12, RZ, RZ, 0x5 ;  /* 0x00000005ff0c7424 */ /* 0x000fe400078e00ff */
[----:B------:R-:W-:-:S07]  /*2f620*/  IMAD.MOV.U32 R5, RZ, RZ, R14 ;  /* 0x000000ffff057224 */ /* 0x000fce00078e000e */
[----:B------:R-:W-:Y:S05]  /*2f630*/  WARPSYNC.COLLECTIVE R15, `(.L_x_2005) ;  /* 0x000000000f087348 */ /* 0x000fea0003c00000 */
[----:B------:R0:W1:Y:S02]  /*2f640*/  SHFL.IDX P6, R14, R13, R12, R11 ;  /* 0x0000000c0d0e7389 */ /* 0x00006400000c000b */
[----:B01----:R-:W-:Y:S01]  /*2f650*/  ENDCOLLECTIVE ;  /* 0x000000000000791b */ /* 0x003fe20003800000 */
.L_x_2005:
[----:B------:R-:W-:-:S05]  /*2f660*/  @!P3 LEA R5, P4, R9, R5, 0x1 ;  /* 0x000000050905b211 */ /* 0x000fca00078808ff */
[----:B------:R-:W-:-:S04]  /*2f670*/  @!P3 IMAD.X R6, RZ, RZ, R6, P4 ;  /* 0x000000ffff06b224 */ /* 0x000fc800020e0606 */
[----:B------:R-:W-:Y:S02]  /*2f680*/  @!P3 IMAD.MOV.U32 R7, RZ, RZ, R6 ;  /* 0x000000ffff07b224 */ /* 0x000fe400078e0006 */
[----:B------:R-:W-:Y:S01]  /*2f690*/  @!P3 IMAD.MOV.U32 R6, RZ, RZ, R5 ;  /* 0x000000ffff06b224 */ /* 0x000fe200078e0005 */
[----:B------:R-:W-:Y:S01]  /*2f6a0*/  IADD3 R5, R0, 0x50, RZ ;  /* 0x0000005000057810 */ /* 0x000fe20007ffe0ff */
[----:B------:R-:W-:-:S03]  /*2f6b0*/  IMAD.MOV.U32 R13, RZ, RZ, R4 ;  /* 0x000000ffff0d7224 */ /* 0x000fc600078e0004 */
        /* <DEDUP_REMOVED lines=11> */
.L_x_2006:
[----:B------:R-:W-:Y:S02]  /*2f770*/  IMAD.MOV.U32 R13, RZ, RZ, R3 ;  /* 0x000000ffff0d7224 */ /* 0x000fe400078e0003 */
[----:B------:R-:W-:Y:S02]  /*2f780*/  IMAD.MOV.U32 R12, RZ, RZ, 0x6 ;  /* 0x00000006ff0c7424 */ /* 0x000fe400078e00ff */
[----:B------:R-:W-:-:S07]  /*2f790*/  IMAD.MOV.U32 R5, RZ, RZ, R14 ;  /* 0x000000ffff057224 */ /* 0x000fce00078e000e */
[----:B------:R-:W-:Y:S05]  /*2f7a0*/  WARPSYNC.COLLECTIVE R15, `(.L_x_2007) ;  /* 0x000000000f087348 */ /* 0x000fea0003c00000 */
[----:B------:R0:W1:Y:S02]  /*2f7b0*/  SHFL.IDX P6, R14, R13, R12, R11 ;  /* 0x0000000c0d0e7389 */ /* 0x00006400000c000b */
[----:B01----:R-:W-:Y:S01]  /*2f7c0*/  ENDCOLLECTIVE ;  /* 0x000000000000791b */ /* 0x003fe20003800000 */
.L_x_2007:
[----:B------:R-:W-:-:S05]  /*2f7d0*/  @!P3 LEA R5, P4, R9, R5, 0x1 ;  /* 0x000000050905b211 */ /* 0x000fca00078808ff */
[----:B------:R-:W-:-:S05]  /*2f7e0*/  @!P3 IMAD.X R6, RZ, RZ, R6, P4 ;  /* 0x000000ffff06b224 */ /* 0x000fca00020e0606 */
[----:B------:R-:W-:Y:S01]  /*2f7f0*/  @!P3 MOV R7, R6 ;  /* 0x000000060007b202 */ /* 0x000fe20000000f00 */
        /* <DEDUP_REMOVED lines=13> */
.L_x_2008:
[----:B------:R-:W-:Y:S01]  /*2f8d0*/  ISETP.GE.AND P4, PT, R7, R2, PT ;  /* 0x000000020700720c */ /* 0x000fe20003f86270 */
[----:B------:R-:W-:Y:S02]  /*2f8e0*/  IMAD.MOV.U32 R13, RZ, RZ, R3 ;  /* 0x000000ffff0d7224 */ /* 0x000fe400078e0003 */
[----:B------:R-:W-:Y:S02]  /*2f8f0*/  IMAD.MOV.U32 R12, RZ, RZ, 0x7 ;  /* 0x00000007ff0c7424 */ /* 0x000fe400078e00ff */
[----:B------:R-:W-:-:S08]  /*2f900*/  IMAD.MOV.U32 R5, RZ, RZ, R14 ;  /* 0x000000ffff057224 */ /* 0x000fd000078e000e */
[----:B------:R-:W-:Y:S05]  /*2f910*/  WARPSYNC.COLLECTIVE R15, `(.L_x_2009) ;  /* 0x000000000f087348 */ /* 0x000fea0003c00000 */
[----:B------:R0:W1:Y:S02]  /*2f920*/  SHFL.IDX P6, R14, R13, R12, R11 ;  /* 0x0000000c0d0e7389 */ /* 0x00006400000c000b */
[----:B01----:R-:W-:Y:S01]  /*2f930*/  ENDCOLLECTIVE ;  /* 0x000000000000791b */ /* 0x003fe20003800000 */
.L_x_2009:
[----:B------:R-:W-:-:S05]  /*2f940*/  @!P4 LEA R5, P3, R9, R5, 0x1 ;  /* 0x000000050905c211 */ /* 0x000fca00078608ff */
[----:B------:R-:W-:-:S04]  /*2f950*/  @!P4 IMAD.X R6, RZ, RZ, R6, P3 ;  /* 0x000000ffff06c224 */ /* 0x000fc800018e0606 */
[----:B------:R-:W-:Y:S01]  /*2f960*/  @!P4 IMAD.MOV.U32 R7, RZ, RZ, R6 ;  /* 0x000000ffff07c224 */ /* 0x000fe200078e0006 */
[----:B------:R-:W-:Y:S01]  /*2f970*/  MOV R13, R4 ;  /* 0x00000004000d7202 */ /* 0x000fe20000000f00 */
        /* <DEDUP_REMOVED lines=10> */
.L_x_2010:
[----:B------:R-:W-:Y:S01]  /*2fa20*/  @!PT LDS RZ, [RZ] ;  /* 0x00000000fffff984 */ /* 0x000fe20000000800 */
[----:B------:R-:W-:Y:S01]  /*2fa30*/  @!PT LDS RZ, [RZ] ;  /* 0x00000000fffff984 */ /* 0x000fe20000000800 */
[----:B------:R-:W-:Y:S01]  /*2fa40*/  @!PT LDS RZ, [RZ] ;  /* 0x00000000fffff984 */ /* 0x000fe20000000800 */
[----:B------:R3:W-:Y:S01]  /*2fa50*/  @!P4 LDGSTS.E.BYPASS.LTC128B.128 [R10+0x1d400], desc[UR46][R6.64+0x100], !P0 ;  /* 0x1d400100060acfae */ /* 0x0007e2000c101d6e */
[----:B------:R-:W-:Y:S01]  /*2fa60*/  IMAD.MOV.U32 R3, RZ, RZ, R14 ;  /* 0x000000ffff037224 */ /* 0x000fe200078e000e */
[----:B------:R-:W-:Y:S06]  /*2fa70*/  BRA `(.L_x_2011) ;  /* 0xffffffa000147947 */ /* 0x000fec000383ffff */
.L_x_1856:
[----:B----4-:R4:W0:Y:S02]  /*2fa80*/  SYNCS.PHASECHK.TRANS64.TRYWAIT P0, [R19+URZ+0x30820], R0 ;  /* 0x03082000130075a7 */ /* 0x010824000800017f */
[----:B0-----:R-:W-:Y:S05]  /*2fa90*/  @!P0 NANOSLEEP.SYNCS 0x989680 ;  /* 0x009896800000895d */ /* 0x001fea0003900000 */
[----:B------:R-:W0:Y:S02]  /*2faa0*/  @!P0 SYNCS.PHASECHK.TRANS64 P0, [R19+URZ+0x30820], R0 ;  /* 0x03082000130085a7 */ /* 0x000e24000800007f */
[----:B0-----:R-:W-:Y:S05]  /*2fab0*/  @!P0 BRA `(.L_x_1856) ;  /* 0xfffffffc00f08947 */ /* 0x001fea000383ffff */
[----:B------:R-:W-:Y:S05]  /*2fac0*/  BRA `(.L_x_2012) ;  /* 0xffffffa000947947 */ /* 0x000fea000383ffff */
.L_x_1865:
[----:B-1----:R1:W2:Y:S02]  /*2fad0*/  SYNCS.PHASECHK.TRANS64.TRYWAIT P0, [R3+URZ+0x30840], R2 ;  /* 0x03084002030075a7 */ /* 0x0022a4000800017f */
[----:B--2---:R-:W-:Y:S05]  /*2fae0*/  @!P0 NANOSLEEP.SYNCS 0x989680 ;  /* 0x009896800000895d */ /* 0x004fea0003900000 */
[----:B------:R-:W2:Y:S02]  /*2faf0*/  @!P0 SYNCS.PHASECHK.TRANS64 P0, [R3+URZ+0x30840], R2 ;  /* 0x03084002030085a7 */ /* 0x000ea4000800007f */
[----:B--2---:R-:W-:Y:S05]  /*2fb00*/  @!P0 BRA `(.L_x_1865) ;  /* 0xfffffffc00f08947 */ /* 0x004fea000383ffff */
[----:B------:R-:W-:Y:S05]  /*2fb10*/  BRA `(.L_x_2013) ;  /* 0xffffffa400887947 */ /* 0x000fea000383ffff */
.L_x_1872:
[----:B0-----:R0:W1:Y:S02]  /*2fb20*/  SYNCS.PHASECHK.TRANS64.TRYWAIT P0, [R3+URZ+0x60], R2 ;  /* 0x00006002030075a7 */ /* 0x001064000800017f */
[----:B-1----:R-:W-:Y:S05]  /*2fb30*/  @!P0 NANOSLEEP.SYNCS 0x989680 ;  /* 0x009896800000895d */ /* 0x002fea0003900000 */
[----:B------:R-:W1:Y:S02]  /*2fb40*/  @!P0 SYNCS.PHASECHK.TRANS64 P0, [R3+URZ+0x60], R2 ;  /* 0x00006002030085a7 */ /* 0x000e64000800007f */
[----:B-1----:R-:W-:Y:S05]  /*2fb50*/  @!P0 BRA `(.L_x_1872) ;  /* 0xfffffffc00f08947 */ /* 0x002fea000383ffff */
[----:B------:R-:W-:Y:S05]  /*2fb60*/  BRA `(.L_x_2014) ;  /* 0xffffffa800a07947 */ /* 0x000fea000383ffff */
.L_x_1882:
[----:B-1----:R1:W2:Y:S02]  /*2fb70*/  SYNCS.PHASECHK.TRANS64.TRYWAIT P0, [R3+URZ+0x30840], R2 ;  /* 0x03084002030075a7 */ /* 0x0022a4000800017f */
[----:B--2---:R-:W-:Y:S05]  /*2fb80*/  @!P0 NANOSLEEP.SYNCS 0x989680 ;  /* 0x009896800000895d */ /* 0x004fea0003900000 */
[----:B------:R-:W2:Y:S02]  /*2fb90*/  @!P0 SYNCS.PHASECHK.TRANS64 P0, [R3+URZ+0x30840], R2 ;  /* 0x03084002030085a7 */ /* 0x000ea4000800007f */
[----:B--2---:R-:W-:Y:S05]  /*2fba0*/  @!P0 BRA `(.L_x_1882) ;  /* 0xfffffffc00f08947 */ /* 0x004fea000383ffff */
[----:B------:R-:W-:Y:S05]  /*2fbb0*/  BRA `(.L_x_2015) ;  /* 0xffffffb000707947 */ /* 0x000fea000383ffff */
.L_x_1889:
[----:B0-----:R0:W1:Y:S02]  /*2fbc0*/  SYNCS.PHASECHK.TRANS64.TRYWAIT P0, [R2+URZ+0x60], R3 ;  /* 0x00006003020075a7 */ /* 0x001064000800017f */
[----:B-1----:R-:W-:Y:S05]  /*2fbd0*/  @!P0 NANOSLEEP.SYNCS 0x989680 ;  /* 0x009896800000895d */ /* 0x002fea0003900000 */
[----:B------:R-:W1:Y:S02]  /*2fbe0*/  @!P0 SYNCS.PHASECHK.TRANS64 P0, [R2+URZ+0x60], R3 ;  /* 0x00006003020085a7 */ /* 0x000e64000800007f */
[----:B-1----:R-:W-:Y:S05]  /*2fbf0*/  @!P0 BRA `(.L_x_1889) ;  /* 0xfffffffc00f08947 */ /* 0x002fea000383ffff */
[----:B------:R-:W-:Y:S05]  /*2fc00*/  BRA `(.L_x_2016) ;  /* 0xffffffb400887947 */ /* 0x000fea000383ffff */
.L_x_1899:
[----:B--2---:R2:W3:Y:S02]  /*2fc10*/  SYNCS.PHASECHK.TRANS64.TRYWAIT P0, [R2+URZ+0x30840], R3 ;  /* 0x03084003020075a7 */ /* 0x0044e4000800017f */
[----:B---3--:R-:W-:Y:S05]  /*2fc20*/  @!P0 NANOSLEEP.SYNCS 0x989680 ;  /* 0x009896800000895d */ /* 0x008fea0003900000 */
[----:B------:R-:W3:Y:S02]  /*2fc30*/  @!P0 SYNCS.PHASECHK.TRANS64 P0, [R2+URZ+0x30840], R3 ;  /* 0x03084003020085a7 */ /* 0x000ee4000800007f */
[----:B---3--:R-:W-:Y:S05]  /*2fc40*/  @!P0 BRA `(.L_x_1899) ;  /* 0xfffffffc00f08947 */ /* 0x008fea000383ffff */
[----:B------:R-:W-:Y:S05]  /*2fc50*/  BRA `(.L_x_2017) ;  /* 0xffffffbc00287947 */ /* 0x000fea000383ffff */
.L_x_1906:
[----:B0-----:R0:W1:Y:S02]  /*2fc60*/  SYNCS.PHASECHK.TRANS64.TRYWAIT P0, [R2+URZ+0x60], R5 ;  /* 0x00006005020075a7 */ /* 0x001064000800017f */
[----:B-1----:R-:W-:Y:S05]  /*2fc70*/  @!P0 NANOSLEEP.SYNCS 0x989680 ;  /* 0x009896800000895d */ /* 0x002fea0003900000 */
[----:B------:R-:W1:Y:S02]  /*2fc80*/  @!P0 SYNCS.PHASECHK.TRANS64 P0, [R2+URZ+0x60], R5 ;  /* 0x00006005020085a7 */ /* 0x000e64000800007f */
[----:B-1----:R-:W-:Y:S05]  /*2fc90*/  @!P0 BRA `(.L_x_1906) ;  /* 0xfffffffc00f08947 */ /* 0x002fea000383ffff */
[----:B------:R-:W-:Y:S05]  /*2fca0*/  BRA `(.L_x_2018) ;  /* 0xffffffc000407947 */ /* 0x000fea000383ffff */
.L_x_1918:
[----:B--2---:R2:W4:Y:S02]  /*2fcb0*/  SYNCS.PHASECHK.TRANS64.TRYWAIT P0, [R0+URZ+0x30860], R2 ;  /* 0x03086002000075a7 */ /* 0x004524000800017f */
[----:B----4-:R-:W-:Y:S05]  /*2fcc0*/  @!P0 NANOSLEEP.SYNCS 0x989680 ;  /* 0x009896800000895d */ /* 0x010fea0003900000 */
[----:B------:R-:W4:Y:S02]  /*2fcd0*/  @!P0 SYNCS.PHASECHK.TRANS64 P0, [R0+URZ+0x30860], R2 ;  /* 0x03086002000085a7 */ /* 0x000f24000800007f */
[----:B----4-:R-:W-:Y:S05]  /*2fce0*/  @!P0 BRA `(.L_x_1918) ;  /* 0xfffffffc00f08947 */ /* 0x010fea000383ffff */
[----:B------:R-:W-:Y:S05]  /*2fcf0*/  BRA `(.L_x_2019) ;  /* 0xffffffc400c87947 */ /* 0x000fea000383ffff */
.L_x_1926:
[----:B-12---:R-:W2:Y:S01]  /*2fd00*/  LDL R0, [R1] ;  /* 0x0000000001007983 */ /* 0x006ea20000100800 */
[----:B------:R-:W-:Y:S01]  /*2fd10*/  BSSY B0, `(.L_x_2020) ;  /* 0x0000008000007945 */ /* 0x000fe20003800000 */
[----:B0-----:R-:W-:Y:S02]  /*2fd20*/  IMAD.MOV.U32 R12, RZ, RZ, RZ ;  /* 0x000000ffff0c7224 */ /* 0x001fe400078e00ff */
[----:B------:R-:W-:Y:S02]  /*2fd30*/  IMAD.MOV.U32 R11, RZ, RZ, 0x1f ;  /* 0x0000001fff0b7424 */ /* 0x000fe400078e00ff */
[----:B------:R-:W-:Y:S02]  /*2fd40*/  IMAD.MOV.U32 R15, RZ, RZ, -0x1 ;  /* 0xffffffffff0f7424 */ /* 0x000fe400078e00ff */
[----:B--2---:R-:W-:-:S07]  /*2fd50*/  IMAD.MOV.U32 R13, RZ, RZ, R0 ;  /* 0x000000ffff0d7224 */ /* 0x004fce00078e0000 */
[----:B---3--:R-:W-:Y:S05]  /*2fd60*/  WARPSYNC.COLLECTIVE R15, `(.L_x_2021) ;  /* 0x000000000f087348 */ /* 0x008fea0003c00000 */
[----:B------:R0:W1:Y:S02]  /*2fd70*/  SHFL.IDX P6, R14, R13, R12, R11 ;  /* 0x0000000c0d0e7389 */ /* 0x00006400000c000b */
[----:B01-3--:R-:W-:Y:S01]  /*2fd80*/  ENDCOLLECTIVE ;  /* 0x000000000000791b */ /* 0x00bfe20003800000 */
.L_x_2021:
[----:B------:R-:W-:Y:S05]  /*2fd90*/  BSYNC B0 ;  /* 0x0000000000007941 */ /* 0x000fea0003800000 */
.L_x_2020:
[----:B------:R0:W5:Y:S01]  /*2fda0*/  LDL R2, [R1+0xc] ;  /* 0x00000c0001027983 */ /* 0x0001620000100800 */
[----:B------:R-:W-:Y:S01]  /*2fdb0*/  MOV R13, R0 ;  /* 0x00000000000d7202 */ /* 0x000fe20000000f00 */
[----:B------:R-:W-:Y:S02]  /*2fdc0*/  IMAD.MOV.U32 R12, RZ, RZ, 0x1 ;  /* 0x00000001ff0c7424 */ /* 0x000fe400078e00ff */
[----:B------:R-:W-:Y:S02]  /*2fdd0*/  IMAD.MOV.U32 R11, RZ, RZ, 0x1f ;  /* 0x0000001fff0b7424 */ /* 0x000fe400078e00ff */
[----:B------:R-:W-:Y:S02]  /*2fde0*/  IMAD.MOV.U32 R15, RZ, RZ, -0x1 ;  /* 0xffffffffff0f7424 */ /* 0x000fe400078e00ff */
[----:B0-----:R-:W-:-:S07]  /*2fdf0*/  IMAD.MOV.U32 R5, RZ, RZ, R14 ;  /* 0x000000ffff057224 */ /* 0x001fce00078e000e */
[----:B-----5:R-:W-:Y:S05]  /*2fe00*/  WARPSYNC.COLLECTIVE R15, `(.L_x_2022) ;  /* 0x000000000f087348 */ /* 0x020fea0003c00000 */
[----:B------:R0:W1:Y:S02]  /*2fe10*/  SHFL.IDX P6, R14, R13, R12, R11 ;  /* 0x0000000c0d0e7389 */ /* 0x00006400000c000b */
[----:B01---5:R-:W-:Y:S01]  /*2fe20*/  ENDCOLLECTIVE ;  /* 0x000000000000791b */ /* 0x023fe20003800000 */
.L_x_2022:
        /* <DEDUP_REMOVED lines=16> */
[----:B------:R-:W-:Y:S02]  /*2ff30*/  ISETP.GE.U32.AND P5, PT, R16, 0x10, PT ;  /* 0x000000101000780c */ /* 0x000fe40003fa6070 */
[----:B--2---:R-:W-:Y:S01]  /*2ff40*/  @!P1 MOV R4, R8 ;  /* 0x0000000800049202 */ /* 0x004fe20000000f00 */
        /* <DEDUP_REMOVED lines=8> */
.L_x_2023:
        /* <DEDUP_REMOVED lines=8> */
.L_x_2024:
        /* <DEDUP_REMOVED lines=8> */
.L_x_2025:
        /* <DEDUP_REMOVED lines=8> */
.L_x_2026:
        /* <DEDUP_REMOVED lines=8> */
.L_x_2027:
[----:B------:R-:W-:Y:S02]  /*301d0*/  IMAD.MOV.U32 R12, RZ, RZ, 0x1f ;  /* 0x0000001fff0c7424 */ /* 0x000fe400078e00ff */
[----:B------:R-:W-:Y:S01]  /*301e0*/  IMAD.MOV.U32 R11, RZ, RZ, 0x1f ;  /* 0x0000001fff0b7424 */ /* 0x000fe200078e00ff */
[----:B------:R-:W-:-:S04]  /*301f0*/  MOV R3, R14 ;  /* 0x0000000e00037202 */ /* 0x000fc80000000f00 */
[----:B------:R-:W-:-:S05]  /*30200*/  SEL R3, R3, RZ, P5 ;  /* 0x000000ff03037207 */ /* 0x000fca0002800000 */
[----:B------:R-:W-:-:S04]  /*30210*/  IMAD.IADD R7, R2, 0x1, R3 ;  /* 0x0000000102077824 */ /* 0x000fc800078e0203 */
[----:B------:R-:W-:-:S07]  /*30220*/  IMAD.MOV.U32 R13, RZ, RZ, R7 ;  /* 0x000000ffff0d7224 */ /* 0x000fce00078e0007 */
[----:B------:R-:W-:Y:S05]  /*30230*/  WARPSYNC.COLLECTIVE R15, `(.L_x_2028) ;  /* 0x000000000f087348 */ /* 0x000fea0003c00000 */
[----:B------:R0:W1:Y:S02]  /*30240*/  SHFL.IDX P6, R14, R13, R12, R11 ;  /* 0x0000000c0d0e7389 */ /* 0x00006400000c000b */
[----:B01----:R-:W-:Y:S01]  /*30250*/  ENDCOLLECTIVE ;  /* 0x000000000000791b */ /* 0x003fe20003800000 */
.L_x_2028:
[----:B------:R-:W-:Y:S01]  /*30260*/  IMAD.MOV.U32 R9, RZ, RZ, R14 ;  /* 0x000000ffff097224 */ /* 0x000fe200078e000e */
[----:B------:R-:W-:Y:S06]  /*30270*/  BRA `(.L_x_2029) ;  /* 0xffffffc800807947 */ /* 0x000fec000383ffff */
.L_x_1929:
[----:B------:R-:W-:Y:S01]  /*30280*/  BSSY B0, `(.L_x_2030) ;  /* 0x0000008000007945 */ /* 0x000fe20003800000 */
[----:B------:R-:W-:Y:S01]  /*30290*/  MOV R13, R2 ;  /* 0x00000002000d7202 */ /* 0x000fe20000000f00 */
[----:B------:R-:W-:Y:S02]  /*302a0*/  IMAD.MOV.U32 R12, RZ, RZ, 0x1 ;  /* 0x00000001ff0c7424 */ /* 0x000fe400078e00ff */
[----:B------:R-:W-:Y:S02]  /*302b0*/  IMAD.MOV.U32 R11, RZ, RZ, RZ ;  /* 0x000000ffff0b7224 */ /* 0x000fe400078e00ff */
[----:B------:R-:W-:-:S07]  /*302c0*/  IMAD.MOV.U32 R15, RZ, RZ, -0x1 ;  /* 0xffffffffff0f7424 */ /* 0x000fce00078e00ff */
[----:B0-----:R-:W-:Y:S05]  /*302d0*/  WARPSYNC.COLLECTIVE R15, `(.L_x_2031) ;  /* 0x000000000f087348 */ /* 0x001fea0003c00000 */
[----:B------:R1:W2:Y:S02]  /*302e0*/  SHFL.UP P6, R14, R13, R12, R11 ;  /* 0x0400000c0d0e7389 */ /* 0x0002a400000c000b */
[----:B012---:R-:W-:Y:S01]  /*302f0*/  ENDCOLLECTIVE ;  /* 0x000000000000791b */ /* 0x007fe20003800000 */
.L_x_2031:
[----:B------:R-:W-:Y:S05]  /*30300*/  BSYNC B0 ;  /* 0x0000000000007941 */ /* 0x000fea0003800000 */
.L_x_2030:
        /* <DEDUP_REMOVED lines=10> */
.L_x_2032:
        /* <DEDUP_REMOVED lines=8> */
.L_x_2033:
[----:B------:R-:W-:Y:S01]  /*30430*/  IMAD.MOV.U32 R12, RZ, RZ, 0x8 ;  /* 0x00000008ff0c7424 */ /* 0x000fe200078e00ff */
[----:B------:R-:W-:-:S04]  /*30440*/  MOV R3, R14 ;  /* 0x0000000e00037202 */ /* 0x000fc80000000f00 */
[----:B------:R-:W-:-:S05]  /*30450*/  SEL R3, R3, RZ, P3 ;  /* 0x000000ff03037207 */ /* 0x000fca0001800000 */
[----:B------:R-:W-:-:S04]  /*30460*/  IMAD.IADD R2, R2, 0x1, R3 ;  /* 0x0000000102027824 */ /* 0x000fc800078e0203 */
[----:B------:R-:W-:-:S07]  /*30470*/  IMAD.MOV.U32 R13, RZ, RZ, R2 ;  /* 0x000000ffff0d7224 */ /* 0x000fce00078e0002 */
[----:B------:R-:W-:Y:S05]  /*30480*/  WARPSYNC.COLLECTIVE R15, `(.L_x_2034) ;  /* 0x000000000f087348 */ /* 0x000fea0003c00000 */
[----:B------:R0:W1:Y:S02]  /*30490*/  SHFL.UP P6, R14, R13, R12, R11 ;  /* 0x0400000c0d0e7389 */ /* 0x00006400000c000b */
[----:B01----:R-:W-:Y:S01]  /*304a0*/  ENDCOLLECTIVE ;  /* 0x000000000000791b */ /* 0x003fe20003800000 */
.L_x_2034:
[----:B------:R-:W-:Y:S01]  /*304b0*/  MOV R12, 0x10 ;  /* 0x00000010000c7802 */ /* 0x000fe20000000f00 */
[----:B------:R-:W-:-:S05]  /*304c0*/  IMAD.MOV.U32 R3, RZ, RZ, R14 ;  /* 0x000000ffff037224 */ /* 0x000fca00078e000e */
[----:B------:R-:W-:-:S05]  /*304d0*/  SEL R3, R3, RZ, P4 ;  /* 0x000000ff03037207 */ /* 0x000fca0002000000 */
[----:B------:R-:W-:-:S04]  /*304e0*/  IMAD.IADD R2, R2, 0x1, R3 ;  /* 0x0000000102027824 */ /* 0x000fc800078e0203 */
[----:B------:R-:W-:-:S07]  /*304f0*/  IMAD.MOV.U32 R13, RZ, RZ, R2 ;  /* 0x000000ffff0d7224 */ /* 0x000fce00078e0002 */
[----:B------:R-:W-:Y:S05]  /*30500*/  WARPSYNC.COLLECTIVE R15, `(.L_x_2035) ;  /* 0x000000000f087348 */ /* 0x000fea0003c00000 */
[----:B------:R0:W1:Y:S02]  /*30510*/  SHFL.UP P6, R14, R13, R12, R11 ;  /* 0x0400000c0d0e7389 */ /* 0x00006400000c000b */
[----:B01----:R-:W-:Y:S01]  /*30520*/  ENDCOLLECTIVE ;  /* 0x000000000000791b */ /* 0x003fe20003800000 */
.L_x_2035:
        /* <DEDUP_REMOVED lines=9> */
.L_x_2036:
[----:B------:R-:W-:Y:S01]  /*305c0*/  IMAD.MOV.U32 R9, RZ, RZ, R14 ;  /* 0x000000ffff097224 */ /* 0x000fe200078e000e */
[----:B------:R-:W-:Y:S06]  /*305d0*/  BRA `(.L_x_2037) ;  /* 0xffffffc800547947 */ /* 0x000fec000383ffff */
.L_x_1931:
[----:B------:R-:W-:Y:S01]  /*305e0*/  BSSY B0, `(.L_x_2038) ;  /* 0x0000006000007945 */ /* 0x000fe20003800000 */
[----:B------:R-:W-:Y:S02]  /*305f0*/  PLOP3.LUT P6, PT, P6, PT, PT, 0x8, 0x0 ;  /* 0x000000000000781c */ /* 0x000fe400037ce170 */
[----:B------:R-:W-:-:S11]  /*30600*/  MOV R15, 0xffffffff ;  /* 0xffffffff000f7802 */ /* 0x000fd60000000f00 */
[----:B0-----:R-:W-:Y:S05]  /*30610*/  WARPSYNC.COLLECTIVE R15, `(.L_x_2039) ;  /* 0x000000000f087348 */ /* 0x001fea0003c00000 */
[----:B------:R-:W-:Y:S01]  /*30620*/  VOTE.ANY R14, PT, P6 ;  /* 0x00000000000e7806 */ /* 0x000fe200030e0100 */
[----:B0-----:R-:W-:Y:S06]  /*30630*/  ENDCOLLECTIVE ;  /* 0x000000000000791b */ /* 0x001fec0003800000 */
.L_x_2039:
[----:B------:R-:W-:Y:S05]  /*30640*/  BSYNC B0 ;  /* 0x0000000000007941 */ /* 0x000fea0003800000 */
.L_x_2038:
        /* <DEDUP_REMOVED lines=10> */
.L_x_2040:
[----:B------:R-:W-:Y:S01]  /*306f0*/  MOV R13, R6 ;  /* 0x00000006000d7202 */ /* 0x000fe20000000f00 */
[----:B------:R-:W-:-:S07]  /*30700*/  IMAD.MOV.U32 R4, RZ, RZ, R14 ;  /* 0x000000ffff047224 */ /* 0x000fce00078e000e */
[----:B------:R-:W-:Y:S05]  /*30710*/  WARPSYNC.COLLECTIVE R15, `(.L_x_2041) ;  /* 0x000000000f087348 */ /* 0x000fea0003c00000 */
[----:B------:R0:W1:Y:S02]  /*30720*/  SHFL.IDX P6, R14, R13, R12, R11 ;  /* 0x0000000c0d0e7389 */ /* 0x00006400000c000b */
[----:B01----:R-:W-:Y:S01]  /*30730*/  ENDCOLLECTIVE ;  /* 0x000000000000791b */ /* 0x003fe20003800000 */
.L_x_2041:
[----:B------:R-:W-:Y:S02]  /*30740*/  IMAD.MOV.U32 R6, RZ, RZ, R14 ;  /* 0x000000ffff067224 */ /* 0x000fe400078e000e */
[----:B------:R-:W-:-:S05]  /*30750*/  IMAD.IADD R10, R3, 0x1, R10 ;  /* 0x00000001030a7824 */ /* 0x000fca00078e020a */
[----:B------:R0:W-:Y:S01]  /*30760*/  STL [R1+0xc], R10 ;  /* 0x00000c0a01007387 */ /* 0x0001e20000100800 */
[----:B------:R-:W-:Y:S05]  /*30770*/  BRA `(.L_x_2042) ;  /* 0xffffffc800347947 */ /* 0x000fea000383ffff */
.L_x_1933:
        /* <DEDUP_REMOVED lines=8> */
.L_x_2044:
[----:B------:R-:W-:Y:S05]  /*30800*/  BSYNC B0 ;  /* 0x0000000000007941 */ /* 0x000fea0003800000 */
.L_x_2043:
[----:B------:R-:W-:Y:S01]  /*30810*/  MOV R3, R14 ;  /* 0x0000000e00037202 */ /* 0x000fe20000000f00 */
[----:B------:R-:W-:Y:S06]  /*30820*/  BRA `(.L_x_2045) ;  /* 0xffffffc800207947 */ /* 0x000fec000383ffff */
.L_x_1939:
[----:B0-----:R0:W1:Y:S02]  /*30830*/  SYNCS.PHASECHK.TRANS64.TRYWAIT P0, [R0+URZ+0x30820], R3 ;  /* 0x03082003000075a7 */ /* 0x001064000800017f */
[----:B-1----:R-:W-:Y:S05]  /*30840*/  @!P0 NANOSLEEP.SYNCS 0x989680 ;  /* 0x009896800000895d */ /* 0x002fea0003900000 */
[----:B------:R-:W1:Y:S02]  /*30850*/  @!P0 SYNCS.PHASECHK.TRANS64 P0, [R0+URZ+0x30820], R3 ;  /* 0x03082003000085a7 */ /* 0x000e64000800007f */
[----:B-1----:R-:W-:Y:S05]  /*30860*/  @!P0 BRA `(.L_x_1939) ;  /* 0xfffffffc00f08947 */ /* 0x002fea000383ffff */
[----:B------:R-:W-:Y:S05]  /*30870*/  BRA `(.L_x_2046) ;  /* 0xffffffd000c07947 */ /* 0x000fea000383ffff */
.L_x_1940:
        /* <DEDUP_REMOVED lines=11> */
.L_x_2048:
[----:B------:R-:W-:Y:S05]  /*30930*/  BSYNC B0 ;  /* 0x0000000000007941 */ /* 0x000fea0003800000 */
.L_x_2047:
[----:B------:R-:W-:Y:S05]  /*30940*/  BRA `(.L_x_2049) ;  /* 0xffffffd000a87947 */ /* 0x000fea000383ffff */
.L_x_1941:
[----:B------:R-:W-:Y:S01]  /*30950*/  BSSY B0, `(.L_x_2050) ;  /* 0x0000006000007945 */ /* 0x000fe20003800000 */
[----:B------:R-:W-:-:S07]  /*30960*/  IMAD.MOV.U32 R15, RZ, RZ, -0x1 ;  /* 0xffffffffff0f7424 */ /* 0x000fce00078e00ff */
[----:B01----:R-:W-:Y:S05]  /*30970*/  WARPSYNC.COLLECTIVE R15, `(.L_x_2051) ;  /* 0x000000000f0c7348 */ /* 0x003fea0003c00000 */
[----:B------:R-:W-:Y:S02]  /*30980*/  ELECT P6, UR62, PT ;  /* 0x00000000003e782f */ /* 0x000fe400038c0000 */
[----:B------:R-:W-:Y:S01]  /*30990*/  MOV R14, UR62 ;  /* 0x0000003e000e7c02 */ /* 0x000fe20008000f00 */
[----:B01----:R-:W-:Y:S10]  /*309a0*/  ENDCOLLECTIVE ;  /* 0x000000000000791b */ /* 0x003ff40003800000 */
.L_x_2051:
[----:B------:R-:W-:Y:S05]  /*309b0*/  BSYNC B0 ;  /* 0x0000000000007941 */ /* 0x000fea0003800000 */
.L_x_2050:
[----:B------:R-:W-:Y:S05]  /*309c0*/  BRA `(.L_x_2052) ;  /* 0xffffffd0009c7947 */ /* 0x000fea000383ffff */
.L_x_1943:
[----:B0-----:R0:W1:Y:S02]  /*309d0*/  SYNCS.PHASECHK.TRANS64.TRYWAIT P0, [R6+URZ], R5 ;  /* 0x00000005060075a7 */ /* 0x001064000800017f */
[----:B-1----:R-:W-:Y:S05]  /*309e0*/  @!P0 NANOSLEEP.SYNCS 0x989680 ;  /* 0x009896800000895d */ /* 0x002fea0003900000 */
[----:B------:R-:W1:Y:S02]  /*309f0*/  @!P0 SYNCS.PHASECHK.TRANS64 P0, [R6+URZ], R5 ;  /* 0x00000005060085a7 */ /* 0x000e64000800007f */
[----:B-1----:R-:W-:Y:S05]  /*30a00*/  @!P0 BRA `(.L_x_1943) ;  /* 0xfffffffc00f08947 */ /* 0x002fea000383ffff */
[----:B------:R-:W-:Y:S05]  /*30a10*/  BRA `(.L_x_2053) ;  /* 0xffffffd000d87947 */ /* 0x000fea000383ffff */
.L_x_1944:
[----:B-1----:R1:W2:Y:S02]  /*30a20*/  SYNCS.PHASECHK.TRANS64.TRYWAIT P0, [R7+URZ], R2 ;  /* 0x00000002070075a7 */ /* 0x0022a4000800017f */
[----:B--2---:R-:W-:Y:S05]  /*30a30*/  @!P0 NANOSLEEP.SYNCS 0x989680 ;  /* 0x009896800000895d */ /* 0x004fea0003900000 */
[----:B------:R-:W2:Y:S02]  /*30a40*/  @!P0 SYNCS.PHASECHK.TRANS64 P0, [R7+URZ], R2 ;  /* 0x00000002070085a7 */ /* 0x000ea4000800007f */
[----:B--2---:R-:W-:Y:S05]  /*30a50*/  @!P0 BRA `(.L_x_1944) ;  /* 0xfffffffc00f08947 */ /* 0x004fea000383ffff */
[----:B------:R-:W-:Y:S05]  /*30a60*/  BRA `(.L_x_2054) ;  /* 0xffffffd000cc7947 */ /* 0x000fea000383ffff */
.L_x_1946:
[----:B--2---:R2:W3:Y:S02]  /*30a70*/  SYNCS.PHASECHK.TRANS64.TRYWAIT P0, [R4+URZ], R5 ;  /* 0x00000005040075a7 */ /* 0x0044e4000800017f */
[----:B---3--:R-:W-:Y:S05]  /*30a80*/  @!P0 NANOSLEEP.SYNCS 0x989680 ;  /* 0x009896800000895d */ /* 0x008fea0003900000 */
[----:B------:R-:W3:Y:S02]  /*30a90*/  @!P0 SYNCS.PHASECHK.TRANS64 P0, [R4+URZ], R5 ;  /* 0x00000005040085a7 */ /* 0x000ee4000800007f */
[----:B---3--:R-:W-:Y:S05]  /*30aa0*/  @!P0 BRA `(.L_x_1946) ;  /* 0xfffffffc00f08947 */ /* 0x008fea000383ffff */
[----:B------:R-:W-:Y:S05]  /*30ab0*/  BRA `(.L_x_2055) ;  /* 0xffffffd000d47947 */ /* 0x000fea000383ffff */
.L_x_2056:
        /* <DEDUP_REMOVED lines=12> */
.L_x_3028:


//--------------------- .text._ZN7cutlass13device_kernelIN5flash11enable_sm90INS1_16FlashAttnFwdSm90INS1_25CollectiveMainloopFwdSm90ILi2EN4cute5tupleIJNS5_1CILi1EEES8_S8_EEENS6_IJNS7_ILi128EEENS7_ILi112EEENS7_ILi192EEEEEELi192ENS_6half_tEfNS_4arch4Sm90ELb1ELb0ELb1ELb0ELb0ELb0ELb0ELb1ELb1ELb1ELb1ELb0EEENS1_21CollectiveEpilogueFwdINS6_IJSA_SC_SB_EEES9_SE_SG_Li256ELb0ELb1ELb1ELb0EEENS1_19SingleTileSchedulerILb0ELb1ELb1ELi128EEEEEEEEEvNT_6ParamsE --------------------------
	.section	.text._ZN7cutlass13device_kernelIN5flash11enable_sm90INS1_16FlashAttnFwdSm90INS1_25CollectiveMainloopFwdSm90ILi2EN4cute5tupleIJNS5_1CILi1EEES8_S8_EEENS6_IJNS7_ILi128EEENS7_ILi112EEENS7_ILi192EEEEEELi192ENS_6half_tEfNS_4arch4Sm90ELb1ELb0ELb1ELb0ELb0ELb0ELb0ELb1ELb1ELb1ELb1ELb0EEENS1_21CollectiveEpilogueFwdINS6_IJSA_SC_SB_EEES9_SE_SG_Li256ELb0ELb1ELb1ELb0EEENS1_19SingleTileSchedulerILb0ELb1ELb1ELi128EEEEEEEEEvNT_6ParamsE,"ax",@progbits
	.align	128
.text._ZN7cutlass13device_kernelIN5flash11enable_sm90INS1_16FlashAttnFwdSm90INS1_25CollectiveMainloopFwdSm90ILi2EN4cute5tupleIJNS5_1CILi1EEES8_S8_EEENS6_IJNS7_ILi128EEENS7_ILi112EEENS7_ILi192EEEEEELi192ENS_6half_tEfNS_4arch4Sm90ELb1ELb0ELb1ELb0ELb0ELb0ELb0ELb1ELb1ELb1ELb1ELb0EEENS1_21CollectiveEpilogueFwdINS6_IJSA_SC_SB_EEES9_SE_SG_Li256ELb0ELb1ELb1ELb0EEENS1_19SingleTileSchedulerILb0ELb1ELb1ELi128EEEEEEEEEvNT_6ParamsE:
        .type           _ZN7cutlass13device_kernelIN5flash11enable_sm90INS1_16FlashAttnFwdSm90INS1_25CollectiveMainloopFwdSm90ILi2EN4cute5tupleIJNS5_1CILi1EEES8_S8_EEENS6_IJNS7_ILi128EEENS7_ILi112EEENS7_ILi192EEEEEELi192ENS_6half_tEfNS_4arch4Sm90ELb1ELb0ELb1ELb0ELb0ELb0ELb0ELb1ELb1ELb1ELb1ELb0EEENS1_21CollectiveEpilogueFwdINS6_IJSA_SC_SB_EEES9_SE_SG_Li256ELb0ELb1ELb1ELb0EEENS1_19SingleTileSchedulerILb0ELb1ELb1ELi128EEEEEEEEEvNT_6ParamsE,@function
        .size           _ZN7cutlass13device_kernelIN5flash11enable_sm90INS1_16FlashAttnFwdSm90INS1_25CollectiveMainloopFwdSm90ILi2EN4cute5tupleIJNS5_1CILi1EEES8_S8_EEENS6_IJNS7_ILi128EEENS7_ILi112EEENS7_ILi192EEEEEELi192ENS_6half_tEfNS_4arch4Sm90ELb1ELb0ELb1ELb0ELb0ELb0ELb0ELb1ELb1ELb1ELb1ELb0EEENS1_21CollectiveEpilogueFwdINS6_IJSA_SC_SB_EEES9_SE_SG_Li256ELb0ELb1ELb1ELb0EEENS1_19SingleTileSchedulerILb0ELb1ELb1ELi128EEEEEEEEEvNT_6ParamsE,(.L_x_3029 - _ZN7cutlass13device_kernelIN5flash11enable_sm90INS1_16FlashAttnFwdSm90INS1_25CollectiveMainloopFwdSm90ILi2EN4cute5tupleIJNS5_1CILi1EEES8_S8_EEENS6_IJNS7_ILi128EEENS7_ILi112EEENS7_ILi192EEEEEELi192ENS_6half_tEfNS_4arch4Sm90ELb1ELb0ELb1ELb0ELb0ELb0ELb0ELb1ELb1ELb1ELb1ELb0EEENS1_21CollectiveEpilogueFwdINS6_IJSA_SC_SB_EEES9_SE_SG_Li256ELb0ELb1ELb1ELb0EEENS1_19SingleTileSchedulerILb0ELb1ELb1ELi128EEEEEEEEEvNT_6ParamsE)
        .other          _ZN7cutlass13device_kernelIN5flash11enable_sm90INS1_16FlashAttnFwdSm90INS1_25CollectiveMainloopFwdSm90ILi2EN4cute5tupleIJNS5_1CILi1EEES8_S8_EEENS6_IJNS7_ILi128EEENS7_ILi112EEENS7_ILi192EEEEEELi192ENS_6half_tEfNS_4arch4Sm90ELb1ELb0ELb1ELb0ELb0ELb0ELb0ELb1ELb1ELb1ELb1ELb0EEENS1_21CollectiveEpilogueFwdINS6_IJSA_SC_SB_EEES9_SE_SG_Li256ELb0ELb1ELb1ELb0EEENS1_19SingleTileSchedulerILb0ELb1ELb1ELi128EEEEEEEEEvNT_6ParamsE,@"STO_CUDA_ENTRY STV_DEFAULT"
_ZN7cutlass13device_kernelIN5flash11enable_sm90INS1_16FlashAttnFwdSm90INS1_25CollectiveMainloopFwdSm90ILi2EN4cute5tupleIJNS5_1CILi1EEES8_S8_EEENS6_IJNS7_ILi128EEENS7_ILi112EEENS7_ILi192EEEEEELi192ENS_6half_tEfNS_4arch4Sm90ELb1ELb0ELb1ELb0ELb0ELb0ELb0ELb1ELb1ELb1ELb1ELb0EEENS1_21CollectiveEpilogueFwdINS6_IJSA_SC_SB_EEES9_SE_SG_Li256ELb0ELb1ELb1ELb0EEENS1_19SingleTileSchedulerILb0ELb1ELb1ELi128EEEEEEEEEvNT_6ParamsE:
        /* <DEDUP_REMOVED lines=18> */
.L_x_2058:
[----:B------:R-:W-:Y:S05]  /*0120*/  BSYNC B0 ;  /* 0x0000000000007941 */ /* 0x000fea0003800000 */
.L_x_2057:
        /* <DEDUP_REMOVED lines=41> */
.L_x_2059:
        /* <DEDUP_REMOVED lines=22> */
.L_x_2060:
        /* <DEDUP_REMOVED lines=18> */
.L_x_2061:
        /* <DEDUP_REMOVED lines=22> */
.L_x_2062:
        /* <DEDUP_REMOVED lines=22> */
.L_x_2063:
        /* <DEDUP_REMOVED lines=9> */
.L_x_2066:
        /* <DEDUP_REMOVED lines=19> */
[----:B------:R-:W1:Y:S01]  /*0ac0*/  S2UR UR38, SR_CTAID.X ;  /* 0x00000000002679c3 */ /* 0x000e620000002500 */
[----:B------:R-:W-:Y:S01]  /*0ad0*/  ULDC UR4, c[0x0][0x448] ;  /* 0x0001120000047ab9 */ /* 0x000fe20000000800 */
[----:B------:R-:W-:Y:S01]  /*0ae0*/  ULDC UR6, c[0x0][0x424] ;  /* 0x0001090000067ab9 */ /* 0x000fe20000000800 */
[----:B------:R-:W-:Y:S01]  /*0af0*/  UISETP.NE.AND UP1, UPT, UR4, 0x1, UPT ;  /* 0x000000010400788c */ /* 0x000fe2000bf25270 */
[----:B------:R-:W-:Y:S02]  /*0b00*/  ULDC UR7, c[0x0][0x288] ;  /* 0x0000a20000077ab9 */ /* 0x000fe40000000800 */
[----:B------:R-:W-:Y:S01]  /*0b10*/  ULDC.64 UR4, c[0x0][0x418] ;  /* 0x0001060000047ab9 */ /* 0x000fe20000000a00 */
[----:B------:R-:W-:Y:S02]  /*0b20*/  UIADD3 UR7, -UR7, 0x70, URZ ;  /* 0x0000007007077890 */ /* 0x000fe4000fffe13f */
[----:B------:R-:W-:Y:S01]  /*0b30*/  UISETP.NE.U32.AND UP0, UPT, UR4, URZ, UPT ;  /* 0x0000003f0400728c */ /* 0x000fe2000bf05070 */
[----:B------:R-:W-:Y:S01]  /*0b40*/  ULDC UR48, c[0x0][0x2f0] ;  /* 0x0000bc0000307ab9 */ /* 0x000fe20000000800 */
[----:B------:R-:W-:-:S02]  /*0b50*/  USHF.R.U32.HI UR11, URZ, 0x10, UR8 ;  /* 0x000000103f0b7899 */ /* 0x000fc40008011608 */
[----:B------:R-:W-:Y:S01]  /*0b60*/  UISETP.NE.AND.EX UP0, UPT, UR5, URZ, UPT, UP0 ;  /* 0x0000003f0500728c */ /* 0x000fe2000bf05300 */
[----:B------:R-:W-:Y:S02]  /*0b70*/  @UP1 ULDC UR9, c[0x0][0x450] ;  /* 0x0001140000091ab9 */ /* 0x000fe40000000800 */
[----:B------:R-:W-:Y:S01]  /*0b80*/  @UP1 ULDC UR5, c[0x0][0x44c] ;  /* 0x0001130000051ab9 */ /* 0x000fe20000000800 */
[----:B------:R-:W-:-:S04]  /*0b90*/  USEL UR10, UR6, 0x1, UP0 ;  /* 0x00000001060a7887 */ /* 0x000fc80008000000 */
[----:B------:R-:W-:Y:S02]  /*0ba0*/  UIMAD UR7, UR10, UR48, UR7 ;  /* 0x000000300a0772a4 */ /* 0x000fe4000f8e0207 */
[----:B-1----:R-:W-:Y:S01]  /*0bb0*/  USHF.L.U32 UR38, UR38, 0x7, URZ ;  /* 0x0000000726267899 */ /* 0x002fe2000800063f */
[----:B------:R-:W-:-:S03]  /*0bc0*/  IMAD.U32 R17, RZ, RZ, UR10 ;  /* 0x0000000aff117e24 */ /* 0x000fc6000f8e00ff */
[----:B------:R-:W-:Y:S02]  /*0bd0*/  @UP1 UIADD3 UR4, UR38, 0x7f, URZ ;  /* 0x0000007f26041890 */ /* 0x000fe4000fffe03f */
[----:B------:R-:W-:Y:S02]  /*0be0*/  UIADD3 UR6, UR38, 0x7f, URZ ;  /* 0x0000007f26067890 */ /* 0x000fe4000fffe03f */
[----:B------:R-:W-:-:S04]  /*0bf0*/  UIMAD.WIDE.U32 UR4, UR4, UR5, URZ ;  /* 0x00000005040472a5 */ /* 0x000fc8000f8e003f */
[----:B------:R-:W-:Y:S02]  /*0c00*/  @UP1 USHF.R.U32.HI UR6, URZ, UR9, UR5 ;  /* 0x000000093f061299 */ /* 0x000fe40008011605 */
[----:B------:R-:W-:Y:S02]  /*0c10*/  UIMAD UR5, UR10, UR48, 0x6f ;  /* 0x0000006f0a0574a4 */ /* 0x000fe4000f8e0230 */
[----:B------:R-:W-:Y:S01]  /*0c20*/  UIADD3 UR7, UR7, UR6, URZ ;  /* 0x0000000607077290 */ /* 0x000fe2000fffe03f */
[----:B------:R-:W-:Y:S02]  /*0c30*/  UMOV UR4, URZ ;  /* 0x0000003f00047c82 */ /* 0x000fe40008000000 */
[----:B------:R-:W-:Y:S01]  /*0c40*/  UMOV UR6, URZ ;  /* 0x0000003f00067c82 */ /* 0x000fe20008000000 */
[----:B------:R-:W-:Y:S02]  /*0c50*/  UIMAD.WIDE UR4, UR5, -0x6db6db6d, UR4 ;  /* 0x92492493050478a5 */ /* 0x000fe4000f8e0204 */
[----:B------:R-:W-:-:S02]  /*0c60*/  UIMAD.WIDE UR6, UR7, -0x6db6db6d, UR6 ;  /* 0x92492493070678a5 */ /* 0x000fc4000f8e0206 */
[----:B------:R-:W-:Y:S02]  /*0c70*/  USHF.R.U32.HI UR4, URZ, 0x1f, UR5 ;  /* 0x0000001f3f047899 */ /* 0x000fe40008011605 */
[----:B------:R-:W-:Y:S02]  /*0c80*/  USHF.R.U32.HI UR6, URZ, 0x1f, UR7 ;  /* 0x0000001f3f067899 */ /* 0x000fe40008011607 */
[----:B------:R-:W-:Y:S02]  /*0c90*/  ULEA.HI.SX32 UR4, UR5, UR4, 0x1a ;  /* 0x0000000405047291 */ /* 0x000fe4000f8fd23f */
[----:B------:R-:W-:Y:S02]  /*0ca0*/  ULEA.HI.SX32 UR6, UR7, UR6, 0x1a ;  /* 0x0000000607067291 */ /* 0x000fe4000f8fd23f */
[----:B------:R-:W-:Y:S02]  /*0cb0*/  ULOP3.LUT UR7, UR8, 0xffff, URZ, 0xc0, !UPT ;  /* 0x0000ffff08077892 */ /* 0x000fe4000f8ec03f */
[----:B------:R-:W-:-:S04]  /*0cc0*/  UISETP.LT.AND UP0, UPT, UR4, UR6, UPT ;  /* 0x000000060400728c */ /* 0x000fc8000bf01270 */
[----:B------:R-:W-:Y:S02]  /*0cd0*/  USEL UR10, UR4, UR6, UP0 ;  /* 0x00000006040a7287 */ /* 0x000fe40008000000 */
[----:B------:R-:W-:Y:S02]  /*0ce0*/  UISETP.NE.AND UP0, UPT, UR11, URZ, UPT ;  /* 0x0000003f0b00728c */ /* 0x000fe4000bf05270 */
[----:B------:R-:W-:Y:S01]  /*0cf0*/  UISETP.GE.AND UP1, UPT, UR10, 0x1, UPT ;  /* 0x000000010a00788c */ /* 0x000fe2000bf26270 */
[----:B------:R-:W-:-:S05]  /*0d00*/  UMOV UR4, URZ ;  /* 0x0000003f00047c82 */ /* 0x000fca0008000000 */
[----:B------:R-:W-:-:S03]  /*0d10*/  PLOP3.LUT P0, PT, PT, PT, UP1, 0x80, 0x0 ;  /* 0x000000000000781c */ /* 0x000fc60003f0f018 */
[----:B------:R-:W-:-:S10]  /*0d20*/  @!UP0 ULDC UR11, c[0x0][0x9f0] ;  /* 0x00027c00000b8ab9 */ /* 0x000fd40000000800 */
[----:B------:R-:W-:Y:S05]  /*0d30*/  @!P0 BRA `(.L_x_2068) ;  /* 0x0000000000848947 */ /* 0x000fea0003800000 */
[----:B------:R-:W-:Y:S01]  /*0d40*/  MOV R3, UR11 ;  /* 0x0000000b00037c02 */ /* 0x000fe20008000f00 */
[----:B------:R-:W-:Y:S01]  /*0d50*/  UIADD3 UR6, UR11, -0x1, UR10 ;  /* 0xffffffff0b067890 */ /* 0x000fe2000fffe00a */
[----:B------:R-:W-:Y:S02]  /*0d60*/  UMOV UR4, URZ ;  /* 0x0000003f00047c82 */ /* 0x000fe40008000000 */
        /* <DEDUP_REMOVED lines=10> */
[----:B0-----:R-:W-:Y:S02]  /*0e10*/  VIADD R2, R0, 0xffffffe ;  /* 0x0ffffffe00027836 */ /* 0x001fe40000000000 */
        /* <DEDUP_REMOVED lines=19> */
.L_x_2068:
[----:B------:R-:W-:Y:S02]  /*0f50*/  UIMAD UR6, UR7, UR4, URZ ;  /* 0x00000004070672a4 */ /* 0x000fe4000f8e023f */
[----:B------:R-:W-:Y:S01]  /*0f60*/  IMAD.U32 R3, RZ, RZ, UR4 ;  /* 0x00000004ff037e24 */ /* 0x000fe2000f8e00ff */
[----:B------:R-:W-:Y:S01]  /*0f70*/  MOV R0, UR10 ;  /* 0x0000000a00007c02 */ /* 0x000fe20008000f00 */
[----:B0-----:R-:W0:Y:S01]  /*0f80*/  S2R R2, SR_TID.X ;  /* 0x0000000000027919 */ /* 0x001e220000002100 */
[----:B------:R-:W-:Y:S02]  /*0f90*/  R2UR UR5, R17 ;  /* 0x00000000110572ca */ /* 0x000fe400000e0000 */
[----:B------:R-:W-:Y:S02]  /*0fa0*/  CS2R R118, SRZ ;  /* 0x0000000000767805 */ /* 0x000fe4000001ff00 */
[----:B------:R-:W-:Y:S01]  /*0fb0*/  VIADDMNMX R0, R3, UR6, R0, PT ;  /* 0x0000000603007c46 */ /* 0x000fe2000b800100 */
[----:B------:R-:W-:Y:S01]  /*0fc0*/  IMAD.U32 R18, RZ, RZ, UR6 ;  /* 0x00000006ff127e24 */ /* 0x000fe2000f8e00ff */
[----:B------:R-:W-:-:S02]  /*0fd0*/  PLOP3.LUT P0, PT, PT, PT, PT, 0x80, 0x0 ;  /* 0x000000000000781c */ /* 0x000fc40003f0f070 */
[----:B------:R-:W-:Y:S02]  /*0fe0*/  CS2R R116, SRZ ;  /* 0x0000000000747805 */ /* 0x000fe4000001ff00 */
[----:B------:R-:W-:Y:S01]  /*0ff0*/  R2UR UR39, R0 ;  /* 0x00000000002772ca */ /* 0x000fe200000e0000 */
[----:B------:R-:W-:Y:S01]  /*1000*/  IMAD.MOV.U32 R0, RZ, RZ, RZ ;  /* 0x000000ffff007224 */ /* 0x000fe200078e00ff */
[----:B------:R-:W-:Y:S02]  /*1010*/  CS2R R114, SRZ ;  /* 0x0000000000727805 */ /* 0x000fe4000001ff00 */
[----:B------:R-:W-:Y:S02]  /*1020*/  CS2R R112, SRZ ;  /* 0x0000000000707805 */ /* 0x000fe4000001ff00 */
[----:B------:R-:W-:Y:S02]  /*1030*/  CS2R R110, SRZ ;  /* 0x00000000006e7805 */ /* 0x000fe4000001ff00 */
[----:B------:R-:W-:-:S02]  /*1040*/  CS2R R108, SRZ ;  /* 0x00000000006c7805 */ /* 0x000fc4000001ff00 */
[----:B------:R-:W-:Y:S01]  /*1050*/  CS2R R106, SRZ ;  /* 0x00000000006a7805 */ /* 0x000fe2000001ff00 */
[----:B------:R-:W-:Y:S01]  /*1060*/  UIMAD UR48, UR5, UR48, URZ ;  /* 0x00000030053072a4 */ /* 0x000fe2000f8e023f */
        /* <DEDUP_REMOVED lines=16> */
[----:B------:R-:W-:Y:S01]  /*1170*/  CS2R R76, SRZ ;  /* 0x00000000004c7805 */ /* 0x000fe2000001ff00 */
[----:B0-----:R-:W-:Y:S01]  /*1180*/  VIADD R22, R2, 0xffffff80 ;  /* 0xffffff8002167836 */ /* 0x001fe20000000000 */
[----:B------:R-:W-:Y:S02]  /*1190*/  MOV R2, RZ ;  /* 0x000000ff00027202 */ /* 0x000fe40000000f00 */
        /* <DEDUP_REMOVED lines=62> */
.L_x_2070:
[----:B------:R-:W-:Y:S02]  /*1580*/  R2UR UR4, R16 ;  /* 0x00000000100472ca */ /* 0x000fe400000e0000 */
[----:B------:R-:W-:-:S11]  /*1590*/  SHF.L.U32 R0, RZ, 0x1f, RZ ;  /* 0x0000001fff007819 */ /* 0x000fd600000006ff */
[----:B------:R-:W0:Y:S02]  /*15a0*/  SYNCS.PHASECHK.TRANS64.TRYWAIT P0, [UR4+0x36800], R0 ;  /* 0x03680000ff0075a7 */ /* 0x000e240008000144 */
[----:B0-----:R-:W-:Y:S05]  /*15b0*/  @!P0 BRA `(.L_x_2071) ;  /* 0x0000015000108947 */ /* 0x001fea0003800000 */
.L_x_2192:
[----:B------:R-:W2:Y:S02]  /*15c0*/  LDL R2, [R1+0xc] ;  /* 0x00000c0001027983 */ /* 0x000ea40000100800 */
[----:B--2---:R-:W-:-:S13]  /*15d0*/  R2UR UR4, R2 ;  /* 0x00000000020472ca */ /* 0x004fda00000e0000 */
[----:B------:R-:W-:-:S06]  /*15e0*/  ULOP3.LUT UR4, UR4, 0x1, URZ, 0xfc, !UPT ;  /* 0x0000000104047892 */ /* 0x000fcc000f8efc3f */
[----:B------:R-:W-:-:S05]  /*15f0*/  IMAD.U32 R2, RZ, RZ, UR4 ;  /* 0x00000004ff027e24 */ /* 0x000fca000f8e00ff */
[----:B------:R-:W-:-:S13]  /*1600*/  ISETP.NE.AND P0, PT, R2, 0x3, PT ;  /* 0x000000030200780c */ /* 0x000fda0003f05270 */
[----:B------:R-:W-:Y:S05]  /*1610*/  @!P0 BRA `(.L_x_2072) ;  /* 0x0000000000048947 */ /* 0x000fea0003800000 */
[----:B------:R-:W-:Y:S01]  /*1620*/  BPT.TRAP 0x1 ;  /* 0x000000040000795c */ /* 0x000fe20000300000 */
.L_x_2072:
[----:B------:R-:W-:-:S13]  /*1630*/  R2UR UR4, R16 ;  /* 0x00000000100472ca */ /* 0x000fda00000e0000 */
[----:B------:R1:W2:Y:S01]  /*1640*/  SYNCS.PHASECHK.TRANS64.TRYWAIT P2, [UR4+0x36830], R0 ;  /* 0x03683000ff0075a7 */ /* 0x0002a20008040144 */
[----:B------:R-:W-:Y:S05]  /*1650*/  @!P0 BRA `(.L_x_2073) ;  /* 0x0000000000048947 */ /* 0x000fea0003800000 */
[----:B------:R-:W-:Y:S01]  /*1660*/  BPT.TRAP 0x1 ;  /* 0x000000040000795c */ /* 0x000fe20000300000 */
.L_x_2073:
[----:B------:R-:W3:Y:S01]  /*1670*/  S2R R2, SR_TID.X ;  /* 0x0000000000027919 */ /* 0x000ee20000002100 */
[----:B------:R-:W-:-:S05]  /*1680*/  IMAD.U32 R4, RZ, RZ, UR36 ;  /* 0x00000024ff047e24 */ /* 0x000fca000f8e00ff */
[----:B------:R-:W-:Y:S02]  /*1690*/  LOP3.LUT R4, R4, 0x10000, RZ, 0xfc, !PT ;  /* 0x0001000004047812 */ /* 0x000fe400078efcff */
[----:B---3--:R-:W-:-:S04]  /*16a0*/  LOP3.LUT R2, R2, 0x7f, RZ, 0xc0, !PT ;  /* 0x0000007f02027812 */ /* 0x008fc800078ec0ff */
[----:B------:R-:W-:Y:S01]  /*16b0*/  ISETP.NE.AND P1, PT, R2, RZ, PT ;  /* 0x000000ff0200720c */ /* 0x000fe20003f25270 */
[----:B--2---:R-:W-:-:S12]  /*16c0*/  @P2 BRA `(.L_x_2074) ;  /* 0x00000000000c2947 */ /* 0x004fd80003800000 */
[----:B------:R-:W-:-:S13]  /*16d0*/  R2UR UR4, R16 ;  /* 0x00000000100472ca */ /* 0x000fda00000e0000 */
[----:B------:R-:W2:Y:S02]  /*16e0*/  SYNCS.PHASECHK.TRANS64.TRYWAIT P2, [UR4+0x36830], R0 ;  /* 0x03683000ff0075a7 */ /* 0x000ea40008040144 */
[----:B--2---:R-:W-:Y:S05]  /*16f0*/  @!P2 BRA `(.L_x_2075) ;  /* 0x0000014c00dca947 */ /* 0x004fea0003800000 */
.L_x_2074:
[----:B------:R-:W-:Y:S05]  /*1700*/  WARPSYNC.ALL ;  /* 0x0000000000007948 */ /* 0x000fea0003800000 */
[----:B------:R-:W-:Y:S01]  /*1710*/  IMAD.MOV.U32 R5, RZ, RZ, 0x40000040 ;  /* 0x40000040ff057424 */ /* 0x000fe200078e00ff */
        /* <DEDUP_REMOVED lines=16> */
[----:B------:R-:W-:Y:S01]  /*1820*/  R2UR UR17, R5 ;  /* 0x00000000051172ca */ /* 0x000fe200000e0000 */
[----:B------:R-:W-:Y:S01]  /*1830*/  USHF.R.U32.HI UR4, URZ, 0x4, UR4 ;  /* 0x000000043f047899 */ /* 0x000fe20008011604 */
[----:B------:R-:W-:Y:S01]  /*1840*/  R2UR UR6, R4 ;  /* 0x00000000040672ca */ /* 0x000fe200000e0000 */
[----:B------:R-:W-:Y:S01]  /*1850*/  UMOV UR27, 0x40000040 ;  /* 0x40000040001b7882 */ /* 0x000fe20000000000 */
[----:B------:R-:W-:Y:S01]  /*1860*/  UMOV UR29, 0x40000040 ;  /* 0x40000040001d7882 */ /* 0x000fe20000000000 */
[----:B------:R-:W-:Y:S01]  /*1870*/  ULOP3.LUT UR4, UR4, 0x3fff, URZ, 0xc0, !UPT ;  /* 0x00003fff04047892 */ /* 0x000fe2000f8ec03f */
[----:B------:R-:W-:Y:S01]  /*1880*/  LOP3.LUT R13, R80, 0xffffff80, RZ, 0xc0, !PT ;  /* 0xffffff80500d7812 */ /* 0x000fe200078ec0ff */
[----:B------:R-:W-:Y:S01]  /*1890*/  UMOV UR31, 0x40000040 ;  /* 0x40000040001f7882 */ /* 0x000fe20000000000 */
[----:B------:R-:W-:Y:S01]  /*18a0*/  UMOV UR33, 0x40000040 ;  /* 0x4000004000217882 */ /* 0x000fe20000000000 */
[----:B------:R-:W-:Y:S01]  /*18b0*/  ULOP3.LUT UR50, UR4, 0x10000, URZ, 0xfc, !UPT ;  /* 0x0001000004327892 */ /* 0x000fe2000f8efc3f */
[----:B------:R-:W-:Y:S01]  /*18c0*/  IADD3 R13, R22, -R13, RZ ;  /* 0x8000000d160d7210 */ /* 0x000fe20007ffe0ff */
[----:B------:R-:W-:Y:S01]  /*18d0*/  UMOV UR35, 0x40000040 ;  /* 0x4000004000237882 */ /* 0x000fe20000000000 */
[----:B------:R-:W-:Y:S01]  /*18e0*/  UMOV UR37, 0x40000040 ;  /* 0x4000004000257882 */ /* 0x000fe20000000000 */
[----:B------:R-:W-:Y:S01]  /*18f0*/  UIADD3 UR22, UR50, 0x80, URZ ;  /* 0x0000008032167890 */ /* 0x000fe2000fffe03f */
[----:B------:R-:W-:Y:S01]  /*1900*/  SHF.R.S32.HI R6, RZ, 0x1f, R13 ;  /* 0x0000001fff067819 */ /* 0x000fe2000001140d */
[----:B------:R-:W-:Y:S01]  /*1910*/  UIADD3 UR14, UR50, 0x180, URZ ;  /* 0x00000180320e7890 */ /* 0x000fe2000fffe03f */
[----:B------:R-:W-:Y:S01]  /*1920*/  LEA.HI R23, R23, R22, RZ, 0x2 ;  /* 0x0000001617177211 */ /* 0x000fe200078f10ff */
[----:B------:R-:W-:Y:S01]  /*1930*/  UMOV UR10, UR50 ;  /* 0x00000032000a7c82 */ /* 0x000fe20008000000 */
[----:B------:R-:W-:Y:S01]  /*1940*/  UIADD3 UR18, UR50, 0x200, URZ ;  /* 0x0000020032127890 */ /* 0x000fe2000fffe03f */
[----:B------:R-:W-:Y:S01]  /*1950*/  HGMMA.64x16x16.F32 R72, gdesc[UR8], RZ, !UPT, gsb0 ;  /* 0x00200000084879f0 */ /* 0x000fe2000c0008ff */
[----:B------:R-:W-:Y:S01]  /*1960*/  R2UR UR8, R4 ;  /* 0x00000000040872ca */ /* 0x000fe200000e0000 */
[----:B------:R-:W-:Y:S01]  /*1970*/  UIADD3 UR10, UR50, 0x100, URZ ;  /* 0x00000100320a7890 */ /* 0x000fe2000fffe03f */
[----:B------:R-:W-:Y:S01]  /*1980*/  R2UR UR9, R5 ;  /* 0x00000000050972ca */ /* 0x000fe200000e0000 */
[----:B------:R-:W-:Y:S01]  /*1990*/  UMOV UR11, 0x40000040 ;  /* 0x40000040000b7882 */ /* 0x000fe20000000000 */
[----:B------:R-:W-:Y:S01]  /*19a0*/  UIADD3 UR4, UR6, 0x2, URZ ;  /* 0x0000000206047890 */ /* 0x000fe2000fffe03f */
[CC--:B------:R-:W-:Y:S01]  /*19b0*/  LEA.HI R10, R6.reuse, R13.reuse, RZ, 0x2 ;  /* 0x0000000d060a7211 */ /* 0x0c0fe200078f10ff */
[----:B------:R-:W-:Y:S01]  /*19c0*/  UIADD3 UR7, UR50, 0x2, URZ ;  /* 0x0000000232077890 */ /* 0x000fe2000fffe03f */
[----:B------:R-:W-:Y:S01]  /*19d0*/  LEA.HI R12, R6, R13, RZ, 0x5 ;  /* 0x0000000d060c7211 */ /* 0x000fe200078f28ff */
[----:B------:R-:W-:Y:S01]  /*19e0*/  UIADD3 UR24, UR6, 0x404, URZ ;  /* 0x0000040406187890 */ /* 0x000fe2000fffe03f */
[----:B------:R-:W-:Y:S01]  /*19f0*/  SHF.R.S32.HI R6, RZ, 0x2, R10 ;  /* 0x00000002ff067819 */ /* 0x000fe2000001140a */
[----:B------:R-:W-:Y:S01]  /*1a00*/  UIADD3 UR26, UR50, 0x384, URZ ;  /* 0x00000384321a7890 */ /* 0x000fe2000fffe03f */
[----:B------:R-:W-:Y:S01]  /*1a10*/  LOP3.LUT R23, R23, 0xfffffffc, RZ, 0xc0, !PT ;  /* 0xfffffffc17177812 */ /* 0x000fe200078ec0ff */
[----:B------:R-:W-:Y:S01]  /*1a20*/  UIADD3 UR28, UR6, 0x406, URZ ;  /* 0x00000406061c7890 */ /* 0x000fe2000fffe03f */
[----:B------:R-:W-:Y:S01]  /*1a30*/  SHF.R.S32.HI R12, RZ, 0x5, R12 ;  /* 0x00000005ff0c7819 */ /* 0x000fe2000001140c */
[----:B------:R-:W-:-:S02]  /*1a40*/  UIADD3 UR30, UR50, 0x386, URZ ;  /* 0x00000386321e7890 */ /* 0x000fc4000fffe03f */
[----:B------:R-:W-:Y:S01]  /*1a50*/  IMAD.U32 R9, RZ, RZ, UR50 ;  /* 0x00000032ff097e24 */ /* 0x000fe2000f8e00ff */
[----:B------:R-:W-:Y:S01]  /*1a60*/  UIADD3 UR32, UR6, 0x800, URZ ;  /* 0x0000080006207890 */ /* 0x000fe2000fffe03f */
[----:B------:R-:W-:Y:S01]  /*1a70*/  LEA R12, R12, UR38, 0x4 ;  /* 0x000000260c0c7c11 */ /* 0x000fe2000f8e20ff */
[----:B------:R-:W-:Y:S01]  /*1a80*/  UIADD3 UR34, UR50, 0x700, URZ ;  /* 0x0000070032227890 */ /* 0x000fe2000fffe03f */
[----:B------:R-:W-:Y:S01]  /*1a90*/  CS2R R118, SRZ ;  /* 0x0000000000767805 */ /* 0x000fe2000001ff00 */
[----:B------:R-:W-:Y:S01]  /*1aa0*/  UIADD3 UR36, UR6, 0x802, URZ ;  /* 0x0000080206247890 */ /* 0x000fe2000fffe03f */
[----:B------:R-:W-:Y:S01]  /*1ab0*/  CS2R R116, SRZ ;  /* 0x0000000000747805 */ /* 0x000fe2000001ff00 */
[----:B------:R-:W-:Y:S01]  /*1ac0*/  UIADD3 UR42, UR50, 0x702, URZ ;  /* 0x00000702322a7890 */ /* 0x000fe2000fffe03f */
[----:B------:R-:W-:Y:S01]  /*1ad0*/  CS2R R114, SRZ ;  /* 0x0000000000727805 */ /* 0x000fe2000001ff00 */
[----:B------:R-:W-:Y:S01]  /*1ae0*/  UMOV UR41, UR37 ;  /* 0x0000002500297c82 */ /* 0x000fe20008000000 */
[----:B------:R-:W-:Y:S01]  /*1af0*/  UMOV UR43, 0x40000040 ;  /* 0x40000040002b7882 */ /* 0x000fe20000000000 */
[----:B------:R-:W-:Y:S01]  /*1b00*/  UIADD3 UR44, UR6, 0x806, URZ ;  /* 0x00000806062c7890 */ /* 0x000fe2000fffe03f */
[----:B------:R-:W-:Y:S01]  /*1b10*/  CS2R R112, SRZ ;  /* 0x0000000000707805 */ /* 0x000fe2000001ff00 */
[----:B------:R-:W-:Y:S01]  /*1b20*/  UMOV UR40, UR36 ;  /* 0x0000002400287c82 */ /* 0x000fe20008000000 */
[----:B------:R-:W-:Y:S01]  /*1b30*/  UIADD3 UR46, UR50, 0x706, URZ ;  /* 0x00000706322e7890 */ /* 0x000fe2000fffe03f */
[----:B------:R-:W-:Y:S01]  /*1b40*/  CS2R R110, SRZ ;  /* 0x00000000006e7805 */ /* 0x000fe2000001ff00 */
[----:B------:R-:W-:Y:S01]  /*1b50*/  UMOV UR45, 0x40000040 ;  /* 0x40000040002d7882 */ /* 0x000fe20000000000 */
[----:B------:R-:W-:Y:S01]  /*1b60*/  UMOV UR47, 0x40000040 ;  /* 0x40000040002f7882 */ /* 0x000fe20000000000 */
[----:B------:R-:W-:Y:S01]  /*1b70*/  UMOV UR60, URZ ;  /* 0x0000003f003c7c82 */ /* 0x000fe20008000000 */
[----:B------:R-:W-:-:S02]  /*1b80*/  CS2R R108, SRZ ;  /* 0x00000000006c7805 */ /* 0x000fc4000001ff00 */
[----:B------:R-:W-:Y:S01]  /*1b90*/  CS2R R106, SRZ ;  /* 0x00000000006a7805 */ /* 0x000fe2000001ff00 */
        /* <DEDUP_REMOVED lines=24> */
[----:B------:R-:W-:Y:S02]  /*1d20*/  UIADD3 UR16, UR50, 0x6, URZ ;  /* 0x0000000632107890 */ /* 0x000fe4000fffe03f */
[----:B------:R-:W-:Y:S01]  /*1d30*/  UIADD3 UR18, UR50, 0x380, URZ ;  /* 0x0000038032127890 */ /* 0x000fe2000fffe03f */
[----:B------:R-:W-:Y:S01]  /*1d40*/  UMOV UR17, 0x40000040 ;  /* 0x4000004000117882 */ /* 0x000fe20000000000 */
        /* <DEDUP_REMOVED lines=69> */
[----:B------:R-:W-:Y:S01]  /*21a0*/  UMOV UR11, 0x40000040 ;  /* 0x40000040000b7882 */ /* 0x000fe20000000000 */
        /* <DEDUP_REMOVED lines=31> */
[----:B------:R-:W-:Y:S01]  /*23a0*/  UMOV UR14, UR16 ;  /* 0x00000010000e7c82 */ /* 0x000fe20008000000 */
        /* <DEDUP_REMOVED lines=50> */
[----:B------:R-:W-:Y:S01]  /*26d0*/  UIADD3 UR14, UR39, -0x2, URZ ;  /* 0xfffffffe270e7890 */ /* 0x000fe2000fffe03f */
        /* <DEDUP_REMOVED lines=238> */
[----:B------:R-:W-:Y:S02]  /*35c0*/  UMOV UR10, 0xffffff90 ;  /* 0xffffff90000a7882 */ /* 0x000fe40000000000 */
[----:B------:R-:W-:Y:S01]  /*35d0*/  UIMAD UR10, UR39, UR10, 0x71 ;  /* 0x00000071270a74a4 */ /* 0x000fe2000f8e020a */
        /* <DEDUP_REMOVED lines=36> */
[----:B------:R-:W-:Y:S02]  /*3820*/  ULDC UR7, c[0x0][0x448] ;  /* 0x0001120000077ab9 */ /* 0x000fe40000000800 */
[----:B------:R-:W-:-:S06]  /*3830*/  UISETP.NE.AND UP0, UPT, UR7, 0x1, UPT ;  /* 0x000000010700788c */ /* 0x000fcc000bf05270 */
[----:B------:R-:W-:-:S05]  /*3840*/  PLOP3.LUT P2, PT, PT, PT, UP0, 0x80, 0x0 ;  /* 0x000000000000781c */ /* 0x000fca0003f4f008 */
[----:B------:R-:W-:Y:S01]  /*3850*/  @UP0 ULDC UR7, c[0x0][0x44c] ;  /* 0x0001130000070ab9 */ /* 0x000fe20000000800 */
[----:B------:R-:W-:Y:S01]  /*3860*/  @UP0 ULDC UR11, c[0x0][0x450] ;  /* 0x00011400000b0ab9 */ /* 0x000fe20000000800 */
[----:B------:R-:W-:Y:S02]  /*3870*/  WARPGROUP.DEPBAR.LE gsb0, 0x0 ;  /* 0x00008000000079c5 */ /* 0x000fe40000010000 */
[----:B------:R-:W-:-:S06]  /*3880*/  WARPGROUP.ARRIVE ;  /* 0x00000000000079c5 */ /* 0x000fcc0000000000 */
[----:B------:R-:W-:Y:S01]  /*3890*/  HGMMA.64x16x16.F32 R32, gdesc[UR40], R32, gsb0 ;  /* 0x00200000282079f0 */ /* 0x000fe20008000820 */
[----:B------:R-:W-:Y:S01]  /*38a0*/  UMOV UR42, UR6 ;  /* 0x00000006002a7c82 */ /* 0x000fe20008000000 */
[----:B------:R-:W-:Y:S01]  /*38b0*/  UMOV UR43, 0x40000040 ;  /* 0x40000040002b7882 */ /* 0x000fe20000000000 */
[----:B------:R-:W-:Y:S01]  /*38c0*/  ULDC UR6, c[0x0][0x9d8] ;  /* 0x0002760000067ab9 */ /* 0x000fe20000000800 */
        /* <DEDUP_REMOVED lines=16> */
[----:B------:R-:W-:Y:S01]  /*39d0*/  UIADD3 UR46, UR50, 0x806, URZ ;  /* 0x00000806322e7890 */ /* 0x000fe2000fffe03f */
[----:B------:R-:W0:Y:S01]  /*39e0*/  MUFU.TANH R74, R74 ;  /* 0x0000004a004a7308 */ /* 0x000e220000002400 */
[----:B------:R-:W-:Y:S01]  /*39f0*/  UMOV UR47, 0x40000040 ;  /* 0x40000040002f7882 */ /* 0x000fe20000000000 */
[----:B------:R-:W-:Y:S01]  /*3a00*/  FMUL.FTZ R2, R73, UR6 ;  /* 0x0000000649027c20 */ /* 0x000fe20008410000 */
[----:B-1----:R-:W-:Y:S01]  /*3a10*/  FMUL.FTZ R0, R72, UR6 ;  /* 0x0000000648007c20 */ /* 0x002fe20008410000 */
[----:B------:R-:W-:-:S04]  /*3a20*/  FMUL.FTZ R7, R76, UR6 ;  /* 0x000000064c077c20 */ /* 0x000fc80008410000 */
[----:B------:R-:W1:Y:S08]  /*3a30*/  MUFU.TANH R75, R75 ;  /* 0x0000004b004b7308 */ /* 0x000e700000002400 */
[----:B------:R-:W2:Y:S08]  /*3a40*/  MUFU.TANH R78, R78 ;  /* 0x0000004e004e7308 */ /* 0x000eb00000002400 */
[----:B------:R-:W3:Y:S08]  /*3a50*/  MUFU.TANH R79, R79 ;  /* 0x0000004f004f7308 */ /* 0x000ef00000002400 */
[----:B------:R-:W-:Y:S08]  /*3a60*/  MUFU.TANH R0, R0 ;  /* 0x0000000000007308 */ /* 0x000ff00000002400 */
[----:B------:R-:W-:Y:S08]  /*3a70*/  MUFU.TANH R2, R2 ;  /* 0x0000000200027308 */ /* 0x000ff00000002400 */
[----:B------:R-:W-:Y:S01]  /*3a80*/  MUFU.TANH R7, R7 ;  /* 0x0000000700077308 */ /* 0x000fe20000002400 */
[----:B------:R-:W-:-:S02]  /*3a90*/  WARPGROUP.DEPBAR.LE gsb0, 0x0 ;  /* 0x00008000000079c5 */ /* 0x000fc40000010000 */
[----:B------:R-:W-:Y:S01]  /*3aa0*/  WARPGROUP.ARRIVE ;  /* 0x00000000000079c5 */ /* 0x000fe20000000000 */
[----:B------:R-:W-:Y:S01]  /*3ab0*/  FMUL.FTZ R11, R64, UR6 ;  /* 0x00000006400b7c20 */ /* 0x000fe20008410000 */
[----:B------:R-:W-:Y:S01]  /*3ac0*/  IMAD.IADD R64, R22, 0x1, -R23 ;  /* 0x0000000116407824 */ /* 0x000fe200078e0a17 */
[----:B------:R-:W-:Y:S01]  /*3ad0*/  LEA.HI R23, R81, R81, RZ, 0x1 ;  /* 0x0000005151177211 */ /* 0x000fe200078f08ff */
[----:B------:R-:W-:Y:S01]  /*3ae0*/  FMUL.FTZ R14, R69, UR6 ;  /* 0x00000006450e7c20 */ /* 0x000fe20008410000 */
[----:B------:R-:W-:Y:S01]  /*3af0*/  FMUL.FTZ R15, R68, UR6 ;  /* 0x00000006440f7c20 */ /* 0x000fe20008410000 */
[----:B------:R-:W-:Y:S01]  /*3b00*/  HGMMA.64x16x16.F32 R56, gdesc[UR44], R56, gsb0 ;  /* 0x002000002c3879f0 */ /* 0x000fe20008000838 */
[----:B------:R-:W-:Y:S01]  /*3b10*/  UIADD3 UR46, UR50, 0x886, URZ ;  /* 0x00000886322e7890 */ /* 0x000fe2000fffe03f */
[----:B------:R-:W-:Y:S01]  /*3b20*/  FMUL.FTZ R66, R66, UR6 ;  /* 0x0000000642427c20 */ /* 0x000fe20008410000 */
[----:B------:R-:W-:Y:S01]  /*3b30*/  UMOV UR47, 0x40000040 ;  /* 0x40000040002f7882 */ /* 0x000fe20000000000 */
[----:B------:R-:W-:Y:S01]  /*3b40*/  FMUL.FTZ R67, R67, UR6 ;  /* 0x0000000643437c20 */ /* 0x000fe20008410000 */
[----:B------:R-:W-:Y:S01]  /*3b50*/  FMUL.FTZ R70, R70, UR6 ;  /* 0x0000000646467c20 */ /* 0x000fe20008410000 */
[----:B------:R-:W-:Y:S01]  /*3b60*/  FMUL.FTZ R71, R71, UR6 ;  /* 0x0000000647477c20 */ /* 0x000fe20008410000 */
[----:B------:R-:W-:Y:S01]  /*3b70*/  FMUL.FTZ R8, R65, UR6 ;  /* 0x0000000641087c20 */ /* 0x000fe20008410000 */
[----:B------:R-:W4:Y:S08]  /*3b80*/  MUFU.TANH R66, R66 ;  /* 0x0000004200427308 */ /* 0x000f300000002400 */
[----:B------:R-:W5:Y:S08]  /*3b90*/  MUFU.TANH R67, R67 ;  /* 0x0000004300437308 */ /* 0x000f700000002400 */
[----:B------:R-:W5:Y:S08]  /*3ba0*/  MUFU.TANH R70, R70 ;  /* 0x0000004600467308 */ /* 0x000f700000002400 */
[----:B------:R-:W5:Y:S08]  /*3bb0*/  MUFU.TANH R65, R71 ;  /* 0x0000004700417308 */ /* 0x000f700000002400 */
[----:B------:R-:W-:Y:S08]  /*3bc0*/  MUFU.TANH R3, R3 ;  /* 0x0000000300037308 */ /* 0x000ff00000002400 */
[----:B------:R-:W-:Y:S01]  /*3bd0*/  MUFU.TANH R11, R11 ;  /* 0x0000000b000b7308 */ /* 0x000fe20000002400 */
[----:B------:R-:W-:-:S02]  /*3be0*/  WARPGROUP.DEPBAR.LE gsb0, 0x0 ;  /* 0x00008000000079c5 */ /* 0x000fc40000010000 */
[----:B------:R-:W-:Y:S01]  /*3bf0*/  WARPGROUP.ARRIVE ;  /* 0x00000000000079c5 */ /* 0x000fe20000000000 */
[----:B------:R-:W-:Y:S01]  /*3c00*/  FMUL.FTZ R20, R57, UR6 ;  /* 0x0000000639147c20 */ /* 0x000fe20008410000 */
[----:B------:R-:W-:Y:S01]  /*3c10*/  SHF.R.S32.HI R57, RZ, 0x1f, R10 ;  /* 0x0000001fff397819 */ /* 0x000fe2000001140a */
[----:B------:R-:W-:Y:S01]  /*3c20*/  FMUL.FTZ R59, R59, UR6 ;  /* 0x000000063b3b7c20 */ /* 0x000fe20008410000 */
[----:B------:R-:W-:Y:S01]  /*3c30*/  FMUL.FTZ R21, R56, UR6 ;  /* 0x0000000638157c20 */ /* 0x000fe20008410000 */
[----:B------:R-:W-:Y:S01]  /*3c40*/  LOP3.LUT R56, R23, 0x3fffffe, RZ, 0xc0, !PT ;  /* 0x03fffffe17387812 */ /* 0x000fe200078ec0ff */
[----:B------:R-:W-:Y:S01]  /*3c50*/  HGMMA.64x16x16.F32 R48, gdesc[UR44], R48, gsb0 ;  /* 0x002000002c3079f0 */ /* 0x000fe20008000830 */
[----:B------:R-:W-:Y:S01]  /*3c60*/  UIADD3 UR46, UR50, 0x906, URZ ;  /* 0x00000906322e7890 */ /* 0x000fe2000fffe03f */
[-C--:B------:R-:W-:Y:S01]  /*3c70*/  LEA.HI R57, R57, R6.reuse, RZ, 0x3 ;  /* 0x0000000639397211 */ /* 0x080fe200078f18ff */
[----:B------:R-:W-:Y:S01]  /*3c80*/  UMOV UR47, 0x40000040 ;  /* 0x40000040002f7882 */ /* 0x000fe20000000000 */
[----:B------:R0:W-:Y:S01]  /*3c90*/  MUFU.TANH R69, R59 ;  /* 0x0000003b00457308 */ /* 0x0001e20000002400 */
[----:B------:R-:W-:Y:S01]  /*3ca0*/  IMAD.IADD R56, R81, 0x1, -R56 ;  /* 0x0000000151387824 */ /* 0x000fe200078e0a38 */
[----:B------:R-:W-:Y:S01]  /*3cb0*/  LOP3.LUT R57, R57, 0xfffffff8, RZ, 0xc0, !PT ;  /* 0xfffffff839397812 */ /* 0x000fe200078ec0ff */
[----:B------:R-:W-:Y:S01]  /*3cc0*/  FMUL.FTZ R58, R58, UR6 ;  /* 0x000000063a3a7c20 */ /* 0x000fe20008410000 */
[----:B------:R-:W-:Y:S01]  /*3cd0*/  LOP3.LUT R10, R10, 0x7ffffffc, RZ, 0xc0, !PT ;  /* 0x7ffffffc0a0a7812 */ /* 0x000fe200078ec0ff */
[----:B------:R-:W-:Y:S01]  /*3ce0*/  FMUL.FTZ R22, R60, UR6 ;  /* 0x000000063c167c20 */ /* 0x000fe20008410000 */
[----:B------:R-:W-:Y:S01]  /*3cf0*/  FMUL.FTZ R23, R61, UR6 ;  /* 0x000000063d177c20 */ /* 0x000fe20008410000 */
[----:B------:R-:W-:Y:S01]  /*3d00*/  FMUL.FTZ R63, R63, UR6 ;  /* 0x000000063f3f7c20 */ /* 0x000fe20008410000 */
[----:B------:R1:W5:Y:S01]  /*3d10*/  MUFU.TANH R68, R58 ;  /* 0x0000003a00447308 */ /* 0x0003620000002400 */
[----:B0-----:R-:W-:Y:S01]  /*3d20*/  IADD3 R59, R12, R6, -R57 ;  /* 0x000000060c3b7210 */ /* 0x001fe20007ffe839 */
[----:B------:R-:W-:Y:S01]  /*3d30*/  IMAD.IADD R13, R13, 0x1, -R10 ;  /* 0x000000010d0d7824 */ /* 0x000fe200078e0a0a */
[----:B------:R-:W-:Y:S01]  /*3d40*/  LEA.HI R6, R64, R64, RZ, 0x1 ;  /* 0x0000004040067211 */ /* 0x000fe200078f08ff */
[----:B------:R-:W-:-:S02]  /*3d50*/  FMUL.FTZ R62, R62, UR6 ;  /* 0x000000063e3e7c20 */ /* 0x000fc40008410000 */
[----:B------:R-:W-:Y:S01]  /*3d60*/  IMAD R59, R56, 0x40, R59 ;  /* 0x00000040383b7824 */ /* 0x000fe200078e023b */
[----:B------:R-:W-:Y:S01]  /*3d70*/  LOP3.LUT R57, R6, 0x1ffffffe, RZ, 0xc0, !PT ;  /* 0x1ffffffe06397812 */ /* 0x000fe200078ec0ff */
[----:B------:R-:W-:Y:S04]  /*3d80*/  MUFU.TANH R73, R63 ;  /* 0x0000003f00497308 */ /* 0x000fe80000002400 */
[----:B------:R-:W-:Y:S02]  /*3d90*/  IMAD.IADD R12, R64, 0x1, -R57 ;  /* 0x00000001400c7824 */ /* 0x000fe400078e0a39 */
[----:B------:R-:W-:Y:S02]  /*3da0*/  IMAD.U32 R57, RZ, RZ, UR48 ;  /* 0x00000030ff397e24 */ /* 0x000fe4000f8e00ff */
[----:B------:R-:W0:Y:S01]  /*3db0*/  MUFU.TANH R62, R62 ;  /* 0x0000003e003e7308 */ /* 0x000e220000002400 */
[----:B------:R-:W-:-:S05]  /*3dc0*/  LEA R12, R12, R59, 0x3 ;  /* 0x0000003b0c0c7211 */ /* 0x000fca00078e18ff */
[----:B------:R-:W-:Y:S01]  /*3dd0*/  @P2 IMAD.HI.U32 R6, R12, UR7, RZ ;  /* 0x000000070c062c27 */ /* 0x000fe2000f8e00ff */
[----:B------:R-:W-:Y:S01]  /*3de0*/  @UP0 ULDC UR7, c[0x0][0x450] ;  /* 0x0001140000070ab9 */ /* 0x000fe20000000800 */
[----:B------:R-:W-:Y:S08]  /*3df0*/  MUFU.TANH R8, R8 ;  /* 0x0000000800087308 */ /* 0x000ff00000002400 */
[----:B------:R-:W-:Y:S01]  /*3e00*/  MUFU.TANH R15, R15 ;  /* 0x0000000f000f7308 */ /* 0x000fe20000002400 */
[----:B------:R-:W-:-:S02]  /*3e10*/  WARPGROUP.DEPBAR.LE gsb0, 0x0 ;  /* 0x00008000000079c5 */ /* 0x000fc40000010000 */
[----:B------:R-:W-:Y:S01]  /*3e20*/  WARPGROUP.ARRIVE ;  /* 0x00000000000079c5 */ /* 0x000fe20000000000 */
[----:B------:R-:W-:Y:S01]  /*3e30*/  FMUL.FTZ R56, R48, UR6 ;  /* 0x0000000630387c20 */ /* 0x000fe20008410000 */
[----:B------:R-:W-:Y:S01]  /*3e40*/  FMUL.FTZ R48, R49, UR6 ;  /* 0x0000000631307c20 */ /* 0x000fe20008410000 */
[----:B------:R-:W-:Y:S01]  /*3e50*/  IMAD.MOV.U32 R49, RZ, RZ, R12 ;  /* 0x000000ffff317224 */ /* 0x000fe200078e000c */
[----:B------:R-:W-:Y:S01]  /*3e60*/  @P2 SHF.R.U32.HI R49, RZ, UR7, R6 ;  /* 0x00000007ff312c19 */ /* 0x000fe20008011606 */
[----:B------:R-:W-:Y:S01]  /*3e70*/  UIMAD UR7, UR39, -0x70, UR48 ;  /* 0xffffff90270778a4 */ /* 0x000fe2000f8e0230 */
[----:B------:R-:W-:Y:S01]  /*3e80*/  HGMMA.64x16x16.F32 R40, gdesc[UR44], R40, gsb0 ;  /* 0x002000002c2879f0 */ /* 0x000fe20008000828 */
[----:B------:R-:W-:Y:S01]  /*3e90*/  UIADD3 UR46, UR50, 0x986, URZ ;  /* 0x00000986322e7890 */ /* 0x000fe2000fffe03f */
[----:B------:R-:W-:Y:S01]  /*3ea0*/  FMUL.FTZ R50, R50, UR6 ;  /* 0x0000000632327c20 */ /* 0x000fe20008410000 */
[----:B------:R-:W-:Y:S01]  /*3eb0*/  UMOV UR47, 0x40000040 ;  /* 0x40000040002f7882 */ /* 0x000fe20000000000 */
[----:B-1----:R-:W1:Y:S01]  /*3ec0*/  SHFL.IDX PT, R58, R49, 0x1, 0x1c1f ;  /* 0x003c1f00313a7f89 */ /* 0x002e6200000e0000 */
[----:B------:R-:W-:Y:S01]  /*3ed0*/  UIADD3 UR7, UR7, 0x70, URZ ;  /* 0x0000007007077890 */ /* 0x000fe2000fffe03f */
[----:B------:R-:W-:Y:S01]  /*3ee0*/  IMAD.U32 R6, RZ, RZ, UR10 ;  /* 0x0000000aff067e24 */ /* 0x000fe2000f8e00ff */
[----:B------:R2:W0:Y:S01]  /*3ef0*/  MUFU.TANH R60, R50 ;  /* 0x00000032003c7308 */ /* 0x0004220000002400 */
[----:B------:R-:W-:Y:S01]  /*3f00*/  ULDC UR10, c[0x0][0x288] ;  /* 0x0000a200000a7ab9 */ /* 0x000fe20000000800 */
[----:B------:R-:W-:Y:S01]  /*3f10*/  FMUL.FTZ R51, R51, UR6 ;  /* 0x0000000633337c20 */ /* 0x000fe20008410000 */
[----:B------:R-:W-:-:S02]  /*3f20*/  IMAD R6, R13, -0x2, R6 ;  /* 0xfffffffe0d067824 */ /* 0x000fc400078e0206 */
[----:B------:R-:W-:Y:S01]  /*3f30*/  FMUL.FTZ R54, R54, UR6 ;  /* 0x0000000636367c20 */ /* 0x000fe20008410000 */
[----:B------:R-:W-:Y:S01]  /*3f40*/  FMUL.FTZ R55, R55, UR6 ;  /* 0x0000000637377c20 */ /* 0x000fe20008410000 */
[----:B------:R-:W-:Y:S01]  /*3f50*/  FMUL.FTZ R52, R52, UR6 ;  /* 0x0000000634347c20 */ /* 0x000fe20008410000 */
[----:B------:R-:W-:Y:S01]  /*3f60*/  FMUL.FTZ R53, R53, UR6 ;  /* 0x0000000635357c20 */ /* 0x000fe20008410000 */
[----:B------:R-:W-:Y:S01]  /*3f70*/  IADD3 R57, R6, -UR10, R57 ;  /* 0x8000000a06397c10 */ /* 0x000fe2000fffe039 */
[----:B------:R3:W0:Y:S01]  /*3f80*/  MUFU.TANH R77, R51 ;  /* 0x00000033004d7308 */ /* 0x0006220000002400 */
[----:B--2---:R-:W-:Y:S01]  /*3f90*/  MOV R50, UR7 ;  /* 0x0000000700327c02 */ /* 0x004fe20008000f00 */
[----:B------:R-:W-:-:S04]  /*3fa0*/  ULDC UR7, c[0x0][0x988] ;  /* 0x0002620000077ab9 */ /* 0x000fc80000000800 */
[----:B------:R-:W-:Y:S02]  /*3fb0*/  IMAD R50, R13, -0x2, R50 ;  /* 0xfffffffe0d327824 */ /* 0x000fe400078e0232 */
[----:B------:R2:W0:Y:S03]  /*3fc0*/  MUFU.TANH R10, R54 ;  /* 0x00000036000a7308 */ /* 0x0004260000002400 */
[----:B-1----:R-:W-:-:S04]  /*3fd0*/  VIADDMNMX R58, R58, R57, R50, PT ;  /* 0x000000393a3a7246 */ /* 0x002fc80003800132 */
[C---:B------:R-:W-:Y:S01]  /*3fe0*/  ISETP.GT.AND P5, PT, R58.reuse, RZ, PT ;  /* 0x000000ff3a00720c */ /* 0x040fe20003fa4270 */
[----:B------:R1:W0:Y:S01]  /*3ff0*/  MUFU.TANH R81, R55 ;  /* 0x0000003700517308 */ /* 0x0002220000002400 */
[C---:B------:R-:W-:Y:S02]  /*4000*/  ISETP.GT.AND P6, PT, R58.reuse, 0x1, PT ;  /* 0x000000013a00780c */ /* 0x040fe40003fc4270 */
[----:B------:R-:W-:Y:S02]  /*4010*/  ISETP.GT.AND P4, PT, R58, 0x8, PT ;  /* 0x000000083a00780c */ /* 0x000fe40003f84270 */
[----:B---3--:R-:W-:Y:S02]  /*4020*/  FSEL R51, R74, -INF , P5 ;  /* 0xff8000004a337808 */ /* 0x008fe40002800000 */
[----:B--2---:R-:W-:Y:S01]  /*4030*/  FSEL R54, R75, -INF , P6 ;  /* 0xff8000004b367808 */ /* 0x004fe20003000000 */
[----:B------:R-:W-:Y:S01]  /*4040*/  MUFU.TANH R14, R14 ;  /* 0x0000000e000e7308 */ /* 0x000fe20000002400 */
[----:B------:R-:W-:-:S02]  /*4050*/  ISETP.GT.AND P3, PT, R58, 0x9, PT ;  /* 0x000000093a00780c */ /* 0x000fc40003f64270 */
[----:B-1----:R-:W-:Y:S02]  /*4060*/  FSEL R55, R78, -INF , P4 ;  /* 0xff8000004e377808 */ /* 0x002fe40002000000 */
[----:B------:R-:W-:Y:S02]  /*4070*/  FMNMX.FTZ R6, R51, R54, !PT ;  /* 0x0000003633067209 */ /* 0x000fe40007810000 */
[C---:B------:R-:W-:Y:S01]  /*4080*/  ISETP.GT.AND P5, PT, R58.reuse, 0x10, PT ;  /* 0x000000103a00780c */ /* 0x040fe20003fa4270 */
[----:B------:R-:W-:Y:S01]  /*4090*/  MUFU.TANH R21, R21 ;  /* 0x0000001500157308 */ /* 0x000fe20000002400 */
[----:B------:R-:W-:Y:S01]  /*40a0*/  FSEL R59, R79, -INF , P3 ;  /* 0xff8000004f3b7808 */ /* 0x000fe20001800000 */
[----:B------:R-:W-:Y:S02]  /*40b0*/  WARPGROUP.DEPBAR.LE gsb0, 0x0 ;  /* 0x00008000000079c5 */ /* 0x000fe40000010000 */
[----:B------:R-:W-:Y:S01]  /*40c0*/  WARPGROUP.ARRIVE ;  /* 0x00000000000079c5 */ /* 0x000fe20000000000 */
[----:B------:R-:W-:Y:S01]  /*40d0*/  FMNMX.FTZ R6, R55, R6, !PT ;  /* 0x0000000637067209 */ /* 0x000fe20007810000 */
[----:B------:R-:W-:Y:S01]  /*40e0*/  FMUL.FTZ R43, R43, UR6 ;  /* 0x000000062b2b7c20 */ /* 0x000fe20008410000 */
[----:B------:R-:W-:Y:S01]  /*40f0*/  ISETP.GT.AND P3, PT, R58, 0x11, PT ;  /* 0x000000113a00780c */ /* 0x000fe20003f64270 */
[----:B------:R-:W-:Y:S01]  /*4100*/  FMUL.FTZ R42, R42, UR6 ;  /* 0x000000062a2a7c20 */ /* 0x000fe20008410000 */
[----:B----4-:R-:W-:Y:S01]  /*4110*/  FSEL R61, R66, -INF , P5 ;  /* 0xff800000423d7808 */ /* 0x010fe20002800000 */
[----:B------:R-:W-:Y:S01]  /*4120*/  HGMMA.64x16x16.F32 R32, gdesc[UR44], R32, gsb0 ;  /* 0x002000002c2079f0 */ /* 0x000fe20008000820 */
[----:B------:R-:W-:Y:S01]  /*4130*/  UIADD3 UR46, UR50, 0xa06, URZ ;  /* 0x00000a06322e7890 */ /* 0x000fe2000fffe03f */
[----:B------:R-:W-:Y:S01]  /*4140*/  FMNMX.FTZ R6, R59, R6, !PT ;  /* 0x000000063b067209 */ /* 0x000fe20007810000 */
[----:B------:R-:W-:Y:S01]  /*4150*/  UMOV UR47, 0x40000040 ;  /* 0x40000040002f7882 */ /* 0x000fe20000000000 */
[----:B------:R-:W-:Y:S01]  /*4160*/  ISETP.GT.AND P4, PT, R58, 0x18, PT ;  /* 0x000000183a00780c */ /* 0x000fe20003f84270 */
[----:B------:R1:W-:Y:S01]  /*4170*/  MUFU.TANH R85, R43 ;  /* 0x0000002b00557308 */ /* 0x0003e20000002400 */
[----:B-----5:R-:W-:Y:S01]  /*4180*/  FSEL R63, R67, -INF , P3 ;  /* 0xff800000433f7808 */ /* 0x020fe20001800000 */
[----:B------:R-:W-:Y:S01]  /*4190*/  FMUL.FTZ R46, R46, UR6 ;  /* 0x000000062e2e7c20 */ /* 0x000fe20008410000 */
[----:B------:R-:W-:Y:S01]  /*41a0*/  FMNMX.FTZ R6, R61, R6, !PT ;  /* 0x000000063d067209 */ /* 0x000fe20007810000 */
[----:B------:R-:W-:Y:S01]  /*41b0*/  FMUL.FTZ R47, R47, UR6 ;  /* 0x000000062f2f7c20 */ /* 0x000fe20008410000 */
[----:B------:R-:W-:Y:S01]  /*41c0*/  ISETP.GT.AND P3, PT, R58, 0x19, PT ;  /* 0x000000193a00780c */ /* 0x000fe20003f64270 */
[----:B------:R-:W-:Y:S01]  /*41d0*/  FMUL.FTZ R40, R40, UR6 ;  /* 0x0000000628287c20 */ /* 0x000fe20008410000 */
[----:B------:R-:W-:Y:S01]  /*41e0*/  FMNMX.FTZ R6, R63, R6, !PT ;  /* 0x000000063f067209 */ /* 0x000fe20007810000 */
[----:B------:R-:W2:Y:S01]  /*41f0*/  MUFU.TANH R42, R42 ;  /* 0x0000002a002a7308 */ /* 0x000ea20000002400 */
[----:B-1----:R-:W-:Y:S01]  /*4200*/  FSEL R43, R70, -INF , P4 ;  /* 0xff800000462b7808 */ /* 0x002fe20002000000 */
[----:B------:R-:W-:Y:S01]  /*4210*/  FMUL.FTZ R41, R41, UR6 ;  /* 0x0000000629297c20 */ /* 0x000fe20008410000 */
[----:B------:R-:W-:Y:S01]  /*4220*/  ISETP.GT.AND P4, PT, R58, 0x20, PT ;  /* 0x000000203a00780c */ /* 0x000fe20003f84270 */
[----:B------:R-:W-:Y:S01]  /*4230*/  FMUL.FTZ R44, R44, UR6 ;  /* 0x000000062c2c7c20 */ /* 0x000fe20008410000 */
[----:B------:R-:W-:Y:S01]  /*4240*/  FSEL R65, R65, -INF , P3 ;  /* 0xff80000041417808 */ /* 0x000fe20001800000 */
[----:B------:R-:W-:Y:S01]  /*4250*/  FMUL.FTZ R45, R45, UR6 ;  /* 0x000000062d2d7c20 */ /* 0x000fe20008410000 */
[----:B------:R-:W-:Y:S01]  /*4260*/  FMNMX.FTZ R6, R43, R6, !PT ;  /* 0x000000062b067209 */ /* 0x000fe20007810000 */
[----:B------:R-:W1:Y:S01]  /*4270*/  MUFU.TANH R46, R46 ;  /* 0x0000002e002e7308 */ /* 0x000e620000002400 */
[----:B------:R-:W-:-:S02]  /*4280*/  ISETP.GT.AND P3, PT, R58, 0x21, PT ;  /* 0x000000213a00780c */ /* 0x000fc40003f64270 */
[----:B------:R-:W-:Y:S02]  /*4290*/  FSEL R67, R68, -INF , P4 ;  /* 0xff80000044437808 */ /* 0x000fe40002000000 */
[----:B------:R-:W-:Y:S02]  /*42a0*/  FMNMX.FTZ R6, R65, R6, !PT ;  /* 0x0000000641067209 */ /* 0x000fe40007810000 */
[C---:B------:R-:W-:Y:S01]  /*42b0*/  ISETP.GT.AND P4, PT, R58.reuse, 0x28, PT ;  /* 0x000000283a00780c */ /* 0x040fe20003f84270 */
[----:B------:R-:W3:Y:S01]  /*42c0*/  MUFU.TANH R47, R47 ;  /* 0x0000002f002f7308 */ /* 0x000ee20000002400 */
[----:B------:R-:W-:Y:S02]  /*42d0*/  FSEL R69, R69, -INF , P3 ;  /* 0xff80000045457808 */ /* 0x000fe40001800000 */
[----:B------:R-:W-:Y:S02]  /*42e0*/  FMNMX.FTZ R6, R67, R6, !PT ;  /* 0x0000000643067209 */ /* 0x000fe40007810000 */
[----:B------:R-:W-:-:S02]  /*42f0*/  ISETP.GT.AND P3, PT, R58, 0x29, PT ;  /* 0x000000293a00780c */ /* 0x000fc40003f64270 */
[----:B0-----:R-:W-:Y:S01]  /*4300*/  FSEL R71, R62, -INF , P4 ;  /* 0xff8000003e477808 */ /* 0x001fe20002000000 */
[----:B------:R-:W-:Y:S01]  /*4310*/  MUFU.TANH R20, R20 ;  /* 0x0000001400147308 */ /* 0x000fe20000002400 */
[----:B------:R-:W-:Y:S02]  /*4320*/  FMNMX.FTZ R6, R69, R6, !PT ;  /* 0x0000000645067209 */ /* 0x000fe40007810000 */
[C---:B------:R-:W-:Y:S02]  /*4330*/  ISETP.GT.AND P4, PT, R58.reuse, 0x30, PT ;  /* 0x000000303a00780c */ /* 0x040fe40003f84270 */
[----:B------:R-:W-:Y:S02]  /*4340*/  FSEL R73, R73, -INF , P3 ;  /* 0xff80000049497808 */ /* 0x000fe40001800000 */
[----:B------:R-:W-:Y:S01]  /*4350*/  FMNMX.FTZ R6, R71, R6, !PT ;  /* 0x0000000647067209 */ /* 0x000fe20007810000 */
[----:B------:R-:W-:Y:S01]  /*4360*/  MUFU.TANH R22, R22 ;  /* 0x0000001600167308 */ /* 0x000fe20000002400 */
[----:B------:R-:W-:-:S02]  /*4370*/  ISETP.GT.AND P3, PT, R58, 0x31, PT ;  /* 0x000000313a00780c */ /* 0x000fc40003f64270 */
[----:B------:R-:W-:Y:S02]  /*4380*/  FSEL R75, R60, -INF , P4 ;  /* 0xff8000003c4b7808 */ /* 0x000fe40002000000 */
[----:B------:R-:W-:Y:S01]  /*4390*/  FMNMX.FTZ R6, R73, R6, !PT ;  /* 0x0000000649067209 */ /* 0x000fe20007810000 */
[----:B------:R-:W-:Y:S02]  /*43a0*/  WARPGROUP.DEPBAR.LE gsb0, 0x0 ;  /* 0x00008000000079c5 */ /* 0x000fe40000010000 */
[----:B------:R-:W-:Y:S01]  /*43b0*/  WARPGROUP.ARRIVE ;  /* 0x00000000000079c5 */ /* 0x000fe20000000000 */
[----:B------:R-:W-:Y:S01]  /*43c0*/  ISETP.GT.AND P4, PT, R58, 0x38, PT ;  /* 0x000000383a00780c */ /* 0x000fe20003f84270 */
[----:B------:R-:W-:Y:S01]  /*43d0*/  FMUL.FTZ R34, R34, UR6 ;  /* 0x0000000622227c20 */ /* 0x000fe20008410000 */
[----:B------:R-:W-:Y:S01]  /*43e0*/  FSEL R77, R77, -INF , P3 ;  /* 0xff8000004d4d7808 */ /* 0x000fe20001800000 */
[----:B------:R-:W-:Y:S01]  /*43f0*/  FMUL.FTZ R35, R35, UR6 ;  /* 0x0000000623237c20 */ /* 0x000fe20008410000 */
[----:B------:R-:W-:Y:S01]  /*4400*/  FMNMX.FTZ R6, R75, R6, !PT ;  /* 0x000000064b067209 */ /* 0x000fe20007810000 */
[----:B------:R-:W-:Y:S01]  /*4410*/  HGMMA.64x16x16.F32 R24, gdesc[UR44], R24, gsb0 ;  /* 0x002000002c1879f0 */ /* 0x000fe20008000818 */
[----:B------:R-:W-:Y:S01]  /*4420*/  ISETP.GT.AND P3, PT, R58, 0x39, PT ;  /* 0x000000393a00780c */ /* 0x000fe20003f64270 */
[----:B------:R-:W0:Y:S01]  /*4430*/  MUFU.TANH R34, R34 ;  /* 0x0000002200227308 */ /* 0x000e220000002400 */
[----:B------:R-:W-:Y:S01]  /*4440*/  FSEL R79, R10, -INF , P4 ;  /* 0xff8000000a4f7808 */ /* 0x000fe20002000000 */
[----:B------:R-:W-:Y:S01]  /*4450*/  FMUL.FTZ R38, R38, UR6 ;  /* 0x0000000626267c20 */ /* 0x000fe20008410000 */
[----:B------:R-:W-:Y:S01]  /*4460*/  FMNMX.FTZ R6, R77, R6, !PT ;  /* 0x000000064d067209 */ /* 0x000fe20007810000 */
[----:B------:R-:W-:Y:S01]  /*4470*/  FMUL.FTZ R39, R39, UR6 ;  /* 0x0000000627277c20 */ /* 0x000fe20008410000 */
[C---:B------:R-:W-:Y:S01]  /*4480*/  ISETP.GT.AND P4, PT, R58.reuse, 0x40, PT ;  /* 0x000000403a00780c */ /* 0x040fe20003f84270 */
[----:B------:R-:W-:Y:S01]  /*4490*/  FMUL.FTZ R33, R33, UR6 ;  /* 0x0000000621217c20 */ /* 0x000fe20008410000 */
[----:B------:R-:W-:Y:S01]  /*44a0*/  FSEL R81, R81, -INF , P3 ;  /* 0xff80000051517808 */ /* 0x000fe20001800000 */
[----:B------:R-:W4:Y:S01]  /*44b0*/  MUFU.TANH R35, R35 ;  /* 0x0000002300237308 */ /* 0x000f220000002400 */
[----:B------:R-:W-:Y:S01]  /*44c0*/  FMNMX.FTZ R6, R79, R6, !PT ;  /* 0x000000064f067209 */ /* 0x000fe20007810000 */
[----:B------:R-:W-:Y:S01]  /*44d0*/  FMUL.FTZ R37, R37, UR6 ;  /* 0x0000000625257c20 */ /* 0x000fe20008410000 */
[----:B------:R-:W-:Y:S01]  /*44e0*/  ISETP.GT.AND P3, PT, R58, 0x41, PT ;  /* 0x000000413a00780c */ /* 0x000fe20003f64270 */
[----:B------:R-:W-:Y:S01]  /*44f0*/  FMUL.FTZ R32, R32, UR6 ;  /* 0x0000000620207c20 */ /* 0x000fe20008410000 */
[----:B--2---:R-:W-:Y:S01]  /*4500*/  FSEL R83, R42, -INF , P4 ;  /* 0xff8000002a537808 */ /* 0x004fe20002000000 */
[----:B------:R-:W-:Y:S01]  /*4510*/  FMUL.FTZ R36, R36, UR6 ;  /* 0x0000000624247c20 */ /* 0x000fe20008410000 */
[----:B------:R-:W-:Y:S01]  /*4520*/  FMNMX.FTZ R6, R81, R6, !PT ;  /* 0x0000000651067209 */ /* 0x000fe20007810000 */
[----:B------:R-:W2:Y:S01]  /*4530*/  MUFU.TANH R38, R38 ;  /* 0x0000002600267308 */ /* 0x000ea20000002400 */
[----:B------:R-:W-:-:S02]  /*4540*/  ISETP.GT.AND P4, PT, R58, 0x48, PT ;  /* 0x000000483a00780c */ /* 0x000fc40003f84270 */
[----:B------:R-:W-:Y:S02]  /*4550*/  FSEL R85, R85, -INF , P3 ;  /* 0xff80000055557808 */ /* 0x000fe40001800000 */
[----:B------:R-:W-:Y:S02]  /*4560*/  FMNMX.FTZ R6, R83, R6, !PT ;  /* 0x0000000653067209 */ /* 0x000fe40007810000 */
[----:B------:R-:W-:Y:S01]  /*4570*/  ISETP.GT.AND P3, PT, R58, 0x49, PT ;  /* 0x000000493a00780c */ /* 0x000fe20003f64270 */
[----:B------:R-:W5:Y:S01]  /*4580*/  MUFU.TANH R39, R39 ;  /* 0x0000002700277308 */ /* 0x000f620000002400 */
[----:B-1----:R-:W-:Y:S02]  /*4590*/  FSEL R87, R46, -INF , P4 ;  /* 0xff8000002e577808 */ /* 0x002fe40002000000 */
[----:B------:R-:W-:Y:S02]  /*45a0*/  FMNMX.FTZ R6, R85, R6, !PT ;  /* 0x0000000655067209 */ /* 0x000fe40007810000 */
[----:B------:R-:W-:-:S02]  /*45b0*/  ISETP.GT.AND P4, PT, R58, 0x50, PT ;  /* 0x000000503a00780c */ /* 0x000fc40003f84270 */
[----:B---3--:R-:W-:Y:S01]  /*45c0*/  FSEL R89, R47, -INF , P3 ;  /* 0xff8000002f597808 */ /* 0x008fe20001800000 */
[----:B------:R-:W-:Y:S01]  /*45d0*/  MUFU.TANH R23, R23 ;  /* 0x0000001700177308 */ /* 0x000fe20000002400 */
[----:B------:R-:W-:Y:S02]  /*45e0*/  FMNMX.FTZ R6, R87, R6, !PT ;  /* 0x0000000657067209 */ /* 0x000fe40007810000 */
[----:B------:R-:W-:Y:S02]  /*45f0*/  ISETP.GT.AND P3, PT, R58, 0x51, PT ;  /* 0x000000513a00780c */ /* 0x000fe40003f64270 */
[----:B0-----:R-:W-:Y:S02]  /*4600*/  FSEL R91, R34, -INF , P4 ;  /* 0xff800000225b7808 */ /* 0x001fe40002000000 */
[----:B------:R-:W-:Y:S01]  /*4610*/  FMNMX.FTZ R6, R89, R6, !PT ;  /* 0x0000000659067209 */ /* 0x000fe20007810000 */
[----:B------:R-:W-:Y:S01]  /*4620*/  MUFU.TANH R56, R56 ;  /* 0x0000003800387308 */ /* 0x000fe20000002400 */
[----:B------:R-:W-:-:S02]  /*4630*/  ISETP.GT.AND P4, PT, R58, 0x58, PT ;  /* 0x000000583a00780c */ /* 0x000fc40003f84270 */
[----:B----4-:R-:W-:Y:S02]  /*4640*/  FSEL R93, R35, -INF , P3 ;  /* 0xff800000235d7808 */ /* 0x010fe40001800000 */
[----:B------:R-:W-:Y:S02]  /*4650*/  FMNMX.FTZ R6, R91, R6, !PT ;  /* 0x000000065b067209 */ /* 0x000fe40007810000 */
[----:B------:R-:W-:Y:S01]  /*4660*/  ISETP.GT.AND P3, PT, R58, 0x59, PT ;  /* 0x000000593a00780c */ /* 0x000fe20003f64270 */
[----:B------:R-:W-:Y:S01]  /*4670*/  MUFU.TANH R48, R48 ;  /* 0x0000003000307308 */ /* 0x000fe20000002400 */
[----:B--2---:R-:W-:Y:S01]  /*4680*/  FSEL R95, R38, -INF , P4 ;  /* 0xff800000265f7808 */ /* 0x004fe20002000000 */
[----:B------:R-:W-:Y:S02]  /*4690*/  WARPGROUP.DEPBAR.LE gsb0, 0x0 ;  /* 0x00008000000079c5 */ /* 0x000fe40000010000 */
[----:B------:R-:W-:Y:S01]  /*46a0*/  FMUL.FTZ R26, R26, UR6 ;  /* 0x000000061a1a7c20 */ /* 0x000fe20008410000 */
[----:B------:R-:W-:Y:S01]  /*46b0*/  FMUL.FTZ R27, R27, UR6 ;  /* 0x000000061b1b7c20 */ /* 0x000fe20008410000 */
[----:B------:R-:W-:Y:S01]  /*46c0*/  FMUL.FTZ R30, R30, UR6 ;  /* 0x000000061e1e7c20 */ /* 0x000fe20008410000 */
[----:B------:R-:W-:Y:S01]  /*46d0*/  FMUL.FTZ R31, R31, UR6 ;  /* 0x000000061f1f7c20 */ /* 0x000fe20008410000 */
[----:B------:R-:W-:Y:S01]  /*46e0*/  FMNMX.FTZ R6, R93, R6, !PT ;  /* 0x000000065d067209 */ /* 0x000fe20007810000 */
[----:B------:R-:W-:Y:S01]  /*46f0*/  FMUL.FTZ R24, R24, UR6 ;  /* 0x0000000618187c20 */ /* 0x000fe20008410000 */
[----:B------:R-:W0:Y:S01]  /*4700*/  MUFU.TANH R26, R26 ;  /* 0x0000001a001a7308 */ /* 0x000e220000002400 */
[----:B------:R-:W-:Y:S01]  /*4710*/  ISETP.GT.AND P4, PT, R58, 0x60, PT ;  /* 0x000000603a00780c */ /* 0x000fe20003f84270 */
[----:B------:R-:W-:Y:S01]  /*4720*/  FMUL.FTZ R25, R25, UR6 ;  /* 0x0000000619197c20 */ /* 0x000fe20008410000 */
[----:B-----5:R-:W-:Y:S01]  /*4730*/  FSEL R97, R39, -INF , P3 ;  /* 0xff80000027617808 */ /* 0x020fe20001800000 */
[----:B------:R-:W-:Y:S01]  /*4740*/  FMUL.FTZ R29, R29, UR6 ;  /* 0x000000061d1d7c20 */ /* 0x000fe20008410000 */
[----:B------:R-:W-:Y:S01]  /*4750*/  FMNMX.FTZ R6, R95, R6, !PT ;  /* 0x000000065f067209 */ /* 0x000fe20007810000 */
[----:B------:R-:W-:Y:S01]  /*4760*/  FMUL.FTZ R28, R28, UR6 ;  /* 0x000000061c1c7c20 */ /* 0x000fe20008410000 */
[----:B------:R-:W-:Y:S01]  /*4770*/  ISETP.GT.AND P3, PT, R58, 0x61, PT ;  /* 0x000000613a00780c */ /* 0x000fe20003f64270 */
[----:B------:R-:W1:Y:S01]  /*4780*/  MUFU.TANH R27, R27 ;  /* 0x0000001b001b7308 */ /* 0x000e620000002400 */
[----:B------:R-:W-:Y:S01]  /*4790*/  FMNMX.FTZ R6, R97, R6, !PT ;  /* 0x0000000661067209 */ /* 0x000fe20007810000 */
[----:B------:R-:W-:-:S06]  /*47a0*/  @UP0 ULDC UR6, c[0x0][0x44c] ;  /* 0x0001130000060ab9 */ /* 0x000fcc0000000800 */
[----:B------:R-:W2:Y:S01]  /*47b0*/  MUFU.TANH R30, R30 ;  /* 0x0000001e001e7308 */ /* 0x000ea20000002400 */
[----:B0-----:R-:W-:Y:S02]  /*47c0*/  FSEL R99, R26, -INF , P4 ;  /* 0xff8000001a637808 */ /* 0x001fe40002000000 */
[----:B------:R-:W-:Y:S01]  /*47d0*/  ISETP.GT.AND P4, PT, R58, 0x68, PT ;  /* 0x000000683a00780c */ /* 0x000fe20003f84270 */
[----:B------:R-:W0:Y:S01]  /*47e0*/  SHFL.IDX PT, R26, R49, RZ, 0x1c1f ;  /* 0x001c1fff311a7589 */ /* 0x000e2200000e0000 */
[----:B------:R-:W-:-:S03]  /*47f0*/  FMNMX.FTZ R6, R99, R6, !PT ;  /* 0x0000000663067209 */ /* 0x000fc60007810000 */
[----:B------:R-:W3:Y:S01]  /*4800*/  MUFU.TANH R31, R31 ;  /* 0x0000001f001f7308 */ /* 0x000ee20000002400 */
[----:B-1----:R-:W-:Y:S02]  /*4810*/  FSEL R101, R27, -INF , P3 ;  /* 0xff8000001b657808 */ /* 0x002fe40001800000 */
[----:B------:R-:W-:Y:S02]  /*4820*/  ISETP.GT.AND P3, PT, R58, 0x69, PT ;  /* 0x000000693a00780c */ /* 0x000fe40003f64270 */
[----:B------:R-:W-:-:S03]  /*4830*/  FMNMX.FTZ R6, R101, R6, !PT ;  /* 0x0000000665067209 */ /* 0x000fc60007810000 */
[----:B------:R1:W-:Y:S01]  /*4840*/  MUFU.TANH R46, R24 ;  /* 0x00000018002e7308 */ /* 0x0003e20000002400 */
[----:B--2---:R-:W-:-:S04]  /*4850*/  FSEL R103, R30, -INF , P4 ;  /* 0xff8000001e677808 */ /* 0x004fc80002000000 */
[----:B------:R-:W-:-:S03]  /*4860*/  FMNMX.FTZ R6, R103, R6, !PT ;  /* 0x0000000667067209 */ /* 0x000fc60007810000 */
[----:B------:R2:W-:Y:S01]  /*4870*/  MUFU.TANH R58, R25 ;  /* 0x00000019003a7308 */ /* 0x0005e20000002400 */
[----:B---3--:R-:W-:Y:S02]  /*4880*/  FSEL R105, R31, -INF , P3 ;  /* 0xff8000001f697808 */ /* 0x008fe40001800000 */
[----:B0-----:R-:W-:Y:S02]  /*4890*/  VIADDMNMX R26, R26, R57, R50, PT ;  /* 0x000000391a1a7246 */ /* 0x001fe40003800132 */
[----:B------:R-:W-:Y:S02]  /*48a0*/  FMNMX.FTZ R6, R105, R6, !PT ;  /* 0x0000000669067209 */ /* 0x000fe40007810000 */
[C---:B------:R-:W-:Y:S01]  /*48b0*/  ISETP.GT.AND P4, PT, R26.reuse, 0x1, PT ;  /* 0x000000011a00780c */ /* 0x040fe20003f84270 */
[----:B------:R0:W-:Y:S01]  /*48c0*/  MUFU.TANH R50, R29 ;  /* 0x0000001d00327308 */ /* 0x0001e20000002400 */
[----:B------:R-:W-:Y:S01]  /*48d0*/  ISETP.GT.AND P5, PT, R26, 0x8, PT ;  /* 0x000000081a00780c */ /* 0x000fe20003fa4270 */
[----:B------:R-:W3:Y:S01]  /*48e0*/  SHFL.BFLY PT, R27, R6, 0x2, 0x1f ;  /* 0x0c401f00061b7f89 */ /* 0x000ee200000e0000 */
[----:B-1----:R-:W-:-:S02]  /*48f0*/  FSEL R24, R2, -INF , P4 ;  /* 0xff80000002187808 */ /* 0x002fc40002000000 */
[----:B------:R-:W-:Y:S02]  /*4900*/  FSEL R7, R7, -INF , P5 ;  /* 0xff80000007077808 */ /* 0x000fe40002800000 */
[----:B------:R-:W-:Y:S01]  /*4910*/  ISETP.GT.AND P4, PT, R26, 0x10, PT ;  /* 0x000000101a00780c */ /* 0x000fe20003f84270 */
[----:B------:R1:W-:Y:S08]  /*4920*/  MUFU.TANH R38, R33 ;  /* 0x0000002100267308 */ /* 0x0003f00000002400 */
[----:B------:R-:W4:Y:S08]  /*4930*/  MUFU.TANH R52, R52 ;  /* 0x0000003400347308 */ /* 0x000f300000002400 */
[----:B------:R-:W5:Y:S01]  /*4940*/  MUFU.TANH R53, R53 ;  /* 0x0000003500357308 */ /* 0x000f620000002400 */
[----:B---3--:R-:W-:Y:S01]  /*4950*/  FMNMX.FTZ R27, R6, R27, !PT ;  /* 0x0000001b061b7209 */ /* 0x008fe20007810000 */
[----:B------:R-:W-:Y:S01]  /*4960*/  IMAD.U32 R6, RZ, RZ, UR7 ;  /* 0x00000007ff067e24 */ /* 0x000fe2000f8e00ff */
[----:B------:R-:W-:-:S03]  /*4970*/  UIMAD.WIDE.U32 UR6, UR38, UR6, URZ ;  /* 0x00000006260672a5 */ /* 0x000fc6000f8e003f */
[----:B------:R-:W3:Y:S02]  /*4980*/  SHFL.BFLY PT, R10, R27, 0x1, 0x1f ;  /* 0x0c201f001b0a7f89 */ /* 0x000ee400000e0000 */
[----:B------:R-:W5:Y:S01]  /*4990*/  MUFU.TANH R40, R40 ;  /* 0x0000002800287308 */ /* 0x000f620000002400 */
[----:B------:R-:W-:-:S04]  /*49a0*/  @UP0 USHF.R.U32.HI UR38, URZ, UR11, UR7 ;  /* 0x0000000b3f260299 */ /* 0x000fc80008011607 */
[----:B------:R-:W-:-:S03]  /*49b0*/  UIADD3 UR39, UR38, -UR10, UR48 ;  /* 0x8000000a26277290 */ /* 0x000fc6000fffe030 */
[----:B------:R4:W-:Y:S01]  /*49c0*/  MUFU.TANH R42, R37 ;  /* 0x00000025002a7308 */ /* 0x0009e20000002400 */
[----:B------:R-:W-:Y:S02]  /*49d0*/  UMOV UR38, URZ ;  /* 0x0000003f00267c82 */ /* 0x000fe40008000000 */
[----:B------:R-:W-:-:S04]  /*49e0*/  UIMAD.WIDE UR38, UR39, -0x6db6db6d, UR38 ;  /* 0x92492493272678a5 */ /* 0x000fc8000f8e0226 */
[----:B------:R-:W-:Y:S01]  /*49f0*/  USHF.R.U32.HI UR6, URZ, 0x1f, UR39 ;  /* 0x0000001f3f067899 */ /* 0x000fe20008011627 */
[----:B------:R5:W5:Y:S03]  /*4a00*/  MUFU.TANH R47, R41 ;  /* 0x00000029002f7308 */ /* 0x000b660000002400 */
[----:B------:R-:W-:Y:S01]  /*4a10*/  ULEA.HI.SX32 UR6, UR39, UR6, 0x1a ;  /* 0x0000000627067291 */ /* 0x000fe2000f8fd23f */
[----:B---3--:R-:W-:-:S04]  /*4a20*/  FMNMX.FTZ R10, R27, R10, !PT ;  /* 0x0000000a1b0a7209 */ /* 0x008fc80007810000 */
[----:B------:R-:W3:Y:S01]  /*4a30*/  MUFU.TANH R44, R44 ;  /* 0x0000002c002c7308 */ /* 0x000ee20000002400 */
[----:B------:R-:W-:Y:S01]  /*4a40*/  UISETP.LT.AND UP1, UPT, UR15, UR6, UPT ;  /* 0x000000060f00728c */ /* 0x000fe2000bf21270 */
[C---:B------:R-:W-:Y:S01]  /*4a50*/  FSETP.NEU.FTZ.AND P3, PT, R10.reuse, -INF , PT ;  /* 0xff8000000a00780b */ /* 0x040fe20003f7d000 */
[----:B------:R-:W-:Y:S02]  /*4a60*/  FMUL.FTZ R27, R10, R6 ;  /* 0x000000060a1b7220 */ /* 0x000fe40000410000 */
[----:B------:R-:W-:-:S03]  /*4a70*/  USEL UR7, UR15, UR6, !UP1 ;  /* 0x000000060f077287 */ /* 0x000fc6000c800000 */
[----:B------:R3:W-:Y:S01]  /*4a80*/  MUFU.TANH R34, R45 ;  /* 0x0000002d00227308 */ /* 0x0007e20000002400 */
[----:B------:R-:W-:Y:S01]  /*4a90*/  FSEL R30, R27, RZ, P3 ;  /* 0x000000ff1b1e7208 */ /* 0x000fe20001800000 */
[----:B------:R-:W-:Y:S01]  /*4aa0*/  UISETP.GE.AND UP1, UPT, UR14, UR7, UPT ;  /* 0x000000070e00728c */ /* 0x000fe2000bf26270 */
[----:B------:R-:W-:Y:S01]  /*4ab0*/  ISETP.GT.AND P3, PT, R26, RZ, PT ;  /* 0x000000ff1a00720c */ /* 0x000fe20003f64270 */
[----:B------:R-:W-:Y:S01]  /*4ac0*/  UMOV UR6, URZ ;  /* 0x0000003f00067c82 */ /* 0x000fe20008000000 */
[----:B------:R-:W-:Y:S01]  /*4ad0*/  FSEL R27, R11, -INF , P4 ;  /* 0xff8000000b1b7808 */ /* 0x000fe20002000000 */
[-CC-:B------:R-:W-:Y:S01]  /*4ae0*/  FFMA.FTZ R199, R43, R6.reuse, -R30.reuse ;  /* 0x000000062bc77223 */ /* 0x180fe2000001081e */
[----:B--2---:R-:W-:Y:S01]  /*4af0*/  FSEL R25, R0, -INF , P3 ;  /* 0xff80000000197808 */ /* 0x004fe20001800000 */
[----:B------:R-:W-:Y:S01]  /*4b00*/  MUFU.TANH R32, R32 ;  /* 0x0000002000207308 */ /* 0x000fe20000002400 */
[C---:B------:R-:W-:Y:S01]  /*4b10*/  ISETP.GT.AND P3, PT, R26.reuse, 0x9, PT ;  /* 0x000000091a00780c */ /* 0x040fe20003f64270 */
[--C-:B------:R-:W-:Y:S01]  /*4b20*/  FFMA.FTZ R201, R51, R6, -R30.reuse ;  /* 0x0000000633c97223 */ /* 0x100fe2000001081e */
[----:B------:R-:W-:Y:S01]  /*4b30*/  FMNMX.FTZ R2, R25, R24, !PT ;  /* 0x0000001819027209 */ /* 0x000fe20007810000 */
[-CC-:B------:R-:W-:Y:S01]  /*4b40*/  FFMA.FTZ R203, R55, R6.reuse, -R30.reuse ;  /* 0x0000000637cb7223 */ /* 0x180fe2000001081e */
[----:B------:R-:W-:Y:S01]  /*4b50*/  FSEL R3, R3, -INF , P3 ;  /* 0xff80000003037808 */ /* 0x000fe20001800000 */
[--C-:B------:R-:W-:Y:S01]  /*4b60*/  FFMA.FTZ R59, R59, R6, -R30.reuse ;  /* 0x000000063b3b7223 */ /* 0x100fe2000001081e */
[----:B------:R-:W-:Y:S01]  /*4b70*/  FMNMX.FTZ R2, R7, R2, !PT ;  /* 0x0000000207027209 */ /* 0x000fe20007810000 */
[----:B------:R-:W-:Y:S01]  /*4b80*/  MUFU.TANH R36, R36 ;  /* 0x0000002400247308 */ /* 0x000fe20000002400 */
[C---:B------:R-:W-:Y:S01]  /*4b90*/  ISETP.GT.AND P3, PT, R26.reuse, 0x11, PT ;  /* 0x000000111a00780c */ /* 0x040fe20003f64270 */
[--C-:B------:R-:W-:Y:S01]  /*4ba0*/  FFMA.FTZ R197, R61, R6, -R30.reuse ;  /* 0x000000063dc57223 */ /* 0x100fe2000001081e */
[----:B------:R-:W-:Y:S01]  /*4bb0*/  FMNMX.FTZ R2, R3, R2, !PT ;  /* 0x0000000203027209 */ /* 0x000fe20007810000 */
[-CC-:B------:R-:W-:Y:S01]  /*4bc0*/  FFMA.FTZ R63, R63, R6.reuse, -R30.reuse ;  /* 0x000000063f3f7223 */ /* 0x180fe2000001081e */
[----:B------:R-:W-:Y:S01]  /*4bd0*/  ISETP.GT.AND P4, PT, R26, 0x18, PT ;  /* 0x000000181a00780c */ /* 0x000fe20003f84270 */
[--C-:B------:R-:W-:Y:S01]  /*4be0*/  FFMA.FTZ R65, R65, R6, -R30.reuse ;  /* 0x0000000641417223 */ /* 0x100fe2000001081e */
[----:B0-----:R-:W-:Y:S01]  /*4bf0*/  FSEL R29, R8, -INF , P3 ;  /* 0xff800000081d7808 */ /* 0x001fe20001800000 */
[----:B------:R-:W-:Y:S01]  /*4c00*/  MUFU.TANH R60, R28 ;  /* 0x0000001c003c7308 */ /* 0x000fe20000002400 */
[----:B------:R-:W-:Y:S01]  /*4c10*/  FMNMX.FTZ R2, R27, R2, !PT ;  /* 0x000000021b027209 */ /* 0x000fe20007810000 */
[-CC-:B------:R-:W-:Y:S01]  /*4c20*/  FFMA.FTZ R67, R67, R6.reuse, -R30.reuse ;  /* 0x0000000643437223 */ /* 0x180fe2000001081e */
[----:B------:R-:W-:Y:S01]  /*4c30*/  ISETP.GT.AND P3, PT, R26, 0x19, PT ;  /* 0x000000191a00780c */ /* 0x000fe20003f64270 */
[-CC-:B------:R-:W-:Y:S01]  /*4c40*/  FFMA.FTZ R0, R54, R6.reuse, -R30.reuse ;  /* 0x0000000636007223 */ /* 0x180fe2000001081e */
[----:B------:R-:W-:Y:S01]  /*4c50*/  FSEL R15, R15, -INF , P4 ;  /* 0xff8000000f0f7808 */ /* 0x000fe20002000000 */
[--C-:B------:R-:W-:Y:S01]  /*4c60*/  FFMA.FTZ R69, R69, R6, -R30.reuse ;  /* 0x0000000645457223 */ /* 0x100fe2000001081e */
[----:B------:R-:W-:Y:S01]  /*4c70*/  FMNMX.FTZ R8, R29, R2, !PT ;  /* 0x000000021d087209 */ /* 0x000fe20007810000 */
[----:B------:R-:W-:Y:S01]  /*4c80*/  MUFU.EX2 R193, R67 ;  /* 0x0000004300c17308 */ /* 0x000fe20000000800 */
[----:B------:R-:W-:Y:S01]  /*4c90*/  ISETP.GT.AND P4, PT, R26, 0x20, PT ;  /* 0x000000201a00780c */ /* 0x000fe20003f84270 */
[-CC-:B------:R-:W-:Y:S01]  /*4ca0*/  FFMA.FTZ R71, R71, R6.reuse, -R30.reuse ;  /* 0x0000000647477223 */ /* 0x180fe2000001081e */
[----:B------:R-:W-:Y:S01]  /*4cb0*/  FSEL R31, R14, -INF , P3 ;  /* 0xff8000000e1f7808 */ /* 0x000fe20001800000 */
[--C-:B------:R-:W-:Y:S01]  /*4cc0*/  FFMA.FTZ R73, R73, R6, -R30.reuse ;  /* 0x0000000649497223 */ /* 0x100fe2000001081e */
[----:B------:R-:W-:Y:S01]  /*4cd0*/  FMNMX.FTZ R8, R15, R8, !PT ;  /* 0x000000080f087209 */ /* 0x000fe20007810000 */
[-CC-:B------:R-:W-:Y:S01]  /*4ce0*/  FFMA.FTZ R75, R75, R6.reuse, -R30.reuse ;  /* 0x000000064b4b7223 */ /* 0x180fe2000001081e */
[C---:B------:R-:W-:Y:S01]  /*4cf0*/  ISETP.GT.AND P3, PT, R26.reuse, 0x21, PT ;  /* 0x000000211a00780c */ /* 0x040fe20003f64270 */
[----:B------:R-:W-:Y:S01]  /*4d00*/  MUFU.EX2 R2, R59 ;  /* 0x0000003b00027308 */ /* 0x000fe20000000800 */
[----:B------:R-:W-:Y:S01]  /*4d10*/  FSEL R21, R21, -INF , P4 ;  /* 0xff80000015157808 */ /* 0x000fe20002000000 */
[--C-:B------:R-:W-:Y:S01]  /*4d20*/  FFMA.FTZ R77, R77, R6, -R30.reuse ;  /* 0x000000064d4d7223 */ /* 0x100fe2000001081e */
[----:B------:R-:W-:Y:S01]  /*4d30*/  FMNMX.FTZ R8, R31, R8, !PT ;  /* 0x000000081f087209 */ /* 0x000fe20007810000 */
[-CC-:B------:R-:W-:Y:S01]  /*4d40*/  FFMA.FTZ R79, R79, R6.reuse, -R30.reuse ;  /* 0x000000064f4f7223 */ /* 0x180fe2000001081e */
[----:B------:R-:W-:Y:S01]  /*4d50*/  ISETP.GT.AND P4, PT, R26, 0x28, PT ;  /* 0x000000281a00780c */ /* 0x000fe20003f84270 */
[--C-:B------:R-:W-:Y:S01]  /*4d60*/  FFMA.FTZ R81, R81, R6, -R30.reuse ;  /* 0x0000000651517223 */ /* 0x100fe2000001081e */
[----:B-1----:R-:W-:Y:S01]  /*4d70*/  FSEL R33, R20, -INF , P3 ;  /* 0xff80000014217808 */ /* 0x002fe20001800000 */
[----:B------:R-:W-:Y:S01]  /*4d80*/  MUFU.EX2 R201, R201 ;  /* 0x000000c900c97308 */ /* 0x000fe20000000800 */
        /* <DEDUP_REMOVED lines=8> */
[C---:B------:R-:W-:Y:S01]  /*4e10*/  ISETP.GT.AND P4, PT, R26.reuse, 0x30, PT ;  /* 0x000000301a00780c */ /* 0x040fe20003f84270 */
[-CC-:B------:R-:W-:Y:S01]  /*4e20*/  FFMA.FTZ R89, R89, R6.reuse, -R30.reuse ;  /* 0x0000000659597223 */ /* 0x180fe2000001081e */
[----:B------:R-:W-:Y:S01]  /*4e30*/  FSEL R23, R23, -INF , P3 ;  /* 0xff80000017177808 */ /* 0x000fe20001800000 */
[--C-:B------:R-:W-:Y:S01]  /*4e40*/  FFMA.FTZ R91, R91, R6, -R30.reuse ;  /* 0x000000065b5b7223 */ /* 0x100fe2000001081e */
[----:B------:R-:W-:Y:S01]  /*4e50*/  FMNMX.FTZ R14, R35, R14, !PT ;  /* 0x0000000e230e7209 */ /* 0x000fe20007810000 */
[-CC-:B------:R-:W-:Y:S01]  /*4e60*/  FFMA.FTZ R93, R93, R6.reuse, -R30.reuse ;  /* 0x000000065d5d7223 */ /* 0x180fe2000001081e */
[----:B------:R-:W-:Y:S01]  /*4e70*/  ISETP.GT.AND P3, PT, R26, 0x31, PT ;  /* 0x000000311a00780c */ /* 0x000fe20003f64270 */
[----:B------:R-:W-:Y:S01]  /*4e80*/  MUFU.EX2 R8, R63 ;  /* 0x0000003f00087308 */ /* 0x000fe20000000800 */
[----:B----4-:R-:W-:Y:S01]  /*4e90*/  FSEL R37, R56, -INF , P4 ;  /* 0xff80000038257808 */ /* 0x010fe20002000000 */
[--C-:B------:R-:W-:Y:S01]  /*4ea0*/  FFMA.FTZ R95, R95, R6, -R30.reuse ;  /* 0x000000065f5f7223 */ /* 0x100fe2000001081e */
[----:B------:R-:W-:Y:S01]  /*4eb0*/  FMNMX.FTZ R14, R23, R14, !PT ;  /* 0x0000000e170e7209 */ /* 0x000fe20007810000 */
[-CC-:B------:R-:W-:Y:S01]  /*4ec0*/  FFMA.FTZ R97, R97, R6.reuse, -R30.reuse ;  /* 0x0000000661617223 */ /* 0x180fe2000001081e */
[----:B------:R-:W-:Y:S01]  /*4ed0*/  ISETP.GT.AND P4, PT, R26, 0x38, PT ;  /* 0x000000381a00780c */ /* 0x000fe20003f84270 */
[--C-:B------:R-:W-:Y:S01]  /*4ee0*/  FFMA.FTZ R99, R99, R6, -R30.reuse ;  /* 0x0000000663637223 */ /* 0x100fe2000001081e */
[----:B------:R-:W-:Y:S01]  /*4ef0*/  FSEL R39, R48, -INF , P3 ;  /* 0xff80000030277808 */ /* 0x000fe20001800000 */
[----:B------:R-:W0:Y:S01]  /*4f00*/  MUFU.EX2 R0, R0 ;  /* 0x0000000000007308 */ /* 0x000e220000000800 */
[----:B------:R-:W-:Y:S01]  /*4f10*/  FMNMX.FTZ R14, R37, R14, !PT ;  /* 0x0000000e250e7209 */ /* 0x000fe20007810000 */
[-CC-:B------:R-:W-:Y:S01]  /*4f20*/  FFMA.FTZ R101, R101, R6.reuse, -R30.reuse ;  /* 0x0000000665657223 */ /* 0x180fe2000001081e */
[----:B------:R-:W-:Y:S01]  /*4f30*/  ISETP.GT.AND P3, PT, R26, 0x39, PT ;  /* 0x000000391a00780c */ /* 0x000fe20003f64270 */
[-CC-:B------:R-:W-:Y:S01]  /*4f40*/  FFMA.FTZ R103, R103, R6.reuse, -R30.reuse ;  /* 0x0000000667677223 */ /* 0x180fe2000001081e */
[----:B-----5:R-:W-:Y:S01]  /*4f50*/  FSEL R41, R52, -INF , P4 ;  /* 0xff80000034297808 */ /* 0x020fe20002000000 */
[----:B------:R-:W-:Y:S01]  /*4f60*/  FFMA.FTZ R30, R105, R6, -R30 ;  /* 0x00000006691e7223 */ /* 0x000fe2000001081e */
[----:B------:R-:W-:Y:S01]  /*4f70*/  FMNMX.FTZ R14, R39, R14, !PT ;  /* 0x0000000e270e7209 */ /* 0x000fe20007810000 */
[----:B------:R-:W-:Y:S01]  /*4f80*/  MUFU.EX2 R203, R203 ;  /* 0x000000cb00cb7308 */ /* 0x000fe20000000800 */
[----:B------:R-:W-:Y:S01]  /*4f90*/  ISETP.GT.AND P4, PT, R26, 0x40, PT ;  /* 0x000000401a00780c */ /* 0x000fe20003f84270 */
[----:B------:R-:W-:Y:S01]  /*4fa0*/  IMAD.U32 R204, RZ, RZ, UR7 ;  /* 0x00000007ffcc7e24 */ /* 0x000fe2000f8e00ff */
[----:B------:R-:W-:-:S02]  /*4fb0*/  FSEL R43, R53, -INF , P3 ;  /* 0xff800000352b7808 */ /* 0x000fc40001800000 */
[----:B------:R-:W-:Y:S02]  /*4fc0*/  CS2R R104, SRZ ;  /* 0x0000000000687805 */ /* 0x000fe4000001ff00 */
[----:B------:R-:W-:Y:S02]  /*4fd0*/  FMNMX.FTZ R14, R41, R14, !PT ;  /* 0x0000000e290e7209 */ /* 0x000fe40007810000 */
[----:B------:R-:W-:Y:S01]  /*4fe0*/  ISETP.GT.AND P3, PT, R26, 0x41, PT ;  /* 0x000000411a00780c */ /* 0x000fe20003f64270 */
[----:B------:R-:W-:Y:S01]  /*4ff0*/  MUFU.EX2 R197, R197 ;  /* 0x000000c500c57308 */ /* 0x000fe20000000800 */
[----:B---3--:R-:W-:Y:S02]  /*5000*/  FSEL R45, R40, -INF , P4 ;  /* 0xff800000282d7808 */ /* 0x008fe40002000000 */
[----:B------:R-:W-:Y:S02]  /*5010*/  FMNMX.FTZ R14, R43, R14, !PT ;  /* 0x0000000e2b0e7209 */ /* 0x000fe40007810000 */
[----:B------:R-:W-:-:S02]  /*5020*/  ISETP.GT.AND P4, PT, R26, 0x48, PT ;  /* 0x000000481a00780c */ /* 0x000fc40003f84270 */
[----:B------:R-:W-:Y:S01]  /*5030*/  FSEL R47, R47, -INF , P3 ;  /* 0xff8000002f2f7808 */ /* 0x000fe20001800000 */
[----:B------:R-:W-:Y:S01]  /*5040*/  MUFU.EX2 R28, R69 ;  /* 0x00000045001c7308 */ /* 0x000fe20000000800 */
[----:B------:R-:W-:Y:S02]  /*5050*/  FMNMX.FTZ R14, R45, R14, !PT ;  /* 0x0000000e2d0e7209 */ /* 0x000fe40007810000 */
[----:B------:R-:W-:Y:S02]  /*5060*/  ISETP.GT.AND P3, PT, R26, 0x49, PT ;  /* 0x000000491a00780c */ /* 0x000fe40003f64270 */
[----:B------:R-:W-:Y:S01]  /*5070*/  FSEL R49, R44, -INF , P4 ;  /* 0xff8000002c317808 */ /* 0x000fe20002000000 */
[----:B0-----:R-:W-:Y:S01]  /*5080*/  FADD.FTZ R44, R201, R0 ;  /* 0x00000000c92c7221 */ /* 0x001fe20000010000 */
[----:B------:R-:W-:Y:S01]  /*5090*/  FMNMX.FTZ R14, R47, R14, !PT ;  /* 0x0000000e2f0e7209 */ /* 0x000fe20007810000 */
[----:B------:R-:W-:Y:S01]  /*50a0*/  MUFU.EX2 R199, R199 ;  /* 0x000000c700c77308 */ /* 0x000fe20000000800 */
[----:B------:R-:W-:-:S02]  /*50b0*/  ISETP.GT.AND P4, PT, R26, 0x50, PT ;  /* 0x000000501a00780c */ /* 0x000fc40003f84270 */
[----:B------:R-:W-:Y:S02]  /*50c0*/  FSEL R51, R34, -INF , P3 ;  /* 0xff80000022337808 */ /* 0x000fe40001800000 */
[----:B------:R-:W-:Y:S02]  /*50d0*/  FMNMX.FTZ R14, R49, R14, !PT ;  /* 0x0000000e310e7209 */ /* 0x000fe40007810000 */
[----:B------:R-:W-:Y:S01]  /*50e0*/  ISETP.GT.AND P3, PT, R26, 0x51, PT ;  /* 0x000000511a00780c */ /* 0x000fe20003f64270 */
[----:B------:R-:W-:Y:S01]  /*50f0*/  MUFU.EX2 R71, R71 ;  /* 0x0000004700477308 */ /* 0x000fe20000000800 */
[----:B------:R-:W-:Y:S02]  /*5100*/  FSEL R53, R32, -INF , P4 ;  /* 0xff80000020357808 */ /* 0x000fe40002000000 */
[----:B------:R-:W-:Y:S02]  /*5110*/  FMNMX.FTZ R14, R51, R14, !PT ;  /* 0x0000000e330e7209 */ /* 0x000fe40007810000 */
[----:B------:R-:W-:-:S02]  /*5120*/  ISETP.GT.AND P4, PT, R26, 0x58, PT ;  /* 0x000000581a00780c */ /* 0x000fc40003f84270 */
[----:B------:R-:W-:Y:S01]  /*5130*/  FSEL R55, R38, -INF , P3 ;  /* 0xff80000026377808 */ /* 0x000fe20001800000 */
[----:B------:R0:W1:Y:S01]  /*5140*/  MUFU.EX2 R32, R73 ;  /* 0x0000004900207308 */ /* 0x0000620000000800 */
[----:B------:R-:W-:Y:S02]  /*5150*/  FMNMX.FTZ R14, R53, R14, !PT ;  /* 0x0000000e350e7209 */ /* 0x000fe40007810000 */
[----:B------:R-:W-:Y:S02]  /*5160*/  ISETP.GT.AND P3, PT, R26, 0x59, PT ;  /* 0x000000591a00780c */ /* 0x000fe40003f64270 */
[----:B------:R-:W-:Y:S02]  /*5170*/  FSEL R57, R36, -INF , P4 ;  /* 0xff80000024397808 */ /* 0x000fe40002000000 */
[----:B------:R-:W-:Y:S01]  /*5180*/  FMNMX.FTZ R14, R55, R14, !PT ;  /* 0x0000000e370e7209 */ /* 0x000fe20007810000 */
[----:B------:R-:W-:Y:S01]  /*5190*/  MUFU.EX2 R75, R75 ;  /* 0x0000004b004b7308 */ /* 0x000fe20000000800 */
[----:B------:R-:W-:-:S02]  /*51a0*/  ISETP.GT.AND P4, PT, R26, 0x60, PT ;  /* 0x000000601a00780c */ /* 0x000fc40003f84270 */
[----:B0-----:R-:W-:Y:S02]  /*51b0*/  CS2R R72, SRZ ;  /* 0x0000000000487805 */ /* 0x001fe4000001ff00 */
[----:B------:R-:W-:Y:S02]  /*51c0*/  FSEL R59, R42, -INF , P3 ;  /* 0xff8000002a3b7808 */ /* 0x000fe40001800000 */
[----:B------:R-:W-:Y:S02]  /*51d0*/  FMNMX.FTZ R14, R57, R14, !PT ;  /* 0x0000000e390e7209 */ /* 0x000fe40007810000 */
[----:B------:R-:W-:Y:S01]  /*51e0*/  ISETP.GT.AND P3, PT, R26, 0x61, PT ;  /* 0x000000611a00780c */ /* 0x000fe20003f64270 */
[----:B------:R-:W-:Y:S01]  /*51f0*/  MUFU.EX2 R79, R79 ;  /* 0x0000004f004f7308 */ /* 0x000fe20000000800 */
[----:B------:R-:W-:Y:S02]  /*5200*/  FSEL R61, R46, -INF , P4 ;  /* 0xff8000002e3d7808 */ /* 0x000fe40002000000 */
[----:B------:R-:W-:-:S02]  /*5210*/  FMNMX.FTZ R14, R59, R14, !PT ;  /* 0x0000000e3b0e7209 */ /* 0x000fc40007810000 */
[----:B------:R-:W-:Y:S02]  /*5220*/  ISETP.GT.AND P4, PT, R26, 0x68, PT ;  /* 0x000000681a00780c */ /* 0x000fe40003f84270 */
[----:B------:R-:W-:Y:S01]  /*5230*/  FSEL R63, R58, -INF , P3 ;  /* 0xff8000003a3f7808 */ /* 0x000fe20001800000 */
[----:B------:R0:W2:Y:S01]  /*5240*/  MUFU.EX2 R34, R81 ;  /* 0x0000005100227308 */ /* 0x0000a20000000800 */
[----:B------:R-:W-:Y:S02]  /*5250*/  FMNMX.FTZ R14, R61, R14, !PT ;  /* 0x0000000e3d0e7209 */ /* 0x000fe40007810000 */
[----:B------:R-:W-:Y:S02]  /*5260*/  ISETP.GT.AND P3, PT, R26, 0x69, PT ;  /* 0x000000691a00780c */ /* 0x000fe40003f64270 */
[----:B------:R-:W-:Y:S02]  /*5270*/  FSEL R65, R60, -INF , P4 ;  /* 0xff8000003c417808 */ /* 0x000fe40002000000 */
[----:B------:R-:W-:Y:S01]  /*5280*/  FMNMX.FTZ R14, R63, R14, !PT ;  /* 0x0000000e3f0e7209 */ /* 0x000fe20007810000 */
[----:B------:R3:W4:Y:S01]  /*5290*/  MUFU.EX2 R26, R77 ;  /* 0x0000004d001a7308 */ /* 0x0007220000000800 */
[----:B------:R-:W-:-:S02]  /*52a0*/  FSEL R67, R50, -INF , P3 ;  /* 0xff80000032437808 */ /* 0x000fc40001800000 */
[----:B0-----:R-:W-:Y:S02]  /*52b0*/  CS2R R80, SRZ ;  /* 0x0000000000507805 */ /* 0x001fe4000001ff00 */
[----:B------:R-:W-:Y:S02]  /*52c0*/  FMNMX.FTZ R14, R65, R14, !PT ;  /* 0x0000000e410e7209 */ /* 0x000fe40007810000 */
[----:B------:R-:W-:Y:S02]  /*52d0*/  F2FP.F16.F32.PACK_AB R201, R0, R201 ;  /* 0x000000c900c9723e */ /* 0x000fe400000000ff */
[----:B------:R-:W-:Y:S01]  /*52e0*/  FMNMX.FTZ R14, R67, R14, !PT ;  /* 0x0000000e430e7209 */ /* 0x000fe20007810000 */
[----:B------:R-:W-:Y:S01]  /*52f0*/  MUFU.EX2 R83, R83 ;  /* 0x0000005300537308 */ /* 0x000fe20000000800 */
[----:B-1----:R-:W-:Y:S02]  /*5300*/  F2FP.F16.F32.PACK_AB R195, R32, R71 ;  /* 0x0000004720c3723e */ /* 0x002fe400000000ff */
[----:B---3--:R-:W-:-:S02]  /*5310*/  CS2R R76, SRZ ;  /* 0x00000000004c7805 */ /* 0x008fc4000001ff00 */
[----:B--2---:R-:W-:Y:S01]  /*5320*/  F2FP.F16.F32.PACK_AB R191, R34, R79 ;  /* 0x0000004f22bf723e */ /* 0x004fe200000000ff */
[----:B------:R-:W0:Y:S02]  /*5330*/  SHFL.BFLY PT, R11, R14, 0x2, 0x1f ;  /* 0x0c401f000e0b7f89 */ /* 0x000e2400000e0000 */
[----:B------:R1:W2:Y:S01]  /*5340*/  MUFU.EX2 R36, R85 ;  /* 0x0000005500247308 */ /* 0x0002a20000000800 */
[----:B----4-:R-:W-:-:S07]  /*5350*/  F2FP.F16.F32.PACK_AB R189, R26, R75 ;  /* 0x0000004b1abd723e */ /* 0x010fce00000000ff */
[----:B------:R-:W-:Y:S01]  /*5360*/  MUFU.EX2 R87, R87 ;  /* 0x0000005700577308 */ /* 0x000fe20000000800 */
[----:B-1----:R-:W-:-:S07]  /*5370*/  CS2R R84, SRZ ;  /* 0x0000000000547805 */ /* 0x002fce000001ff00 */
[----:B------:R1:W3:Y:S01]  /*5380*/  MUFU.EX2 R38, R89 ;  /* 0x0000005900267308 */ /* 0x0002e20000000800 */
[----:B--2---:R-:W-:Y:S02]  /*5390*/  F2FP.F16.F32.PACK_AB R185, R36, R83 ;  /* 0x0000005324b9723e */ /* 0x004fe400000000ff */
[----:B0-----:R-:W-:-:S05]  /*53a0*/  FMNMX.FTZ R20, R14, R11, !PT ;  /* 0x0000000b0e147209 */ /* 0x001fca0007810000 */
[----:B------:R-:W-:Y:S01]  /*53b0*/  MUFU.EX2 R91, R91 ;  /* 0x0000005b005b7308 */ /* 0x000fe20000000800 */
[----:B------:R-:W0:Y:S01]  /*53c0*/  SHFL.BFLY PT, R11, R20, 0x1, 0x1f ;  /* 0x0c201f00140b7f89 */ /* 0x000e2200000e0000 */
[----:B-1----:R-:W-:-:S06]  /*53d0*/  CS2R R88, SRZ ;  /* 0x0000000000587805 */ /* 0x002fcc000001ff00 */
[----:B------:R1:W2:Y:S01]  /*53e0*/  MUFU.EX2 R40, R93 ;  /* 0x0000005d00287308 */ /* 0x0002a20000000800 */
[----:B---3--:R-:W-:-:S07]  /*53f0*/  F2FP.F16.F32.PACK_AB R187, R38, R87 ;  /* 0x0000005726bb723e */ /* 0x008fce00000000ff */
[----:B------:R-:W-:Y:S01]  /*5400*/  MUFU.EX2 R95, R95 ;  /* 0x0000005f005f7308 */ /* 0x000fe20000000800 */
[----:B-1----:R-:W-:-:S07]  /*5410*/  CS2R R92, SRZ ;  /* 0x00000000005c7805 */ /* 0x002fce000001ff00 */
[----:B------:R1:W3:Y:S01]  /*5420*/  MUFU.EX2 R42, R97 ;  /* 0x00000061002a7308 */ /* 0x0002e20000000800 */
[----:B0-----:R-:W-:Y:S02]  /*5430*/  FMNMX.FTZ R11, R20, R11, !PT ;  /* 0x0000000b140b7209 */ /* 0x001fe40007810000 */
[----:B--2---:R-:W-:Y:S02]  /*5440*/  F2FP.F16.F32.PACK_AB R181, R40, R91 ;  /* 0x0000005b28b5723e */ /* 0x004fe400000000ff */
[C---:B------:R-:W-:Y:S01]  /*5450*/  FSETP.NEU.FTZ.AND P3, PT, R11.reuse, -INF , PT ;  /* 0xff8000000b00780b */ /* 0x040fe20003f7d000 */
[----:B------:R-:W-:Y:S02]  /*5460*/  FMUL.FTZ R14, R11, R6 ;  /* 0x000000060b0e7220 */ /* 0x000fe40000410000 */
[----:B------:R-:W-:Y:S01]  /*5470*/  MUFU.EX2 R99, R99 ;  /* 0x0000006300637308 */ /* 0x000fe20000000800 */
[----:B-1----:R-:W-:Y:S02]  /*5480*/  CS2R R96, SRZ ;  /* 0x0000000000607805 */ /* 0x002fe4000001ff00 */
[----:B------:R-:W-:-:S02]  /*5490*/  FSEL R14, R14, RZ, P3 ;  /* 0x000000ff0e0e7208 */ /* 0x000fc40001800000 */
[----:B------:R-:W-:-:S03]  /*54a0*/  PLOP3.LUT P3, PT, PT, PT, UP1, 0x80, 0x0 ;  /* 0x000000000000781c */ /* 0x000fc60003f6f018 */
        /* <DEDUP_REMOVED lines=23> */
[-CC-:B------:R-:W-:Y:S01]  /*5620*/  FFMA.FTZ R53, R53, R6.reuse, -R14.reuse ;  /* 0x0000000635357223 */ /* 0x180fe2000001080e */
[-CC-:B------:R-:W-:Y:S01]  /*5630*/  FFMA.FTZ R55, R55, R6.reuse, -R14.reuse ;  /* 0x0000000637377223 */ /* 0x180fe2000001080e */
[-CC-:B------:R-:W-:Y:S01]  /*5640*/  FFMA.FTZ R57, R57, R6.reuse, -R14.reuse ;  /* 0x0000000639397223 */ /* 0x180fe2000001080e */
[-CC-:B------:R-:W-:Y:S01]  /*5650*/  FFMA.FTZ R59, R59, R6.reuse, -R14.reuse ;  /* 0x000000063b3b7223 */ /* 0x180fe2000001080e */
[-CC-:B------:R-:W-:Y:S01]  /*5660*/  FFMA.FTZ R61, R61, R6.reuse, -R14.reuse ;  /* 0x000000063d3d7223 */ /* 0x180fe2000001080e */
[-CC-:B------:R-:W-:Y:S01]  /*5670*/  FFMA.FTZ R63, R63, R6.reuse, -R14.reuse ;  /* 0x000000063f3f7223 */ /* 0x180fe2000001080e */
[-C--:B------:R-:W-:Y:S01]  /*5680*/  FFMA.FTZ R65, R65, R6.reuse, -R14 ;  /* 0x0000000641417223 */ /* 0x080fe2000001080e */
[----:B------:R2:W4:Y:S01]  /*5690*/  MUFU.EX2 R202, R7 ;  /* 0x0000000700ca7308 */ /* 0x0005220000000800 */
[----:B-1----:R-:W-:Y:S01]  /*56a0*/  FADD.FTZ R3, R203, R44 ;  /* 0x0000002ccb037221 */ /* 0x002fe20000010000 */
[----:B------:R-:W-:Y:S01]  /*56b0*/  FFMA.FTZ R14, R67, R6, -R14 ;  /* 0x00000006430e7223 */ /* 0x000fe2000001080e */
[----:B------:R-:W-:-:S02]  /*56c0*/  F2FP.F16.F32.PACK_AB R203, R2, R203 ;  /* 0x000000cb02cb723e */ /* 0x000fc400000000ff */
[----:B------:R-:W-:Y:S01]  /*56d0*/  CS2R R66, SRZ ;  /* 0x0000000000427805 */ /* 0x000fe2000001ff00 */
[----:B------:R-:W-:Y:S01]  /*56e0*/  FADD.FTZ R44, R2, R3 ;  /* 0x00000003022c7221 */ /* 0x000fe20000010000 */
[----:B---3--:R-:W-:Y:S01]  /*56f0*/  F2FP.F16.F32.PACK_AB R183, R42, R95 ;  /* 0x0000005f2ab7723e */ /* 0x008fe200000000ff */
[----:B------:R-:W1:Y:S02]  /*5700*/  MUFU.EX2 R27, R27 ;  /* 0x0000001b001b7308 */ /* 0x000e640000000800 */
[----:B------:R-:W-:Y:S01]  /*5710*/  FADD.FTZ R3, R197, R44 ;  /* 0x0000002cc5037221 */ /* 0x000fe20000010000 */
[----:B------:R-:W-:Y:S02]  /*5720*/  F2FP.F16.F32.PACK_AB R197, R8, R197 ;  /* 0x000000c508c5723e */ /* 0x000fe400000000ff */
[----:B0-----:R-:W-:Y:S01]  /*5730*/  F2FP.F16.F32.PACK_AB R200, R24, R25 ;  /* 0x0000001918c8723e */ /* 0x001fe200000000ff */
[----:B------:R-:W-:Y:S01]  /*5740*/  FADD.FTZ R44, R8, R3 ;  /* 0x00000003082c7221 */ /* 0x000fe20000010000 */
[----:B------:R-:W-:Y:S01]  /*5750*/  FADD.FTZ R3, R25, R24 ;  /* 0x0000001819037221 */ /* 0x000fe20000010000 */
[----:B------:R-:W-:Y:S01]  /*5760*/  CS2R R24, SRZ ;  /* 0x0000000000187805 */ /* 0x000fe2000001ff00 */
[----:B------:R0:W3:Y:S01]  /*5770*/  MUFU.EX2 R196, R29 ;  /* 0x0000001d00c47308 */ /* 0x0000e20000000800 */
[----:B--2---:R-:W-:Y:S01]  /*5780*/  FADD.FTZ R7, R199, R44 ;  /* 0x0000002cc7077221 */ /* 0x004fe20000010000 */
[----:B----4-:R-:W-:Y:S01]  /*5790*/  FADD.FTZ R44, R202, R3 ;  /* 0x00000003ca2c7221 */ /* 0x010fe20000010000 */
[----:B------:R-:W-:-:S02]  /*57a0*/  F2FP.F16.F32.PACK_AB R202, R69, R202 ;  /* 0x000000ca45ca723e */ /* 0x000fc400000000ff */
[C---:B------:R-:W-:Y:S01]  /*57b0*/  FADD.FTZ R46, R22.reuse, R7 ;  /* 0x00000007162e7221 */ /* 0x040fe20000010000 */
[----:B------:R-:W-:Y:S01]  /*57c0*/  FADD.FTZ R44, R69, R44 ;  /* 0x0000002c452c7221 */ /* 0x000fe20000010000 */
[----:B------:R-:W-:Y:S01]  /*57d0*/  F2FP.F16.F32.PACK_AB R199, R22, R199 ;  /* 0x000000c716c7723e */ /* 0x000fe200000000ff */
[----:B------:R-:W2:Y:S01]  /*57e0*/  MUFU.EX2 R15, R15 ;  /* 0x0000000f000f7308 */ /* 0x000ea20000000800 */
[----:B------:R-:W-:Y:S01]  /*57f0*/  FADD.FTZ R7, R193, R46 ;  /* 0x0000002ec1077221 */ /* 0x000fe20000010000 */
[----:B-1----:R-:W-:Y:S01]  /*5800*/  FADD.FTZ R3, R27, R44 ;  /* 0x0000002c1b037221 */ /* 0x002fe20000010000 */
[C---:B------:R-:W-:Y:S02]  /*5810*/  F2FP.F16.F32.PACK_AB R193, R28.reuse, R193 ;  /* 0x000000c11cc1723e */ /* 0x040fe400000000ff */
[----:B------:R-:W-:Y:S01]  /*5820*/  CS2R R68, SRZ ;  /* 0x0000000000447805 */ /* 0x000fe2000001ff00 */
[----:B------:R-:W-:Y:S01]  /*5830*/  FADD.FTZ R46, R28, R7 ;  /* 0x000000071c2e7221 */ /* 0x000fe20000010000 */
[----:B0-----:R-:W-:Y:S01]  /*5840*/  CS2R R28, SRZ ;  /* 0x00000000001c7805 */ /* 0x001fe2000001ff00 */
[----:B------:R-:W0:Y:S01]  /*5850*/  MUFU.EX2 R198, R31 ;  /* 0x0000001f00c67308 */ /* 0x000e220000000800 */
[C---:B---3--:R-:W-:Y:S01]  /*5860*/  FADD.FTZ R44, R196.reuse, R3 ;  /* 0x00000003c42c7221 */ /* 0x048fe20000010000 */
[----:B------:R-:W-:Y:S01]  /*5870*/  FADD.FTZ R3, R71, R46 ;  /* 0x0000002e47037221 */ /* 0x000fe20000010000 */
[----:B------:R-:W-:-:S02]  /*5880*/  F2FP.F16.F32.PACK_AB R196, R196, R27 ;  /* 0x0000001bc4c4723e */ /* 0x000fc400000000ff */
[----:B------:R-:W-:Y:S01]  /*5890*/  CS2R R70, SRZ ;  /* 0x0000000000467805 */ /* 0x000fe2000001ff00 */
[----:B------:R-:W-:Y:S02]  /*58a0*/  FADD.FTZ R46, R32, R3 ;  /* 0x00000003202e7221 */ /* 0x000fe40000010000 */
[----:B------:R-:W1:Y:S01]  /*58b0*/  MUFU.EX2 R21, R21 ;  /* 0x0000001500157308 */ /* 0x000e620000000800 */
[----:B--2---:R-:W-:-:S07]  /*58c0*/  FADD.FTZ R7, R15, R44 ;  /* 0x0000002c0f077221 */ /* 0x004fce0000010000 */
[----:B------:R2:W3:Y:S01]  /*58d0*/  MUFU.EX2 R192, R33 ;  /* 0x0000002100c07308 */ /* 0x0004e20000000800 */
[C---:B0-----:R-:W-:Y:S01]  /*58e0*/  FADD.FTZ R44, R198.reuse, R7 ;  /* 0x00000007c62c7221 */ /* 0x041fe20000010000 */
[----:B------:R-:W-:-:S06]  /*58f0*/  F2FP.F16.F32.PACK_AB R198, R198, R15 ;  /* 0x0000000fc6c6723e */ /* 0x000fcc00000000ff */
[----:B------:R-:W0:Y:S01]  /*5900*/  MUFU.EX2 R35, R35 ;  /* 0x0000002300237308 */ /* 0x000e220000000800 */
[----:B-1----:R-:W-:Y:S01]  /*5910*/  FADD.FTZ R7, R21, R44 ;  /* 0x0000002c15077221 */ /* 0x002fe20000010000 */
[----:B--2---:R-:W-:-:S06]  /*5920*/  CS2R R32, SRZ ;  /* 0x0000000000207805 */ /* 0x004fcc000001ff00 */
[----:B------:R1:W2:Y:S01]  /*5930*/  MUFU.EX2 R194, R23 ;  /* 0x0000001700c27308 */ /* 0x0002a20000000800 */
[C---:B---3--:R-:W-:Y:S01]  /*5940*/  FADD.FTZ R44, R192.reuse, R7 ;  /* 0x00000007c02c7221 */ /* 0x048fe20000010000 */
[----:B------:R-:W-:-:S06]  /*5950*/  F2FP.F16.F32.PACK_AB R192, R192, R21 ;  /* 0x00000015c0c0723e */ /* 0x000fcc00000000ff */
[----:B------:R-:W3:Y:S01]  /*5960*/  MUFU.EX2 R37, R37 ;  /* 0x0000002500257308 */ /* 0x000ee20000000800 */
[----:B-1----:R-:W-:-:S04]  /*5970*/  IMAD.U32 R23, RZ, RZ, UR49 ;  /* 0x00000031ff177e24 */ /* 0x002fc8000f8e00ff */
[----:B------:R-:W-:Y:S02]  /*5980*/  @!P1 VIADD R3, R23, 0x36840 ;  /* 0x0003684017039836 */ /* 0x000fe40000000000 */
[----:B------:R-:W-:Y:S01]  /*5990*/  FADD.FTZ R23, R75, R46 ;  /* 0x0000002e4b177221 */ /* 0x000fe20000010000 */
[----:B------:R-:W-:Y:S01]  /*59a0*/  CS2R R74, SRZ ;  /* 0x00000000004a7805 */ /* 0x000fe2000001ff00 */
[----:B------:R-:W1:Y:S01]  /*59b0*/  MUFU.EX2 R188, R39 ;  /* 0x0000002700bc7308 */ /* 0x000e620000000800 */
[----:B------:R-:W-:Y:S01]  /*59c0*/  @!P1 PRMT R3, RZ, 0x654, R3 ;  /* 0x00000654ff039816 */ /* 0x000fe20000000003 */
[----:B------:R-:W-:Y:S01]  /*59d0*/  FADD.FTZ R46, R26, R23 ;  /* 0x000000171a2e7221 */ /* 0x000fe20000010000 */
[----:B------:R-:W-:Y:S02]  /*59e0*/  CS2R R26, SRZ ;  /* 0x00000000001a7805 */ /* 0x000fe4000001ff00 */
[----:B------:R0:W-:Y:S01]  /*59f0*/  @!P1 SYNCS.ARRIVE.TRANS64.RED.A1T0 RZ, [R3+URZ], RZ ;  /* 0x000000ff03ff99a7 */ /* 0x0001e2000810043f */
[----:B------:R-:W-:-:S02]  /*5a00*/  FADD.FTZ R7, R79, R46 ;  /* 0x0000002e4f077221 */ /* 0x000fc40000010000 */
[----:B------:R-:W4:Y:S01]  /*5a10*/  MUFU.EX2 R41, R41 ;  /* 0x0000002900297308 */ /* 0x000f220000000800 */
[----:B------:R-:W-:Y:S01]  /*5a20*/  CS2R R78, SRZ ;  /* 0x00000000004e7805 */ /* 0x000fe2000001ff00 */
[----:B------:R-:W-:Y:S01]  /*5a30*/  FADD.FTZ R46, R34, R7 ;  /* 0x00000007222e7221 */ /* 0x000fe20000010000 */
[----:B0-----:R-:W-:-:S03]  /*5a40*/  FADD.FTZ R3, R35, R44 ;  /* 0x0000002c23037221 */ /* 0x001fc60000010000 */
[----:B------:R-:W-:Y:S02]  /*5a50*/  FADD.FTZ R7, R83, R46 ;  /* 0x0000002e53077221 */ /* 0x000fe40000010000 */
[----:B------:R-:W0:Y:S01]  /*5a60*/  MUFU.EX2 R190, R43 ;  /* 0x0000002b00be7308 */ /* 0x000e220000000800 */
[----:B------:R-:W-:Y:S01]  /*5a70*/  CS2R R82, SRZ ;  /* 0x0000000000527805 */ /* 0x000fe2000001ff00 */
[----:B--2---:R-:W-:Y:S01]  /*5a80*/  FADD.FTZ R44, R194, R3 ;  /* 0x00000003c22c7221 */ /* 0x004fe20000010000 */
[----:B------:R-:W-:Y:S01]  /*5a90*/  FADD.FTZ R46, R36, R7 ;  /* 0x00000007242e7221 */ /* 0x000fe20000010000 */
[----:B------:R-:W-:Y:S02]  /*5aa0*/  F2FP.F16.F32.PACK_AB R194, R194, R35 ;  /* 0x00000023c2c2723e */ /* 0x000fe400000000ff */
[----:B------:R-:W-:Y:S01]  /*5ab0*/  CS2R R34, SRZ ;  /* 0x0000000000227805 */ /* 0x000fe2000001ff00 */
[----:B---3--:R-:W-:Y:S01]  /*5ac0*/  FADD.FTZ R3, R37, R44 ;  /* 0x0000002c25037221 */ /* 0x008fe20000010000 */
[----:B------:R-:W-:Y:S01]  /*5ad0*/  FADD.FTZ R7, R87, R46 ;  /* 0x0000002e57077221 */ /* 0x000fe20000010000 */
[----:B------:R-:W2:Y:S01]  /*5ae0*/  MUFU.EX2 R45, R45 ;  /* 0x0000002d002d7308 */ /* 0x000ea20000000800 */
[----:B------:R-:W-:Y:S01]  /*5af0*/  CS2R R86, SRZ ;  /* 0x0000000000567805 */ /* 0x000fe2000001ff00 */
[C---:B-1----:R-:W-:Y:S01]  /*5b00*/  FADD.FTZ R44, R188.reuse, R3 ;  /* 0x00000003bc2c7221 */ /* 0x042fe20000010000 */
[----:B------:R-:W-:-:S02]  /*5b10*/  F2FP.F16.F32.PACK_AB R188, R188, R37 ;  /* 0x00000025bcbc723e */ /* 0x000fc400000000ff */
[----:B------:R-:W-:Y:S01]  /*5b20*/  CS2R R36, SRZ ;  /* 0x0000000000247805 */ /* 0x000fe2000001ff00 */
[----:B----4-:R-:W-:Y:S01]  /*5b30*/  FADD.FTZ R3, R41, R44 ;  /* 0x0000002c29037221 */ /* 0x010fe20000010000 */
[----:B------:R-:W-:Y:S01]  /*5b40*/  FADD.FTZ R44, R38, R7 ;  /* 0x00000007262c7221 */ /* 0x000fe20000010000 */
[----:B------:R1:W3:Y:S01]  /*5b50*/  MUFU.EX2 R184, R47 ;  /* 0x0000002f00b87308 */ /* 0x0002e20000000800 */
[----:B------:R-:W-:Y:S01]  /*5b60*/  CS2R R38, SRZ ;  /* 0x0000000000267805 */ /* 0x000fe2000001ff00 */
[C---:B0-----:R-:W-:Y:S01]  /*5b70*/  FADD.FTZ R0, R190.reuse, R3 ;  /* 0x00000003be007221 */ /* 0x041fe20000010000 */
[----:B------:R-:W-:Y:S01]  /*5b80*/  FADD.FTZ R7, R91, R44 ;  /* 0x0000002c5b077221 */ /* 0x000fe20000010000 */
[----:B------:R-:W-:Y:S02]  /*5b90*/  F2FP.F16.F32.PACK_AB R190, R190, R41 ;  /* 0x00000029bebe723e */ /* 0x000fe400000000ff */
[----:B------:R-:W-:Y:S01]  /*5ba0*/  CS2R R90, SRZ ;  /* 0x00000000005a7805 */ /* 0x000fe2000001ff00 */
[----:B------:R-:W-:Y:S01]  /*5bb0*/  FADD.FTZ R2, R40, R7 ;  /* 0x0000000728027221 */ /* 0x000fe20000010000 */
[----:B------:R-:W0:Y:S01]  /*5bc0*/  MUFU.EX2 R49, R49 ;  /* 0x0000003100317308 */ /* 0x000e220000000800 */
[----:B--2---:R-:W-:Y:S01]  /*5bd0*/  FADD.FTZ R3, R45, R0 ;  /* 0x000000002d037221 */ /* 0x004fe20000010000 */
[----:B-1----:R-:W-:Y:S01]  /*5be0*/  CS2R R46, SRZ ;  /* 0x00000000002e7805 */ /* 0x002fe2000001ff00 */
[----:B------:R-:W-:Y:S01]  /*5bf0*/  FADD.FTZ R7, R95, R2 ;  /* 0x000000025f077221 */ /* 0x000fe20000010000 */
[----:B------:R-:W-:-:S02]  /*5c00*/  CS2R R94, SRZ ;  /* 0x00000000005e7805 */ /* 0x000fc4000001ff00 */
[----:B------:R-:W-:Y:S01]  /*5c10*/  CS2R R40, SRZ ;  /* 0x0000000000287805 */ /* 0x000fe2000001ff00 */
[----:B------:R-:W-:Y:S01]  /*5c20*/  FADD.FTZ R2, R42, R7 ;  /* 0x000000072a027221 */ /* 0x000fe20000010000 */
[----:B------:R1:W2:Y:S01]  /*5c30*/  MUFU.EX2 R186, R51 ;  /* 0x0000003300ba7308 */ /* 0x0002a20000000800 */
[C---:B---3--:R-:W-:Y:S01]  /*5c40*/  FADD.FTZ R0, R184.reuse, R3 ;  /* 0x00000003b8007221 */ /* 0x048fe20000010000 */
[----:B------:R-:W-:Y:S01]  /*5c50*/  F2FP.F16.F32.PACK_AB R184, R184, R45 ;  /* 0x0000002db8b8723e */ /* 0x000fe200000000ff */
[----:B------:R-:W-:Y:S01]  /*5c60*/  FADD.FTZ R7, R99, R2 ;  /* 0x0000000263077221 */ /* 0x000fe20000010000 */
[----:B------:R-:W-:Y:S02]  /*5c70*/  CS2R R44, SRZ ;  /* 0x00000000002c7805 */ /* 0x000fe4000001ff00 */
[----:B------:R-:W-:Y:S02]  /*5c80*/  CS2R R42, SRZ ;  /* 0x00000000002a7805 */ /* 0x000fe4000001ff00 */
[----:B------:R-:W3:Y:S01]  /*5c90*/  MUFU.EX2 R53, R53 ;  /* 0x0000003500357308 */ /* 0x000ee20000000800 */
[----:B0-----:R-:W-:Y:S01]  /*5ca0*/  FADD.FTZ R3, R49, R0 ;  /* 0x0000000031037221 */ /* 0x001fe20000010000 */
[----:B-1----:R-:W-:-:S06]  /*5cb0*/  CS2R R50, SRZ ;  /* 0x0000000000327805 */ /* 0x002fcc000001ff00 */
[----:B------:R0:W1:Y:S01]  /*5cc0*/  MUFU.EX2 R180, R55 ;  /* 0x0000003700b47308 */ /* 0x0000620000000800 */
[C---:B--2---:R-:W-:Y:S01]  /*5cd0*/  FADD.FTZ R0, R186.reuse, R3 ;  /* 0x00000003ba007221 */ /* 0x044fe20000010000 */
[----:B------:R-:W-:Y:S02]  /*5ce0*/  F2FP.F16.F32.PACK_AB R186, R186, R49 ;  /* 0x00000031baba723e */ /* 0x000fe400000000ff */
[----:B------:R-:W-:-:S04]  /*5cf0*/  CS2R R48, SRZ ;  /* 0x0000000000307805 */ /* 0x000fc8000001ff00 */
[----:B------:R-:W2:Y:S01]  /*5d00*/  MUFU.EX2 R57, R57 ;  /* 0x0000003900397308 */ /* 0x000ea20000000800 */
[----:B---3--:R-:W-:Y:S01]  /*5d10*/  FADD.FTZ R3, R53, R0 ;  /* 0x0000000035037221 */ /* 0x008fe20000010000 */
[----:B0-----:R-:W-:-:S06]  /*5d20*/  CS2R R54, SRZ ;  /* 0x0000000000367805 */ /* 0x001fcc000001ff00 */
[----:B------:R0:W3:Y:S01]  /*5d30*/  MUFU.EX2 R182, R59 ;  /* 0x0000003b00b67308 */ /* 0x0000e20000000800 */
[C---:B-1----:R-:W-:Y:S01]  /*5d40*/  FADD.FTZ R0, R180.reuse, R3 ;  /* 0x00000003b4007221 */ /* 0x042fe20000010000 */
[----:B------:R-:W-:Y:S02]  /*5d50*/  F2FP.F16.F32.PACK_AB R180, R180, R53 ;  /* 0x00000035b4b4723e */ /* 0x000fe400000000ff */
[----:B------:R-:W-:-:S04]  /*5d60*/  CS2R R52, SRZ ;  /* 0x0000000000347805 */ /* 0x000fc8000001ff00 */
[----:B------:R-:W1:Y:S01]  /*5d70*/  MUFU.EX2 R61, R61 ;  /* 0x0000003d003d7308 */ /* 0x000e620000000800 */
[----:B--2---:R-:W-:Y:S01]  /*5d80*/  FADD.FTZ R3, R57, R0 ;  /* 0x0000000039037221 */ /* 0x004fe20000010000 */
[----:B0-----:R-:W-:-:S06]  /*5d90*/  CS2R R58, SRZ ;  /* 0x00000000003a7805 */ /* 0x001fcc000001ff00 */
[----:B------:R0:W2:Y:S01]  /*5da0*/  MUFU.EX2 R176, R63 ;  /* 0x0000003f00b07308 */ /* 0x0000a20000000800 */
[C---:B---3--:R-:W-:Y:S01]  /*5db0*/  FADD.FTZ R0, R182.reuse, R3 ;  /* 0x00000003b6007221 */ /* 0x048fe20000010000 */
[----:B------:R-:W-:Y:S02]  /*5dc0*/  F2FP.F16.F32.PACK_AB R182, R182, R57 ;  /* 0x00000039b6b6723e */ /* 0x000fe400000000ff */
[----:B------:R-:W-:-:S04]  /*5dd0*/  CS2R R56, SRZ ;  /* 0x0000000000387805 */ /* 0x000fc8000001ff00 */
[----:B------:R3:W4:Y:S01]  /*5de0*/  MUFU.EX2 R20, R101 ;  /* 0x0000006500147308 */ /* 0x0007220000000800 */
[----:B-1----:R-:W-:Y:S01]  /*5df0*/  FADD.FTZ R3, R61, R0 ;  /* 0x000000003d037221 */ /* 0x002fe20000010000 */
[----:B0-----:R-:W-:-:S06]  /*5e00*/  CS2R R62, SRZ ;  /* 0x00000000003e7805 */ /* 0x001fcc000001ff00 */
[----:B------:R-:W0:Y:S01]  /*5e10*/  MUFU.EX2 R65, R65 ;  /* 0x0000004100417308 */ /* 0x000e220000000800 */
[C---:B--2---:R-:W-:Y:S01]  /*5e20*/  FADD.FTZ R0, R176.reuse, R3 ;  /* 0x00000003b0007221 */ /* 0x044fe20000010000 */
[----:B------:R-:W-:Y:S02]  /*5e30*/  F2FP.F16.F32.PACK_AB R176, R176, R61 ;  /* 0x0000003db0b0723e */ /* 0x000fe400000000ff */
[----:B---3--:R-:W-:Y:S02]  /*5e40*/  CS2R R100, SRZ ;  /* 0x0000000000647805 */ /* 0x008fe4000001ff00 */
[----:B------:R-:W-:Y:S02]  /*5e50*/  CS2R R60, SRZ ;  /* 0x00000000003c7805 */ /* 0x000fe4000001ff00 */
[----:B------:R-:W1:Y:S01]  /*5e60*/  MUFU.EX2 R103, R103 ;  /* 0x0000006700677308 */ /* 0x000e620000000800 */
[C---:B----4-:R-:W-:Y:S01]  /*5e70*/  FADD.FTZ R2, R20.reuse, R7 ;  /* 0x0000000714027221 */ /* 0x050fe20000010000 */
[----:B------:R-:W-:Y:S01]  /*5e80*/  F2FP.F16.F32.PACK_AB R177, R20, R99 ;  /* 0x0000006314b1723e */ /* 0x000fe200000000ff */
[----:B------:R-:W-:Y:S01]  /*5e90*/  IMAD.U32 R20, RZ, RZ, UR14 ;  /* 0x0000000eff147e24 */ /* 0x000fe2000f8e00ff */
[----:B------:R-:W-:-:S04]  /*5ea0*/  CS2R R98, SRZ ;  /* 0x0000000000627805 */ /* 0x000fc8000001ff00 */
[----:B------:R-:W2:Y:S01]  /*5eb0*/  MUFU.EX2 R14, R14 ;  /* 0x0000000e000e7308 */ /* 0x000ea20000000800 */
[----:B0-----:R-:W-:Y:S01]  /*5ec0*/  FADD.FTZ R3, R65, R0 ;  /* 0x0000000041037221 */ /* 0x001fe20000010000 */
[----:B------:R-:W-:-:S06]  /*5ed0*/  MOV R0, 0x3f800000 ;  /* 0x3f80000000007802 */ /* 0x000fcc0000000f00 */
[----:B------:R-:W0:Y:S01]  /*5ee0*/  MUFU.EX2 R30, R30 ;  /* 0x0000001e001e7308 */ /* 0x000e220000000800 */
[----:B-1----:R-:W-:Y:S01]  /*5ef0*/  FADD.FTZ R7, R103, R2 ;  /* 0x0000000267077221 */ /* 0x002fe20000010000 */
[----:B------:R-:W-:Y:S02]  /*5f00*/  IMAD.MOV.U32 R2, RZ, RZ, 0x3f800000 ;  /* 0x3f800000ff027424 */ /* 0x000fe400078e00ff */
[C---:B--2---:R-:W-:Y:S01]  /*5f10*/  FADD.FTZ R8, R14.reuse, R3 ;  /* 0x000000030e087221 */ /* 0x044fe20000010000 */
[----:B------:R-:W-:Y:S01]  /*5f20*/  IMAD.U32 R3, RZ, RZ, UR6 ;  /* 0x00000006ff037e24 */ /* 0x000fe2000f8e00ff */
[----:B------:R-:W-:Y:S02]  /*5f30*/  F2FP.F16.F32.PACK_AB R178, R14, R65 ;  /* 0x000000410eb2723e */ /* 0x000fe400000000ff */
[----:B------:R-:W-:Y:S01]  /*5f40*/  CS2R R64, SRZ ;  /* 0x0000000000407805 */ /* 0x000fe2000001ff00 */
[C---:B0-----:R-:W-:Y:S01]  /*5f50*/  FADD.FTZ R7, R30.reuse, R7 ;  /* 0x000000071e077221 */ /* 0x041fe20000010000 */
[----:B------:R-:W-:-:S02]  /*5f60*/  F2FP.F16.F32.PACK_AB R179, R30, R103 ;  /* 0x000000671eb3723e */ /* 0x000fc400000000ff */
[----:B------:R-:W-:Y:S02]  /*5f70*/  CS2R R102, SRZ ;  /* 0x0000000000667805 */ /* 0x000fe4000001ff00 */
[----:B------:R-:W-:Y:S01]  /*5f80*/  CS2R R30, SRZ ;  /* 0x00000000001e7805 */ /* 0x000fe2000001ff00 */
[----:B------:R-:W-:Y:S06]  /*5f90*/  @!P3 BRA `(.L_x_2076) ;  /* 0x0000004c0030b947 */ /* 0x000fec0003800000 */
[----:B------:R-:W-:Y:S01]  /*5fa0*/  R2UR UR59, R20 ;  /* 0x00000000143b72ca */ /* 0x000fe200000e0000 */
[----:B------:R-:W-:Y:S01]  /*5fb0*/  UMOV UR6, URZ ;  /* 0x0000003f00067c82 */ /* 0x000fe20008000000 */
[----:B------:R-:W-:Y:S01]  /*5fc0*/  IMAD.MOV.U32 R14, RZ, RZ, R10 ;  /* 0x000000ffff0e7224 */ /* 0x000fe200078e000a */
[----:B------:R-:W-:Y:S01]  /*5fd0*/  MOV R15, R11 ;  /* 0x0000000b000f7202 */ /* 0x000fe20000000f00 */
[----:B------:R-:W-:Y:S01]  /*5fe0*/  IMAD.U32 R21, RZ, RZ, UR6 ;  /* 0x00000006ff157e24 */ /* 0x000fe2000f8e00ff */
[----:B------:R-:W-:Y:S01]  /*5ff0*/  UMOV UR58, URZ ;  /* 0x0000003f003a7c82 */ /* 0x000fe20008000000 */
[----:B------:R-:W-:Y:S01]  /*6000*/  IMAD.MOV.U32 R2, RZ, RZ, 0x3f800000 ;  /* 0x3f800000ff027424 */ /* 0x000fe200078e00ff */
[----:B------:R-:W-:Y:S01]  /*6010*/  ULDC UR57, c[0x0][0x9d8] ;  /* 0x0002760000397ab9 */ /* 0x000fe20000000800 */
[----:B------:R-:W-:-:S07]  /*6020*/  IMAD.MOV.U32 R119, RZ, RZ, RZ ;  /* 0x000000ffff777224 */ /* 0x000fce00078e00ff */
.L_x_2085:
[----:B------:R-:W-:Y:S01]  /*6030*/  R2UR UR10, R21 ;  /* 0x00000000150a72ca */ /* 0x000fe200000e0000 */
[----:B------:R-:W-:-:S04]  /*6040*/  UIADD3 UR6, UR58, 0x1, URZ ;  /* 0x000000013a067890 */ /* 0x000fc8000fffe03f */
[----:B------:R-:W-:-:S04]  /*6050*/  UISETP.NE.AND UP1, UPT, UR6, 0x2, UPT ;  /* 0x000000020600788c */ /* 0x000fc8000bf25270 */
[----:B------:R-:W-:Y:S02]  /*6060*/  USEL UR7, URZ, 0x1, UP1 ;  /* 0x000000013f077887 */ /* 0x000fe40008800000 */
[----:B------:R-:W-:Y:S02]  /*6070*/  USEL UR60, UR6, URZ, UP1 ;  /* 0x0000003f063c7287 */ /* 0x000fe40008800000 */
[----:B------:R-:W-:-:S06]  /*6080*/  ULOP3.LUT UR6, UR10, UR7, URZ, 0x3c, !UPT ;  /* 0x000000070a067292 */ /* 0x000fcc000f8e3c3f */
[----:B------:R-:W-:Y:S01]  /*6090*/  IMAD.U32 R3, RZ, RZ, UR6 ;  /* 0x00000006ff037e24 */ /* 0x000fe2000f8e00ff */
[----:B------:R-:W-:Y:S06]  /*60a0*/  @!P0 BRA `(.L_x_2077) ;  /* 0x0000000000048947 */ /* 0x000fec0003800000 */
[----:B------:R-:W-:Y:S01]  /*60b0*/  BPT.TRAP 0x1 ;  /* 0x000000040000795c */ /* 0x000fe20000300000 */
.L_x_2077:
[----:B------:R-:W-:Y:S02]  /*60c0*/  R2UR UR7, R16 ;  /* 0x00000000100772ca */ /* 0x000fe400000e0000 */
[----:B------:R-:W-:-:S11]  /*60d0*/  R2UR UR6, R3 ;  /* 0x00000000030672ca */ /* 0x000fd600000e0000 */
[----:B------:R-:W-:Y:S02]  /*60e0*/  ULEA UR61, UR60, UR7, 0x3 ;  /* 0x000000073c3d7291 */ /* 0x000fe4000f8e183f */
[----:B------:R-:W-:-:S04]  /*60f0*/  MOV R6, UR6 ;  /* 0x0000000600067c02 */ /* 0x000fc80008000f00 */
[----:B------:R-:W-:-:S04]  /*6100*/  SHF.L.U32 R6, R6, 0x1f, RZ ;  /* 0x0000001f06067819 */ /* 0x000fc800000006ff */
[----:B------:R0:W1:Y:S01]  /*6110*/  SYNCS.PHASECHK.TRANS64.TRYWAIT P3, [UR61+0x36830], R6 ;  /* 0x03683006ff0075a7 */ /* 0x000062000806017d */
[----:B------:R-:W-:Y:S05]  /*6120*/  @!P0 BRA `(.L_x_2078) ;  /* 0x0000000000048947 */ /* 0x000fea0003800000 */
[----:B------:R-:W-:Y:S01]  /*6130*/  BPT.TRAP 0x1 ;  /* 0x000000040000795c */ /* 0x000fe20000300000 */
.L_x_2078:
[----:B-1----:R-:W-:Y:S05]  /*6140*/  @P3 BRA `(.L_x_2079) ;  /* 0x0000000000083947 */ /* 0x002fea0003800000 */
[----:B------:R-:W1:Y:S02]  /*6150*/  SYNCS.PHASECHK.TRANS64.TRYWAIT P3, [UR61+0x36830], R6 ;  /* 0x03683006ff0075a7 */ /* 0x000e64000806017d */
[----:B-1----:R-:W-:Y:S05]  /*6160*/  @!P3 BRA `(.L_x_2080) ;  /* 0x00000104005cb947 */ /* 0x002fea0003800000 */
.L_x_2079:
        /* <DEDUP_REMOVED lines=10> */
[----:B01----:R-:W-:Y:S01]  /*6210*/  MOV R6, UR41 ;  /* 0x0000002900067c02 */ /* 0x003fe20008000f00 */
[----:B------:R-:W-:Y:S01]  /*6220*/  UMOV UR15, 0x40000040 ;  /* 0x40000040000f7882 */ /* 0x000fe20000000000 */
[----:B------:R-:W-:Y:S01]  /*6230*/  MOV R10, UR40 ;  /* 0x00000028000a7c02 */ /* 0x000fe20008000f00 */
[----:B------:R-:W-:Y:S01]  /*6240*/  UIMAD UR56, UR60, 0xa80, UR6 ;  /* 0x00000a803c3878a4 */ /* 0x000fe2000f8e0206 */
[C---:B------:R-:W-:Y:S01]  /*6250*/  R2UR UR40, R4.reuse ;  /* 0x00000000042872ca */ /* 0x040fe200000e0000 */
[----:B------:R-:W-:Y:S01]  /*6260*/  UMOV UR19, 0x40000040 ;  /* 0x4000004000137882 */ /* 0x000fe20000000000 */
[C---:B------:R-:W-:Y:S01]  /*6270*/  R2UR UR41, R5.reuse ;  /* 0x00000000052972ca */ /* 0x040fe200000e0000 */
[----:B------:R-:W-:Y:S01]  /*6280*/  UIADD3 UR50, UR56, 0x80, URZ ;  /* 0x0000008038327890 */ /* 0x000fe2000fffe03f */
[----:B------:R-:W-:Y:S01]  /*6290*/  MOV R11, UR45 ;  /* 0x0000002d000b7c02 */ /* 0x000fe20008000f00 */
[----:B------:R-:W-:Y:S01]  /*62a0*/  UIADD3 UR6, UR56, 0x100, URZ ;  /* 0x0000010038067890 */ /* 0x000fe2000fffe03f */
[----:B------:R-:W-:Y:S01]  /*62b0*/  MOV R20, UR44 ;  /* 0x0000002c00147c02 */ /* 0x000fe20008000f00 */
[----:B------:R-:W-:Y:S01]  /*62c0*/  UMOV UR54, UR56 ;  /* 0x0000003800367c82 */ /* 0x000fe20008000000 */
[----:B------:R-:W-:Y:S01]  /*62d0*/  UIADD3 UR7, UR56, 0x180, URZ ;  /* 0x0000018038077890 */ /* 0x000fe2000fffe03f */
[----:B------:R-:W-:Y:S01]  /*62e0*/  HGMMA.64x16x16.F32 R168, gdesc[UR52], RZ, !UPT, gsb0 ;  /* 0x0020000034a879f0 */ /* 0x000fe2000c0008ff */
[C---:B------:R-:W-:Y:S01]  /*62f0*/  R2UR UR52, R4.reuse ;  /* 0x00000000043472ca */ /* 0x040fe200000e0000 */
[----:B------:R-:W-:Y:S01]  /*6300*/  UMOV UR55, 0x40000040 ;  /* 0x4000004000377882 */ /* 0x000fe20000000000 */
[C---:B------:R-:W-:Y:S01]  /*6310*/  R2UR UR53, R5.reuse ;  /* 0x00000000053572ca */ /* 0x040fe200000e0000 */
[----:B------:R-:W-:Y:S01]  /*6320*/  UMOV UR54, UR6 ;  /* 0x0000000600367c82 */ /* 0x000fe20008000000 */
[----:B------:R-:W-:Y:S01]  /*6330*/  R2UR UR44, R4 ;  /* 0x00000000042c72ca */ /* 0x000fe200000e0000 */
[----:B------:R-:W-:Y:S01]  /*6340*/  UMOV UR42, UR7 ;  /* 0x00000007002a7c82 */ /* 0x000fe20008000000 */
[----:B------:R-:W-:Y:S01]  /*6350*/  R2UR UR45, R5 ;  /* 0x00000000052d72ca */ /* 0x000fe200000e0000 */
[----:B------:R-:W-:Y:S01]  /*6360*/  UIADD3 UR6, UR56, 0x200, URZ ;  /* 0x0000020038067890 */ /* 0x000fe2000fffe03f */
[-C--:B------:R-:W-:Y:S01]  /*6370*/  FMUL.FTZ R24, R24, R0.reuse ;  /* 0x0000000018187220 */ /* 0x080fe20000410000 */
[----:B------:R-:W-:Y:S01]  /*6380*/  UMOV UR7, 0x40000040 ;  /* 0x4000004000077882 */ /* 0x000fe20000000000 */
[----:B------:R-:W-:Y:S01]  /*6390*/  UIADD3 UR10, UR56, 0x82, URZ ;  /* 0x00000082380a7890 */ /* 0x000fe2000fffe03f */
[-C--:B------:R-:W-:Y:S01]  /*63a0*/  FMUL.FTZ R25, R25, R0.reuse ;  /* 0x0000000019197220 */ /* 0x080fe20000410000 */
[----:B------:R-:W-:Y:S01]  /*63b0*/  UIADD3 UR11, UR56, 0x102, URZ ;  /* 0x00000102380b7890 */ /* 0x000fe2000fffe03f */
[-C--:B------:R-:W-:Y:S01]  /*63c0*/  FMUL.FTZ R28, R28, R0.reuse ;  /* 0x000000001c1c7220 */ /* 0x080fe20000410000 */
[----:B------:R-:W-:Y:S01]  /*63d0*/  UMOV UR46, UR6 ;  /* 0x00000006002e7c82 */ /* 0x000fe20008000000 */
        /* <DEDUP_REMOVED lines=572> */
.L_x_2081:
        /* <DEDUP_REMOVED lines=8> */
.L_x_2082:
[----:B-1----:R-:W-:Y:S05]  /*8820*/  @P3 BRA `(.L_x_2083) ;  /* 0x0000000000083947 */ /* 0x002fea0003800000 */
[----:B------:R-:W1:Y:S02]  /*8830*/  SYNCS.PHASECHK.TRANS64.TRYWAIT P3, [UR11+0x36850], R0 ;  /* 0x03685000ff0075a7 */ /* 0x000e64000806014b */
[----:B-1----:R-:W-:Y:S05]  /*8840*/  @!P3 BRA `(.L_x_2084) ;  /* 0x000000dc00bcb947 */ /* 0x002fea0003800000 */
.L_x_2083:
[----:B------:R-:W-:Y:S01]  /*8850*/  R2UR UR6, R16 ;  /* 0x00000000100672ca */ /* 0x000fe200000e0000 */
[----:B------:R-:W-:Y:S01]  /*8860*/  WARPGROUP.ARRIVE ;  /* 0x00000000000079c5 */ /* 0x000fe20000000000 */
[----:B------:R-:W-:Y:S01]  /*8870*/  UMOV UR7, 0x40000040 ;  /* 0x4000004000077882 */ /* 0x000fe20000000000 */
[----:B------:R-:W-:Y:S01]  /*8880*/  FMUL.FTZ R159, R159, UR57 ;  /* 0x000000399f9f7c20 */ /* 0x000fe20008410000 */
[----:B------:R-:W-:Y:S01]  /*8890*/  FMUL.FTZ R22, R160, UR57 ;  /* 0x00000039a0167c20 */ /* 0x000fe20008410000 */
[----:B------:R-:W-:Y:S01]  /*88a0*/  FMUL.FTZ R160, R164, UR57 ;  /* 0x00000039a4a07c20 */ /* 0x000fe20008410000 */
[----:B------:R-:W-:Y:S01]  /*88b0*/  R2UR UR15, R17 ;  /* 0x00000000110f72ca */ /* 0x000fe200000e0000 */
[----:B------:R-:W-:Y:S01]  /*88c0*/  MUFU.TANH R164, R159 ;  /* 0x0000009f00a47308 */ /* 0x000fe20000002400 */
[----:B------:R-:W-:Y:S01]  /*88d0*/  FMUL.FTZ R6, R170, UR57 ;  /* 0x00000039aa067c20 */ /* 0x000fe20008410000 */
[----:B------:R-:W-:Y:S01]  /*88e0*/  FMUL.FTZ R10, R171, UR57 ;  /* 0x00000039ab0a7c20 */ /* 0x000fe20008410000 */
[----:B------:R-:W-:Y:S01]  /*88f0*/  ULDC UR14, c[0x0][0x2f0] ;  /* 0x0000bc00000e7ab9 */ /* 0x000fe20000000800 */
[----:B------:R-:W-:Y:S01]  /*8900*/  FMUL.FTZ R21, R161, UR57 ;  /* 0x00000039a1157c20 */ /* 0x000fe20008410000 */
[----:B------:R-:W-:Y:S01]  /*8910*/  FMUL.FTZ R161, R152, UR57 ;  /* 0x0000003998a17c20 */ /* 0x000fe20008410000 */
[----:B------:R-:W-:Y:S01]  /*8920*/  UIADD3 UR6, UR6, 0x400, URZ ;  /* 0x0000040006067890 */ /* 0x000fe2000fffe03f */
[----:B------:R-:W-:Y:S01]  /*8930*/  FMUL.FTZ R152, R153, UR57 ;  /* 0x0000003999987c20 */ /* 0x000fe20008410000 */
[----:B------:R-:W2:Y:S01]  /*8940*/  MUFU.TANH R6, R6 ;  /* 0x0000000600067308 */ /* 0x000ea20000002400 */
[----:B------:R-:W-:Y:S01]  /*8950*/  FMUL.FTZ R153, R157, UR57 ;  /* 0x000000399d997c20 */ /* 0x000fe20008410000 */
[----:B------:R-:W-:Y:S01]  /*8960*/  USHF.R.U32.HI UR6, URZ, 0x4, UR6 ;  /* 0x000000043f067899 */ /* 0x000fe20008011606 */
[----:B------:R-:W-:Y:S01]  /*8970*/  FMUL.FTZ R157, R150, UR57 ;  /* 0x00000039969d7c20 */ /* 0x000fe20008410000 */
[----:B------:R-:W-:Y:S01]  /*8980*/  FMUL.FTZ R158, R158, UR57 ;  /* 0x000000399e9e7c20 */ /* 0x000fe20008410000 */
[----:B------:R-:W-:Y:S01]  /*8990*/  FMUL.FTZ R147, R147, UR57 ;  /* 0x0000003993937c20 */ /* 0x000fe20008410000 */
[----:B------:R-:W-:Y:S01]  /*89a0*/  ULOP3.LUT UR6, UR6, 0x3fff, URZ, 0xc0, !UPT ;  /* 0x00003fff06067892 */ /* 0x000fe2000f8ec03f */
[----:B------:R-:W-:Y:S01]  /*89b0*/  FMUL.FTZ R23, R165, UR57 ;  /* 0x00000039a5177c20 */ /* 0x000fe20008410000 */
[----:B------:R-:W3:Y:S01]  /*89c0*/  MUFU.TANH R10, R10 ;  /* 0x0000000a000a7308 */ /* 0x000ee20000002400 */
[----:B------:R-:W-:Y:S01]  /*89d0*/  FMUL.FTZ R151, R151, UR57 ;  /* 0x0000003997977c20 */ /* 0x000fe20008410000 */
[----:B------:R-:W-:Y:S01]  /*89e0*/  ULOP3.LUT UR6, UR6, 0x3800000, URZ, 0xfc, !UPT ;  /* 0x0380000006067892 */ /* 0x000fe2000f8efc3f */
[----:B------:R-:W-:Y:S01]  /*89f0*/  FMUL.FTZ R138, R138, UR57 ;  /* 0x000000398a8a7c20 */ /* 0x000fe20008410000 */
[----:B------:R-:W-:Y:S01]  /*8a00*/  FMUL.FTZ R139, R139, UR57 ;  /* 0x000000398b8b7c20 */ /* 0x000fe20008410000 */
[----:B------:R-:W-:Y:S01]  /*8a10*/  FMUL.FTZ R143, R143, UR57 ;  /* 0x000000398f8f7c20 */ /* 0x000fe20008410000 */
[----:B------:R-:W-:Y:S01]  /*8a20*/  UIMAD UR10, UR58, 0xa80, UR6 ;  /* 0x00000a803a0a78a4 */ /* 0x000fe2000f8e0206 */
[----:B------:R-:W-:Y:S01]  /*8a30*/  FMUL.FTZ R142, R142, UR57 ;  /* 0x000000398e8e7c20 */ /* 0x000fe20008410000 */
[----:B------:R-:W-:Y:S01]  /*8a40*/  MUFU.TANH R158, R158 ;  /* 0x0000009e009e7308 */ /* 0x000fe20000002400 */
[----:B------:R-:W-:Y:S01]  /*8a50*/  FMUL.FTZ R130, R130, UR57 ;  /* 0x0000003982827c20 */ /* 0x000fe20008410000 */
[----:B------:R-:W-:Y:S01]  /*8a60*/  FMUL.FTZ R134, R134, UR57 ;  /* 0x0000003986867c20 */ /* 0x000fe20008410000 */
[----:B------:R-:W-:Y:S01]  /*8a70*/  FMUL.FTZ R122, R122, UR57 ;  /* 0x000000397a7a7c20 */ /* 0x000fe20008410000 */
[----:B01----:R-:W-:Y:S01]  /*8a80*/  FMUL.FTZ R0, R169, UR57 ;  /* 0x00000039a9007c20 */ /* 0x003fe20008410000 */
[----:B------:R-:W-:Y:S01]  /*8a90*/  UMOV UR6, UR10 ;  /* 0x0000000a00067c82 */ /* 0x000fe20008000000 */
[----:B------:R-:W-:Y:S01]  /*8aa0*/  FMUL.FTZ R126, R126, UR57 ;  /* 0x000000397e7e7c20 */ /* 0x000fe20008410000 */
[----:B------:R-:W-:Y:S01]  /*8ab0*/  HGMMA.64x192x16.F32 R24, R200, gdesc[UR4].tnspB, R24, gsb0 ;  /* 0x42e00004c8187df0 */ /* 0x000fe20008000818 */
[----:B------:R-:W-:Y:S01]  /*8ac0*/  UIADD3 UR6, UR10, 0x80, URZ ;  /* 0x000000800a067890 */ /* 0x000fe2000fffe03f */
[----:B------:R-:W-:Y:S01]  /*8ad0*/  MUFU.TANH R165, R147 ;  /* 0x0000009300a57308 */ /* 0x000fe20000002400 */
[----:B------:R-:W-:Y:S01]  /*8ae0*/  UMOV UR7, 0x40000040 ;  /* 0x4000004000077882 */ /* 0x000fe20000000000 */
        /* <DEDUP_REMOVED lines=8> */
[----:B------:R-:W-:-:S06]  /*8b70*/  UMOV UR58, UR60 ;  /* 0x0000003c003a7c82 */ /* 0x000fcc0008000000 */
[----:B------:R-:W-:Y:S08]  /*8b80*/  MUFU.TANH R138, R138 ;  /* 0x0000008a008a7308 */ /* 0x000ff00000002400 */
[----:B------:R-:W-:Y:S08]  /*8b90*/  MUFU.TANH R142, R142 ;  /* 0x0000008e008e7308 */ /* 0x000ff00000002400 */
[----:B------:R-:W-:Y:S08]  /*8ba0*/  MUFU.TANH R130, R130 ;  /* 0x0000008200827308 */ /* 0x000ff00000002400 */
[----:B------:R-:W-:Y:S08]  /*8bb0*/  MUFU.TANH R134, R134 ;  /* 0x0000008600867308 */ /* 0x000ff00000002400 */
[----:B------:R-:W-:Y:S08]  /*8bc0*/  MUFU.TANH R122, R122 ;  /* 0x0000007a007a7308 */ /* 0x000ff00000002400 */
[----:B------:R0:W-:Y:S08]  /*8bd0*/  MUFU.TANH R173, R126 ;  /* 0x0000007e00ad7308 */ /* 0x0001f00000002400 */
[----:B------:R-:W-:Y:S01]  /*8be0*/  MUFU.TANH R2, R2 ;  /* 0x0000000200027308 */ /* 0x000fe20000002400 */
[----:B0-----:R-:W-:Y:S01]  /*8bf0*/  FMUL.FTZ R126, R148, UR57 ;  /* 0x00000039947e7c20 */ /* 0x001fe20008410000 */
[----:B------:R-:W-:-:S06]  /*8c00*/  FMUL.FTZ R148, R121, UR57 ;  /* 0x0000003979947c20 */ /* 0x000fcc0008410000 */
        /* <DEDUP_REMOVED lines=17> */
[----:B------:R-:W-:-:S05]  /*8d20*/  FMUL.FTZ R203, R174, UR57 ;  /* 0x00000039aecb7c20 */ /* 0x000fca0008410000 */
[----:B------:R-:W-:Y:S01]  /*8d30*/  HGMMA.64x192x16.F32 R24, R196, gdesc[UR4].tnspB, R24, gsb0 ;  /* 0x42e00004c4187df0 */ /* 0x000fe20008000818 */
[----:B------:R-:W-:Y:S01]  /*8d40*/  UIADD3 UR6, UR10, 0x100, URZ ;  /* 0x000001000a067890 */ /* 0x000fe2000fffe03f */
[----:B------:R-:W0:Y:S01]  /*8d50*/  MUFU.TANH R203, R203 ;  /* 0x000000cb00cb7308 */ /* 0x000e220000002400 */
[----:B------:R-:W-:Y:S01]  /*8d60*/  UMOV UR7, 0x40000040 ;  /* 0x4000004000077882 */ /* 0x000fe20000000000 */
[----:B------:R-:W-:Y:S02]  /*8d70*/  WARPGROUP.DEPBAR.LE gsb0, 0x0 ;  /* 0x00008000000079c5 */ /* 0x000fe40000010000 */
[----:B------:R-:W-:Y:S01]  /*8d80*/  WARPGROUP.ARRIVE ;  /* 0x00000000000079c5 */ /* 0x000fe20000000000 */
[----:B------:R-:W-:Y:S01]  /*8d90*/  FMUL.FTZ R199, R175, UR57 ;  /* 0x00000039afc77c20 */ /* 0x000fe20008410000 */
[----:B------:R-:W-:Y:S01]  /*8da0*/  FMUL.FTZ R175, R155, UR57 ;  /* 0x000000399baf7c20 */ /* 0x000fe20008410000 */
[----:B------:R-:W-:Y:S01]  /*8db0*/  FMUL.FTZ R197, R162, UR57 ;  /* 0x00000039a2c57c20 */ /* 0x000fe20008410000 */
[----:B------:R-:W-:Y:S01]  /*8dc0*/  FMUL.FTZ R162, R167, UR57 ;  /* 0x00000039a7a27c20 */ /* 0x000fe20008410000 */
[----:B------:R-:W-:-:S09]  /*8dd0*/  IMAD.U32 R167, RZ, RZ, UR14 ;  /* 0x0000000effa77e24 */ /* 0x000fd2000f8e00ff */
[----:B------:R-:W-:Y:S01]  /*8de0*/  HGMMA.64x192x16.F32 R24, R192, gdesc[UR4].tnspB, R24, gsb0 ;  /* 0x42e00004c0187df0 */ /* 0x000fe20008000818 */
[----:B------:R-:W-:Y:S01]  /*8df0*/  @UP0 ULDC UR6, c[0x0][0x44c] ;  /* 0x0001130000060ab9 */ /* 0x000fe20000000800 */
[----:B------:R-:W-:Y:S01]  /*8e00*/  UMOV UR7, 0x40000040 ;  /* 0x4000004000077882 */ /* 0x000fe20000000000 */
[----:B------:R-:W-:Y:S01]  /*8e10*/  @P2 IMAD.HI.U32 R155, R12, UR6, RZ ;  /* 0x000000060c9b2c27 */ /* 0x000fe2000f8e00ff */
[----:B------:R-:W-:Y:S01]  /*8e20*/  @UP0 ULDC UR6, c[0x0][0x450] ;  /* 0x0001140000060ab9 */ /* 0x000fe20000000800 */
[----:B------:R-:W-:Y:S01]  /*8e30*/  ULDC UR14, c[0x0][0x288] ;  /* 0x0000a200000e7ab9 */ /* 0x000fe20000000800 */
[----:B------:R-:W1:Y:S08]  /*8e40*/  MUFU.TANH R199, R199 ;  /* 0x000000c700c77308 */ /* 0x000e700000002400 */
[----:B------:R-:W4:Y:S08]  /*8e50*/  MUFU.TANH R197, R197 ;  /* 0x000000c500c57308 */ /* 0x000f300000002400 */
[----:B------:R-:W-:Y:S08]  /*8e60*/  MUFU.TANH R162, R162 ;  /* 0x000000a200a27308 */ /* 0x000ff00000002400 */
[----:B------:R-:W-:Y:S01]  /*8e70*/  MUFU.TANH R175, R175 ;  /* 0x000000af00af7308 */ /* 0x000fe20000002400 */
[----:B------:R-:W-:-:S02]  /*8e80*/  WARPGROUP.DEPBAR.LE gsb0, 0x0 ;  /* 0x00008000000079c5 */ /* 0x000fc40000010000 */
[----:B------:R-:W-:Y:S01]  /*8e90*/  FMUL.FTZ R195, R163, UR57 ;  /* 0x00000039a3c37c20 */ /* 0x000fe20008410000 */
[----:B------:R-:W-:Y:S01]  /*8ea0*/  FMUL.FTZ R163, R154, UR57 ;  /* 0x000000399aa37c20 */ /* 0x000fe20008410000 */
[----:B------:R-:W-:Y:S01]  /*8eb0*/  FMUL.FTZ R154, R156, UR57 ;  /* 0x000000399c9a7c20 */ /* 0x000fe20008410000 */
[----:B------:R-:W-:Y:S01]  /*8ec0*/  IMAD.MOV.U32 R156, RZ, RZ, R12 ;  /* 0x000000ffff9c7224 */ /* 0x000fe200078e000c */
[----:B------:R-:W-:Y:S01]  /*8ed0*/  @P2 SHF.R.U32.HI R156, RZ, UR6, R155 ;  /* 0x00000006ff9c2c19 */ /* 0x000fe2000801169b */
[----:B------:R-:W-:Y:S01]  /*8ee0*/  UMOV UR6, 0x1 ;  /* 0x0000000100067882 */ /* 0x000fe20000000000 */
[----:B------:R-:W-:Y:S01]  /*8ef0*/  FMUL.FTZ R155, R146, UR57 ;  /* 0x00000039929b7c20 */ /* 0x000fe20008410000 */
[----:B------:R-:W-:Y:S01]  /*8f00*/  UIMAD UR6, UR59, -0x70, UR6 ;  /* 0xffffff903b0678a4 */ /* 0x000fe2000f8e0206 */
[----:B------:R-:W-:Y:S01]  /*8f10*/  WARPGROUP.ARRIVE ;  /* 0x00000000000079c5 */ /* 0x000fe20000000000 */
[----:B------:R-:W5:Y:S01]  /*8f20*/  SHFL.IDX PT, R159, R156, 0x1, 0x1c1f ;  /* 0x003c1f009c9f7f89 */ /* 0x000f6200000e0000 */
[----:B------:R-:W-:Y:S01]  /*8f30*/  FMUL.FTZ R193, R166, UR57 ;  /* 0x00000039a6c17c20 */ /* 0x000fe20008410000 */
[----:B------:R-:W4:Y:S02]  /*8f40*/  MUFU.TANH R195, R195 ;  /* 0x000000c300c37308 */ /* 0x000f240000002400 */
[----:B------:R-:W-:Y:S01]  /*8f50*/  IMAD.U32 R146, RZ, RZ, UR6 ;  /* 0x00000006ff927e24 */ /* 0x000fe2000f8e00ff */
[----:B------:R-:W-:-:S03]  /*8f60*/  UIADD3 UR6, UR10, 0x180, URZ ;  /* 0x000001800a067890 */ /* 0x000fc6000fffe03f */
[----:B------:R-:W-:Y:S02]  /*8f70*/  IMAD R146, R13, -0x2, R146 ;  /* 0xfffffffe0d927824 */ /* 0x000fe400078e0292 */
[----:B------:R-:W4:Y:S02]  /*8f80*/  MUFU.TANH R193, R193 ;  /* 0x000000c100c17308 */ /* 0x000f240000002400 */
[----:B------:R-:W-:Y:S02]  /*8f90*/  IMAD R146, R167, UR15, R146 ;  /* 0x0000000fa7927c24 */ /* 0x000fe4000f8e0292 */
[----:B------:R-:W-:Y:S01]  /*8fa0*/  HGMMA.64x192x16.F32 R24, R188, gdesc[UR4].tnspB, R24, gsb0 ;  /* 0x42e00004bc187df0 */ /* 0x000fe20008000818 */
[----:B------:R-:W-:Y:S01]  /*8fb0*/  UIADD3 UR6, UR10, 0x200, URZ ;  /* 0x000002000a067890 */ /* 0x000fe2000fffe03f */
[----:B------:R-:W-:Y:S02]  /*8fc0*/  UMOV UR7, 0x40000040 ;  /* 0x4000004000077882 */ /* 0x000fe40000000000 */
[----:B------:R-:W4:Y:S01]  /*8fd0*/  MUFU.TANH R163, R163 ;  /* 0x000000a300a37308 */ /* 0x000f220000002400 */
[----:B-----5:R-:W-:-:S07]  /*8fe0*/  IADD3 R150, R159, -UR14, R146 ;  /* 0x8000000e9f967c10 */ /* 0x020fce000fffe092 */
[----:B------:R-:W5:Y:S01]  /*8ff0*/  MUFU.TANH R155, R155 ;  /* 0x0000009b009b7308 */ /* 0x000f620000002400 */
[C---:B------:R-:W-:Y:S02]  /*9000*/  ISETP.GT.AND P3, PT, R150.reuse, RZ, PT ;  /* 0x000000ff9600720c */ /* 0x040fe40003f64270 */
[----:B------:R-:W-:Y:S02]  /*9010*/  ISETP.GT.AND P4, PT, R150, 0x1, PT ;  /* 0x000000019600780c */ /* 0x000fe40003f84270 */
[----:B--2---:R-:W-:Y:S02]  /*9020*/  FSEL R201, R6, -INF , P3 ;  /* 0xff80000006c97808 */ /* 0x004fe40001800000 */
[----:B------:R-:W-:Y:S01]  /*9030*/  ISETP.GT.AND P3, PT, R150, 0x8, PT ;  /* 0x000000089600780c */ /* 0x000fe20003f64270 */
[----:B------:R-:W2:Y:S01]  /*9040*/  MUFU.TANH R159, R151 ;  /* 0x00000097009f7308 */ /* 0x000ea20000002400 */
[----:B---3--:R-:W-:Y:S02]  /*9050*/  FSEL R205, R10, -INF , P4 ;  /* 0xff8000000acd7808 */ /* 0x008fe40002000000 */
[----:B------:R-:W-:-:S02]  /*9060*/  FMNMX.FTZ R6, R201, R14, !PT ;  /* 0x0000000ec9067209 */ /* 0x000fc40007810000 */
[C---:B------:R-:W-:Y:S02]  /*9070*/  ISETP.GT.AND P4, PT, R150.reuse, 0x9, PT ;  /* 0x000000099600780c */ /* 0x040fe40003f84270 */
[----:B0-----:R-:W-:Y:S01]  /*9080*/  FSEL R203, R203, -INF , P3 ;  /* 0xff800000cbcb7808 */ /* 0x001fe20001800000 */
[----:B------:R5:W0:Y:S01]  /*9090*/  MUFU.TANH R166, R139 ;  /* 0x0000008b00a67308 */ /* 0x000a220000002400 */
[----:B------:R-:W-:Y:S02]  /*90a0*/  FMNMX.FTZ R6, R205, R6, !PT ;  /* 0x00000006cd067209 */ /* 0x000fe40007810000 */
[C---:B------:R-:W-:Y:S02]  /*90b0*/  ISETP.GT.AND P3, PT, R150.reuse, 0x10, PT ;  /* 0x000000109600780c */ /* 0x040fe40003f64270 */
[----:B-1----:R-:W-:Y:S02]  /*90c0*/  FSEL R199, R199, -INF , P4 ;  /* 0xff800000c7c77808 */ /* 0x002fe40002000000 */
[----:B------:R-:W-:Y:S01]  /*90d0*/  FMNMX.FTZ R6, R203, R6, !PT ;  /* 0x00000006cb067209 */ /* 0x000fe20007810000 */
[----:B------:R-:W1:Y:S01]  /*90e0*/  MUFU.TANH R167, R143 ;  /* 0x0000008f00a77308 */ /* 0x000e620000002400 */
[----:B------:R-:W-:-:S02]  /*90f0*/  ISETP.GT.AND P4, PT, R150, 0x11, PT ;  /* 0x000000119600780c */ /* 0x000fc40003f84270 */
[----:B----4-:R-:W-:Y:S02]  /*9100*/  FSEL R197, R197, -INF , P3 ;  /* 0xff800000c5c57808 */ /* 0x010fe40001800000 */
[----:B------:R-:W-:Y:S02]  /*9110*/  FMNMX.FTZ R6, R199, R6, !PT ;  /* 0x00000006c7067209 */ /* 0x000fe40007810000 */
[C---:B------:R-:W-:Y:S01]  /*9120*/  ISETP.GT.AND P3, PT, R150.reuse, 0x18, PT ;  /* 0x000000189600780c */ /* 0x040fe20003f64270 */
[----:B------:R-:W-:Y:S01]  /*9130*/  MUFU.TANH R154, R154 ;  /* 0x0000009a009a7308 */ /* 0x000fe20000002400 */
[----:B------:R-:W-:Y:S02]  /*9140*/  FSEL R195, R195, -INF , P4 ;  /* 0xff800000c3c37808 */ /* 0x000fe40002000000 */
[----:B------:R-:W-:Y:S02]  /*9150*/  FMNMX.FTZ R6, R197, R6, !PT ;  /* 0x00000006c5067209 */ /* 0x000fe40007810000 */
[----:B------:R-:W-:-:S02]  /*9160*/  ISETP.GT.AND P4, PT, R150, 0x19, PT ;  /* 0x000000199600780c */ /* 0x000fc40003f84270 */
[----:B------:R-:W-:Y:S02]  /*9170*/  FSEL R193, R193, -INF , P3 ;  /* 0xff800000c1c17808 */ /* 0x000fe40001800000 */
[----:B------:R-:W-:Y:S02]  /*9180*/  FMNMX.FTZ R6, R195, R6, !PT ;  /* 0x00000006c3067209 */ /* 0x000fe40007810000 */
[----:B------:R-:W-:Y:S02]  /*9190*/  ISETP.GT.AND P3, PT, R150, 0x20, PT ;  /* 0x000000209600780c */ /* 0x000fe40003f64270 */
[----:B------:R-:W-:Y:S01]  /*91a0*/  FMNMX.FTZ R6, R193, R6, !PT ;  /* 0x00000006c1067209 */ /* 0x000fe20007810000 */
[----:B------:R-:W-:Y:S02]  /*91b0*/  WARPGROUP.DEPBAR.LE gsb0, 0x0 ;  /* 0x00008000000079c5 */ /* 0x000fe40000010000 */
[----:B------:R-:W-:Y:S01]  /*91c0*/  WARPGROUP.ARRIVE ;  /* 0x00000000000079c5 */ /* 0x000fe20000000000 */
[----:B------:R-:W-:-:S02]  /*91d0*/  FSEL R191, R162, -INF , P4 ;  /* 0xff800000a2bf7808 */ /* 0x000fc40002000000 */
[C---:B------:R-:W-:Y:S02]  /*91e0*/  ISETP.GT.AND P4, PT, R150.reuse, 0x21, PT ;  /* 0x000000219600780c */ /* 0x040fe40003f84270 */
[----:B------:R-:W-:Y:S01]  /*91f0*/  FSEL R189, R163, -INF , P3 ;  /* 0xff800000a3bd7808 */ /* 0x000fe20001800000 */
[----:B------:R-:W-:Y:S01]  /*9200*/  HGMMA.64x192x16.F32 R24, R184, gdesc[UR4].tnspB, R24, gsb0 ;  /* 0x42e00004b8187df0 */ /* 0x000fe20008000818 */
[----:B------:R-:W-:Y:S01]  /*9210*/  FMNMX.FTZ R6, R191, R6, !PT ;  /* 0x00000006bf067209 */ /* 0x000fe20007810000 */
[----:B------:R-:W-:Y:S01]  /*9220*/  UIADD3 UR6, UR10, 0x280, URZ ;  /* 0x000002800a067890 */ /* 0x000fe2000fffe03f */
[C---:B------:R-:W-:Y:S01]  /*9230*/  ISETP.GT.AND P3, PT, R150.reuse, 0x28, PT ;  /* 0x000000289600780c */ /* 0x040fe20003f64270 */
[----:B------:R-:W-:Y:S01]  /*9240*/  UMOV UR7, 0x40000040 ;  /* 0x4000004000077882 */ /* 0x000fe20000000000 */
[----:B------:R-:W-:Y:S02]  /*9250*/  FSEL R175, R175, -INF , P4 ;  /* 0xff800000afaf7808 */ /* 0x000fe40002000000 */
[----:B------:R-:W-:Y:S01]  /*9260*/  FMNMX.FTZ R10, R189, R6, !PT ;  /* 0x00000006bd0a7209 */ /* 0x000fe20007810000 */
[----:B------:R-:W-:Y:S01]  /*9270*/  FMUL.FTZ R6, R131, UR57 ;  /* 0x0000003983067c20 */ /* 0x000fe20008410000 */
[----:B------:R-:W-:-:S02]  /*9280*/  ISETP.GT.AND P4, PT, R150, 0x29, PT ;  /* 0x000000299600780c */ /* 0x000fc40003f84270 */
[----:B------:R-:W-:Y:S02]  /*9290*/  FSEL R147, R158, -INF , P3 ;  /* 0xff8000009e937808 */ /* 0x000fe40001800000 */
[----:B------:R-:W-:Y:S01]  /*92a0*/  FMNMX.FTZ R10, R175, R10, !PT ;  /* 0x0000000aaf0a7209 */ /* 0x000fe20007810000 */
[----:B------:R3:W4:Y:S01]  /*92b0*/  MUFU.TANH R158, R6 ;  /* 0x00000006009e7308 */ /* 0x0007220000002400 */
[----:B------:R-:W-:Y:S02]  /*92c0*/  ISETP.GT.AND P3, PT, R150, 0x30, PT ;  /* 0x000000309600780c */ /* 0x000fe40003f64270 */
[----:B------:R-:W-:Y:S02]  /*92d0*/  FSEL R131, R164, -INF , P4 ;  /* 0xff800000a4837808 */ /* 0x000fe40002000000 */
[----:B------:R-:W-:Y:S02]  /*92e0*/  FMNMX.FTZ R10, R147, R10, !PT ;  /* 0x0000000a930a7209 */ /* 0x000fe40007810000 */
[----:B------:R-:W-:-:S02]  /*92f0*/  ISETP.GT.AND P4, PT, R150, 0x31, PT ;  /* 0x000000319600780c */ /* 0x000fc40003f84270 */
[----:B-----5:R-:W-:Y:S01]  /*9300*/  FSEL R139, R155, -INF , P3 ;  /* 0xff8000009b8b7808 */ /* 0x020fe20001800000 */
[----:B---3--:R-:W-:Y:S01]  /*9310*/  FMUL.FTZ R6, R135, UR57 ;  /* 0x0000003987067c20 */ /* 0x008fe20008410000 */
[----:B------:R-:W-:Y:S02]  /*9320*/  FMNMX.FTZ R10, R131, R10, !PT ;  /* 0x0000000a830a7209 */ /* 0x000fe40007810000 */
[C---:B------:R-:W-:Y:S01]  /*9330*/  ISETP.GT.AND P3, PT, R150.reuse, 0x38, PT ;  /* 0x000000389600780c */ /* 0x040fe20003f64270 */
[----:B------:R3:W5:Y:S01]  /*9340*/  MUFU.TANH R171, R6 ;  /* 0x0000000600ab7308 */ /* 0x0007620000002400 */
[----:B------:R-:W-:Y:S02]  /*9350*/  FSEL R143, R165, -INF , P4 ;  /* 0xff800000a58f7808 */ /* 0x000fe40002000000 */
[----:B------:R-:W-:Y:S02]  /*9360*/  FMNMX.FTZ R10, R139, R10, !PT ;  /* 0x0000000a8b0a7209 */ /* 0x000fe40007810000 */
[----:B------:R-:W-:-:S02]  /*9370*/  ISETP.GT.AND P4, PT, R150, 0x39, PT ;  /* 0x000000399600780c */ /* 0x000fc40003f84270 */
[----:B------:R-:W-:Y:S02]  /*9380*/  FSEL R151, R157, -INF , P3 ;  /* 0xff8000009d977808 */ /* 0x000fe40001800000 */
[----:B------:R-:W-:Y:S01]  /*9390*/  FMNMX.FTZ R10, R143, R10, !PT ;  /* 0x0000000a8f0a7209 */ /* 0x000fe20007810000 */
[----:B---3--:R-:W-:Y:S01]  /*93a0*/  FMUL.FTZ R6, R123, UR57 ;  /* 0x000000397b067c20 */ /* 0x008fe20008410000 */
[C---:B------:R-:W-:Y:S02]  /*93b0*/  ISETP.GT.AND P3, PT, R150.reuse, 0x40, PT ;  /* 0x000000409600780c */ /* 0x040fe40003f64270 */
[----:B--2---:R-:W-:Y:S01]  /*93c0*/  FSEL R135, R159, -INF , P4 ;  /* 0xff8000009f877808 */ /* 0x004fe20002000000 */
[----:B------:R2:W3:Y:S01]  /*93d0*/  MUFU.TANH R169, R6 ;  /* 0x0000000600a97308 */ /* 0x0004e20000002400 */
[----:B------:R-:W-:Y:S02]  /*93e0*/  FMNMX.FTZ R10, R151, R10, !PT ;  /* 0x0000000a970a7209 */ /* 0x000fe40007810000 */
[----:B------:R-:W-:-:S02]  /*93f0*/  ISETP.GT.AND P4, PT, R150, 0x41, PT ;  /* 0x000000419600780c */ /* 0x000fc40003f84270 */
[----:B------:R-:W-:Y:S01]  /*9400*/  FSEL R155, R138, -INF , P3 ;  /* 0xff8000008a9b7808 */ /* 0x000fe20001800000 */
[----:B------:R-:W-:Y:S01]  /*9410*/  FMUL.FTZ R138, R140, UR57 ;  /* 0x000000398c8a7c20 */ /* 0x000fe20008410000 */
[----:B------:R-:W-:Y:S01]  /*9420*/  FMNMX.FTZ R10, R135, R10, !PT ;  /* 0x0000000a870a7209 */ /* 0x000fe20007810000 */
[----:B------:R-:W-:Y:S01]  /*9430*/  FMUL.FTZ R140, R128, UR57 ;  /* 0x00000039808c7c20 */ /* 0x000fe20008410000 */
[----:B------:R-:W-:Y:S01]  /*9440*/  ISETP.GT.AND P3, PT, R150, 0x48, PT ;  /* 0x000000489600780c */ /* 0x000fe20003f64270 */
[----:B--2---:R-:W-:Y:S01]  /*9450*/  FMUL.FTZ R6, R127, UR57 ;  /* 0x000000397f067c20 */ /* 0x004fe20008410000 */
[----:B0-----:R-:W-:Y:S01]  /*9460*/  FSEL R157, R166, -INF , P4 ;  /* 0xff800000a69d7808 */ /* 0x001fe20002000000 */
[----:B------:R-:W-:Y:S01]  /*9470*/  FMUL.FTZ R128, R129, UR57 ;  /* 0x0000003981807c20 */ /* 0x000fe20008410000 */
[----:B------:R-:W-:Y:S01]  /*9480*/  FMNMX.FTZ R10, R155, R10, !PT ;  /* 0x0000000a9b0a7209 */ /* 0x000fe20007810000 */
[----:B------:R0:W2:Y:S01]  /*9490*/  SHFL.IDX PT, R129, R156, RZ, 0x1c1f ;  /* 0x001c1fff9c817589 */ /* 0x0000a200000e0000 */
[----:B------:R-:W-:Y:S01]  /*94a0*/  ISETP.GT.AND P4, PT, R150, 0x49, PT ;  /* 0x000000499600780c */ /* 0x000fe20003f84270 */
[----:B------:R-:W0:Y:S01]  /*94b0*/  MUFU.TANH R6, R6 ;  /* 0x0000000600067308 */ /* 0x000e220000002400 */
[----:B------:R-:W-:Y:S01]  /*94c0*/  FSEL R123, R142, -INF , P3 ;  /* 0xff8000008e7b7808 */ /* 0x000fe20001800000 */
[----:B------:R-:W-:Y:S01]  /*94d0*/  FMUL.FTZ R142, R132, UR57 ;  /* 0x00000039848e7c20 */ /* 0x000fe20008410000 */
[----:B------:R-:W-:Y:S01]  /*94e0*/  FMNMX.FTZ R10, R157, R10, !PT ;  /* 0x0000000a9d0a7209 */ /* 0x000fe20007810000 */
[----:B------:R-:W-:Y:S01]  /*94f0*/  FMUL.FTZ R132, R133, UR57 ;  /* 0x0000003985847c20 */ /* 0x000fe20008410000 */
[----:B------:R-:W-:-:S02]  /*9500*/  ISETP.GT.AND P3, PT, R150, 0x50, PT ;  /* 0x000000509600780c */ /* 0x000fc40003f64270 */
[----:B-1----:R-:W-:Y:S01]  /*9510*/  FSEL R159, R167, -INF , P4 ;  /* 0xff800000a79f7808 */ /* 0x002fe20002000000 */
[----:B------:R-:W-:Y:S01]  /*9520*/  MUFU.TANH R138, R138 ;  /* 0x0000008a008a7308 */ /* 0x000fe20000002400 */
[----:B------:R-:W-:Y:S02]  /*9530*/  FMNMX.FTZ R10, R123, R10, !PT ;  /* 0x0000000a7b0a7209 */ /* 0x000fe40007810000 */
[----:B------:R-:W-:Y:S02]  /*9540*/  ISETP.GT.AND P4, PT, R150, 0x51, PT ;  /* 0x000000519600780c */ /* 0x000fe40003f84270 */
[----:B------:R-:W-:Y:S01]  /*9550*/  FSEL R163, R130, -INF , P3 ;  /* 0xff80000082a37808 */ /* 0x000fe20001800000 */
[----:B------:R-:W-:Y:S01]  /*9560*/  FMUL.FTZ R130, R149, UR57 ;  /* 0x0000003995827c20 */ /* 0x000fe20008410000 */
[----:B------:R-:W-:Y:S01]  /*9570*/  FMNMX.FTZ R10, R159, R10, !PT ;  /* 0x0000000a9f0a7209 */ /* 0x000fe20007810000 */
[----:B------:R-:W-:Y:S01]  /*9580*/  MUFU.TANH R140, R140 ;  /* 0x0000008c008c7308 */ /* 0x000fe20000002400 */
[----:B------:R-:W-:-:S02]  /*9590*/  ISETP.GT.AND P3, PT, R150, 0x58, PT ;  /* 0x000000589600780c */ /* 0x000fc40003f64270 */
[----:B----4-:R-:W-:Y:S01]  /*95a0*/  FSEL R165, R158, -INF , P4 ;  /* 0xff8000009ea57808 */ /* 0x010fe20002000000 */
[----:B------:R-:W-:Y:S01]  /*95b0*/  FMUL.FTZ R158, R125, UR57 ;  /* 0x000000397d9e7c20 */ /* 0x000fe20008410000 */
[----:B------:R-:W-:Y:S02]  /*95c0*/  FMNMX.FTZ R10, R163, R10, !PT ;  /* 0x0000000aa30a7209 */ /* 0x000fe40007810000 */
[----:B------:R-:W-:Y:S01]  /*95d0*/  ISETP.GT.AND P4, PT, R150, 0x59, PT ;  /* 0x000000599600780c */ /* 0x000fe20003f84270 */
[----:B------:R-:W1:Y:S01]  /*95e0*/  MUFU.TANH R130, R130 ;  /* 0x0000008200827308 */ /* 0x000e620000002400 */
[----:B------:R-:W-:Y:S01]  /*95f0*/  FSEL R167, R134, -INF , P3 ;  /* 0xff80000086a77808 */ /* 0x000fe20001800000 */
[----:B------:R-:W-:Y:S01]  /*9600*/  FMUL.FTZ R134, R137, UR57 ;  /* 0x0000003989867c20 */ /* 0x000fe20008410000 */
[----:B------:R-:W-:Y:S01]  /*9610*/  FMNMX.FTZ R10, R165, R10, !PT ;  /* 0x0000000aa50a7209 */ /* 0x000fe20007810000 */
[----:B------:R-:W-:Y:S01]  /*9620*/  FMUL.FTZ R137, R141, UR57 ;  /* 0x000000398d897c20 */ /* 0x000fe20008410000 */
[----:B------:R-:W-:-:S02]  /*9630*/  ISETP.GT.AND P3, PT, R150, 0x60, PT ;  /* 0x000000609600780c */ /* 0x000fc40003f64270 */
[----:B-----5:R-:W-:Y:S01]  /*9640*/  FSEL R171, R171, -INF , P4 ;  /* 0xff800000abab7808 */ /* 0x020fe20002000000 */
[----:B------:R-:W4:Y:S01]  /*9650*/  MUFU.TANH R134, R134 ;  /* 0x0000008600867308 */ /* 0x000f220000002400 */
[----:B------:R-:W-:Y:S02]  /*9660*/  FMNMX.FTZ R10, R167, R10, !PT ;  /* 0x0000000aa70a7209 */ /* 0x000fe40007810000 */
[----:B------:R-:W-:Y:S02]  /*9670*/  ISETP.GT.AND P4, PT, R150, 0x61, PT ;  /* 0x000000619600780c */ /* 0x000fe40003f84270 */
[----:B------:R-:W-:Y:S02]  /*9680*/  FSEL R127, R122, -INF , P3 ;  /* 0xff8000007a7f7808 */ /* 0x000fe40001800000 */
[----:B------:R-:W-:Y:S01]  /*9690*/  FMNMX.FTZ R10, R171, R10, !PT ;  /* 0x0000000aab0a7209 */ /* 0x000fe20007810000 */
[----:B------:R-:W5:Y:S01]  /*96a0*/  MUFU.TANH R137, R137 ;  /* 0x0000008900897308 */ /* 0x000f620000002400 */
[----:B------:R-:W-:-:S02]  /*96b0*/  ISETP.GT.AND P3, PT, R150, 0x68, PT ;  /* 0x000000689600780c */ /* 0x000fc40003f64270 */
[----:B---3--:R-:W-:Y:S02]  /*96c0*/  FSEL R169, R169, -INF , P4 ;  /* 0xff800000a9a97808 */ /* 0x008fe40002000000 */
[----:B------:R-:W-:Y:S02]  /*96d0*/  FMNMX.FTZ R10, R127, R10, !PT ;  /* 0x0000000a7f0a7209 */ /* 0x000fe40007810000 */
[----:B------:R-:W-:Y:S01]  /*96e0*/  ISETP.GT.AND P4, PT, R150, 0x69, PT ;  /* 0x000000699600780c */ /* 0x000fe20003f84270 */
[----:B------:R-:W-:Y:S01]  /*96f0*/  FMUL.FTZ R150, R120, UR57 ;  /* 0x0000003978967c20 */ /* 0x000fe20008410000 */
[----:B------:R-:W-:Y:S01]  /*9700*/  FSEL R173, R173, -INF , P3 ;  /* 0xff800000adad7808 */ /* 0x000fe20001800000 */
[----:B0-----:R0:W-:Y:S01]  /*9710*/  MUFU.TANH R156, R124 ;  /* 0x0000007c009c7308 */ /* 0x0011e20000002400 */
[----:B------:R-:W-:Y:S02]  /*9720*/  FMNMX.FTZ R10, R169, R10, !PT ;  /* 0x0000000aa90a7209 */ /* 0x000fe40007810000 */
[----:B------:R-:W-:-:S02]  /*9730*/  FSEL R149, R6, -INF , P4 ;  /* 0xff80000006957808 */ /* 0x000fc40002000000 */
[----:B------:R-:W-:Y:S01]  /*9740*/  FMNMX.FTZ R10, R173, R10, !PT ;  /* 0x0000000aad0a7209 */ /* 0x000fe20007810000 */
[----:B------:R-:W3:Y:S01]  /*9750*/  LDC R6, c[0x0][0x988] ;  /* 0x00026200ff067b82 */ /* 0x000ee20000000800 */
[----:B--2---:R-:W-:Y:S01]  /*9760*/  IADD3 R146, R129, -UR14, R146 ;  /* 0x8000000e81927c10 */ /* 0x004fe2000fffe092 */
[----:B------:R-:W2:Y:S01]  /*9770*/  MUFU.TANH R128, R128 ;  /* 0x0000008000807308 */ /* 0x000ea20000002400 */
[----:B------:R-:W-:Y:S02]  /*9780*/  FMNMX.FTZ R10, R149, R10, !PT ;  /* 0x0000000a950a7209 */ /* 0x000fe40007810000 */
[C---:B------:R-:W-:Y:S02]  /*9790*/  ISETP.GT.AND P4, PT, R146.reuse, RZ, PT ;  /* 0x000000ff9200720c */ /* 0x040fe40003f84270 */
[----:B------:R-:W-:Y:S01]  /*97a0*/  ISETP.GT.AND P5, PT, R146, 0x1, PT ;  /* 0x000000019200780c */ /* 0x000fe20003fa4270 */
[----:B------:R-:W1:Y:S01]  /*97b0*/  SHFL.BFLY PT, R207, R10, 0x2, 0x1f ;  /* 0x0c401f000acf7f89 */ /* 0x000e6200000e0000 */
[----:B------:R-:W-:Y:S01]  /*97c0*/  FSEL R2, R2, -INF , P4 ;  /* 0xff80000002027808 */ /* 0x000fe20002000000 */
[----:B------:R-:W2:Y:S01]  /*97d0*/  MUFU.TANH R142, R142 ;  /* 0x0000008e008e7308 */ /* 0x000ea20000002400 */
[----:B------:R-:W-:-:S02]  /*97e0*/  FSEL R121, R0, -INF , P5 ;  /* 0xff80000000797808 */ /* 0x000fc40002800000 */
[----:B------:R-:W-:Y:S02]  /*97f0*/  ISETP.GT.AND P4, PT, R146, 0x8, PT ;  /* 0x000000089200780c */ /* 0x000fe40003f84270 */
[----:B------:R-:W-:Y:S02]  /*9800*/  FMNMX.FTZ R0, R2, R15, !PT ;  /* 0x0000000f02007209 */ /* 0x000fe40007810000 */
[----:B------:R-:W-:Y:S01]  /*9810*/  ISETP.GT.AND P5, PT, R146, 0x9, PT ;  /* 0x000000099200780c */ /* 0x000fe20003fa4270 */
[----:B------:R-:W2:Y:S01]  /*9820*/  MUFU.TANH R132, R132 ;  /* 0x0000008400847308 */ /* 0x000ea20000002400 */
[----:B------:R-:W-:Y:S02]  /*9830*/  FSEL R125, R20, -INF , P4 ;  /* 0xff800000147d7808 */ /* 0x000fe40002000000 */
[----:B------:R-:W-:Y:S02]  /*9840*/  FMNMX.FTZ R0, R121, R0, !PT ;  /* 0x0000000079007209 */ /* 0x000fe40007810000 */
[----:B------:R-:W-:-:S02]  /*9850*/  ISETP.GT.AND P4, PT, R146, 0x10, PT ;  /* 0x000000109200780c */ /* 0x000fc40003f84270 */
[----:B------:R-:W-:Y:S01]  /*9860*/  FSEL R129, R11, -INF , P5 ;  /* 0xff8000000b817808 */ /* 0x000fe20002800000 */
[----:B------:R-:W2:Y:S01]  /*9870*/  MUFU.TANH R150, R150 ;  /* 0x0000009600967308 */ /* 0x000ea20000002400 */
[----:B------:R-:W-:Y:S02]  /*9880*/  FMNMX.FTZ R0, R125, R0, !PT ;  /* 0x000000007d007209 */ /* 0x000fe40007810000 */
[----:B------:R-:W-:Y:S02]  /*9890*/  ISETP.GT.AND P5, PT, R146, 0x11, PT ;  /* 0x000000119200780c */ /* 0x000fe40003fa4270 */
[----:B------:R-:W-:Y:S02]  /*98a0*/  FSEL R133, R22, -INF , P4 ;  /* 0xff80000016857808 */ /* 0x000fe40002000000 */
[----:B-1----:R-:W-:Y:S01]  /*98b0*/  FMNMX.FTZ R207, R10, R207, !PT ;  /* 0x000000cf0acf7209 */ /* 0x002fe20007810000 */
[----:B------:R-:W1:Y:S01]  /*98c0*/  MUFU.TANH R158, R158 ;  /* 0x0000009e009e7308 */ /* 0x000e620000002400 */
[----:B------:R-:W-:-:S02]  /*98d0*/  FMNMX.FTZ R0, R129, R0, !PT ;  /* 0x0000000081007209 */ /* 0x000fc40007810000 */
[C---:B------:R-:W-:Y:S01]  /*98e0*/  ISETP.GT.AND P4, PT, R146.reuse, 0x18, PT ;  /* 0x000000189200780c */ /* 0x040fe20003f84270 */
[----:B------:R-:W4:Y:S01]  /*98f0*/  SHFL.BFLY PT, R10, R207, 0x1, 0x1f ;  /* 0x0c201f00cf0a7f89 */ /* 0x000f2200000e0000 */
[----:B------:R-:W-:Y:S02]  /*9900*/  FSEL R21, R21, -INF , P5 ;  /* 0xff80000015157808 */ /* 0x000fe40002800000 */
[----:B------:R-:W-:Y:S02]  /*9910*/  FMNMX.FTZ R0, R133, R0, !PT ;  /* 0x0000000085007209 */ /* 0x000fe40007810000 */
[----:B------:R-:W-:Y:S02]  /*9920*/  ISETP.GT.AND P5, PT, R146, 0x19, PT ;  /* 0x000000199200780c */ /* 0x000fe40003fa4270 */
[----:B------:R-:W-:Y:S02]  /*9930*/  FSEL R141, R160, -INF , P4 ;  /* 0xff800000a08d7808 */ /* 0x000fe40002000000 */
[----:B------:R-:W-:-:S02]  /*9940*/  FMNMX.FTZ R0, R21, R0, !PT ;  /* 0x0000000015007209 */ /* 0x000fc40007810000 */
[C---:B------:R-:W-:Y:S02]  /*9950*/  ISETP.GT.AND P4, PT, R146.reuse, 0x20, PT ;  /* 0x000000209200780c */ /* 0x040fe40003f84270 */
[----:B------:R-:W-:Y:S02]  /*9960*/  FSEL R23, R23, -INF , P5 ;  /* 0xff80000017177808 */ /* 0x000fe40002800000 */
[----:B------:R-:W-:Y:S02]  /*9970*/  FMNMX.FTZ R0, R141, R0, !PT ;  /* 0x000000008d007209 */ /* 0x000fe40007810000 */
[----:B------:R-:W-:Y:S02]  /*9980*/  ISETP.GT.AND P5, PT, R146, 0x21, PT ;  /* 0x000000219200780c */ /* 0x000fe40003fa4270 */
[----:B------:R-:W-:Y:S02]  /*9990*/  FSEL R161, R161, -INF , P4 ;  /* 0xff800000a1a17808 */ /* 0x000fe40002000000 */
[----:B------:R-:W-:-:S02]  /*99a0*/  FMNMX.FTZ R0, R23, R0, !PT ;  /* 0x0000000017007209 */ /* 0x000fc40007810000 */
[----:B------:R-:W-:Y:S02]  /*99b0*/  ISETP.GT.AND P4, PT, R146, 0x28, PT ;  /* 0x000000289200780c */ /* 0x000fe40003f84270 */
[----:B----4-:R-:W-:Y:S02]  /*99c0*/  FMNMX.FTZ R10, R207, R10, !PT ;  /* 0x0000000acf0a7209 */ /* 0x010fe40007810000 */
[----:B------:R-:W-:Y:S02]  /*99d0*/  FMNMX.FTZ R0, R161, R0, !PT ;  /* 0x00000000a1007209 */ /* 0x000fe40007810000 */
[C---:B------:R-:W-:Y:S01]  /*99e0*/  FSETP.NEU.FTZ.AND P3, PT, R10.reuse, -INF , PT ;  /* 0xff8000000a00780b */ /* 0x040fe20003f7d000 */
[----:B---3--:R-:W-:Y:S01]  /*99f0*/  FMUL.FTZ R120, R10, R6 ;  /* 0x000000060a787220 */ /* 0x008fe20000410000 */
[----:B------:R-:W-:-:S04]  /*9a00*/  R2UR UR14, R204 ;  /* 0x00000000cc0e72ca */ /* 0x000fc800000e0000 */
[----:B------:R-:W-:-:S05]  /*9a10*/  FSEL R120, R120, RZ, P3 ;  /* 0x000000ff78787208 */ /* 0x000fca0001800000 */
[-CC-:B------:R-:W-:Y:S01]  /*9a20*/  FFMA.FTZ R20, R205, R6.reuse, -R120.reuse ;  /* 0x00000006cd147223 */ /* 0x180fe20000010878 */
[-CC-:B0-----:R-:W-:Y:S01]  /*9a30*/  FFMA.FTZ R124, R191, R6.reuse, -R120.reuse ;  /* 0x00000006bf7c7223 */ /* 0x181fe20000010878 */
        /* <DEDUP_REMOVED lines=11> */
[----:B------:R-:W-:Y:S01]  /*9af0*/  FFMA.FTZ R127, R127, R6, -R120 ;  /* 0x000000067f7f7223 */ /* 0x000fe20000010878 */
[----:B------:R-:W-:-:S02]  /*9b00*/  WARPGROUP.DEPBAR.LE gsb0, 0x0 ;  /* 0x00008000000079c5 */ /* 0x000fc40000010000 */
[----:B------:R-:W-:Y:S01]  /*9b10*/  WARPGROUP.ARRIVE ;  /* 0x00000000000079c5 */ /* 0x000fe20000000000 */
[----:B------:R-:W-:Y:S01]  /*9b20*/  FSEL R185, R152, -INF , P5 ;  /* 0xff80000098b97808 */ /* 0x000fe20002800000 */
[----:B------:R-:W-:Y:S01]  /*9b30*/  MUFU.EX2 R201, R201 ;  /* 0x000000c900c97308 */ /* 0x000fe20000000800 */
[----:B------:R-:W-:Y:S01]  /*9b40*/  ISETP.GT.AND P5, PT, R146, 0x29, PT ;  /* 0x000000299200780c */ /* 0x000fe20003fa4270 */
[----:B------:R-:W-:Y:S01]  /*9b50*/  UISETP.GT.AND UP1, UPT, UR59, UR14, UPT ;  /* 0x0000000e3b00728c */ /* 0x000fe2000bf24270 */
[----:B------:R-:W-:Y:S01]  /*9b60*/  FSEL R187, R154, -INF , P4 ;  /* 0xff8000009abb7808 */ /* 0x000fe20002000000 */
[----:B------:R-:W-:Y:S01]  /*9b70*/  HGMMA.64x192x16.F32 R24, R180, gdesc[UR4].tnspB, R24, gsb0 ;  /* 0x42e00004b4187df0 */ /* 0x000fe20008000818 */
[----:B------:R-:W-:Y:S01]  /*9b80*/  FMNMX.FTZ R0, R185, R0, !PT ;  /* 0x00000000b9007209 */ /* 0x000fe20007810000 */
[----:B------:R-:W-:Y:S01]  /*9b90*/  UIADD3 UR6, UR10, 0x300, URZ ;  /* 0x000003000a067890 */ /* 0x000fe2000fffe03f */
[C---:B------:R-:W-:Y:S01]  /*9ba0*/  ISETP.GT.AND P4, PT, R146.reuse, 0x30, PT ;  /* 0x000000309200780c */ /* 0x040fe20003f84270 */
[----:B------:R-:W-:Y:S01]  /*9bb0*/  UMOV UR7, 0x40000040 ;  /* 0x4000004000077882 */ /* 0x000fe20000000000 */
[----:B------:R-:W-:Y:S01]  /*9bc0*/  FSEL R153, R153, -INF , P5 ;  /* 0xff80000099997808 */ /* 0x000fe20002800000 */
[----:B------:R-:W-:Y:S01]  /*9bd0*/  MUFU.EX2 R203, R203 ;  /* 0x000000cb00cb7308 */ /* 0x000fe20000000800 */
[----:B------:R-:W-:Y:S01]  /*9be0*/  FMNMX.FTZ R0, R187, R0, !PT ;  /* 0x00000000bb007209 */ /* 0x000fe20007810000 */
[----:B------:R-:W-:Y:S01]  /*9bf0*/  UIADD3 UR59, UR59, -0x1, URZ ;  /* 0xffffffff3b3b7890 */ /* 0x000fe2000fffe03f */
[----:B------:R-:W-:-:S02]  /*9c00*/  ISETP.GT.AND P5, PT, R146, 0x31, PT ;  /* 0x000000319200780c */ /* 0x000fc40003fa4270 */
[----:B------:R-:W-:Y:S02]  /*9c10*/  FSEL R205, R144, -INF , P4 ;  /* 0xff80000090cd7808 */ /* 0x000fe40002000000 */
[----:B------:R-:W-:Y:S01]  /*9c20*/  FMNMX.FTZ R0, R153, R0, !PT ;  /* 0x0000000099007209 */ /* 0x000fe20007810000 */
[----:B------:R-:W-:Y:S01]  /*9c30*/  MUFU.EX2 R22, R22 ;  /* 0x0000001600167308 */ /* 0x000fe20000000800 */
[C---:B------:R-:W-:Y:S02]  /*9c40*/  ISETP.GT.AND P4, PT, R146.reuse, 0x38, PT ;  /* 0x000000389200780c */ /* 0x040fe40003f84270 */
[----:B------:R-:W-:Y:S02]  /*9c50*/  FSEL R145, R145, -INF , P5 ;  /* 0xff80000091917808 */ /* 0x000fe40002800000 */
[----:B------:R-:W-:Y:S02]  /*9c60*/  FMNMX.FTZ R0, R205, R0, !PT ;  /* 0x00000000cd007209 */ /* 0x000fe40007810000 */
[----:B------:R-:W-:Y:S01]  /*9c70*/  ISETP.GT.AND P5, PT, R146, 0x39, PT ;  /* 0x000000399200780c */ /* 0x000fe20003fa4270 */
[----:B------:R-:W-:Y:S01]  /*9c80*/  MUFU.EX2 R197, R197 ;  /* 0x000000c500c57308 */ /* 0x000fe20000000800 */
[----:B------:R-:W-:Y:S01]  /*9c90*/  FSEL R211, R126, -INF , P4 ;  /* 0xff8000007ed37808 */ /* 0x000fe20002000000 */
[----:B------:R-:W-:Y:S01]  /*9ca0*/  FFMA.FTZ R126, R175, R6, -R120 ;  /* 0x00000006af7e7223 */ /* 0x000fe20000010878 */
[----:B------:R-:W-:-:S02]  /*9cb0*/  FMNMX.FTZ R0, R145, R0, !PT ;  /* 0x0000000091007209 */ /* 0x000fc40007810000 */
[----:B------:R-:W-:Y:S02]  /*9cc0*/  ISETP.GT.AND P4, PT, R146, 0x40, PT ;  /* 0x000000409200780c */ /* 0x000fe40003f84270 */
[----:B------:R-:W-:Y:S01]  /*9cd0*/  FSEL R207, R130, -INF , P5 ;  /* 0xff80000082cf7808 */ /* 0x000fe20002800000 */
        /* <DEDUP_REMOVED lines=12> */
[----:B------:R-:W-:Y:S01]  /*9da0*/  FFMA.FTZ R134, R157, R6, -R120 ;  /* 0x000000069d867223 */ /* 0x000fe20000010878 */
[----:B------:R-:W-:-:S02]  /*9db0*/  FMNMX.FTZ R0, R209, R0, !PT ;  /* 0x00000000d1007209 */ /* 0x000fc40007810000 */
[----:B------:R-:W-:Y:S01]  /*9dc0*/  ISETP.GT.AND P5, PT, R146, 0x49, PT ;  /* 0x000000499200780c */ /* 0x000fe20003fa4270 */
[----:B------:R-:W-:Y:S01]  /*9dd0*/  MUFU.EX2 R124, R124 ;  /* 0x0000007c007c7308 */ /* 0x000fe20000000800 */
[----:B------:R-:W-:Y:S01]  /*9de0*/  FSEL R189, R138, -INF , P4 ;  /* 0xff8000008abd7808 */ /* 0x000fe20002000000 */
[----:B------:R-:W-:Y:S01]  /*9df0*/  FFMA.FTZ R138, R163, R6, -R120 ;  /* 0x00000006a38a7223 */ /* 0x000fe20000010878 */
[----:B------:R-:W-:Y:S02]  /*9e00*/  FMNMX.FTZ R0, R191, R0, !PT ;  /* 0x00000000bf007209 */ /* 0x000fe40007810000 */
[----:B------:R-:W-:Y:S02]  /*9e10*/  ISETP.GT.AND P4, PT, R146, 0x50, PT ;  /* 0x000000509200780c */ /* 0x000fe40003f84270 */
[----:B-----5:R-:W-:Y:S01]  /*9e20*/  FSEL R137, R137, -INF , P5 ;  /* 0xff80000089897808 */ /* 0x020fe20002800000 */
[----:B------:R-:W-:Y:S01]  /*9e30*/  MUFU.EX2 R193, R193 ;  /* 0x000000c100c17308 */ /* 0x000fe20000000800 */
[----:B------:R-:W-:-:S02]  /*9e40*/  FMNMX.FTZ R0, R189, R0, !PT ;  /* 0x00000000bd007209 */ /* 0x000fc40007810000 */
[----:B------:R-:W-:Y:S02]  /*9e50*/  ISETP.GT.AND P5, PT, R146, 0x51, PT ;  /* 0x000000519200780c */ /* 0x000fe40003fa4270 */
[----:B------:R-:W-:Y:S01]  /*9e60*/  FSEL R175, R140, -INF , P4 ;  /* 0xff8000008caf7808 */ /* 0x000fe20002000000 */
[--C-:B------:R-:W-:Y:S01]  /*9e70*/  FFMA.FTZ R140, R171, R6, -R120.reuse ;  /* 0x00000006ab8c7223 */ /* 0x100fe20000010878 */
[----:B------:R-:W-:Y:S01]  /*9e80*/  FMNMX.FTZ R0, R137, R0, !PT ;  /* 0x0000000089007209 */ /* 0x000fe20007810000 */
[----:B------:R-:W-:Y:S01]  /*9e90*/  MUFU.EX2 R126, R126 ;  /* 0x0000007e007e7308 */ /* 0x000fe20000000800 */
[----:B------:R-:W-:Y:S02]  /*9ea0*/  ISETP.GT.AND P4, PT, R146, 0x58, PT ;  /* 0x000000589200780c */ /* 0x000fe40003f84270 */
[----:B--2---:R-:W-:Y:S01]  /*9eb0*/  FSEL R213, R128, -INF , P5 ;  /* 0xff80000080d57808 */ /* 0x004fe20002800000 */
[--C-:B------:R-:W-:Y:S01]  /*9ec0*/  FFMA.FTZ R128, R131, R6, -R120.reuse ;  /* 0x0000000683807223 */ /* 0x100fe20000010878 */
[----:B------:R-:W-:Y:S01]  /*9ed0*/  FMNMX.FTZ R0, R175, R0, !PT ;  /* 0x00000000af007209 */ /* 0x000fe20007810000 */
[-CC-:B------:R-:W-:Y:S01]  /*9ee0*/  FFMA.FTZ R131, R155, R6.reuse, -R120.reuse ;  /* 0x000000069b837223 */ /* 0x180fe20000010878 */
[----:B------:R-:W-:Y:S01]  /*9ef0*/  ISETP.GT.AND P5, PT, R146, 0x59, PT ;  /* 0x000000599200780c */ /* 0x000fe20003fa4270 */
[----:B------:R-:W-:Y:S01]  /*9f00*/  MUFU.EX2 R195, R195 ;  /* 0x000000c300c37308 */ /* 0x000fe20000000800 */
[----:B------:R-:W-:Y:S01]  /*9f10*/  FSEL R147, R142, -INF , P4 ;  /* 0xff8000008e937808 */ /* 0x000fe20002000000 */
[----:B------:R-:W-:Y:S01]  /*9f20*/  FFMA.FTZ R142, R169, R6, -R120 ;  /* 0x00000006a98e7223 */ /* 0x000fe20000010878 */
[----:B------:R-:W-:-:S02]  /*9f30*/  FMNMX.FTZ R0, R213, R0, !PT ;  /* 0x00000000d5007209 */ /* 0x000fc40007810000 */
[----:B------:R-:W-:Y:S02]  /*9f40*/  ISETP.GT.AND P4, PT, R146, 0x60, PT ;  /* 0x000000609200780c */ /* 0x000fe40003f84270 */
[----:B------:R-:W-:Y:S01]  /*9f50*/  FSEL R215, R132, -INF , P5 ;  /* 0xff80000084d77808 */ /* 0x000fe20002800000 */
[----:B------:R-:W-:Y:S01]  /*9f60*/  FFMA.FTZ R132, R151, R6, -R120 ;  /* 0x0000000697847223 */ /* 0x000fe20000010878 */
[----:B------:R-:W-:Y:S01]  /*9f70*/  FMNMX.FTZ R0, R147, R0, !PT ;  /* 0x0000000093007209 */ /* 0x000fe20007810000 */
[----:B------:R-:W-:Y:S01]  /*9f80*/  MUFU.EX2 R128, R128 ;  /* 0x0000008000807308 */ /* 0x000fe20000000800 */
[----:B------:R-:W-:Y:S02]  /*9f90*/  ISETP.GT.AND P5, PT, R146, 0x61, PT ;  /* 0x000000619200780c */ /* 0x000fe40003fa4270 */
[----:B------:R-:W-:Y:S02]  /*9fa0*/  FSEL R217, R150, -INF , P4 ;  /* 0xff80000096d97808 */ /* 0x000fe40002000000 */
[----:B------:R-:W-:-:S02]  /*9fb0*/  FMNMX.FTZ R0, R215, R0, !PT ;  /* 0x00000000d7007209 */ /* 0x000fc40007810000 */
[----:B------:R-:W-:Y:S01]  /*9fc0*/  ISETP.GT.AND P4, PT, R146, 0x68, PT ;  /* 0x000000689200780c */ /* 0x000fe20003f84270 */
[----:B------:R-:W-:Y:S01]  /*9fd0*/  MUFU.EX2 R130, R130 ;  /* 0x0000008200827308 */ /* 0x000fe20000000800 */
[----:B------:R-:W-:Y:S02]  /*9fe0*/  FSEL R219, R148, -INF , P5 ;  /* 0xff80000094db7808 */ /* 0x000fe40002800000 */
[----:B------:R-:W-:Y:S02]  /*9ff0*/  FMNMX.FTZ R0, R217, R0, !PT ;  /* 0x00000000d9007209 */ /* 0x000fe40007810000 */
[----:B------:R-:W-:Y:S02]  /*a000*/  ISETP.GT.AND P5, PT, R146, 0x69, PT ;  /* 0x000000699200780c */ /* 0x000fe40003fa4270 */
[----:B------:R-:W-:Y:S01]  /*a010*/  FSEL R221, R156, -INF , P4 ;  /* 0xff8000009cdd7808 */ /* 0x000fe20002000000 */
[----:B------:R-:W-:Y:S01]  /*a020*/  MUFU.EX2 R139, R139 ;  /* 0x0000008b008b7308 */ /* 0x000fe20000000800 */
[----:B------:R-:W-:-:S02]  /*a030*/  FMNMX.FTZ R0, R219, R0, !PT ;  /* 0x00000000db007209 */ /* 0x000fc40007810000 */
[----:B-1----:R-:W-:Y:S02]  /*a040*/  FSEL R223, R158, -INF , P5 ;  /* 0xff8000009edf7808 */ /* 0x002fe40002800000 */
[----:B------:R-:W-:-:S03]  /*a050*/  FMNMX.FTZ R0, R221, R0, !PT ;  /* 0x00000000dd007209 */ /* 0x000fc60007810000 */
[----:B------:R-:W-:Y:S01]  /*a060*/  MUFU.EX2 R132, R132 ;  /* 0x0000008400847308 */ /* 0x000fe20000000800 */
[----:B------:R-:W-:-:S05]  /*a070*/  FMNMX.FTZ R0, R223, R0, !PT ;  /* 0x00000000df007209 */ /* 0x000fca0007810000 */
[----:B------:R-:W0:Y:S02]  /*a080*/  SHFL.BFLY PT, R11, R0, 0x2, 0x1f ;  /* 0x0c401f00000b7f89 */ /* 0x000e2400000e0000 */
        /* <DEDUP_REMOVED lines=9> */
[----:B0-----:R-:W-:-:S04]  /*a120*/  FMNMX.FTZ R11, R11, R0, !PT ;  /* 0x000000000b0b7209 */ /* 0x001fc80007810000 */
[C---:B------:R-:W-:Y:S01]  /*a130*/  FSETP.NEU.FTZ.AND P4, PT, R11.reuse, -INF , PT ;  /* 0xff8000000b00780b */ /* 0x040fe20003f9d000 */
[C---:B------:R-:W-:Y:S02]  /*a140*/  FMUL.FTZ R144, R11.reuse, R6 ;  /* 0x000000060b907220 */ /* 0x040fe40000410000 */
[----:B------:R-:W-:Y:S01]  /*a150*/  MUFU.EX2 R127, R127 ;  /* 0x0000007f007f7308 */ /* 0x000fe20000000800 */
[----:B------:R-:W-:Y:S02]  /*a160*/  FSEL R0, R11, RZ, P4 ;  /* 0x000000ff0b007208 */ /* 0x000fe40002000000 */
[----:B------:R-:W-:-:S03]  /*a170*/  FSEL R144, R144, RZ, P4 ;  /* 0x000000ff90907208 */ /* 0x000fc60002000000 */
[----:B------:R-:W-:Y:S02]  /*a180*/  FADD.FTZ R15, -R0, R15 ;  /* 0x0000000f000f7221 */ /* 0x000fe40000010100 */
[----:B------:R-:W-:Y:S01]  /*a190*/  MUFU.EX2 R142, R142 ;  /* 0x0000008e008e7308 */ /* 0x000fe20000000800 */
[-CC-:B------:R-:W-:Y:S01]  /*a1a0*/  FFMA.FTZ R198, R141, R6.reuse, -R144.reuse ;  /* 0x000000068dc67223 */ /* 0x180fe20000010890 */
[----:B------:R-:W-:Y:S01]  /*a1b0*/  FSEL R141, R10, RZ, P3 ;  /* 0x000000ff0a8d7208 */ /* 0x000fe20001800000 */
[-CC-:B------:R-:W-:Y:S01]  /*a1c0*/  FFMA.FTZ R151, R2, R6.reuse, -R144.reuse ;  /* 0x0000000602977223 */ /* 0x180fe20000010890 */
[-C--:B------:R-:W-:Y:S01]  /*a1d0*/  FMUL.FTZ R0, R15, R6.reuse ;  /* 0x000000060f007220 */ /* 0x080fe20000410000 */
[-CC-:B------:R-:W-:Y:S01]  /*a1e0*/  FFMA.FTZ R200, R121, R6.reuse, -R144.reuse ;  /* 0x0000000679c87223 */ /* 0x180fe20000010890 */
[-C--:B------:R-:W-:Y:S01]  /*a1f0*/  FFMA.FTZ R202, R125, R6.reuse, -R144 ;  /* 0x000000067dca7223 */ /* 0x080fe20000010890 */
[----:B------:R-:W-:Y:S01]  /*a200*/  FADD.FTZ R141, -R141, R14 ;  /* 0x0000000e8d8d7221 */ /* 0x000fe20000010100 */
[-CC-:B------:R-:W-:Y:S01]  /*a210*/  FFMA.FTZ R121, R129, R6.reuse, -R144.reuse ;  /* 0x0000000681797223 */ /* 0x180fe20000010890 */
[----:B------:R-:W-:Y:S01]  /*a220*/  MUFU.EX2 R151, R151 ;  /* 0x0000009700977308 */ /* 0x000fe20000000800 */
[-CC-:B------:R-:W-:Y:S01]  /*a230*/  FFMA.FTZ R196, R133, R6.reuse, -R144.reuse ;  /* 0x0000000685c47223 */ /* 0x180fe20000010890 */
[-C--:B------:R-:W-:Y:S01]  /*a240*/  FMUL.FTZ R141, R141, R6.reuse ;  /* 0x000000068d8d7220 */ /* 0x080fe20000410000 */
[----:B------:R-:W-:Y:S01]  /*a250*/  MOV R14, UR61 ;  /* 0x0000003d000e7c02 */ /* 0x000fe20008000f00 */
[----:B------:R-:W-:Y:S01]  /*a260*/  FFMA.FTZ R133, R145, R6, -R144 ;  /* 0x0000000691857223 */ /* 0x000fe20000010890 */
[----:B------:R-:W-:-:S02]  /*a270*/  IMAD.U32 R145, RZ, RZ, UR11 ;  /* 0x0000000bff917e24 */ /* 0x000fc4000f8e00ff */
[-CC-:B------:R-:W-:Y:S01]  /*a280*/  FFMA.FTZ R21, R21, R6.reuse, -R144.reuse ;  /* 0x0000000615157223 */ /* 0x180fe20000010890 */
[-CC-:B------:R-:W-:Y:S01]  /*a290*/  FFMA.FTZ R23, R23, R6.reuse, -R144.reuse ;  /* 0x0000000617177223 */ /* 0x180fe20000010890 */
[----:B------:R-:W0:Y:S01]  /*a2a0*/  MUFU.EX2 R0, R0 ;  /* 0x0000000000007308 */ /* 0x000e220000000800 */
[----:B------:R-:W-:Y:S02]  /*a2b0*/  @!P1 VIADD R14, R14, 0x36840 ;  /* 0x000368400e0e9836 */ /* 0x000fe40000000000 */
[-CC-:B------:R-:W-:Y:S01]  /*a2c0*/  FFMA.FTZ R192, R161, R6.reuse, -R144.reuse ;  /* 0x00000006a1c07223 */ /* 0x180fe20000010890 */
[----:B------:R-:W-:Y:S02]  /*a2d0*/  @!P1 VIADD R145, R145, 0x36860 ;  /* 0x0003686091919836 */ /* 0x000fe40000000000 */
[-CC-:B------:R-:W-:Y:S01]  /*a2e0*/  FFMA.FTZ R125, R185, R6.reuse, -R144.reuse ;  /* 0x00000006b97d7223 */ /* 0x180fe20000010890 */
[-C--:B------:R-:W-:Y:S01]  /*a2f0*/  FFMA.FTZ R194, R187, R6.reuse, -R144 ;  /* 0x00000006bbc27223 */ /* 0x080fe20000010890 */
[----:B------:R-:W-:Y:S01]  /*a300*/  @!P1 PRMT R14, RZ, 0x654, R14 ;  /* 0x00000654ff0e9816 */ /* 0x000fe2000000000e */
[-CC-:B------:R-:W-:Y:S01]  /*a310*/  FFMA.FTZ R129, R153, R6.reuse, -R144.reuse ;  /* 0x0000000699817223 */ /* 0x180fe20000010890 */
[----:B------:R0:W1:Y:S01]  /*a320*/  MUFU.EX2 R2, R141 ;  /* 0x0000008d00027308 */ /* 0x0000620000000800 */
[-CC-:B------:R-:W-:Y:S01]  /*a330*/  FFMA.FTZ R188, R205, R6.reuse, -R144.reuse ;  /* 0x00000006cdbc7223 */ /* 0x180fe20000010890 */
[-CC-:B------:R-:W-:Y:S01]  /*a340*/  FFMA.FTZ R137, R137, R6.reuse, -R144.reuse ;  /* 0x0000000689897223 */ /* 0x180fe20000010890 */
[----:B------:R-:W-:Y:S01]  /*a350*/  FFMA.FTZ R190, R211, R6, -R144 ;  /* 0x00000006d3be7223 */ /* 0x000fe20000010890 */
[----:B------:R-:W-:-:S02]  /*a360*/  WARPGROUP.DEPBAR.LE gsb0, 0x0 ;  /* 0x00008000000079c5 */ /* 0x000fc40000010000 */
[----:B------:R-:W-:Y:S01]  /*a370*/  WARPGROUP.ARRIVE ;  /* 0x00000000000079c5 */ /* 0x000fe20000000000 */
[--C-:B------:R-:W-:Y:S01]  /*a380*/  FFMA.FTZ R15, R207, R6, -R144.reuse ;  /* 0x00000006cf0f7223 */ /* 0x100fe20000010890 */
[----:B------:R-:W2:Y:S01]  /*a390*/  MUFU.EX2 R200, R200 ;  /* 0x000000c800c87308 */ /* 0x000ea20000000800 */
[----:B0-----:R-:W-:Y:S01]  /*a3a0*/  FFMA.FTZ R141, R0, R8, R151 ;  /* 0x00000008008d7223 */ /* 0x001fe20000010097 */
[----:B------:R-:W-:Y:S01]  /*a3b0*/  @!P1 PRMT R8, RZ, 0x654, R145 ;  /* 0x00000654ff089816 */ /* 0x000fe20000000091 */
[-CC-:B------:R-:W-:Y:S01]  /*a3c0*/  FFMA.FTZ R184, R209, R6.reuse, -R144.reuse ;  /* 0x00000006d1b87223 */ /* 0x180fe20000010890 */
[----:B------:R-:W-:Y:S01]  /*a3d0*/  HGMMA.64x192x16.F32 R24, R176, gdesc[UR4].tnspB, R24, gsb0 ;  /* 0x42e00004b0187df0 */ /* 0x000fe20008000818 */
[-CC-:B------:R-:W-:Y:S01]  /*a3e0*/  FFMA.FTZ R191, R191, R6.reuse, -R144.reuse ;  /* 0x00000006bfbf7223 */ /* 0x180fe20000010890 */
[-CC-:B------:R-:W-:Y:S01]  /*a3f0*/  FFMA.FTZ R186, R189, R6.reuse, -R144.reuse ;  /* 0x00000006bdba7223 */ /* 0x180fe20000010890 */
[-C--:B------:R-:W-:Y:S01]  /*a400*/  FFMA.FTZ R175, R175, R6.reuse, -R144 ;  /* 0x00000006afaf7223 */ /* 0x080fe20000010890 */
[----:B------:R-:W0:Y:S01]  /*a410*/  MUFU.EX2 R202, R202 ;  /* 0x000000ca00ca7308 */ /* 0x000e220000000800 */
[----:B-1----:R-:W-:Y:S01]  /*a420*/  FFMA.FTZ R145, R2, R7, R201 ;  /* 0x0000000702917223 */ /* 0x002fe200000100c9 */
[-C--:B------:R-:W-:Y:S01]  /*a430*/  FFMA.FTZ R181, R165, R6.reuse, -R120 ;  /* 0x00000006a5b57223 */ /* 0x080fe20000010878 */
[-C--:B------:R-:W-:Y:S01]  /*a440*/  FFMA.FTZ R213, R213, R6.reuse, -R144 ;  /* 0x00000006d5d57223 */ /* 0x080fe20000010890 */
[-C--:B------:R-:W-:Y:S01]  /*a450*/  FFMA.FTZ R183, R167, R6.reuse, -R120 ;  /* 0x00000006a7b77223 */ /* 0x080fe20000010878 */
[-CC-:B------:R-:W-:Y:S01]  /*a460*/  FFMA.FTZ R147, R147, R6.reuse, -R144.reuse ;  /* 0x0000000693937223 */ /* 0x180fe20000010890 */
[-CC-:B------:R-:W-:Y:S01]  /*a470*/  FFMA.FTZ R215, R215, R6.reuse, -R144.reuse ;  /* 0x00000006d7d77223 */ /* 0x180fe20000010890 */
[-CC-:B------:R-:W-:Y:S01]  /*a480*/  FFMA.FTZ R217, R217, R6.reuse, -R144.reuse ;  /* 0x00000006d9d97223 */ /* 0x180fe20000010890 */
[----:B------:R-:W1:Y:S01]  /*a490*/  MUFU.EX2 R121, R121 ;  /* 0x0000007900797308 */ /* 0x000e620000000800 */
[----:B--2---:R-:W-:Y:S01]  /*a4a0*/  FADD.FTZ R141, R200, R141 ;  /* 0x0000008dc88d7221 */ /* 0x004fe20000010000 */
[-CC-:B------:R-:W-:Y:S01]  /*a4b0*/  FFMA.FTZ R219, R219, R6.reuse, -R144.reuse ;  /* 0x00000006dbdb7223 */ /* 0x180fe20000010890 */
[-C--:B------:R-:W-:Y:S01]  /*a4c0*/  FFMA.FTZ R221, R221, R6.reuse, -R144 ;  /* 0x00000006dddd7223 */ /* 0x080fe20000010890 */
[-C--:B------:R-:W-:Y:S01]  /*a4d0*/  FFMA.FTZ R120, R149, R6.reuse, -R120 ;  /* 0x0000000695787223 */ /* 0x080fe20000010878 */
[----:B------:R-:W-:Y:S01]  /*a4e0*/  FFMA.FTZ R144, R223, R6, -R144 ;  /* 0x00000006df907223 */ /* 0x000fe20000010890 */
[----:B------:R-:W-:-:S02]  /*a4f0*/  R2UR UR6, R3 ;  /* 0x00000000030672ca */ /* 0x000fc400000e0000 */
[----:B------:R-:W2:Y:S01]  /*a500*/  MUFU.EX2 R196, R196 ;  /* 0x000000c400c47308 */ /* 0x000ea20000000800 */
[----:B------:R-:W-:Y:S02]  /*a510*/  PLOP3.LUT P3, PT, PT, PT, UP1, 0x80, 0x0 ;  /* 0x000000000000781c */ /* 0x000fe40003f6f018 */
[----:B------:R-:W-:Y:S02]  /*a520*/  F2FP.F16.F32.PACK_AB R201, R20, R201 ;  /* 0x000000c914c9723e */ /* 0x000fe400000000ff */
[----:B------:R-:W-:Y:S02]  /*a530*/  F2FP.F16.F32.PACK_AB R200, R200, R151 ;  /* 0x00000097c8c8723e */ /* 0x000fe400000000ff */
[----:B------:R-:W-:Y:S01]  /*a540*/  F2FP.F16.F32.PACK_AB R189, R139, R130 ;  /* 0x000000828bbd723e */ /* 0x000fe200000000ff */
[----:B------:R-:W3:Y:S01]  /*a550*/  MUFU.EX2 R21, R21 ;  /* 0x0000001500157308 */ /* 0x000ee20000000800 */
[----:B------:R-:W-:Y:S02]  /*a560*/  F2FP.F16.F32.PACK_AB R185, R134, R131 ;  /* 0x0000008386b9723e */ /* 0x000fe400000000ff */
[----:B------:R-:W-:-:S05]  /*a570*/  F2FP.F16.F32.PACK_AB R187, R136, R123 ;  /* 0x0000007b88bb723e */ /* 0x000fca00000000ff */
[----:B------:R-:W4:Y:S08]  /*a580*/  MUFU.EX2 R198, R198 ;  /* 0x000000c600c67308 */ /* 0x000f300000000800 */
[----:B------:R-:W5:Y:S08]  /*a590*/  MUFU.EX2 R23, R23 ;  /* 0x0000001700177308 */ /* 0x000f700000000800 */
[----:B------:R-:W5:Y:S08]  /*a5a0*/  MUFU.EX2 R192, R192 ;  /* 0x000000c000c07308 */ /* 0x000f700000000800 */
[----:B------:R-:W5:Y:S08]  /*a5b0*/  MUFU.EX2 R125, R125 ;  /* 0x0000007d007d7308 */ /* 0x000f700000000800 */
[----:B------:R-:W5:Y:S08]  /*a5c0*/  MUFU.EX2 R194, R194 ;  /* 0x000000c200c27308 */ /* 0x000f700000000800 */
[----:B------:R-:W5:Y:S08]  /*a5d0*/  MUFU.EX2 R129, R129 ;  /* 0x0000008100817308 */ /* 0x000f700000000800 */
[----:B------:R-:W5:Y:S08]  /*a5e0*/  MUFU.EX2 R188, R188 ;  /* 0x000000bc00bc7308 */ /* 0x000f700000000800 */
[----:B------:R-:W-:Y:S08]  /*a5f0*/  MUFU.EX2 R146, R137 ;  /* 0x0000008900927308 */ /* 0x000ff00000000800 */
[----:B------:R-:W5:Y:S08]  /*a600*/  MUFU.EX2 R133, R133 ;  /* 0x0000008500857308 */ /* 0x000f700000000800 */
[----:B------:R-:W5:Y:S08]  /*a610*/  MUFU.EX2 R190, R190 ;  /* 0x000000be00be7308 */ /* 0x000f700000000800 */
[----:B------:R-:W5:Y:S08]  /*a620*/  MUFU.EX2 R15, R15 ;  /* 0x0000000f000f7308 */ /* 0x000f700000000800 */
[----:B------:R-:W-:Y:S08]  /*a630*/  MUFU.EX2 R184, R184 ;  /* 0x000000b800b87308 */ /* 0x000ff00000000800 */
[----:B------:R0:W-:Y:S08]  /*a640*/  MUFU.EX2 R7, R191 ;  /* 0x000000bf00077308 */ /* 0x0001f00000000800 */
        /* <DEDUP_REMOVED lines=11> */
[----:B------:R0:W-:Y:S01]  /*a700*/  @!P1 SYNCS.ARRIVE.TRANS64.RED.A1T0 RZ, [R14+URZ], RZ ;  /* 0x000000ff0eff99a7 */ /* 0x0001e2000810043f */
[----:B------:R-:W-:-:S04]  /*a710*/  F2FP.F16.F32.PACK_AB R177, R142, R127 ;  /* 0x0000007f8eb1723e */ /* 0x000fc800000000ff */
[----:B------:R-:W-:Y:S01]  /*a720*/  MUFU.EX2 R176, R217 ;  /* 0x000000d900b07308 */ /* 0x000fe20000000800 */
[----:B------:R2:W-:Y:S01]  /*a730*/  @!P1 SYNCS.ARRIVE.TRANS64.RED.A1T0 RZ, [R8+URZ], RZ ;  /* 0x000000ff08ff99a7 */ /* 0x0005e2000810043f */
[----:B0-----:R-:W-:Y:S01]  /*a740*/  FADD.FTZ R14, R202, R141 ;  /* 0x0000008dca0e7221 */ /* 0x001fe20000010000 */
[----:B-1----:R-:W-:-:S05]  /*a750*/  F2FP.F16.F32.PACK_AB R202, R121, R202 ;  /* 0x000000ca79ca723e */ /* 0x002fca00000000ff */
[----:B------:R-:W-:Y:S01]  /*a760*/  MUFU.EX2 R178, R221 ;  /* 0x000000dd00b27308 */ /* 0x000fe20000000800 */
[----:B--2---:R-:W-:Y:S01]  /*a770*/  FADD.FTZ R8, R20, R145 ;  /* 0x0000009114087221 */ /* 0x004fe20000010000 */
[----:B------:R-:W-:-:S03]  /*a780*/  FADD.FTZ R145, R121, R14 ;  /* 0x0000000e79917221 */ /* 0x000fc60000010000 */
[----:B------:R-:W-:Y:S01]  /*a790*/  FADD.FTZ R141, R203, R8 ;  /* 0x00000008cb8d7221 */ /* 0x000fe20000010000 */
[----:B------:R-:W-:Y:S01]  /*a7a0*/  FADD.FTZ R14, R196, R145 ;  /* 0x00000091c40e7221 */ /* 0x000fe20000010000 */
[C---:B---3--:R-:W-:Y:S01]  /*a7b0*/  F2FP.F16.F32.PACK_AB R196, R21.reuse, R196 ;  /* 0x000000c415c4723e */ /* 0x048fe200000000ff */
[----:B------:R-:W-:Y:S01]  /*a7c0*/  MUFU.EX2 R144, R144 ;  /* 0x0000009000907308 */ /* 0x000fe20000000800 */
[C---:B------:R-:W-:Y:S01]  /*a7d0*/  FADD.FTZ R8, R22.reuse, R141 ;  /* 0x0000008d16087221 */ /* 0x040fe20000010000 */
[----:B------:R-:W-:Y:S01]  /*a7e0*/  FADD.FTZ R145, R21, R14 ;  /* 0x0000000e15917221 */ /* 0x000fe20000010000 */
[----:B------:R-:W-:Y:S02]  /*a7f0*/  F2FP.F16.F32.PACK_AB R203, R22, R203 ;  /* 0x000000cb16cb723e */ /* 0x000fe400000000ff */
[----:B------:R-:W-:Y:S01]  /*a800*/  FADD.FTZ R141, R197, R8 ;  /* 0x00000008c58d7221 */ /* 0x000fe20000010000 */
[----:B----4-:R-:W-:Y:S01]  /*a810*/  FADD.FTZ R14, R198, R145 ;  /* 0x00000091c60e7221 */ /* 0x010fe20000010000 */
[C---:B-----5:R-:W-:Y:S01]  /*a820*/  F2FP.F16.F32.PACK_AB R198, R23.reuse, R198 ;  /* 0x000000c617c6723e */ /* 0x060fe200000000ff */
[----:B------:R-:W0:Y:S01]  /*a830*/  MUFU.EX2 R120, R120 ;  /* 0x0000007800787308 */ /* 0x000e220000000800 */
[C---:B------:R-:W-:Y:S01]  /*a840*/  FADD.FTZ R8, R122.reuse, R141 ;  /* 0x0000008d7a087221 */ /* 0x040fe20000010000 */
[----:B------:R-:W-:Y:S01]  /*a850*/  FADD.FTZ R145, R23, R14 ;  /* 0x0000000e17917221 */ /* 0x000fe20000010000 */
        /* <DEDUP_REMOVED lines=21> */
[----:B------:R-:W-:Y:S02]  /*a9b0*/  F2FP.F16.F32.PACK_AB R190, R15, R190 ;  /* 0x000000be0fbe723e */ /* 0x000fe400000000ff */
[----:B------:R-:W-:Y:S01]  /*a9c0*/  FADD.FTZ R23, R139, R14 ;  /* 0x0000000e8b177221 */ /* 0x000fe20000010000 */
[----:B------:R-:W-:Y:S01]  /*a9d0*/  FADD.FTZ R21, R15, R8 ;  /* 0x000000080f157221 */ /* 0x000fe20000010000 */
[----:B0-----:R-:W-:Y:S02]  /*a9e0*/  F2FP.F16.F32.PACK_AB R179, R120, R143 ;  /* 0x0000008f78b3723e */ /* 0x001fe400000000ff */
[----:B------:R-:W-:Y:S01]  /*a9f0*/  FADD.FTZ R14, R132, R23 ;  /* 0x00000017840e7221 */ /* 0x000fe20000010000 */
[----:B------:R-:W-:Y:S01]  /*aa00*/  FADD.FTZ R8, R184, R21 ;  /* 0x00000015b8087221 */ /* 0x000fe20000010000 */
[----:B------:R-:W-:-:S02]  /*aa10*/  F2FP.F16.F32.PACK_AB R184, R7, R184 ;  /* 0x000000b807b8723e */ /* 0x000fc400000000ff */
[----:B------:R-:W-:Y:S01]  /*aa20*/  FADD.FTZ R14, R135, R14 ;  /* 0x0000000e870e7221 */ /* 0x000fe20000010000 */
[----:B------:R-:W-:-:S03]  /*aa30*/  FADD.FTZ R23, R7, R8 ;  /* 0x0000000807177221 */ /* 0x000fc60000010000 */
[----:B------:R-:W-:Y:S01]  /*aa40*/  FADD.FTZ R21, R131, R14 ;  /* 0x0000000e83157221 */ /* 0x000fe20000010000 */
[----:B------:R-:W-:Y:S01]  /*aa50*/  FADD.FTZ R23, R186, R23 ;  /* 0x00000017ba177221 */ /* 0x000fe20000010000 */
[----:B------:R-:W-:Y:S01]  /*aa60*/  F2FP.F16.F32.PACK_AB R186, R146, R186 ;  /* 0x000000ba92ba723e */ /* 0x000fe200000000ff */
[----:B------:R-:W-:Y:S02]  /*aa70*/  IMAD.MOV.U32 R14, RZ, RZ, R10 ;  /* 0x000000ffff0e7224 */ /* 0x000fe400078e000a */
[----:B------:R-:W-:Y:S01]  /*aa80*/  FADD.FTZ R8, R134, R21 ;  /* 0x0000001586087221 */ /* 0x000fe20000010000 */
[----:B------:R-:W-:Y:S01]  /*aa90*/  FADD.FTZ R23, R146, R23 ;  /* 0x0000001792177221 */ /* 0x000fe20000010000 */
[----:B------:R-:W-:Y:S02]  /*aaa0*/  IMAD.U32 R21, RZ, RZ, UR6 ;  /* 0x00000006ff157e24 */ /* 0x000fe4000f8e00ff */
[----:B------:R-:W-:Y:S01]  /*aab0*/  FADD.FTZ R15, R123, R8 ;  /* 0x000000087b0f7221 */ /* 0x000fe20000010000 */
[----:B------:R-:W-:Y:S01]  /*aac0*/  FADD.FTZ R23, R180, R23 ;  /* 0x00000017b4177221 */ /* 0x000fe20000010000 */
[----:B------:R-:W-:-:S02]  /*aad0*/  F2FP.F16.F32.PACK_AB R180, R213, R180 ;  /* 0x000000b4d5b4723e */ /* 0x000fc400000000ff */
[----:B------:R-:W-:Y:S01]  /*aae0*/  FADD.FTZ R15, R136, R15 ;  /* 0x0000000f880f7221 */ /* 0x000fe20000010000 */
[----:B------:R-:W-:-:S03]  /*aaf0*/  FADD.FTZ R23, R213, R23 ;  /* 0x00000017d5177221 */ /* 0x000fc60000010000 */
        /* <DEDUP_REMOVED lines=16> */
[----:B------:R-:W-:-:S03]  /*ac00*/  MOV R15, R11 ;  /* 0x0000000b000f7202 */ /* 0x000fc60000000f00 */
[----:B------:R-:W-:Y:S01]  /*ac10*/  FADD.FTZ R7, R143, R8 ;  /* 0x000000088f077221 */ /* 0x000fe20000010000 */
[----:B------:R-:W-:-:S03]  /*ac20*/  FADD.FTZ R8, R144, R23 ;  /* 0x0000001790087221 */ /* 0x000fc60000010000 */
[----:B------:R-:W-:Y:S01]  /*ac30*/  FADD.FTZ R7, R120, R7 ;  /* 0x0000000778077221 */ /* 0x000fe20000010000 */
[----:B------:R-:W-:Y:S06]  /*ac40*/  @P3 BRA `(.L_x_2085) ;  /* 0xffffffb000f83947 */ /* 0x000fec000383ffff */
[----:B------:R-:W-:-:S07]  /*ac50*/  IMAD.U32 R20, RZ, RZ, UR59 ;  /* 0x0000003bff147e24 */ /* 0x000fce000f8e00ff */
.L_x_2076:
[----:B------:R-:W-:Y:S02]  /*ac60*/  R2UR UR7, R18 ;  /* 0x00000000120772ca */ /* 0x000fe400000e0000 */
[----:B------:R-:W-:-:S13]  /*ac70*/  R2UR UR6, R20 ;  /* 0x00000000140672ca */ /* 0x000fda00000e0000 */
[----:B------:R-:W-:-:S06]  /*ac80*/  UISETP.GE.AND UP0, UPT, UR6, UR7, UPT ;  /* 0x000000070600728c */ /* 0x000fcc000bf06270 */
[----:B------:R-:W-:-:S13]  /*ac90*/  PLOP3.LUT P2, PT, PT, PT, UP0, 0x80, 0x0 ;  /* 0x000000000000781c */ /* 0x000fda0003f4f008 */
[----:B------:R-:W-:Y:S05]  /*aca0*/  @!P2 BRA `(.L_x_2086) ;  /* 0x000000440038a947 */ /* 0x000fea0003800000 */
[----:B------:R-:W-:Y:S01]  /*acb0*/  R2UR UR7, R3 ;  /* 0x00000000030772ca */ /* 0x000fe200000e0000 */
[----:B------:R-:W-:Y:S01]  /*acc0*/  IMAD.MOV.U32 R13, RZ, RZ, R10 ;  /* 0x000000ffff0d7224 */ /* 0x000fe200078e000a */
[----:B------:R-:W-:Y:S01]  /*acd0*/  UMOV UR61, UR60 ;  /* 0x0000003c003d7c82 */ /* 0x000fe20008000000 */
[----:B------:R-:W-:Y:S01]  /*ace0*/  IMAD.MOV.U32 R12, RZ, RZ, R11 ;  /* 0x000000ffff0c7224 */ /* 0x000fe200078e000b */
[----:B------:R-:W-:-:S09]  /*acf0*/  ULDC UR6, c[0x0][0x9d8] ;  /* 0x0002760000067ab9 */ /* 0x000fd20000000800 */
[----:B------:R-:W-:-:S07]  /*ad00*/  MOV R14, UR7 ;  /* 0x00000007000e7c02 */ /* 0x000fce0008000f00 */
.L_x_2095:
        /* <DEDUP_REMOVED lines=9> */
.L_x_2087:
        /* <DEDUP_REMOVED lines=9> */
.L_x_2088:
[----:B-1----:R-:W-:Y:S05]  /*ae30*/  @P2 BRA `(.L_x_2089) ;  /* 0x00000000000c2947 */ /* 0x002fea0003800000 */
[----:B------:R-:W-:-:S13]  /*ae40*/  R2UR UR7, R15 ;  /* 0x000000000f0772ca */ /* 0x000fda00000e0000 */
[----:B------:R-:W1:Y:S02]  /*ae50*/  SYNCS.PHASECHK.TRANS64.TRYWAIT P2, [UR7+0x36830], R6 ;  /* 0x03683006ff0075a7 */ /* 0x000e640008040147 */
[----:B-1----:R-:W-:Y:S05]  /*ae60*/  @!P2 BRA `(.L_x_2090) ;  /* 0x000000b8004ca947 */ /* 0x002fea0003800000 */
.L_x_2089:
        /* <DEDUP_REMOVED lines=619> */
.L_x_2091:
        /* <DEDUP_REMOVED lines=8> */
.L_x_2092:
[----:B-1----:R-:W-:Y:S05]  /*d5a0*/  @P2 BRA `(.L_x_2093) ;  /* 0x0000000000082947 */ /* 0x002fea0003800000 */
[----:B------:R-:W1:Y:S02]  /*d5b0*/  SYNCS.PHASECHK.TRANS64.TRYWAIT P2, [UR11+0x36850], R0 ;  /* 0x03685000ff0075a7 */ /* 0x000e64000804014b */
[----:B-1----:R-:W-:Y:S05]  /*d5c0*/  @!P2 BRA `(.L_x_2094) ;  /* 0x000000900090a947 */ /* 0x002fea0003800000 */
.L_x_2093:
[----:B------:R-:W-:Y:S01]  /*d5d0*/  R2UR UR7, R16 ;  /* 0x00000000100772ca */ /* 0x000fe200000e0000 */
[----:B------:R-:W-:Y:S01]  /*d5e0*/  WARPGROUP.ARRIVE ;  /* 0x00000000000079c5 */ /* 0x000fe20000000000 */
[----:B------:R-:W-:Y:S01]  /*d5f0*/  UMOV UR15, 0x40000040 ;  /* 0x40000040000f7882 */ /* 0x000fe20000000000 */
        /* <DEDUP_REMOVED lines=39> */
[----:B------:R-:W1:Y:S01]  /*d870*/  MUFU.TANH R175, R175 ;  /* 0x000000af00af7308 */ /* 0x000e620000002400 */
        /* <DEDUP_REMOVED lines=16> */
[----:B-1----:R-:W-:Y:S01]  /*d980*/  FMNMX.FTZ R0, R175, R0, !PT ;  /* 0x00000000af007209 */ /* 0x002fe20007810000 */
        /* <DEDUP_REMOVED lines=10> */
[----:B------:R-:W-:Y:S01]  /*da30*/  R2UR UR7, R20 ;  /* 0x00000000140772ca */ /* 0x000fe200000e0000 */
[----:B------:R-:W-:-:S03]  /*da40*/  UMOV UR61, UR60 ;  /* 0x0000003c003d7c82 */ /* 0x000fc60008000000 */
[----:B------:R-:W-:Y:S08]  /*da50*/  MUFU.TANH R211, R211 ;  /* 0x000000d300d37308 */ /* 0x000ff00000002400 */
        /* <DEDUP_REMOVED lines=28> */
[----:B------:R-:W-:-:S03]  /*dc20*/  FMUL.FTZ R203, R152, UR6 ;  /* 0x0000000698cb7c20 */ /* 0x000fc60008410000 */
        /* <DEDUP_REMOVED lines=30> */
[----:B-1----:R-:W-:-:S04]  /*de10*/  FMNMX.FTZ R0, R197, R0, !PT ;  /* 0x00000000c5007209 */ /* 0x002fc80007810000 */
[----:B------:R-:W-:-:S03]  /*de20*/  FMNMX.FTZ R0, R201, R0, !PT ;  /* 0x00000000c9007209 */ /* 0x000fc60007810000 */
[----:B------:R-:W1:Y:S01]  /*de30*/  MUFU.TANH R165, R165 ;  /* 0x000000a500a57308 */ /* 0x000e620000002400 */
[----:B--2---:R-:W-:-:S04]  /*de40*/  FMNMX.FTZ R0, R199, R0, !PT ;  /* 0x00000000c7007209 */ /* 0x004fc80007810000 */
[----:B------:R-:W-:-:S04]  /*de50*/  FMNMX.FTZ R0, R203, R0, !PT ;  /* 0x00000000cb007209 */ /* 0x000fc80007810000 */
[----:B------:R-:W-:Y:S02]  /*de60*/  FMNMX.FTZ R0, R205, R0, !PT ;  /* 0x00000000cd007209 */ /* 0x000fe40007810000 */
[----:B---3--:R-:W-:-:S04]  /*de70*/  FMNMX.FTZ R10, R161, R10, !PT ;  /* 0x0000000aa10a7209 */ /* 0x008fc80007810000 */
[----:B------:R-:W-:-:S04]  /*de80*/  FMNMX.FTZ R10, R163, R10, !PT ;  /* 0x0000000aa30a7209 */ /* 0x000fc80007810000 */
[----:B-1----:R-:W-:-:S04]  /*de90*/  FMNMX.FTZ R10, R165, R10, !PT ;  /* 0x0000000aa50a7209 */ /* 0x002fc80007810000 */
        /* <DEDUP_REMOVED lines=71> */
[-CC-:B------:R-:W-:Y:S01]  /*e310*/  FFMA.FTZ R15, R15, R6.reuse, -R2.reuse ;  /* 0x000000060f0f7223 */ /* 0x180fe20000010802 */
[----:B------:R-:W0:Y:S01]  /*e320*/  SHFL.BFLY PT, R193, R10, 0x2, 0x1f ;  /* 0x0c401f000ac17f89 */ /* 0x000e2200000e0000 */
[-CC-:B------:R-:W-:Y:S01]  /*e330*/  FFMA.FTZ R198, R201, R6.reuse, -R2.reuse ;  /* 0x00000006c9c67223 */ /* 0x180fe20000010802 */
[-C--:B------:R-:W-:Y:S01]  /*e340*/  FMUL.FTZ R235, R235, R6.reuse ;  /* 0x00000006ebeb7220 */ /* 0x080fe20000410000 */
        /* <DEDUP_REMOVED lines=26> */
[----:B------:R-:W-:-:S04]  /*e4f0*/  FMUL.FTZ R132, R10, R6 ;  /* 0x000000060a847220 */ /* 0x000fc80000410000 */
[-CC-:B------:R-:W-:Y:S01]  /*e500*/  FFMA.FTZ R201, R14, R6.reuse, -R132.reuse ;  /* 0x000000060ec97223 */ /* 0x180fe20000010884 */
[-CC-:B------:R-:W-:Y:S01]  /*e510*/  FFMA.FTZ R14, R21, R6.reuse, -R132.reuse ;  /* 0x00000006150e7223 */ /* 0x180fe20000010884 */
[----:B------:R-:W-:Y:S01]  /*e520*/  MOV R21, UR18 ;  /* 0x0000001200157c02 */ /* 0x000fe20008000f00 */
[-CC-:B------:R-:W-:Y:S01]  /*e530*/  FFMA.FTZ R203, R23, R6.reuse, -R132.reuse ;  /* 0x0000000617cb7223 */ /* 0x180fe20000010884 */
[-CC-:B------:R-:W-:Y:S01]  /*e540*/  FFMA.FTZ R120, R173, R6.reuse, -R132.reuse ;  /* 0x00000006ad787223 */ /* 0x180fe20000010884 */
[----:B------:R-:W-:Y:S01]  /*e550*/  IMAD.U32 R23, RZ, RZ, UR11 ;  /* 0x0000000bff177e24 */ /* 0x000fe2000f8e00ff */
[----:B------:R-:W-:Y:S01]  /*e560*/  MUFU.EX2 R201, R201 ;  /* 0x000000c900c97308 */ /* 0x000fe20000000800 */
[----:B------:R-:W-:Y:S02]  /*e570*/  @!P1 VIADD R20, R21, 0x36840 ;  /* 0x0003684015149836 */ /* 0x000fe40000000000 */
[----:B------:R-:W-:Y:S01]  /*e580*/  FFMA.FTZ R197, R161, R6, -R132 ;  /* 0x00000006a1c57223 */ /* 0x000fe20000010884 */
[----:B------:R-:W-:-:S02]  /*e590*/  @!P1 VIADD R23, R23, 0x36860 ;  /* 0x0003686017179836 */ /* 0x000fc40000000000 */
[-CC-:B------:R-:W-:Y:S01]  /*e5a0*/  FFMA.FTZ R122, R163, R6.reuse, -R132.reuse ;  /* 0x00000006a37a7223 */ /* 0x180fe20000010884 */
[-C--:B------:R-:W-:Y:S01]  /*e5b0*/  FFMA.FTZ R199, R165, R6.reuse, -R132 ;  /* 0x00000006a5c77223 */ /* 0x080fe20000010884 */
[----:B------:R-:W-:Y:S01]  /*e5c0*/  @!P1 PRMT R21, RZ, 0x654, R20 ;  /* 0x00000654ff159816 */ /* 0x000fe20000000014 */
        /* <DEDUP_REMOVED lines=22> */
[----:B------:R-:W-:-:S03]  /*e730*/  R2UR UR18, R18 ;  /* 0x00000000121272ca */ /* 0x000fc600000e0000 */
[----:B------:R-:W-:Y:S01]  /*e740*/  MUFU.EX2 R197, R197 ;  /* 0x000000c500c57308 */ /* 0x000fe20000000800 */
[----:B------:R-:W-:Y:S02]  /*e750*/  WARPGROUP.DEPBAR.LE gsb0, 0x0 ;  /* 0x00008000000079c5 */ /* 0x000fe40000010000 */
[----:B------:R-:W-:Y:S01]  /*e760*/  WARPGROUP.ARRIVE ;  /* 0x00000000000079c5 */ /* 0x000fe20000000000 */
[-CC-:B------:R-:W-:Y:S01]  /*e770*/  FFMA.FTZ R187, R209, R6.reuse, -R2.reuse ;  /* 0x00000006d1bb7223 */ /* 0x180fe20000010802 */
[-CC-:B------:R-:W-:Y:S01]  /*e780*/  FFMA.FTZ R209, R189, R6.reuse, -R2.reuse ;  /* 0x00000006bdd17223 */ /* 0x180fe20000010802 */
[----:B------:R-:W-:Y:S01]  /*e790*/  FADD.FTZ R189, -R10, R13 ;  /* 0x0000000d0abd7221 */ /* 0x000fe20000010100 */
[-CC-:B------:R-:W-:Y:S01]  /*e7a0*/  FFMA.FTZ R185, R195, R6.reuse, -R2.reuse ;  /* 0x00000006c3b97223 */ /* 0x180fe20000010802 */
[-CC-:B------:R-:W-:Y:S01]  /*e7b0*/  FFMA.FTZ R184, R215, R6.reuse, -R2.reuse ;  /* 0x00000006d7b87223 */ /* 0x180fe20000010802 */
[----:B------:R-:W-:Y:S01]  /*e7c0*/  HGMMA.64x192x16.F32 R24, R180, gdesc[UR12].tnspB, R24, gsb0 ;  /* 0x42e0000cb4187df0 */ /* 0x000fe20008000818 */
[----:B------:R-:W-:Y:S01]  /*e7d0*/  UMOV UR14, UR10 ;  /* 0x0000000a000e7c82 */ /* 0x000fe20008000000 */
[----:B------:R-:W-:Y:S01]  /*e7e0*/  UMOV UR15, 0x40000040 ;  /* 0x40000040000f7882 */ /* 0x000fe20000000000 */
[-C--:B------:R-:W-:Y:S01]  /*e7f0*/  FMUL.FTZ R189, R189, R6.reuse ;  /* 0x00000006bdbd7220 */ /* 0x080fe20000410000 */
[-C--:B------:R-:W-:Y:S01]  /*e800*/  FFMA.FTZ R186, R219, R6.reuse, -R2 ;  /* 0x00000006dbba7223 */ /* 0x080fe20000010802 */
[----:B------:R-:W-:Y:S01]  /*e810*/  MUFU.EX2 R122, R122 ;  /* 0x0000007a007a7308 */ /* 0x000fe20000000800 */
[----:B------:R-:W-:Y:S01]  /*e820*/  FFMA.FTZ R195, R157, R6, -R132 ;  /* 0x000000069dc37223 */ /* 0x000fe20000010884 */
[----:B------:R-:W-:Y:S01]  /*e830*/  UISETP.GT.AND UP0, UPT, UR7, UR18, UPT ;  /* 0x000000120700728c */ /* 0x000fe2000bf04270 */
[----:B------:R-:W-:Y:S01]  /*e840*/  R2UR UR10, R3 ;  /* 0x00000000030a72ca */ /* 0x000fe200000e0000 */
[----:B------:R-:W-:-:S04]  /*e850*/  UIADD3 UR7, UR7, -0x1, URZ ;  /* 0xffffffff07077890 */ /* 0x000fc8000fffe03f */
[----:B------:R-:W-:Y:S01]  /*e860*/  MUFU.EX2 R198, R198 ;  /* 0x000000c600c67308 */ /* 0x000fe20000000800 */
[----:B------:R-:W-:-:S07]  /*e870*/  PLOP3.LUT P2, PT, PT, PT, UP0, 0x80, 0x0 ;  /* 0x000000000000781c */ /* 0x000fce0003f4f008 */
        /* <DEDUP_REMOVED lines=32> */
[----:B------:R0:W-:Y:S08]  /*ea80*/  MUFU.EX2 R2, R189 ;  /* 0x000000bd00027308 */ /* 0x0001f00000000800 */
[----:B------:R-:W-:Y:S01]  /*ea90*/  MUFU.EX2 R180, R180 ;  /* 0x000000b400b47308 */ /* 0x000fe20000000800 */
[----:B0-----:R-:W-:-:S07]  /*eaa0*/  FFMA.FTZ R189, R145, R6, -R132 ;  /* 0x0000000691bd7223 */ /* 0x001fce0000010884 */
        /* <DEDUP_REMOVED lines=13> */
[----:B------:R-:W1:Y:S01]  /*eb80*/  MUFU.EX2 R13, R231 ;  /* 0x000000e7000d7308 */ /* 0x000e620000000800 */
[----:B------:R-:W-:-:S02]  /*eb90*/  WARPGROUP.DEPBAR.LE gsb0, 0x0 ;  /* 0x00008000000079c5 */ /* 0x000fc40000010000 */
[----:B------:R2:W-:Y:S05]  /*eba0*/  @!P1 SYNCS.ARRIVE.TRANS64.RED.A1T0 RZ, [R21+URZ], RZ ;  /* 0x000000ff15ff99a7 */ /* 0x0005ea000810043f */
[----:B------:R-:W-:Y:S01]  /*ebb0*/  MUFU.EX2 R179, R233 ;  /* 0x000000e900b37308 */ /* 0x000fe20000000800 */
[----:B0-----:R-:W-:Y:S02]  /*ebc0*/  F2FP.F16.F32.PACK_AB R176, R209, R12 ;  /* 0x0000000cd1b0723e */ /* 0x001fe400000000ff */
[----:B-1----:R-:W-:Y:S02]  /*ebd0*/  F2FP.F16.F32.PACK_AB R178, R13, R22 ;  /* 0x000000160db2723e */ /* 0x002fe400000000ff */
[----:B------:R-:W-:Y:S01]  /*ebe0*/  F2FP.F16.F32.PACK_AB R177, R123, R151 ;  /* 0x000000977bb1723e */ /* 0x000fe200000000ff */
[----:B--2---:R-:W-:Y:S01]  /*ebf0*/  FFMA.FTZ R21, R0, R8, R15 ;  /* 0x0000000800157223 */ /* 0x004fe2000001000f */
[----:B------:R-:W-:Y:S01]  /*ec00*/  @!P1 PRMT R8, RZ, 0x654, R23 ;  /* 0x00000654ff089816 */ /* 0x000fe20000000017 */
[----:B------:R-:W-:Y:S01]  /*ec10*/  FFMA.FTZ R23, R2, R7, R201 ;  /* 0x0000000702177223 */ /* 0x000fe200000100c9 */
[----:B------:R-:W-:Y:S01]  /*ec20*/  F2FP.F16.F32.PACK_AB R201, R14, R201 ;  /* 0x000000c90ec9723e */ /* 0x000fe200000000ff */
[C---:B------:R-:W-:Y:S01]  /*ec30*/  FADD.FTZ R21, R200.reuse, R21 ;  /* 0x00000015c8157221 */ /* 0x040fe20000010000 */
[----:B------:R0:W-:Y:S01]  /*ec40*/  @!P1 SYNCS.ARRIVE.TRANS64.RED.A1T0 RZ, [R8+URZ], RZ ;  /* 0x000000ff08ff99a7 */ /* 0x0001e2000810043f */
[----:B------:R-:W-:Y:S01]  /*ec50*/  F2FP.F16.F32.PACK_AB R200, R200, R15 ;  /* 0x0000000fc8c8723e */ /* 0x000fe200000000ff */
[----:B------:R-:W1:Y:S01]  /*ec60*/  MUFU.EX2 R7, R125 ;  /* 0x0000007d00077308 */ /* 0x000e620000000800 */
[----:B------:R-:W-:Y:S01]  /*ec70*/  FADD.FTZ R134, R202, R21 ;  /* 0x00000015ca867221 */ /* 0x000fe20000010000 */
[----:B------:R-:W-:Y:S01]  /*ec80*/  F2FP.F16.F32.PACK_AB R202, R17, R202 ;  /* 0x000000ca11ca723e */ /* 0x000fe200000000ff */
[----:B0-----:R-:W-:-:S02]  /*ec90*/  FADD.FTZ R8, R14, R23 ;  /* 0x000000170e087221 */ /* 0x001fc40000010000 */
[----:B------:R-:W-:Y:S02]  /*eca0*/  FADD.FTZ R23, R17, R134 ;  /* 0x0000008611177221 */ /* 0x000fe40000010000 */
[----:B------:R-:W-:Y:S02]  /*ecb0*/  FADD.FTZ R21, R203, R8 ;  /* 0x00000008cb157221 */ /* 0x000fe40000010000 */
[----:B------:R-:W-:Y:S01]  /*ecc0*/  FADD.FTZ R134, R196, R23 ;  /* 0x00000017c4867221 */ /* 0x000fe20000010000 */
[C---:B------:R-:W-:Y:S01]  /*ecd0*/  F2FP.F16.F32.PACK_AB R196, R169.reuse, R196 ;  /* 0x000000c4a9c4723e */ /* 0x040fe200000000ff */
[C---:B------:R-:W-:Y:S02]  /*ece0*/  FADD.FTZ R8, R120.reuse, R21 ;  /* 0x0000001578087221 */ /* 0x040fe40000010000 */
[----:B------:R-:W-:Y:S01]  /*ecf0*/  FADD.FTZ R23, R169, R134 ;  /* 0x00000086a9177221 */ /* 0x000fe20000010000 */
[----:B------:R-:W-:Y:S01]  /*ed00*/  F2FP.F16.F32.PACK_AB R203, R120, R203 ;  /* 0x000000cb78cb723e */ /* 0x000fe200000000ff */
[----:B------:R-:W-:-:S02]  /*ed10*/  FADD.FTZ R21, R197, R8 ;  /* 0x00000008c5157221 */ /* 0x000fc40000010000 */
[----:B------:R-:W-:Y:S01]  /*ed20*/  FADD.FTZ R134, R198, R23 ;  /* 0x00000017c6867221 */ /* 0x000fe20000010000 */
[C---:B------:R-:W-:Y:S01]  /*ed30*/  F2FP.F16.F32.PACK_AB R197, R122.reuse, R197 ;  /* 0x000000c57ac5723e */ /* 0x040fe200000000ff */
[----:B------:R-:W-:Y:S02]  /*ed40*/  FADD.FTZ R8, R122, R21 ;  /* 0x000000157a087221 */ /* 0x000fe40000010000 */
[C---:B------:R-:W-:Y:S01]  /*ed50*/  FADD.FTZ R23, R171.reuse, R134 ;  /* 0x00000086ab177221 */ /* 0x040fe20000010000 */
[----:B------:R-:W-:Y:S01]  /*ed60*/  F2FP.F16.F32.PACK_AB R198, R171, R198 ;  /* 0x000000c6abc6723e */ /* 0x000fe200000000ff */
[----:B------:R-:W-:Y:S02]  /*ed70*/  FADD.FTZ R21, R199, R8 ;  /* 0x00000008c7157221 */ /* 0x000fe40000010000 */
[----:B------:R-:W-:Y:S01]  /*ed80*/  FADD.FTZ R134, R192, R23 ;  /* 0x00000017c0867221 */ /* 0x000fe20000010000 */
[C---:B------:R-:W-:Y:S01]  /*ed90*/  F2FP.F16.F32.PACK_AB R199, R124.reuse, R199 ;  /* 0x000000c77cc7723e */ /* 0x040fe200000000ff */
[----:B------:R-:W-:-:S02]  /*eda0*/  FADD.FTZ R8, R124, R21 ;  /* 0x000000157c087221 */ /* 0x000fc40000010000 */
[C---:B------:R-:W-:Y:S01]  /*edb0*/  FADD.FTZ R23, R175.reuse, R134 ;  /* 0x00000086af177221 */ /* 0x040fe20000010000 */
[----:B------:R-:W-:Y:S01]  /*edc0*/  F2FP.F16.F32.PACK_AB R192, R175, R192 ;  /* 0x000000c0afc0723e */ /* 0x000fe200000000ff */
[----:B------:R-:W-:Y:S02]  /*edd0*/  FADD.FTZ R21, R193, R8 ;  /* 0x00000008c1157221 */ /* 0x000fe40000010000 */
[----:B------:R-:W-:Y:S01]  /*ede0*/  FADD.FTZ R132, R194, R23 ;  /* 0x00000017c2847221 */ /* 0x000fe20000010000 */
[C---:B------:R-:W-:Y:S01]  /*edf0*/  F2FP.F16.F32.PACK_AB R194, R185.reuse, R194 ;  /* 0x000000c2b9c2723e */ /* 0x040fe200000000ff */
[----:B------:R-:W-:Y:S02]  /*ee00*/  FADD.FTZ R8, R126, R21 ;  /* 0x000000157e087221 */ /* 0x000fe40000010000 */
[----:B------:R-:W-:Y:S01]  /*ee10*/  FADD.FTZ R17, R185, R132 ;  /* 0x00000084b9117221 */ /* 0x000fe20000010000 */
[----:B-1----:R-:W-:Y:S01]  /*ee20*/  F2FP.F16.F32.PACK_AB R185, R129, R7 ;  /* 0x0000000781b9723e */ /* 0x002fe200000000ff */
[----:B------:R-:W-:-:S02]  /*ee30*/  FADD.FTZ R15, R195, R8 ;  /* 0x00000008c30f7221 */ /* 0x000fc40000010000 */
[----:B------:R-:W-:Y:S01]  /*ee40*/  FADD.FTZ R14, R188, R17 ;  /* 0x00000011bc0e7221 */ /* 0x000fe20000010000 */
[C---:B------:R-:W-:Y:S01]  /*ee50*/  F2FP.F16.F32.PACK_AB R188, R187.reuse, R188 ;  /* 0x000000bcbbbc723e */ /* 0x040fe200000000ff */
[----:B------:R-:W-:Y:S02]  /*ee60*/  FADD.FTZ R8, R128, R15 ;  /* 0x0000000f80087221 */ /* 0x000fe40000010000 */
[----:B------:R-:W-:Y:S01]  /*ee70*/  FADD.FTZ R17, R187, R14 ;  /* 0x0000000ebb117221 */ /* 0x000fe20000010000 */
[----:B------:R-:W-:Y:S01]  /*ee80*/  F2FP.F16.F32.PACK_AB R193, R126, R193 ;  /* 0x000000c17ec1723e */ /* 0x000fe200000000ff */
[----:B------:R-:W-:Y:S02]  /*ee90*/  FADD.FTZ R15, R189, R8 ;  /* 0x00000008bd0f7221 */ /* 0x000fe40000010000 */
[----:B------:R-:W-:Y:S01]  /*eea0*/  FADD.FTZ R14, R190, R17 ;  /* 0x00000011be0e7221 */ /* 0x000fe20000010000 */
[----:B------:R-:W-:Y:S01]  /*eeb0*/  F2FP.F16.F32.PACK_AB R195, R128, R195 ;  /* 0x000000c380c3723e */ /* 0x000fe200000000ff */
[----:B------:R-:W-:-:S02]  /*eec0*/  FADD.FTZ R8, R130, R15 ;  /* 0x0000000f82087221 */ /* 0x000fc40000010000 */
[----:B------:R-:W-:Y:S01]  /*eed0*/  FADD.FTZ R17, R205, R14 ;  /* 0x0000000ecd117221 */ /* 0x000fe20000010000 */
[----:B------:R-:W-:Y:S01]  /*eee0*/  F2FP.F16.F32.PACK_AB R189, R130, R189 ;  /* 0x000000bd82bd723e */ /* 0x000fe200000000ff */
[----:B------:R-:W-:Y:S02]  /*eef0*/  FADD.FTZ R15, R191, R8 ;  /* 0x00000008bf0f7221 */ /* 0x000fe40000010000 */
[----:B------:R-:W-:Y:S01]  /*ef00*/  FADD.FTZ R14, R184, R17 ;  /* 0x00000011b80e7221 */ /* 0x000fe20000010000 */
[C---:B------:R-:W-:Y:S01]  /*ef10*/  F2FP.F16.F32.PACK_AB R191, R20.reuse, R191 ;  /* 0x000000bf14bf723e */ /* 0x040fe200000000ff */
[----:B------:R-:W-:Y:S02]  /*ef20*/  FADD.FTZ R8, R20, R15 ;  /* 0x0000000f14087221 */ /* 0x000fe40000010000 */
[----:B------:R-:W-:Y:S01]  /*ef30*/  FADD.FTZ R15, R207, R14 ;  /* 0x0000000ecf0f7221 */ /* 0x000fe20000010000 */
[----:B------:R-:W0:Y:S01]  /*ef40*/  MUFU.EX2 R20, R127 ;  /* 0x0000007f00147308 */ /* 0x000e220000000800 */
[----:B------:R-:W-:Y:S01]  /*ef50*/  F2FP.F16.F32.PACK_AB R190, R205, R190 ;  /* 0x000000becdbe723e */ /* 0x000fe200000000ff */
        /* <DEDUP_REMOVED lines=23> */
[----:B------:R-:W-:Y:S02]  /*f0d0*/  IMAD.U32 R14, RZ, RZ, UR10 ;  /* 0x0000000aff0e7e24 */ /* 0x000fe4000f8e00ff */
[----:B------:R-:W-:Y:S01]  /*f0e0*/  FADD.FTZ R8, R151, R8 ;  /* 0x0000000897087221 */ /* 0x000fe20000010000 */
[----:B------:R-:W-:-:S03]  /*f0f0*/  FADD.FTZ R12, R22, R7 ;  /* 0x00000007160c7221 */ /* 0x000fc60000010000 */
[----:B------:R-:W-:-:S04]  /*f100*/  FADD.FTZ R8, R123, R8 ;  /* 0x000000087b087221 */ /* 0x000fc80000010000 */
[----:B------:R-:W-:Y:S01]  /*f110*/  FADD.FTZ R7, R179, R8 ;  /* 0x00000008b3077221 */ /* 0x000fe20000010000 */
[C---:B0-----:R-:W-:Y:S01]  /*f120*/  F2FP.F16.F32.PACK_AB R179, R20.reuse, R179 ;  /* 0x000000b314b3723e */ /* 0x041fe200000000ff */
[----:B------:R-:W-:Y:S01]  /*f130*/  FADD.FTZ R8, R13, R12 ;  /* 0x0000000c0d087221 */ /* 0x000fe20000010000 */
[----:B------:R-:W-:Y:S02]  /*f140*/  IMAD.MOV.U32 R13, RZ, RZ, R10 ;  /* 0x000000ffff0d7224 */ /* 0x000fe400078e000a */
[----:B------:R-:W-:Y:S01]  /*f150*/  FADD.FTZ R7, R20, R7 ;  /* 0x0000000714077221 */ /* 0x000fe20000010000 */
[----:B------:R-:W-:Y:S01]  /*f160*/  IMAD.U32 R20, RZ, RZ, UR7 ;  /* 0x00000007ff147e24 */ /* 0x000fe2000f8e00ff */
[----:B------:R-:W-:Y:S01]  /*f170*/  MOV R12, R11 ;  /* 0x0000000b000c7202 */ /* 0x000fe20000000f00 */
[----:B------:R-:W-:Y:S06]  /*f180*/  @P2 BRA `(.L_x_2095) ;  /* 0xffffffb800e02947 */ /* 0x000fec000383ffff */
.L_x_2086:
        /* <DEDUP_REMOVED lines=99> */
.L_x_2096:
        /* <DEDUP_REMOVED lines=8> */
.L_x_2097:
[----:B-1----:R-:W-:Y:S05]  /*f840*/  @P2 BRA `(.L_x_2098) ;  /* 0x0000000000082947 */ /* 0x002fea0003800000 */
[----:B------:R-:W1:Y:S02]  /*f850*/  SYNCS.PHASECHK.TRANS64.TRYWAIT P0, [UR5+0x36850], R0 ;  /* 0x03685000ff0075a7 */ /* 0x000e640008000145 */
[----:B-1----:R-:W-:Y:S05]  /*f860*/  @!P0 BRA `(.L_x_2099) ;  /* 0x0000007000008947 */ /* 0x002fea0003800000 */
.L_x_2098:
[----:B------:R-:W-:Y:S01]  /*f870*/  R2UR UR4, R16 ;  /* 0x00000000100472ca */ /* 0x000fe200000e0000 */
[----:B------:R-:W-:Y:S01]  /*f880*/  WARPGROUP.ARRIVE ;  /* 0x00000000000079c5 */ /* 0x000fe20000000000 */
[----:B------:R-:W-:Y:S01]  /*f890*/  UMOV UR7, 0x40000040 ;  /* 0x4000004000077882 */ /* 0x000fe20000000000 */
[----:B-1----:R-:W1:Y:S01]  /*f8a0*/  SHFL.BFLY PT, R3, R8, 0x2, 0x1f ;  /* 0x0c401f0008037f89 */ /* 0x002e6200000e0000 */
[----:B------:R-:W-:Y:S01]  /*f8b0*/  MOV R12, UR5 ;  /* 0x00000005000c7c02 */ /* 0x000fe20008000f00 */
[----:B------:R-:W-:Y:S02]  /*f8c0*/  IMAD.MOV.U32 R2, RZ, RZ, -0x800000 ;  /* 0xff800000ff027424 */ /* 0x000fe400078e00ff */
[----:B0-----:R-:W0:Y:S02]  /*f8d0*/  SHFL.BFLY PT, R0, R7, 0x2, 0x1f ;  /* 0x0c401f0007007f89 */ /* 0x001e2400000e0000 */
[----:B------:R-:W-:-:S04]  /*f8e0*/  @!P1 VIADD R12, R12, 0x36860 ;  /* 0x000368600c0c9836 */ /* 0x000fc80000000000 */
[----:B------:R-:W-:Y:S01]  /*f8f0*/  UIADD3 UR4, UR4, 0x400, URZ ;  /* 0x0000040004047890 */ /* 0x000fe2000fffe03f */
[----:B------:R-:W-:-:S03]  /*f900*/  @!P1 PRMT R12, RZ, 0x654, R12 ;  /* 0x00000654ff0c9816 */ /* 0x000fc6000000000c */
[----:B------:R-:W-:-:S04]  /*f910*/  USHF.R.U32.HI UR4, URZ, 0x4, UR4 ;  /* 0x000000043f047899 */ /* 0x000fc80008011604 */
[----:B------:R-:W-:-:S04]  /*f920*/  ULOP3.LUT UR4, UR4, 0x3fff, URZ, 0xc0, !UPT ;  /* 0x00003fff04047892 */ /* 0x000fc8000f8ec03f */
[----:B------:R-:W-:Y:S01]  /*f930*/  ULOP3.LUT UR4, UR4, 0x3800000, URZ, 0xfc, !UPT ;  /* 0x0380000004047892 */ /* 0x000fe2000f8efc3f */
[----:B-1----:R-:W-:-:S03]  /*f940*/  FADD.FTZ R3, R3, R8 ;  /* 0x0000000803037221 */ /* 0x002fc60000010000 */
[----:B------:R-:W-:Y:S01]  /*f950*/  UIMAD UR60, UR60, 0xa80, UR4 ;  /* 0x00000a803c3c78a4 */ /* 0x000fe2000f8e0204 */
[----:B0-----:R-:W-:-:S03]  /*f960*/  FADD.FTZ R4, R0, R7 ;  /* 0x0000000700047221 */ /* 0x001fc60000010000 */
[----:B------:R-:W-:Y:S01]  /*f970*/  UIADD3 UR4, UR60, 0x80, URZ ;  /* 0x000000803c047890 */ /* 0x000fe2000fffe03f */
[----:B------:R-:W0:Y:S02]  /*f980*/  SHFL.BFLY PT, R0, R3, 0x1, 0x1f ;  /* 0x0c201f0003007f89 */ /* 0x000e2400000e0000 */
[----:B------:R-:W-:-:S06]  /*f990*/  UMOV UR6, UR60 ;  /* 0x0000003c00067c82 */ /* 0x000fcc0008000000 */
[----:B------:R-:W-:Y:S01]  /*f9a0*/  HGMMA.64x192x16.F32 R24, R200, gdesc[UR4].tnspB, R24, gsb0 ;  /* 0x42e00004c8187df0 */ /* 0x000fe20008000818 */
[----:B------:R-:W-:Y:S01]  /*f9b0*/  UMOV UR7, 0x40000040 ;  /* 0x4000004000077882 */ /* 0x000fe20000000000 */
[----:B------:R-:W-:Y:S01]  /*f9c0*/  UMOV UR6, UR4 ;  /* 0x0000000400067c82 */ /* 0x000fe20008000000 */
[----:B------:R-:W-:Y:S01]  /*f9d0*/  UIADD3 UR4, UR60, 0x100, URZ ;  /* 0x000001003c047890 */ /* 0x000fe2000fffe03f */
[----:B------:R-:W1:Y:S01]  /*f9e0*/  SHFL.BFLY PT, R5, R4, 0x1, 0x1f ;  /* 0x0c201f0004057f89 */ /* 0x000e6200000e0000 */
[----:B0-----:R-:W-:Y:S01]  /*f9f0*/  FADD.FTZ R13, R3, R0 ;  /* 0x00000000030d7221 */ /* 0x001fe20000010000 */
[----:B------:R-:W-:Y:S02]  /*fa00*/  IMAD.MOV.U32 R3, RZ, RZ, RZ ;  /* 0x000000ffff037224 */ /* 0x000fe400078e00ff */
[----:B------:R-:W-:Y:S02]  /*fa10*/  IMAD.MOV.U32 R0, RZ, RZ, -0x800000 ;  /* 0xff800000ff007424 */ /* 0x000fe400078e00ff */
[----:B------:R-:W-:Y:S01]  /*fa20*/  FSETP.NE.FTZ.AND P0, PT, R13, RZ, PT ;  /* 0x000000ff0d00720b */ /* 0x000fe20003f15000 */
[----:B-1----:R-:W-:Y:S01]  /*fa30*/  FADD.FTZ R14, R4, R5 ;  /* 0x00000005040e7221 */ /* 0x002fe20000010000 */
[----:B------:R-:W-:-:S04]  /*fa40*/  IMAD.MOV.U32 R5, RZ, RZ, RZ ;  /* 0x000000ffff057224 */ /* 0x000fc800078e00ff */
[----:B------:R-:W-:-:S07]  /*fa50*/  FSETP.NE.FTZ.AND P2, PT, R14, RZ, PT ;  /* 0x000000ff0e00720b */ /* 0x000fce0003f55000 */
[----:B------:R-:W0:Y:S01]  /*fa60*/  @P0 MUFU.LG2 R9, R13 ;  /* 0x0000000d00090308 */ /* 0x000e220000000c00 */
[----:B------:R-:W-:-:S07]  /*fa70*/  @P0 FMUL.FTZ R4, R6, 0.69314718246459960938 ;  /* 0x3f31721806040820 */ /* 0x000fce0000410000 */
[----:B------:R-:W1:Y:S01]  /*fa80*/  @P2 MUFU.LG2 R8, R14 ;  /* 0x0000000e00082308 */ /* 0x000e620000000c00 */
[----:B------:R-:W-:-:S07]  /*fa90*/  @P2 FMUL.FTZ R6, R6, 0.69314718246459960938 ;  /* 0x3f31721806062820 */ /* 0x000fce0000410000 */
        /* <DEDUP_REMOVED lines=10> */
[----:B------:R-:W-:Y:S01]  /*fb40*/  UMOV UR6, UR4 ;  /* 0x0000000400067c82 */ /* 0x000fe20008000000 */
[----:B------:R-:W-:Y:S01]  /*fb50*/  UMOV UR7, 0x40000040 ;  /* 0x4000004000077882 */ /* 0x000fe20000000000 */
[----:B------:R-:W-:Y:S01]  /*fb60*/  UIADD3 UR4, UR60, 0x180, URZ ;  /* 0x000001803c047890 */ /* 0x000fe2000fffe03f */
[----:B------:R-:W-:Y:S02]  /*fb70*/  WARPGROUP.DEPBAR.LE gsb0, 0x0 ;  /* 0x00008000000079c5 */ /* 0x000fe40000010000 */
[----:B------:R-:W-:-:S14]  /*fb80*/  WARPGROUP.ARRIVE ;  /* 0x00000000000079c5 */ /* 0x000fdc0000000000 */
        /* <DEDUP_REMOVED lines=9> */
[----:B------:R-:W-:Y:S02]  /*fc20*/  UIADD3 UR4, UR60, 0x280, URZ ;  /* 0x000002803c047890 */ /* 0x000fe4000fffe03f */
[----:B------:R-:W-:Y:S01]  /*fc30*/  UIADD3 UR60, UR60, 0x300, URZ ;  /* 0x000003003c3c7890 */ /* 0x000fe2000fffe03f */
[----:B------:R-:W-:Y:S02]  /*fc40*/  WARPGROUP.DEPBAR.LE gsb0, 0x0 ;  /* 0x00008000000079c5 */ /* 0x000fe40000010000 */
[----:B------:R-:W-:-:S12]  /*fc50*/  WARPGROUP.ARRIVE ;  /* 0x00000000000079c5 */ /* 0x000fd80000000000 */
[----:B------:R-:W-:Y:S01]  /*fc60*/  HGMMA.64x192x16.F32 R24, R184, gdesc[UR4].tnspB, R24, gsb0 ;  /* 0x42e00004b8187df0 */ /* 0x000fe20008000818 */
[----:B------:R-:W-:Y:S01]  /*fc70*/  UMOV UR6, UR4 ;  /* 0x0000000400067c82 */ /* 0x000fe20008000000 */
[----:B------:R-:W-:Y:S01]  /*fc80*/  UMOV UR7, 0x40000040 ;  /* 0x4000004000077882 */ /* 0x000fe20000000000 */
[----:B------:R-:W-:Y:S02]  /*fc90*/  WARPGROUP.DEPBAR.LE gsb0, 0x0 ;  /* 0x00008000000079c5 */ /* 0x000fe40000010000 */
[----:B------:R-:W-:-:S15]  /*fca0*/  WARPGROUP.ARRIVE ;  /* 0x00000000000079c5 */ /* 0x000fde0000000000 */
        /* <DEDUP_REMOVED lines=104> */
.L_x_2069:
        /* <DEDUP_REMOVED lines=19> */
[----:B0-----:R-:W-:Y:S01]  /*10460*/  IADD3 R4, R3, -0x80, RZ ;  /* 0xffffff8003047810 */ /* 0x001fe20007ffe0ff */
[----:B------:R-:W-:Y:S01]  /*10470*/  ULDC.64 UR8, c[0x0][0xb38] ;  /* 0x0002ce0000087ab9 */ /* 0x000fe20000000a00 */
[----:B---3--:R-:W-:Y:S02]  /*10480*/  USHF.R.S32.HI UR10, URZ, 0x1f, UR12 ;  /* 0x0000001f3f0a7899 */ /* 0x008fe4000801140c */
[----:B------:R-:W-:Y:S01]  /*10490*/  SHF.R.S32.HI R3, RZ, 0x1f, R4 ;  /* 0x0000001fff037819 */ /* 0x000fe20000011404 */
[----:B------:R-:W-:Y:S02]  /*104a0*/  UIMAD UR7, UR7, UR8, URZ ;  /* 0x00000008070772a4 */ /* 0x000fe4000f8e023f */
[----:B------:R-:W0:Y:S01]  /*104b0*/  LDC.64 R14, c[0x0][0xb40] ;  /* 0x0002d000ff0e7b82 */ /* 0x000e220000000a00 */
[CC--:B------:R-:W-:Y:S02]  /*104c0*/  LEA.HI R5, R3.reuse, R4.reuse, RZ, 0x7 ;  /* 0x0000000403057211 */ /* 0x0c0fe400078f38ff */
[----:B------:R-:W-:-:S02]  /*104d0*/  LEA.HI R10, R3, R4, RZ, 0x2 ;  /* 0x00000004030a7211 */ /* 0x000fc400078f10ff */
[C---:B------:R-:W-:Y:S02]  /*104e0*/  LOP3.LUT R7, R5.reuse, 0xffffff80, RZ, 0xc0, !PT ;  /* 0xffffff8005077812 */ /* 0x040fe400078ec0ff */
[----:B------:R-:W-:Y:S01]  /*104f0*/  SHF.R.S32.HI R6, RZ, 0x7, R5 ;  /* 0x00000007ff067819 */ /* 0x000fe20000011405 */
[----:B------:R-:W1:Y:S02]  /*10500*/  @P0 LDC R13, c[0x0][0xbf0] ;  /* 0x0002fc00ff0d0b82 */ /* 0x000e640000000800 */
[----:B------:R-:W-:Y:S01]  /*10510*/  IMAD.IADD R20, R4, 0x1, -R7 ;  /* 0x0000000104147824 */ /* 0x000fe200078e0a07 */
[----:B------:R-:W-:Y:S02]  /*10520*/  LEA.HI R3, R5, R6, RZ, 0x1 ;  /* 0x0000000605037211 */ /* 0x000fe400078f08ff */
        /* <DEDUP_REMOVED lines=17> */
[----:B------:R-:W-:Y:S02]  /*10640*/  SHF.R.S32.HI R7, RZ, 0x5, R7 ;  /* 0x00000005ff077819 */ /* 0x000fe40000011407 */
[----:B------:R-:W-:Y:S01]  /*10650*/  IADD3 R12, R5, -R6, RZ ;  /* 0x80000006050c7210 */ /* 0x000fe20007ffe0ff */
[----:B------:R-:W-:-:S02]  /*10660*/  IMAD.IADD R4, R8, 0x1, -R9 ;  /* 0x0000000108047824 */ /* 0x000fc400078e0a09 */
[----:B------:R-:W0:Y:S01]  /*10670*/  @P0 LDC R9, c[0x0][0xbec] ;  /* 0x0002fb00ff090b82 */ /* 0x000e220000000800 */
[----:B------:R-:W-:Y:S02]  /*10680*/  IMAD.U32 R5, RZ, RZ, UR5 ;  /* 0x00000005ff057e24 */ /* 0x000fe4000f8e00ff */
[----:B------:R-:W-:Y:S02]  /*10690*/  IMAD R6, R7, 0x10, R4 ;  /* 0x0000001007067824 */ /* 0x000fe400078e0204 */
[----:B------:R-:W-:Y:S01]  /*106a0*/  IMAD.U32 R4, RZ, RZ, UR4 ;  /* 0x00000004ff047e24 */ /* 0x000fe2000f8e00ff */
[----:B------:R-:W-:Y:S01]  /*106b0*/  UIMAD.WIDE.U32 UR4, UR13, UR8, URZ ;  /* 0x000000080d0472a5 */ /* 0x000fe2000f8e003f */
[----:B------:R-:W-:Y:S01]  /*106c0*/  IMAD.U32 R5, RZ, RZ, UR6 ;  /* 0x00000006ff057e24 */ /* 0x000fe2000f8e00ff */
[----:B------:R-:W-:Y:S01]  /*106d0*/  LEA R3, R3, R6, 0x6 ;  /* 0x0000000603037211 */ /* 0x000fe200078e30ff */
[----:B------:R-:W-:Y:S01]  /*106e0*/  UIMAD UR6, UR13, UR9, UR7 ;  /* 0x000000090d0672a4 */ /* 0x000fe2000f8e0207 */
[----:B---3--:R-:W-:-:S02]  /*106f0*/  IMAD R8, R10, UR10, RZ ;  /* 0x0000000a0a087c24 */ /* 0x008fc4000f8e02ff */
[----:B------:R-:W-:Y:S01]  /*10700*/  IMAD.WIDE.U32 R4, R10, UR12, R4 ;  /* 0x0000000c0a047c25 */ /* 0x000fe2000f8e0004 */
[----:B------:R-:W-:Y:S01]  /*10710*/  UIADD3 UR6, UR5, UR6, URZ ;  /* 0x0000000605067290 */ /* 0x000fe2000fffe03f */
[----:B------:R-:W-:Y:S02]  /*10720*/  ULDC.64 UR8, c[0x0][0xb28] ;  /* 0x0002ca0000087ab9 */ /* 0x000fe40000000a00 */
[----:B------:R-:W-:Y:S02]  /*10730*/  IMAD R6, R12, 0x8, R3 ;  /* 0x000000080c067824 */ /* 0x000fe400078e0203 */
[----:B------:R-:W-:Y:S02]  /*10740*/  IMAD R11, R11, UR12, R8 ;  /* 0x0000000c0b0b7c24 */ /* 0x000fe4000f8e0208 */
[----:B--2---:R-:W-:Y:S02]  /*10750*/  IMAD R8, R16, 0x80, R6 ;  /* 0x0000008010087824 */ /* 0x004fe400078e0206 */
[----:B------:R-:W-:Y:S01]  /*10760*/  IMAD.U32 R7, RZ, RZ, UR5 ;  /* 0x00000005ff077e24 */ /* 0x000fe2000f8e00ff */
[----:B------:R-:W-:Y:S01]  /*10770*/  MOV R7, UR6 ;  /* 0x0000000600077c02 */ /* 0x000fe20008000f00 */
[----:B0-----:R-:W-:Y:S01]  /*10780*/  @P0 IMAD.HI.U32 R10, R8, R9, RZ ;  /* 0x00000009080a0227 */ /* 0x001fe200078e00ff */
[----:B------:R-:W-:-:S03]  /*10790*/  ULDC.64 UR6, c[0x0][0xb48] ;  /* 0x0002d20000067ab9 */ /* 0x000fc60000000a00 */
[----:B------:R-:W-:Y:S01]  /*107a0*/  IMAD.U32 R6, RZ, RZ, UR4 ;  /* 0x00000004ff067e24 */ /* 0x000fe2000f8e00ff */
[----:B------:R-:W-:Y:S01]  /*107b0*/  ULDC.64 UR4, c[0x0][0xbe0] ;  /* 0x0002f80000047ab9 */ /* 0x000fe20000000a00 */
[C---:B------:R-:W-:Y:S02]  /*107c0*/  IMAD R12, R14.reuse, UR10, RZ ;  /* 0x0000000a0e0c7c24 */ /* 0x040fe4000f8e02ff */
[----:B------:R-:W-:Y:S01]  /*107d0*/  IMAD.MOV.U32 R9, RZ, RZ, R8 ;  /* 0x000000ffff097224 */ /* 0x000fe200078e0008 */
[----:B-1----:R-:W-:Y:S01]  /*107e0*/  @P0 SHF.R.U32.HI R9, RZ, R13, R10 ;  /* 0x0000000dff090219 */ /* 0x002fe2000001160a */
[----:B------:R-:W-:Y:S01]  /*107f0*/  IMAD R13, R15, UR12, R12 ;  /* 0x0000000c0f0d7c24 */ /* 0x000fe2000f8e020c */
[----:B------:R-:W-:Y:S01]  /*10800*/  SHF.R.S32.HI R12, RZ, 0x1f, R21 ;  /* 0x0000001fff0c7819 */ /* 0x000fe20000011415 */
[----:B------:R-:W-:-:S04]  /*10810*/  IMAD.WIDE.U32 R6, R14, UR12, R6 ;  /* 0x0000000c0e067c25 */ /* 0x000fc8000f8e0006 */
[----:B------:R-:W-:Y:S01]  /*10820*/  IMAD.IADD R5, R5, 0x1, R11 ;  /* 0x0000000105057824 */ /* 0x000fe200078e020b */
[----:B------:R-:W-:Y:S01]  /*10830*/  IADD3 R7, R7, R13, RZ ;  /* 0x0000000d07077210 */ /* 0x000fe20007ffe0ff */
[----:B----4-:R-:W-:-:S04]  /*10840*/  @P0 IMAD.HI.U32 R23, R8, R23, RZ ;  /* 0x0000001708170227 */ /* 0x010fc800078e00ff */
        /* <DEDUP_REMOVED lines=35> */
[----:B------:R-:W-:Y:S01]  /*10a80*/  IADD3 R5, R5, R11, RZ ;  /* 0x0000000b05057210 */ /* 0x000fe20007ffe0ff */
        /* <DEDUP_REMOVED lines=16> */
[----:B------:R1:W2:Y:S01]  /*10b90*/  SHFL.IDX PT, R11, R13, 0x1, 0x1c1f ;  /* 0x003c1f000d0b7f89 */ /* 0x0002a200000e0000 */
[-C--:B------:R-:W-:Y:S01]  /*10ba0*/  ISETP.GE.OR P0, PT, R23, R18.reuse, P0 ;  /* 0x000000121700720c */ /* 0x080fe20000706670 */
[----:B------:R-:W-:Y:S01]  /*10bb0*/  UPRMT UR4, URZ, 0x654, UR4 ;  /* 0x000006543f047896 */ /* 0x000fe20008000004 */
[----:B------:R-:W-:Y:S01]  /*10bc0*/  ISETP.GE.AND P2, PT, R3, R18, PT ;  /* 0x000000120300720c */ /* 0x000fe20003f46270 */
[----:B------:R3:W4:Y:S01]  /*10bd0*/  SHFL.IDX PT, R4, R6, RZ, 0x1c1f ;  /* 0x001c1fff06047589 */ /* 0x00072200000e0000 */
[----:B-1----:R-:W-:-:S03]  /*10be0*/  LOP3.LUT R13, R22, 0x7ffffffc, RZ, 0xc0, !PT ;  /* 0x7ffffffc160d7812 */ /* 0x002fc600078ec0ff */
[----:B------:R3:W1:Y:S03]  /*10bf0*/  SHFL.IDX PT, R5, R7, RZ, 0x1c1f ;  /* 0x001c1fff07057589 */ /* 0x00066600000e0000 */
[----:B------:R-:W-:Y:S01]  /*10c00*/  SYNCS.ARRIVE.TRANS64.RED.A1T0 RZ, [UR4], RZ ;  /* 0x000000ffffff79a7 */ /* 0x000fe20008100404 */
[----:B------:R-:W-:-:S05]  /*10c10*/  IMAD.IADD R13, R20, 0x1, -R13 ;  /* 0x00000001140d7824 */ /* 0x000fca00078e0a0d */
[----:B------:R-:W-:Y:S01]  /*10c20*/  SHF.L.U32 R3, R13, 0x1, RZ ;  /* 0x000000010d037819 */ /* 0x000fe200000006ff */
        /* <DEDUP_REMOVED lines=15> */
[C---:B------:R-:W-:Y:S01]  /*10d20*/  VIADD R17, R3.reuse, 0x40 ;  /* 0x0000004003117836 */ /* 0x040fe20000000000 */
[C---:B------:R-:W-:Y:S01]  /*10d30*/  IADD3 R22, R3.reuse, 0x50, RZ ;  /* 0x0000005003167810 */ /* 0x040fe20007ffe0ff */
[C---:B------:R-:W-:Y:S01]  /*10d40*/  VIADD R20, R3.reuse, 0x48 ;  /* 0x0000004803147836 */ /* 0x040fe20000000000 */
[----:B------:R-:W-:Y:S01]  /*10d50*/  ISETP.GE.AND P3, PT, R16, UR4, PT ;  /* 0x0000000410007c0c */ /* 0x000fe2000bf66270 */
[----:B-1--4-:R-:W-:-:S02]  /*10d60*/  @!P0 IMAD.WIDE R8, R3, 0x4, R4 ;  /* 0x0000000403088825 */ /* 0x012fc400078e0204 */
[----:B------:R-:W-:Y:S02]  /*10d70*/  @!P1 LEA.HI R0, R0, R0, RZ, 0x1 ;  /* 0x0000000000009211 */ /* 0x000fe400078f08ff */
[----:B------:R-:W-:Y:S01]  /*10d80*/  @!P2 LEA.HI R2, R2, R2, RZ, 0x1 ;  /* 0x000000020202a211 */ /* 0x000fe200078f08ff */
[----:B------:R0:W-:Y:S01]  /*10d90*/  @!P0 ST.E.64 desc[UR6][R8.64], R24 ;  /* 0x0000001808008985 */ /* 0x0001e2000c101b06 */
[----:B------:R-:W-:Y:S02]  /*10da0*/  @!P1 LOP3.LUT R11, R0, 0xfffffffe, RZ, 0xc0, !PT ;  /* 0xfffffffe000b9812 */ /* 0x000fe400078ec0ff */
[----:B------:R-:W-:Y:S01]  /*10db0*/  @!P2 LOP3.LUT R13, R2, 0xfffffffe, RZ, 0xc0, !PT ;  /* 0xfffffffe020da812 */ /* 0x000fe200078ec0ff */
[C---:B------:R-:W-:Y:S01]  /*10dc0*/  VIADD R2, R3.reuse, 0x30 ;  /* 0x0000003003027836 */ /* 0x040fe20000000000 */
[----:B------:R-:W-:Y:S01]  /*10dd0*/  IADD3 R0, R3, 0x28, RZ ;  /* 0x0000002803007810 */ /* 0x000fe20007ffe0ff */
[----:B------:R-:W-:Y:S01]  /*10de0*/  @!P1 IMAD.WIDE R10, R11, 0x4, R4 ;  /* 0x000000040b0a9825 */ /* 0x000fe200078e0204 */
[----:B------:R-:W-:-:S02]  /*10df0*/  @!P5 LEA.HI R14, R14, R14, RZ, 0x1 ;  /* 0x0000000e0e0ed211 */ /* 0x000fc400078f08ff */
[----:B------:R-:W-:Y:S01]  /*10e00*/  ISETP.GE.AND P0, PT, R0, UR4, PT ;  /* 0x0000000400007c0c */ /* 0x000fe2000bf06270 */
[----:B------:R-:W-:Y:S01]  /*10e10*/  @!P2 IMAD.WIDE R12, R13, 0x4, R4 ;  /* 0x000000040d0ca825 */ /* 0x000fe200078e0204 */
[----:B------:R1:W-:Y:S01]  /*10e20*/  @!P1 ST.E.64 desc[UR6][R10.64], R28 ;  /* 0x0000001c0a009985 */ /* 0x0003e2000c101b06 */
[----:B------:R-:W-:Y:S02]  /*10e30*/  ISETP.GE.AND P4, PT, R2, UR4, PT ;  /* 0x0000000402007c0c */ /* 0x000fe4000bf86270 */
[----:B------:R-:W-:Y:S01]  /*10e40*/  ISETP.GE.AND P1, PT, R20, UR4, PT ;  /* 0x0000000414007c0c */ /* 0x000fe2000bf26270 */
        /* <DEDUP_REMOVED lines=22> */
[----:B------:R-:W-:Y:S01]  /*10fb0*/  VIADD R20, R3, 0x70 ;  /* 0x0000007003147836 */ /* 0x000fe20000000000 */
[----:B------:R-:W-:Y:S02]  /*10fc0*/  ISETP.GE.AND P5, PT, R22, UR4, PT ;  /* 0x0000000416007c0c */ /* 0x000fe4000bfa6270 */
[----:B------:R-:W-:Y:S01]  /*10fd0*/  ISETP.GE.AND P6, PT, R24, UR4, PT ;  /* 0x0000000418007c0c */ /* 0x000fe2000bfc6270 */
[----:B0-----:R-:W-:-:S04]  /*10fe0*/  @!P0 IMAD.WIDE R8, R13, 0x4, R4 ;  /* 0x000000040d088825 */ /* 0x001fc800078e0204 */
[--C-:B-1----:R-:W-:Y:S01]  /*10ff0*/  @!P4 IMAD.WIDE R10, R15, 0x4, R4.reuse ;  /* 0x000000040f0ac825 */ /* 0x102fe200078e0204 */
[----:B------:R0:W-:Y:S01]  /*11000*/  @!P0 ST.E.64 desc[UR6][R8.64], R44 ;  /* 0x0000002c08008985 */ /* 0x0001e2000c101b06 */
[----:B------:R-:W-:Y:S02]  /*11010*/  ISETP.GE.AND P0, PT, R0, UR4, PT ;  /* 0x0000000400007c0c */ /* 0x000fe4000bf06270 */
[--C-:B------:R-:W-:Y:S01]  /*11020*/  @!P3 IMAD.WIDE R12, R17, 0x4, R4.reuse ;  /* 0x00000004110cb825 */ /* 0x100fe200078e0204 */
[----:B------:R1:W-:Y:S01]  /*11030*/  @!P4 ST.E.64 desc[UR6][R10.64], R48 ;  /* 0x000000300a00c985 */ /* 0x0003e2000c101b06 */
[----:B------:R-:W-:Y:S02]  /*11040*/  @!P5 LEA.HI R22, R22, R22, RZ, 0x1 ;  /* 0x000000161616d211 */ /* 0x000fe400078f08ff */
        /* <DEDUP_REMOVED lines=12> */
[----:B0-----:R-:W-:Y:S02]  /*11110*/  @!P5 LOP3.LUT R9, R22, 0xfffffffe, RZ, 0xc0, !PT ;  /* 0xfffffffe1609d812 */ /* 0x001fe400078ec0ff */
[----:B------:R-:W-:Y:S02]  /*11120*/  @!P0 LEA.HI R0, R0, R0, RZ, 0x1 ;  /* 0x0000000000008211 */ /* 0x000fe400078f08ff */
[----:B-1----:R-:W-:Y:S01]  /*11130*/  @!P6 LOP3.LUT R11, R24, 0xfffffffe, RZ, 0xc0, !PT ;  /* 0xfffffffe180be812 */ /* 0x002fe200078ec0ff */
[--C-:B------:R-:W-:Y:S01]  /*11140*/  @!P5 IMAD.WIDE R8, R9, 0x4, R4.reuse ;  /* 0x000000040908d825 */ /* 0x100fe200078e0204 */
[----:B------:R-:W-:Y:S02]  /*11150*/  @!P1 LEA.HI R2, R2, R2, RZ, 0x1 ;  /* 0x0000000202029211 */ /* 0x000fe400078f08ff */
[----:B--2---:R-:W-:Y:S01]  /*11160*/  @!P0 LOP3.LUT R13, R0, 0xfffffffe, RZ, 0xc0, !PT ;  /* 0xfffffffe000d8812 */ /* 0x004fe200078ec0ff */
        /* <DEDUP_REMOVED lines=21> */
[----:B------:R-:W-:Y:S01]  /*112c0*/  IADD3 R21, R3, 0xa0, RZ ;  /* 0x000000a003157810 */ /* 0x000fe20007ffe0ff */
[----:B------:R1:W-:Y:S01]  /*112d0*/  @!P2 ST.E.64 desc[UR6][R10.64], R80 ;  /* 0x000000500a00a985 */ /* 0x0003e2000c101b06 */
[----:B------:R-:W-:Y:S01]  /*112e0*/  ISETP.GE.AND P2, PT, R20, UR4, PT ;  /* 0x0000000414007c0c */ /* 0x000fe2000bf46270 */
[----:B------:R-:W-:Y:S01]  /*112f0*/  @!P4 IMAD.WIDE R16, R25, 0x4, R4 ;  /* 0x000000041910c825 */ /* 0x000fe200078e0204 */
[----:B------:R-:W-:Y:S01]  /*11300*/  @!P0 LEA.HI R0, R0, R0, RZ, 0x1 ;  /* 0x0000000000008211 */ /* 0x000fe200078f08ff */
[----:B------:R3:W-:Y:S01]  /*11310*/  @!P3 ST.E.64 desc[UR6][R14.64], R84 ;  /* 0x000000540e00b985 */ /* 0x0007e2000c101b06 */
[----:B------:R-:W-:Y:S01]  /*11320*/  ISETP.GE.AND P3, PT, R21, UR4, PT ;  /* 0x0000000415007c0c */ /* 0x000fe2000bf66270 */
[----:B--2---:R-:W-:-:S02]  /*11330*/  VIADD R12, R3, 0xa8 ;  /* 0x000000a8030c7836 */ /* 0x004fc40000000000 */
[C---:B------:R-:W-:Y:S01]  /*11340*/  VIADD R13, R3.reuse, 0xb0 ;  /* 0x000000b0030d7836 */ /* 0x040fe20000000000 */
[----:B------:R2:W-:Y:S01]  /*11350*/  @!P4 ST.E.64 desc[UR6][R16.64], R88 ;  /* 0x000000581000c985 */ /* 0x0005e2000c101b06 */
[----:B0-----:R-:W-:Y:S01]  /*11360*/  VIADD R9, R3, 0xb8 ;  /* 0x000000b803097836 */ /* 0x001fe20000000000 */
[----:B------:R-:W-:Y:S02]  /*11370*/  ISETP.GE.AND P4, PT, R12, UR4, PT ;  /* 0x000000040c007c0c */ /* 0x000fe4000bf86270 */
[----:B------:R-:W-:Y:S02]  /*11380*/  ISETP.GE.AND P5, PT, R13, UR4, PT ;  /* 0x000000040d007c0c */ /* 0x000fe4000bfa6270 */
[----:B------:R-:W-:Y:S02]  /*11390*/  ISETP.GE.AND P6, PT, R9, UR4, PT ;  /* 0x0000000409007c0c */ /* 0x000fe4000bfc6270 */
[----:B------:R-:W-:Y:S02]  /*113a0*/  @!P1 LEA.HI R2, R2, R2, RZ, 0x1 ;  /* 0x0000000202029211 */ /* 0x000fe400078f08ff */
[----:B------:R-:W-:-:S02]  /*113b0*/  @!P2 LEA.HI R20, R20, R20, RZ, 0x1 ;  /* 0x000000141414a211 */ /* 0x000fc400078f08ff */
[----:B------:R-:W-:Y:S02]  /*113c0*/  @!P3 LEA.HI R21, R21, R21, RZ, 0x1 ;  /* 0x000000151515b211 */ /* 0x000fe400078f08ff */
[----:B-1----:R-:W-:Y:S02]  /*113d0*/  @!P1 LOP3.LUT R11, R2, 0xfffffffe, RZ, 0xc0, !PT ;  /* 0xfffffffe020b9812 */ /* 0x002fe400078ec0ff */
[----:B------:R-:W-:Y:S02]  /*113e0*/  @!P4 LEA.HI R12, R12, R12, RZ, 0x1 ;  /* 0x0000000c0c0cc211 */ /* 0x000fe400078f08ff */
[----:B------:R-:W-:Y:S02]  /*113f0*/  @!P5 LEA.HI R8, R13, R13, RZ, 0x1 ;  /* 0x0000000d0d08d211 */ /* 0x000fe400078f08ff */
[----:B------:R-:W-:Y:S02]  /*11400*/  @!P6 LEA.HI R10, R9, R9, RZ, 0x1 ;  /* 0x00000009090ae211 */ /* 0x000fe400078f08ff */
[----:B------:R-:W-:-:S02]  /*11410*/  @!P0 LOP3.LUT R9, R0, 0xfffffffe, RZ, 0xc0, !PT ;  /* 0xfffffffe00098812 */ /* 0x000fc400078ec0ff */
[----:B------:R-:W-:Y:S02]  /*11420*/  @!P2 LOP3.LUT R13, R20, 0xfffffffe, RZ, 0xc0, !PT ;  /* 0xfffffffe140da812 */ /* 0x000fe400078ec0ff */
[----:B---3--:R-:W-:Y:S02]  /*11430*/  @!P3 LOP3.LUT R15, R21, 0xfffffffe, RZ, 0xc0, !PT ;  /* 0xfffffffe150fb812 */ /* 0x008fe400078ec0ff */
[----:B--2---:R-:W-:Y:S01]  /*11440*/  @!P4 LOP3.LUT R17, R12, 0xfffffffe, RZ, 0xc0, !PT ;  /* 0xfffffffe0c11c812 */ /* 0x004fe200078ec0ff */
        /* <DEDUP_REMOVED lines=16> */
.L_x_2102:
[----:B------:R-:W-:Y:S05]  /*11550*/  BSYNC B0 ;  /* 0x0000000000007941 */ /* 0x000fea0003800000 */
.L_x_2101:
[----:B------:R-:W-:Y:S01]  /*11560*/  ISETP.GE.AND P0, PT, R23, R18, PT ;  /* 0x000000121700720c */ /* 0x000fe20003f06270 */
[----:B01----:R0:W1:Y:S04]  /*11570*/  SHFL.IDX PT, R5, R7, 0x1, 0x1c1f ;  /* 0x003c1f0007057f89 */ /* 0x00306800000e0000 */
[----:B----4-:R0:W4:Y:S08]  /*11580*/  SHFL.IDX PT, R4, R6, 0x1, 0x1c1f ;  /* 0x003c1f0006047f89 */ /* 0x01013000000e0000 */
[----:B0-----:R-:W-:Y:S05]  /*11590*/  @P0 BRA `(.L_x_2067) ;  /* 0x0000005000100947 */ /* 0x001fea0003800000 */
[C---:B---3--:R-:W-:Y:S01]  /*115a0*/  VIADD R0, R3.reuse, 0x8 ;  /* 0x0000000803007836 */ /* 0x048fe20000000000 */
[----:B------:R-:W-:Y:S01]  /*115b0*/  ULDC UR4, c[0x0][0xac8] ;  /* 0x0002b20000047ab9 */ /* 0x000fe20000000800 */
[C---:B------:R-:W-:Y:S01]  /*115c0*/  IADD3 R2, R3.reuse, 0x10, RZ ;  /* 0x0000001003027810 */ /* 0x040fe20007ffe0ff */
[C---:B------:R-:W-:Y:S01]  /*115d0*/  VIADD R10, R3.reuse, 0x18 ;  /* 0x00000018030a7836 */ /* 0x040fe20000000000 */
[C---:B------:R-:W-:Y:S01]  /*115e0*/  ISETP.GE.AND P2, PT, R3.reuse, UR4, PT ;  /* 0x0000000403007c0c */ /* 0x040fe2000bf46270 */
[C---:B------:R-:W-:Y:S01]  /*115f0*/  VIADD R11, R3.reuse, 0x28 ;  /* 0x00000028030b7836 */ /* 0x040fe20000000000 */
[----:B------:R-:W-:Y:S01]  /*11600*/  ISETP.GE.AND P3, PT, R0, UR4, PT ;  /* 0x0000000400007c0c */ /* 0x000fe2000bf66270 */
[----:B------:R-:W-:Y:S01]  /*11610*/  ULDC.64 UR6, c[0x0][0x208] ;  /* 0x0000820000067ab9 */ /* 0x000fe20000000a00 */
[----:B------:R-:W-:Y:S01]  /*11620*/  ISETP.GE.AND P0, PT, R2, UR4, PT ;  /* 0x0000000402007c0c */ /* 0x000fe2000bf06270 */
[C---:B------:R-:W-:Y:S01]  /*11630*/  VIADD R12, R3.reuse, 0x30 ;  /* 0x00000030030c7836 */ /* 0x040fe20000000000 */
[----:B------:R-:W-:Y:S01]  /*11640*/  ISETP.GE.AND P1, PT, R10, UR4, PT ;  /* 0x000000040a007c0c */ /* 0x000fe2000bf26270 */
[C---:B------:R-:W-:Y:S01]  /*11650*/  VIADD R14, R3.reuse, 0x40 ;  /* 0x00000040030e7836 */ /* 0x040fe20000000000 */
[C---:B------:R-:W-:Y:S01]  /*11660*/  IADD3 R13, R3.reuse, 0x38, RZ ;  /* 0x00000038030d7810 */ /* 0x040fe20007ffe0ff */
[C---:B------:R-:W-:Y:S01]  /*11670*/  VIADD R16, R3.reuse, 0x48 ;  /* 0x0000004803107836 */ /* 0x040fe20000000000 */
[----:B------:R-:W-:Y:S01]  /*11680*/  ISETP.GE.AND P4, PT, R12, UR4, PT ;  /* 0x000000040c007c0c */ /* 0x000fe2000bf86270 */
[----:B------:R-:W-:Y:S01]  /*11690*/  VIADD R18, R3, 0x50 ;  /* 0x0000005003127836 */ /* 0x000fe20000000000 */
[----:B------:R-:W-:Y:S01]  /*116a0*/  ISETP.GE.AND P5, PT, R13, UR4, PT ;  /* 0x000000040d007c0c */ /* 0x000fe2000bfa6270 */
[----:B-1--4-:R-:W-:Y:S01]  /*116b0*/  @!P2 IMAD.WIDE R6, R3, 0x4, R4 ;  /* 0x000000040306a825 */ /* 0x012fe200078e0204 */
[----:B------:R-:W-:-:S02]  /*116c0*/  ISETP.GE.AND P6, PT, R14, UR4, PT ;  /* 0x000000040e007c0c */ /* 0x000fc4000bfc6270 */
[----:B------:R-:W-:Y:S01]  /*116d0*/  @!P3 LEA.HI R0, R0, R0, RZ, 0x1 ;  /* 0x000000000000b211 */ /* 0x000fe200078f08ff */
[C---:B------:R-:W-:Y:S01]  /*116e0*/  VIADD R20, R3.reuse, 0x70 ;  /* 0x0000007003147836 */ /* 0x040fe20000000000 */
[----:B------:R0:W-:Y:S01]  /*116f0*/  @!P2 ST.E.64 desc[UR6][R6.64], R26 ;  /* 0x0000001a0600a985 */ /* 0x0001e2000c101b06 */
[----:B------:R-:W-:Y:S02]  /*11700*/  @!P0 LEA.HI R2, R2, R2, RZ, 0x1 ;  /* 0x0000000202028211 */ /* 0x000fe400078f08ff */
[----:B------:R-:W-:Y:S01]  /*11710*/  @!P3 LOP3.LUT R9, R0, 0xfffffffe, RZ, 0xc0, !PT ;  /* 0xfffffffe0009b812 */ /* 0x000fe200078ec0ff */
[----:B------:R-:W-:Y:S01]  /*11720*/  VIADD R0, R3, 0x20 ;  /* 0x0000002003007836 */ /* 0x000fe20000000000 */
[----:B------:R-:W-:Y:S02]  /*11730*/  @!P1 LEA.HI R10, R10, R10, RZ, 0x1 ;  /* 0x0000000a0a0a9211 */ /* 0x000fe400078f08ff */
[----:B------:R-:W-:Y:S01]  /*11740*/  @!P4 LEA.HI R12, R12, R12, RZ, 0x1 ;  /* 0x0000000c0c0cc211 */ /* 0x000fe200078f08ff */
[----:B------:R-:W-:Y:S01]  /*11750*/  @!P3 IMAD.WIDE R8, R9, 0x4, R4 ;  /* 0x000000040908b825 */ /* 0x000fe200078e0204 */
[----:B------:R-:W-:-:S02]  /*11760*/  ISETP.GE.AND P2, PT, R0, UR4, PT ;  /* 0x0000000400007c0c */ /* 0x000fc4000bf46270 */
[----:B------:R-:W-:Y:S02]  /*11770*/  @!P6 LEA.HI R14, R14, R14, RZ, 0x1 ;  /* 0x0000000e0e0ee211 */ /* 0x000fe400078f08ff */
[----:B------:R1:W-:Y:S01]  /*11780*/  @!P3 ST.E.64 desc[UR6][R8.64], R30 ;  /* 0x0000001e0800b985 */ /* 0x0003e2000c101b06 */
[----:B------:R-:W-:Y:S02]  /*11790*/  ISETP.GE.AND P3, PT, R11, UR4, PT ;  /* 0x000000040b007c0c */ /* 0x000fe4000bf66270 */
[----:B0-----:R-:W-:Y:S02]  /*117a0*/  @!P0 LOP3.LUT R7, R2, 0xfffffffe, RZ, 0xc0, !PT ;  /* 0xfffffffe02078812 */ /* 0x001fe400078ec0ff */
[----:B------:R-:W-:Y:S02]  /*117b0*/  @!P4 LOP3.LUT R15, R12, 0xfffffffe, RZ, 0xc0, !PT ;  /* 0xfffffffe0c0fc812 */ /* 0x000fe400078ec0ff */
[----:B------:R-:W-:Y:S01]  /*117c0*/  @!P6 LOP3.LUT R21, R14, 0xfffffffe, RZ, 0xc0, !PT ;  /* 0xfffffffe0e15e812 */ /* 0x000fe200078ec0ff */
[----:B------:R-:W-:Y:S01]  /*117d0*/  @!P0 IMAD.WIDE R6, R7, 0x4, R4 ;  /* 0x0000000407068825 */ /* 0x000fe200078e0204 */
[----:B------:R-:W-:-:S04]  /*117e0*/  @!P2 LEA.HI R0, R0, R0, RZ, 0x1 ;  /* 0x000000000000a211 */ /* 0x000fc800078f08ff */
        /* <DEDUP_REMOVED lines=12> */
[----:B------:R-:W-:-:S02]  /*118b0*/  ISETP.GE.AND P0, PT, R18, UR4, PT ;  /* 0x0000000412007c0c */ /* 0x000fc4000bf06270 */
[----:B------:R-:W-:Y:S01]  /*118c0*/  IADD3 R2, R3, 0x60, RZ ;  /* 0x0000006003027810 */ /* 0x000fe20007ffe0ff */
        /* <DEDUP_REMOVED lines=12> */
[----:B------:R-:W-:Y:S01]  /*11990*/  VIADD R21, R3, 0x78 ;  /* 0x0000007803157836 */ /* 0x000fe20000000000 */
[----:B------:R-:W-:Y:S01]  /*119a0*/  ISETP.GE.AND P4, PT, R20, UR4, PT ;  /* 0x0000000414007c0c */ /* 0x000fe2000bf86270 */
[----:B------:R-:W-:Y:S01]  /*119b0*/  @!P1 IMAD.WIDE R6, R7, 0x4, R4 ;  /* 0x0000000407069825 */ /* 0x000fe200078e0204 */
[----:B------:R-:W-:Y:S01]  /*119c0*/  @!P5 ST.E.64 desc[UR6][R12.64], R54 ;  /* 0x000000360c00d985 */ /* 0x000fe2000c101b06 */
[----:B------:R-:W-:-:S02]  /*119d0*/  ISETP.GE.AND P5, PT, R17, UR4, PT ;  /* 0x0000000411007c0c */ /* 0x000fc4000bfa6270 */
[----:B------:R-:W-:Y:S01]  /*119e0*/  ISETP.GE.AND P3, PT, R21, UR4, PT ;  /* 0x0000000415007c0c */ /* 0x000fe2000bf66270 */
[----:B------:R-:W-:Y:S01]  /*119f0*/  @!P6 ST.E.64 desc[UR6][R14.64], R58 ;  /* 0x0000003a0e00e985 */ /* 0x000fe2000c101b06 */
[----:B------:R-:W-:Y:S01]  /*11a00*/  ISETP.GE.AND P6, PT, R2, UR4, PT ;  /* 0x0000000402007c0c */ /* 0x000fe2000bfc6270 */
[----:B------:R-:W-:Y:S01]  /*11a10*/  VIADD R16, R3, 0x80 ;  /* 0x0000008003107836 */ /* 0x000fe20000000000 */
[----:B-1----:R-:W-:Y:S01]  /*11a20*/  @!P0 LOP3.LUT R9, R18, 0xfffffffe, RZ, 0xc0, !PT ;  /* 0xfffffffe12098812 */ /* 0x002fe200078ec0ff */
[----:B------:R1:W-:Y:S01]  /*11a30*/  @!P1 ST.E.64 desc[UR6][R6.64], R62 ;  /* 0x0000003e06009985 */ /* 0x0003e2000c101b06 */
[----:B------:R-:W-:Y:S02]  /*11a40*/  @!P2 LEA.HI R0, R0, R0, RZ, 0x1 ;  /* 0x000000000000a211 */ /* 0x000fe400078f08ff */
[----:B------:R-:W-:Y:S01]  /*11a50*/  @!P4 LEA.HI R20, R20, R20, RZ, 0x1 ;  /* 0x000000141414c211 */ /* 0x000fe200078f08ff */
[----:B------:R-:W-:Y:S01]  /*11a60*/  @!P0 IMAD.WIDE R8, R9, 0x4, R4 ;  /* 0x0000000409088825 */ /* 0x000fe200078e0204 */
[----:B0-----:R-:W-:-:S02]  /*11a70*/  @!P2 LOP3.LUT R11, R0, 0xfffffffe, RZ, 0xc0, !PT ;  /* 0xfffffffe000ba812 */ /* 0x001fc400078ec0ff */
[----:B------:R-:W-:Y:S01]  /*11a80*/  @!P5 LEA.HI R17, R17, R17, RZ, 0x1 ;  /* 0x000000111111d211 */ /* 0x000fe200078f08ff */
[----:B------:R-:W-:Y:S01]  /*11a90*/  VIADD R0, R3, 0x90 ;  /* 0x0000009003007836 */ /* 0x000fe20000000000 */
[----:B------:R-:W-:Y:S01]  /*11aa0*/  @!P3 LEA.HI R21, R21, R21, RZ, 0x1 ;  /* 0x000000151515b211 */ /* 0x000fe200078f08ff */
[----:B------:R0:W-:Y:S01]  /*11ab0*/  @!P0 ST.E.64 desc[UR6][R8.64], R66 ;  /* 0x0000004208008985 */ /* 0x0001e2000c101b06 */
[----:B------:R-:W-:Y:S02]  /*11ac0*/  @!P6 LEA.HI R2, R2, R2, RZ, 0x1 ;  /* 0x000000020202e211 */ /* 0x000fe400078f08ff */
[----:B------:R-:W-:Y:S01]  /*11ad0*/  @!P5 LOP3.LUT R17, R17, 0xfffffffe, RZ, 0xc0, !PT ;  /* 0xfffffffe1111d812 */ /* 0x000fe200078ec0ff */
[--C-:B-1----:R-:W-:Y:S01]  /*11ae0*/  @!P2 IMAD.WIDE R6, R11, 0x4, R4.reuse ;  /* 0x000000040b06a825 */ /* 0x102fe200078e0204 */
[----:B------:R-:W-:Y:S02]  /*11af0*/  @!P6 LOP3.LUT R13, R2, 0xfffffffe, RZ, 0xc0, !PT ;  /* 0xfffffffe020de812 */ /* 0x000fe400078ec0ff */
[----:B------:R-:W-:Y:S01]  /*11b00*/  @!P4 LOP3.LUT R15, R20, 0xfffffffe, RZ, 0xc0, !PT ;  /* 0xfffffffe140fc812 */ /* 0x000fe200078ec0ff */
[--C-:B------:R-:W-:Y:S01]  /*11b10*/  @!P5 IMAD.WIDE R10, R17, 0x4, R4.reuse ;  /* 0x00000004110ad825 */ /* 0x100fe200078e0204 */
[----:B------:R-:W-:Y:S01]  /*11b20*/  @!P3 LOP3.LUT R21, R21, 0xfffffffe, RZ, 0xc0, !PT ;  /* 0xfffffffe1515b812 */ /* 0x000fe200078ec0ff */
[----:B------:R1:W-:Y:S01]  /*11b30*/  @!P2 ST.E.64 desc[UR6][R6.64], R70 ;  /* 0x000000460600a985 */ /* 0x0003e2000c101b06 */
[C---:B------:R-:W-:Y:S01]  /*11b40*/  IADD3 R18, R3.reuse, 0x88, RZ ;  /* 0x0000008803127810 */ /* 0x040fe20007ffe0ff */
[----:B------:R-:W-:Y:S01]  /*11b50*/  VIADD R2, R3, 0x98 ;  /* 0x0000009803027836 */ /* 0x000fe20000000000 */
[----:B------:R-:W-:Y:S01]  /*11b60*/  ISETP.GE.AND P0, PT, R16, UR4, PT ;  /* 0x0000000410007c0c */ /* 0x000fe2000bf06270 */
[----:B0-----:R-:W-:Y:S01]  /*11b70*/  @!P6 IMAD.WIDE R8, R13, 0x4, R4 ;  /* 0x000000040d08e825 */ /* 0x001fe200078e0204 */
[----:B------:R-:W-:-:S02]  /*11b80*/  ISETP.GE.AND P1, PT, R18, UR4, PT ;  /* 0x0000000412007c0c */ /* 0x000fc4000bf26270 */
[----:B------:R-:W-:Y:S01]  /*11b90*/  ISETP.GE.AND P2, PT, R0, UR4, PT ;  /* 0x0000000400007c0c */ /* 0x000fe2000bf46270 */
[--C-:B------:R-:W-:Y:S01]  /*11ba0*/  @!P4 IMAD.WIDE R12, R15, 0x4, R4.reuse ;  /* 0x000000040f0cc825 */ /* 0x100fe200078e0204 */
[----:B------:R0:W-:Y:S03]  /*11bb0*/  @!P6 ST.E.64 desc[UR6][R8.64], R74 ;  /* 0x0000004a0800e985 */ /* 0x0001e6000c101b06 */
[----:B------:R-:W-:Y:S01]  /*11bc0*/  @!P3 IMAD.WIDE R14, R21, 0x4, R4 ;  /* 0x00000004150eb825 */ /* 0x000fe200078e0204 */
[----:B------:R2:W-:Y:S01]  /*11bd0*/  @!P5 ST.E.64 desc[UR6][R10.64], R78 ;  /* 0x0000004e0a00d985 */ /* 0x0005e2000c101b06 */
[C---:B------:R-:W-:Y:S02]  /*11be0*/  IADD3 R21, R3.reuse, 0xb0, RZ ;  /* 0x000000b003157810 */ /* 0x040fe40007ffe0ff */
[C---:B------:R-:W-:Y:S01]  /*11bf0*/  VIADD R17, R3.reuse, 0xa0 ;  /* 0x000000a003117836 */ /* 0x040fe20000000000 */
[----:B------:R3:W-:Y:S01]  /*11c00*/  @!P4 ST.E.64 desc[UR6][R12.64], R82 ;  /* 0x000000520c00c985 */ /* 0x0007e2000c101b06 */
[C---:B------:R-:W-:Y:S01]  /*11c10*/  VIADD R20, R3.reuse, 0xa8 ;  /* 0x000000a803147836 */ /* 0x040fe20000000000 */
[----:B------:R-:W-:Y:S01]  /*11c20*/  @!P0 LEA.HI R16, R16, R16, RZ, 0x1 ;  /* 0x0000001010108211 */ /* 0x000fe200078f08ff */
[----:B------:R-:W-:Y:S01]  /*11c30*/  VIADD R3, R3, 0xb8 ;  /* 0x000000b803037836 */ /* 0x000fe20000000000 */
[----:B------:R4:W-:Y:S01]  /*11c40*/  @!P3 ST.E.64 desc[UR6][R14.64], R86 ;  /* 0x000000560e00b985 */ /* 0x0009e2000c101b06 */
[----:B------:R-:W-:-:S02]  /*11c50*/  ISETP.GE.AND P3, PT, R2, UR4, PT ;  /* 0x0000000402007c0c */ /* 0x000fc4000bf66270 */
[----:B------:R-:W-:Y:S02]  /*11c60*/  ISETP.GE.AND P4, PT, R17, UR4, PT ;  /* 0x0000000411007c0c */ /* 0x000fe4000bf86270 */
[----:B------:R-:W-:Y:S02]  /*11c70*/  ISETP.GE.AND P5, PT, R20, UR4, PT ;  /* 0x0000000414007c0c */ /* 0x000fe4000bfa6270 */
[----:B------:R-:W-:Y:S02]  /*11c80*/  ISETP.GE.AND P6, PT, R21, UR4, PT ;  /* 0x0000000415007c0c */ /* 0x000fe4000bfc6270 */
[----:B------:R-:W-:Y:S02]  /*11c90*/  @!P1 LEA.HI R18, R18, R18, RZ, 0x1 ;  /* 0x0000001212129211 */ /* 0x000fe400078f08ff */
[----:B-1----:R-:W-:Y:S02]  /*11ca0*/  @!P0 LOP3.LUT R7, R16, 0xfffffffe, RZ, 0xc0, !PT ;  /* 0xfffffffe10078812 */ /* 0x002fe400078ec0ff */
[----:B0-----:R-:W-:-:S02]  /*11cb0*/  @!P1 LOP3.LUT R9, R18, 0xfffffffe, RZ, 0xc0, !PT ;  /* 0xfffffffe12099812 */ /* 0x001fc400078ec0ff */
[----:B------:R-:W-:Y:S01]  /*11cc0*/  @!P2 LEA.HI R0, R0, R0, RZ, 0x1 ;  /* 0x000000000000a211 */ /* 0x000fe200078f08ff */
[--C-:B------:R-:W-:Y:S01]  /*11cd0*/  @!P0 IMAD.WIDE R6, R7, 0x4, R4.reuse ;  /* 0x0000000407068825 */ /* 0x100fe200078e0204 */
[----:B------:R-:W-:Y:S02]  /*11ce0*/  @!P3 LEA.HI R2, R2, R2, RZ, 0x1 ;  /* 0x000000020202b211 */ /* 0x000fe400078f08ff */
[----:B------:R-:W-:Y:S01]  /*11cf0*/  @!P4 LEA.HI R17, R17, R17, RZ, 0x1 ;  /* 0x000000111111c211 */ /* 0x000fe200078f08ff */
[----:B------:R-:W-:Y:S01]  /*11d00*/  @!P1 IMAD.WIDE R8, R9, 0x4, R4 ;  /* 0x0000000409089825 */ /* 0x000fe200078e0204 */
[----:B------:R-:W-:Y:S01]  /*11d10*/  @!P5 LEA.HI R20, R20, R20, RZ, 0x1 ;  /* 0x000000141414d211 */ /* 0x000fe200078f08ff */
[----:B------:R0:W-:Y:S01]  /*11d20*/  @!P0 ST.E.64 desc[UR6][R6.64], R90 ;  /* 0x0000005a06008985 */ /* 0x0001e2000c101b06 */
[----:B------:R-:W-:Y:S02]  /*11d30*/  @!P6 LEA.HI R21, R21, R21, RZ, 0x1 ;  /* 0x000000151515e211 */ /* 0x000fe400078f08ff */
[----:B--2---:R-:W-:Y:S01]  /*11d40*/  @!P2 LOP3.LUT R11, R0, 0xfffffffe, RZ, 0xc0, !PT ;  /* 0xfffffffe000ba812 */ /* 0x004fe200078ec0ff */
[----:B------:R1:W-:Y:S01]  /*11d50*/  @!P1 ST.E.64 desc[UR6][R8.64], R94 ;  /* 0x0000005e08009985 */ /* 0x0003e2000c101b06 */
[----:B---3--:R-:W-:-:S02]  /*11d60*/  @!P3 LOP3.LUT R13, R2, 0xfffffffe, RZ, 0xc0, !PT ;  /* 0xfffffffe020db812 */ /* 0x008fc400078ec0ff */
[----:B------:R-:W-:Y:S02]  /*11d70*/  @!P4 LOP3.LUT R17, R17, 0xfffffffe, RZ, 0xc0, !PT ;  /* 0xfffffffe1111c812 */ /* 0x000fe400078ec0ff */
[----:B------:R-:W-:Y:S02]  /*11d80*/  ISETP.GE.AND P0, PT, R3, UR4, PT ;  /* 0x0000000403007c0c */ /* 0x000fe4000bf06270 */
[----:B----4-:R-:W-:Y:S02]  /*11d90*/  @!P5 LOP3.LUT R15, R20, 0xfffffffe, RZ, 0xc0, !PT ;  /* 0xfffffffe140fd812 */ /* 0x010fe400078ec0ff */
[----:B------:R-:W-:Y:S01]  /*11da0*/  @!P6 LOP3.LUT R21, R21, 0xfffffffe, RZ, 0xc0, !PT ;  /* 0xfffffffe1515e812 */ /* 0x000fe200078ec0ff */
        /* <DEDUP_REMOVED lines=17> */
.L_x_2100:
        /* <DEDUP_REMOVED lines=16> */
[----:B------:R-:W-:Y:S01]  /*11fc0*/  MOV R5, R0 ;  /* 0x0000000000057202 */ /* 0x000fe20000000f00 */
        /* <DEDUP_REMOVED lines=45> */
.L_x_2065:
        /* <DEDUP_REMOVED lines=18> */
.L_x_2103:
[----:B------:R-:W-:Y:S01]  /*123c0*/  ULDC UR42, c[0x0][0xc50] ;  /* 0x00031400002a7ab9 */ /* 0x000fe20000000800 */
[----:B------:R-:W-:Y:S01]  /*123d0*/  UMOV UR36, UR6 ;  /* 0x0000000600247c82 */ /* 0x000fe20008000000 */
[----:B------:R-:W-:-:S11]  /*123e0*/  UISETP.NE.AND UP0, UPT, UR42, 0x1, UPT ;  /* 0x000000012a00788c */ /* 0x000fd6000bf05270 */
[----:B------:R-:W-:Y:S01]  /*123f0*/  @UP0 ULDC UR4, c[0x0][0xc54] ;  /* 0x0003150000040ab9 */ /* 0x000fe20000000800 */
[----:B------:R-:W-:Y:S01]  /*12400*/  @UP0 ULDC UR7, c[0x0][0xc58] ;  /* 0x0003160000070ab9 */ /* 0x000fe20000000800 */
[----:B------:R-:W-:-:S04]  /*12410*/  UIMAD.WIDE.U32 UR4, UR6, UR4, URZ ;  /* 0x00000004060472a5 */ /* 0x000fc8000f8e003f */
[----:B------:R-:W-:-:S12]  /*12420*/  @UP0 USHF.R.U32.HI UR36, URZ, UR7, UR5 ;  /* 0x000000073f240299 */ /* 0x000fd80008011605 */
.L_x_2104:
[----:B------:R-:W-:Y:S01]  /*12430*/  ISETP.GE.AND P0, PT, R18, RZ, PT ;  /* 0x000000ff1200720c */ /* 0x000fe20003f06270 */
[----:B------:R-:W-:Y:S01]  /*12440*/  UIADD3 UR4, -UR36, URZ, URZ ;  /* 0x0000003f24047290 */ /* 0x000fe2000fffe13f */
[----:B------:R-:W-:Y:S01]  /*12450*/  IMAD.MOV.U32 R9, RZ, RZ, 0x1 ;  /* 0x00000001ff097424 */ /* 0x000fe200078e00ff */
[----:B------:R-:W-:Y:S01]  /*12460*/  MOV R0, RZ ;  /* 0x000000ff00007202 */ /* 0x000fe20000000f00 */
[----:B------:R-:W-:Y:S01]  /*12470*/  IMAD.MOV.U32 R3, RZ, RZ, 0x1 ;  /* 0x00000001ff037424 */ /* 0x000fe200078e00ff */
[----:B------:R-:W-:-:S08]  /*12480*/  UIMAD UR42, UR42, UR4, UR6 ;  /* 0x000000042a2a72a4 */ /* 0x000fd0000f8e0206 */
        /* <DEDUP_REMOVED lines=8> */
[----:B------:R-:W-:Y:S02]  /*12510*/  UISETP.NE.AND.EX UP0, UPT, UR7, URZ, UPT, UP0 ;  /* 0x0000003f0700728c */ /* 0x000fe4000bf05300 */
[----:B------:R-:W-:-:S02]  /*12520*/  UIADD3 UR10, -UR5, 0x70, URZ ;  /* 0x00000070050a7890 */ /* 0x000fc4000fffe13f */
[----:B------:R-:W-:Y:S01]  /*12530*/  USEL UR7, UR6, 0x1, UP0 ;  /* 0x0000000106077887 */ /* 0x000fe20008000000 */
[----:B------:R-:W-:Y:S01]  /*12540*/  ULDC UR9, c[0x0][0x2f0] ;  /* 0x0000bc0000097ab9 */ /* 0x000fe20000000800 */
[----:B------:R-:W-:Y:S02]  /*12550*/  UMOV UR41, URZ ;  /* 0x0000003f00297c82 */ /* 0x000fe40008000000 */
[----:B------:R-:W-:Y:S02]  /*12560*/  UIMAD UR10, UR7, UR9, UR10 ;  /* 0x00000009070a72a4 */ /* 0x000fe4000f8e020a */
[----:B0-----:R-:W-:-:S03]  /*12570*/  ULEA UR8, UR4, 0x7f, 0x7 ;  /* 0x0000007f04087891 */ /* 0x001fc6000f8e383f */
[----:B------:R-:W-:Y:S02]  /*12580*/  @UP1 ULDC UR4, c[0x0][0x44c] ;  /* 0x0001130000041ab9 */ /* 0x000fe40000000800 */
[----:B------:R-:W-:Y:S02]  /*12590*/  UIMAD.WIDE.U32 UR4, UR8, UR4, URZ ;  /* 0x00000004080472a5 */ /* 0x000fe4000f8e003f */
[----:B------:R-:W-:Y:S01]  /*125a0*/  UMOV UR6, UR8 ;  /* 0x0000000800067c82 */ /* 0x000fe20008000000 */
[----:B------:R-:W-:Y:S02]  /*125b0*/  @UP1 ULDC UR8, c[0x0][0x450] ;  /* 0x0001140000081ab9 */ /* 0x000fe40000000800 */
[----:B------:R-:W-:Y:S02]  /*125c0*/  @UP1 USHF.R.U32.HI UR6, URZ, UR8, UR5 ;  /* 0x000000083f061299 */ /* 0x000fe40008011605 */
[----:B------:R-:W-:Y:S02]  /*125d0*/  UIMAD UR5, UR7, UR9, 0x6f ;  /* 0x0000006f070574a4 */ /* 0x000fe4000f8e0209 */
[----:B------:R-:W-:Y:S01]  /*125e0*/  UIADD3 UR7, UR10, UR6, URZ ;  /* 0x000000060a077290 */ /* 0x000fe2000fffe03f */
[----:B------:R-:W-:-:S02]  /*125f0*/  UMOV UR4, URZ ;  /* 0x0000003f00047c82 */ /* 0x000fc40008000000 */
[----:B------:R-:W-:Y:S01]  /*12600*/  UMOV UR6, URZ ;  /* 0x0000003f00067c82 */ /* 0x000fe20008000000 */
[----:B------:R-:W-:Y:S02]  /*12610*/  UIMAD.WIDE UR4, UR5, -0x6db6db6d, UR4 ;  /* 0x92492493050478a5 */ /* 0x000fe4000f8e0204 */
[----:B------:R-:W-:Y:S02]  /*12620*/  UIMAD.WIDE UR6, UR7, -0x6db6db6d, UR6 ;  /* 0x92492493070678a5 */ /* 0x000fe4000f8e0206 */
[----:B------:R-:W-:Y:S02]  /*12630*/  USHF.R.U32.HI UR8, URZ, 0x1f, UR5 ;  /* 0x0000001f3f087899 */ /* 0x000fe40008011605 */
[----:B------:R-:W-:Y:S02]  /*12640*/  USHF.R.U32.HI UR4, URZ, 0x1f, UR7 ;  /* 0x0000001f3f047899 */ /* 0x000fe40008011607 */
[----:B------:R-:W-:Y:S02]  /*12650*/  ULEA.HI.SX32 UR8, UR5, UR8, 0x1a ;  /* 0x0000000805087291 */ /* 0x000fe4000f8fd23f */
[----:B------:R-:W-:-:S02]  /*12660*/  ULEA.HI.SX32 UR4, UR7, UR4, 0x1a ;  /* 0x0000000407047291 */ /* 0x000fc4000f8fd23f */
[----:B------:R-:W-:Y:S02]  /*12670*/  USHF.R.U32.HI UR10, URZ, 0x10, UR42 ;  /* 0x000000103f0a7899 */ /* 0x000fe4000801162a */
[----:B------:R-:W-:Y:S02]  /*12680*/  UISETP.LT.AND UP0, UPT, UR8, UR4, UPT ;  /* 0x000000040800728c */ /* 0x000fe4000bf01270 */
[----:B------:R-:W-:Y:S02]  /*12690*/  ULOP3.LUT UR42, UR42, 0xffff, URZ, 0xc0, !UPT ;  /* 0x0000ffff2a2a7892 */ /* 0x000fe4000f8ec03f */
[----:B------:R-:W-:Y:S02]  /*126a0*/  USEL UR39, UR8, UR4, UP0 ;  /* 0x0000000408277287 */ /* 0x000fe40008000000 */
[----:B------:R-:W-:Y:S02]  /*126b0*/  UISETP.NE.AND UP0, UPT, UR10, URZ, UPT ;  /* 0x0000003f0a00728c */ /* 0x000fe4000bf05270 */
[----:B------:R-:W-:-:S06]  /*126c0*/  UISETP.GE.AND UP1, UPT, UR39, 0x1, UPT ;  /* 0x000000012700788c */ /* 0x000fcc000bf26270 */
[----:B------:R-:W-:-:S03]  /*126d0*/  PLOP3.LUT P0, PT, PT, PT, UP1, 0x80, 0x0 ;  /* 0x000000000000781c */ /* 0x000fc60003f0f018 */
[----:B------:R-:W-:-:S10]  /*126e0*/  @!UP0 ULDC UR10, c[0x0][0x9f0] ;  /* 0x00027c00000a8ab9 */ /* 0x000fd40000000800 */
[----:B------:R-:W-:Y:S05]  /*126f0*/  @!P0 BRA `(.L_x_2106) ;  /* 0x0000000000848947 */ /* 0x000fea0003800000 */
[----:B------:R-:W-:Y:S01]  /*12700*/  IMAD.U32 R3, RZ, RZ, UR10 ;  /* 0x0000000aff037e24 */ /* 0x000fe2000f8e00ff */
[----:B------:R-:W-:Y:S01]  /*12710*/  UIADD3 UR6, UR10, -0x1, UR39 ;  /* 0xffffffff0a067890 */ /* 0x000fe2000fffe027 */
[----:B------:R-:W-:-:S03]  /*12720*/  UMOV UR4, URZ ;  /* 0x0000003f00047c82 */ /* 0x000fc60008000000 */
[-C--:B------:R-:W-:Y:S02]  /*12730*/  IABS R0, R3.reuse ;  /* 0x0000000300007213 */ /* 0x080fe40000000000 */
[----:B------:R-:W-:Y:S01]  /*12740*/  IABS R4, R3 ;  /* 0x0000000300047213 */ /* 0x000fe20000000000 */
[----:B------:R-:W-:Y:S01]  /*12750*/  IMAD.U32 R3, RZ, RZ, UR6 ;  /* 0x00000006ff037e24 */ /* 0x000fe2000f8e00ff */
[----:B------:R-:W-:Y:S01]  /*12760*/  R2UR UR11, R0 ;  /* 0x00000000000b72ca */ /* 0x000fe200000e0000 */
[----:B------:R-:W-:Y:S01]  /*12770*/  ULOP3.LUT UR6, UR6, UR10, URZ, 0x3c, !UPT ;  /* 0x0000000a06067292 */ /* 0x000fe2000f8e3c3f */
[----:B------:R-:W-:-:S11]  /*12780*/  IADD3 R4, RZ, -R4, RZ ;  /* 0x80000004ff047210 */ /* 0x000fd60007ffe0ff */
[----:B------:R-:W0:Y:S08]  /*12790*/  I2F.RP R0, UR11 ;  /* 0x0000000b00007d06 */ /* 0x000e300008209400 */
[----:B0-----:R-:W0:Y:S02]  /*127a0*/  MUFU.RCP R0, R0 ;  /* 0x0000000000007308 */ /* 0x001e240000001000 */
[----:B0-----:R-:W-:Y:S01]  /*127b0*/  VIADD R2, R0, 0xffffffe ;  /* 0x0ffffffe00027836 */ /* 0x001fe20000000000 */
[----:B------:R-:W-:Y:S01]  /*127c0*/  IABS R0, R3 ;  /* 0x0000000300007213 */ /* 0x000fe20000000000 */
[----:B------:R-:W-:-:S03]  /*127d0*/  IMAD.MOV.U32 R3, RZ, RZ, R4 ;  /* 0x000000ffff037224 */ /* 0x000fc600078e0004 */
[----:B------:R-:W-:Y:S01]  /*127e0*/  R2UR UR8, R0 ;  /* 0x00000000000872ca */ /* 0x000fe200000e0000 */
[----:B------:R-:W0:Y:S01]  /*127f0*/  F2I.FTZ.U32.TRUNC.NTZ R2, R2 ;  /* 0x0000000200027305 */ /* 0x000e22000021f000 */
        /* <DEDUP_REMOVED lines=17> */
.L_x_2106:
[----:B------:R-:W-:Y:S01]  /*12910*/  UIMAD UR40, UR42, UR41, URZ ;  /* 0x000000292a2872a4 */ /* 0x000fe2000f8e023f */
[----:B------:R-:W-:-:S05]  /*12920*/  IMAD.U32 R0, RZ, RZ, UR39 ;  /* 0x00000027ff007e24 */ /* 0x000fca000f8e00ff */
[----:B------:R-:W-:-:S05]  /*12930*/  IMAD.U32 R3, RZ, RZ, UR40 ;  /* 0x00000028ff037e24 */ /* 0x000fca000f8e00ff */
[----:B------:R-:W-:Y:S01]  /*12940*/  VIADDMNMX R17, R3, UR41, R0, PT ;  /* 0x0000002903117c46 */ /* 0x000fe2000b800100 */
[----:B------:R-:W-:Y:S01]  /*12950*/  IMAD.MOV.U32 R0, RZ, RZ, RZ ;  /* 0x000000ffff007224 */ /* 0x000fe200078e00ff */
[----:B------:R-:W-:Y:S02]  /*12960*/  MOV R3, 0x1 ;  /* 0x0000000100037802 */ /* 0x000fe40000000f00 */
        /* <DEDUP_REMOVED lines=16> */
[----:B------:R-:W0:Y:S01]  /*12a70*/  LDC.64 R2, c[0x4][R2] ;  /* 0x0100000002027b82 */ /* 0x000e220000000a00 */
        /* <DEDUP_REMOVED lines=8> */
[----:B0-----:R-:W-:Y:S05]  /*12b00*/  CALL.ABS.NOINC R2 ;  /* 0x0000000002007343 */ /* 0x001fea0003c00000 */
.L_x_2107:
        /* <DEDUP_REMOVED lines=9> */
[----:B------:R-:W-:Y:S01]  /*12ba0*/  MOV R4, UR6 ;  /* 0x0000000600047c02 */ /* 0x000fe20008000f00 */
[----:B------:R-:W-:Y:S01]  /*12bb0*/  IMAD.U32 R5, RZ, RZ, UR7 ;  /* 0x00000007ff057e24 */ /* 0x000fe2000f8e00ff */
        /* <DEDUP_REMOVED lines=9> */
.L_x_2109:
        /* <DEDUP_REMOVED lines=15> */
.L_x_2108:
        /* <DEDUP_REMOVED lines=21> */
.L_x_2194:
        /* <DEDUP_REMOVED lines=8> */
.L_x_2197:
[----:B------:R-:W-:Y:S05]  /*12f10*/  @!P6 BRA `(.L_x_2111) ;  /* 0x000000040008e947 */ /* 0x000fea0003800000 */
[----:B------:R-:W-:Y:S01]  /*12f20*/  IMAD.MOV.U32 R16, RZ, RZ, R18 ;  /* 0x000000ffff107224 */ /* 0x000fe200078e0012 */
[----:B------:R-:W-:Y:S06]  /*12f30*/  @!P1 BRA `(.L_x_2113) ;  /* 0x00000000004c9947 */ /* 0x000fec0003800000 */
[----:B------:R-:W1:Y:S01]  /*12f40*/  LDC R6, c[0x0][0x43c] ;  /* 0x00010f00ff067b82 */ /* 0x000e620000000800 */
[----:B0-----:R-:W-:Y:S01]  /*12f50*/  MOV R0, R17 ;  /* 0x0000001100007202 */ /* 0x001fe20000000f00 */
        /* <DEDUP_REMOVED lines=17> */
.L_x_2113:
[----:B0-----:R-:W-:Y:S01]  /*13070*/  IMAD.MOV.U32 R0, RZ, RZ, 0x1 ;  /* 0x00000001ff007424 */ /* 0x001fe200078e00ff */
[----:B------:R-:W1:Y:S04]  /*13080*/  S2R R8, SR_TID.X ;  /* 0x0000000000087919 */ /* 0x000e680000002100 */
[----:B------:R-:W-:-:S04]  /*13090*/  SHF.L.U32 R0, R0, 0x1f, RZ ;  /* 0x0000001f00007819 */ /* 0x000fc800000006ff */
[----:B------:R-:W0:Y:S01]  /*130a0*/  SYNCS.PHASECHK.TRANS64.TRYWAIT P0, [UR38+0x36840], R0 ;  /* 0x03684000ff0075a7 */ /* 0x000e220008000166 */
[----:B-1----:R-:W-:-:S04]  /*130b0*/  LOP3.LUT R2, R8, 0x7f, RZ, 0xc0, !PT ;  /* 0x0000007f08027812 */ /* 0x002fc800078ec0ff */
[----:B------:R-:W-:Y:S01]  /*130c0*/  ISETP.NE.AND P1, PT, R2, RZ, PT ;  /* 0x000000ff0200720c */ /* 0x000fe20003f25270 */
[----:B0-----:R-:W-:-:S12]  /*130d0*/  @!P0 BRA `(.L_x_2114) ;  /* 0x00000038003c8947 */ /* 0x001fd80003800000 */
.L_x_2198:
[----:B------:R-:W-:Y:S05]  /*130e0*/  @P1 BRA `(.L_x_2115) ;  /* 0x0000000000181947 */ /* 0x000fea0003800000 */
[----:B------:R-:W1:Y:S01]  /*130f0*/  S2R R2, SR_TID.X ;  /* 0x0000000000027919 */ /* 0x000e620000002100 */
[----:B0-----:R-:W-:-:S04]  /*13100*/  MOV R0, 0xa800 ;  /* 0x0000a80000007802 */ /* 0x001fc80000000f00 */
[----:B------:R2:W-:Y:S01]  /*13110*/  SYNCS.ARRIVE.TRANS64 RZ, [UR38+0x36830], R0 ;  /* 0x03683000ffff79a7 */ /* 0x0005e20008000026 */
[----:B-1----:R-:W-:-:S13]  /*13120*/  LOP3.LUT P0, RZ, R2, 0x1f, RZ, 0xc0, !PT ;  /* 0x0000001f02ff7812 */ /* 0x002fda000780c0ff */
[----:B--2---:R-:W-:Y:S05]  /*13130*/  @!P0 BRA `(.L_x_2115) ;  /* 0x0000000000048947 */ /* 0x004fea0003800000 */
[----:B------:R-:W-:Y:S01]  /*13140*/  BPT.TRAP 0x1 ;  /* 0x000000040000795c */ /* 0x000fe20000300000 */
.L_x_2115:
        /* <DEDUP_REMOVED lines=31> */
.L_x_2111:
        /* <DEDUP_REMOVED lines=21> */
[----:B01----:R-:W-:Y:S05]  /*13490*/  CALL.ABS.NOINC R2 ;  /* 0x0000000002007343 */ /* 0x003fea0003c00000 */
.L_x_2116:
        /* <DEDUP_REMOVED lines=26> */
[----:B-1----:R-:W-:-:S04]  /*13640*/  @P0 IMAD.HI.U32 R10, R0, R9, RZ ;  /* 0x00000009000a0227 */ /* 0x002fc800078e00ff */
[----:B------:R-:W-:Y:S01]  /*13650*/  IMAD.SHL.U32 R9, R12, 0x8, RZ ;  /* 0x000000080c097824 */ /* 0x000fe200078e00ff */
[----:B0-----:R-:W-:-:S04]  /*13660*/  @P0 SHF.R.U32.HI R4, RZ, R7, R10 ;  /* 0x00000007ff040219 */ /* 0x001fc8000001160a */
[--C-:B------:R-:W-:Y:S01]  /*13670*/  SHF.R.S32.HI R5, RZ, 0x1f, R4.reuse ;  /* 0x0000001fff057819 */ /* 0x100fe20000011404 */
[----:B------:R-:W-:Y:S02]  /*13680*/  IMAD.MOV R7, RZ, RZ, -R4 ;  /* 0x000000ffff077224 */ /* 0x000fe400078e0a04 */
[----:B------:R-:W-:-:S04]  /*13690*/  IMAD.WIDE.U32 R2, R4, UR4, R2 ;  /* 0x0000000404027c25 */ /* 0x000fc8000f8e0002 */
[----:B------:R-:W-:Y:S02]  /*136a0*/  IMAD R5, R5, UR4, RZ ;  /* 0x0000000405057c24 */ /* 0x000fe4000f8e02ff */
[----:B------:R-:W-:Y:S02]  /*136b0*/  IMAD R0, R6, R7, R0 ;  /* 0x0000000706007224 */ /* 0x000fe400078e0200 */
[----:B------:R-:W-:Y:S01]  /*136c0*/  IMAD R5, R4, UR5, R5 ;  /* 0x0000000504057c24 */ /* 0x000fe2000f8e0205 */
[----:B------:R-:W-:Y:S02]  /*136d0*/  ULDC.64 UR4, c[0x0][0x2c8] ;  /* 0x0000b20000047ab9 */ /* 0x000fe40000000a00 */
[----:B------:R-:W-:Y:S02]  /*136e0*/  SHF.R.S32.HI R4, RZ, 0x1f, R0 ;  /* 0x0000001fff047819 */ /* 0x000fe40000011400 */
[----:B------:R-:W-:-:S03]  /*136f0*/  IADD3 R3, R3, R5, RZ ;  /* 0x0000000503037210 */ /* 0x000fc60007ffe0ff */
        /* <DEDUP_REMOVED lines=23> */
[----:B------:R-:W-:Y:S01]  /*13870*/  IMAD R8, R11, 0x80, R8 ;  /* 0x000000800b087824 */ /* 0x000fe200078e0208 */
[----:B------:R-:W-:Y:S01]  /*13880*/  ULDC.64 UR6, c[0x0][0x208] ;  /* 0x0000820000067ab9 */ /* 0x000fe20000000a00 */
[----:B------:R-:W1:Y:S01]  /*13890*/  SHFL.IDX PT, R14, R0, RZ, 0x181f ;  /* 0x00181fff000e7589 */ /* 0x000e6200000e0000 */
[----:B------:R-:W-:Y:S02]  /*138a0*/  IMAD R6, R6, UR4, RZ ;  /* 0x0000000406067c24 */ /* 0x000fe4000f8e02ff */
[C---:B------:R-:W-:Y:S01]  /*138b0*/  VIADD R5, R8.reuse, 0x10 ;  /* 0x0000001008057836 */ /* 0x040fe20000000000 */
[----:B------:R-:W2:Y:S02]  /*138c0*/  SHFL.IDX PT, R4, R7, 0x1, 0x181f ;  /* 0x00381f0007047f89 */ /* 0x000ea400000e0000 */
[----:B------:R-:W-:-:S13]  /*138d0*/  ISETP.GE.AND P3, PT, R8, R6, PT ;  /* 0x000000060800720c */ /* 0x000fda0003f66270 */
[----:B------:R-:W-:Y:S02]  /*138e0*/  @!P3 LEA R21, R9, UR38, 0x1 ;  /* 0x000000260915bc11 */ /* 0x000fe4000f8e08ff */
[----:B0-----:R-:W-:Y:S01]  /*138f0*/  MOV R3, R2 ;  /* 0x0000000200037202 */ /* 0x001fe20000000f00 */
[----:B-1----:R-:W-:Y:S02]  /*13900*/  IMAD.MOV.U32 R2, RZ, RZ, R14 ;  /* 0x000000ffff027224 */ /* 0x002fe400078e000e */
[----:B------:R-:W0:Y:S02]  /*13910*/  SHFL.IDX PT, R14, R0, 0x1, 0x181f ;  /* 0x00381f00000e7f89 */ /* 0x000e2400000e0000 */
[----:B------:R-:W-:-:S05]  /*13920*/  @!P3 IMAD.WIDE.U32 R2, R10, 0x2, R2 ;  /* 0x000000020a02b825 */ /* 0x000fca00078e0002 */
[----:B------:R-:W-:Y:S04]  /*13930*/  @!P3 LDGSTS.E.BYPASS.LTC128B.128 [R21+0x15400], desc[UR6][R2.64], !P2 ;  /* 0x154000000215bfae */ /* 0x000fe8000d101d46 */
[----:B------:R-:W-:Y:S04]  /*13940*/  @!P3 LDGSTS.E.BYPASS.LTC128B.128 [R21+0x19400], desc[UR6][R2.64+0x80], !P0 ;  /* 0x194000800215bfae */ /* 0x000fe8000c101d46 */
[----:B------:R1:W-:Y:S01]  /*13950*/  @!P3 LDGSTS.E.BYPASS.LTC128B.128 [R21+0x1d400], desc[UR6][R2.64+0x100], !P1 ;  /* 0x1d4001000215bfae */ /* 0x0003e2000c901d46 */
[----:B------:R-:W-:Y:S01]  /*13960*/  ISETP.GE.AND P3, PT, R5, R6, PT ;  /* 0x000000060500720c */ /* 0x000fe20003f66270 */
[----:B--2---:R-:W-:-:S02]  /*13970*/  IMAD.MOV.U32 R5, RZ, RZ, R4 ;  /* 0x000000ffff057224 */ /* 0x004fc400078e0004 */
[----:B0-----:R-:W-:Y:S02]  /*13980*/  IMAD.MOV.U32 R4, RZ, RZ, R14 ;  /* 0x000000ffff047224 */ /* 0x001fe400078e000e */
[----:B------:R-:W-:Y:S01]  /*13990*/  SHFL.IDX PT, R14, R0, 0x2, 0x181f ;  /* 0x00581f00000e7f89 */ /* 0x000fe200000e0000 */
[----:B-1----:R-:W-:-:S07]  /*139a0*/  IADD3 R3, R8, 0x20, RZ ;  /* 0x0000002008037810 */ /* 0x002fce0007ffe0ff */
[----:B------:R-:W-:Y:S01]  /*139b0*/  @!P3 IMAD.WIDE.U32 R4, R10, 0x2, R4 ;  /* 0x000000020a04b825 */ /* 0x000fe200078e0004 */
[----:B------:R-:W0:Y:S01]  /*139c0*/  SHFL.IDX PT, R2, R7, 0x2, 0x181f ;  /* 0x00581f0007027f89 */ /* 0x000e2200000e0000 */
[----:B------:R-:W-:-:S05]  /*139d0*/  @!P3 LEA R20, R9, UR38, 0x1 ;  /* 0x000000260914bc11 */ /* 0x000fca000f8e08ff */
[----:B------:R-:W-:Y:S04]  /*139e0*/  @!P3 LDGSTS.E.BYPASS.LTC128B.128 [R20+0x15c00], desc[UR6][R4.64], !P2 ;  /* 0x15c000000414bfae */ /* 0x000fe8000d101d46 */
[----:B------:R-:W-:Y:S04]  /*139f0*/  @!P3 LDGSTS.E.BYPASS.LTC128B.128 [R20+0x19c00], desc[UR6][R4.64+0x80], !P0 ;  /* 0x19c000800414bfae */ /* 0x000fe8000c101d46 */
[----:B------:R1:W-:Y:S01]  /*13a00*/  @!P3 LDGSTS.E.BYPASS.LTC128B.128 [R20+0x1dc00], desc[UR6][R4.64+0x100], !P1 ;  /* 0x1dc001000414bfae */ /* 0x0003e2000c901d46 */
[----:B------:R-:W-:Y:S01]  /*13a10*/  ISETP.GE.AND P3, PT, R3, R6, PT ;  /* 0x000000060300720c */ /* 0x000fe20003f66270 */
[----:B0-----:R-:W-:-:S02]  /*13a20*/  IMAD.MOV.U32 R3, RZ, RZ, R2 ;  /* 0x000000ffff037224 */ /* 0x001fc400078e0002 */
[----:B------:R-:W-:Y:S01]  /*13a30*/  IMAD.MOV.U32 R2, RZ, RZ, R14 ;  /* 0x000000ffff027224 */ /* 0x000fe200078e000e */
[----:B-1----:R-:W0:Y:S09]  /*13a40*/  SHFL.IDX PT, R4, R7, 0x3, 0x181f ;  /* 0x00781f0007047f89 */ /* 0x002e3200000e0000 */
        /* <DEDUP_REMOVED lines=8> */
[----:B0-----:R-:W-:Y:S01]  /*13ad0*/  IMAD.MOV.U32 R5, RZ, RZ, R4 ;  /* 0x000000ffff057224 */ /* 0x001fe200078e0004 */
[----:B-1----:R-:W-:Y:S01]  /*13ae0*/  MOV R4, R14 ;  /* 0x0000000e00047202 */ /* 0x002fe20000000f00 */
[----:B--2---:R-:W0:Y:S01]  /*13af0*/  SHFL.IDX PT, R2, R7, 0x4, 0x181f ;  /* 0x00981f0007027f89 */ /* 0x004e2200000e0000 */
[----:B------:R-:W-:-:S09]  /*13b00*/  VIADD R3, R8, 0x40 ;  /* 0x0000004008037836 */ /* 0x000fd20000000000 */
        /* <DEDUP_REMOVED lines=20> */
[----:B--2---:R-:W0:Y:S01]  /*13c50*/  SHFL.IDX PT, R2, R7, 0x6, 0x181f ;  /* 0x00d81f0007027f89 */ /* 0x004e2200000e0000 */
        /* <DEDUP_REMOVED lines=17> */
.L_x_2215:
[----:B0-----:R-:W-:Y:S01]  /*13d70*/  IADD3 R3, R8, 0x70, RZ ;  /* 0x0000007008037810 */ /* 0x001fe20007ffe0ff */
[----:B------:R-:W-:Y:S01]  /*13d80*/  BSSY B0, `(.L_x_2118) ;  /* 0x000000e000007945 */ /* 0x000fe20003800000 */
[----:B--2---:R-:W-:Y:S02]  /*13d90*/  IMAD.MOV.U32 R2, RZ, RZ, R14 ;  /* 0x000000ffff027224 */ /* 0x004fe400078e000e */
[----:B------:R-:W-:Y:S01]  /*13da0*/  ISETP.GE.AND P3, PT, R3, R6, PT ;  /* 0x000000060300720c */ /* 0x000fe20003f66270 */
[----:B-1----:R-:W-:-:S12]  /*13db0*/  IMAD.MOV.U32 R3, RZ, RZ, R4 ;  /* 0x000000ffff037224 */ /* 0x002fd800078e0004 */
        /* <DEDUP_REMOVED lines=10> */
.L_x_2119:
[----:B------:R-:W-:Y:S05]  /*13e60*/  BSYNC B0 ;  /* 0x0000000000007941 */ /* 0x000fea0003800000 */
.L_x_2118:
        /* <DEDUP_REMOVED lines=12> */
.L_x_2216:
[----:B0-----:R-:W-:Y:S01]  /*13f30*/  MOV R9, 0x1 ;  /* 0x0000000100097802 */ /* 0x001fe20000000f00 */
[----:B------:R-:W-:Y:S01]  /*13f40*/  IMAD.MOV.U32 R8, RZ, RZ, RZ ;  /* 0x000000ffff087224 */ /* 0x000fe200078e00ff */
        /* <DEDUP_REMOVED lines=26> */
.L_x_2157:
[----:B------:R-:W2:Y:S01]  /*140f0*/  LDL R2, [R1] ;  /* 0x0000000001027983 */ /* 0x000ea20000100800 */
[----:B------:R-:W-:Y:S01]  /*14100*/  VIADD R7, R7, 0xfffffffe ;  /* 0xfffffffe07077836 */ /* 0x000fe20000000000 */
[----:B------:R-:W-:Y:S04]  /*14110*/  BSSY B1, `(.L_x_2123) ;  /* 0x0000097000017945 */ /* 0x000fe80003800000 */
[----:B------:R-:W-:Y:S02]  /*14120*/  ISETP.NE.AND P1, PT, R7, RZ, PT ;  /* 0x000000ff0700720c */ /* 0x000fe40003f25270 */
[----:B--2---:R-:W-:-:S13]  /*14130*/  ISETP.NE.AND P0, PT, R2, RZ, PT ;  /* 0x000000ff0200720c */ /* 0x004fda0003f05270 */
[----:B0-----:R-:W-:Y:S05]  /*14140*/  @!P0 BRA `(.L_x_2124) ;  /* 0x00000008004c8947 */ /* 0x001fea0003800000 */
[----:B------:R-:W2:Y:S01]  /*14150*/  LDL R2, [R1+0x4] ;  /* 0x0000040001027983 */ /* 0x000ea20000100800 */
[----:B------:R-:W-:Y:S02]  /*14160*/  MOV R9, R0 ;  /* 0x0000000000097202 */ /* 0x000fe40000000f00 */
        /* <DEDUP_REMOVED lines=16> */
[----:B------:R-:W-:Y:S01]  /*14270*/  IMAD.IADD R3, R4, 0x1, R3 ;  /* 0x0000000104037824 */ /* 0x000fe200078e0203 */
[----:B------:R-:W-:Y:S01]  /*14280*/  LEA R4, P0, R2, UR4, 0x2 ;  /* 0x0000000402047c11 */ /* 0x000fe2000f8010ff */
[----:B------:R-:W-:-:S03]  /*14290*/  IMAD R9, R9, R5, R0 ;  /* 0x0000000509097224 */ /* 0x000fc600078e0200 */
[----:B------:R-:W-:-:S05]  /*142a0*/  LEA.HI.X R5, R2, UR5, R3, 0x2, P0 ;  /* 0x0000000502057c11 */ /* 0x000fca00080f1403 */
[----:B------:R0:W5:Y:S04]  /*142b0*/  LDG.E R4, desc[UR6][R4.64] ;  /* 0x0000000604047981 */ /* 0x000168000c1e1900 */
.L_x_2125:
[----:B------:R-:W1:Y:S01]  /*142c0*/  S2R R2, SR_TID.X ;  /* 0x0000000000027919 */ /* 0x000e620000002100 */
[----:B------:R-:W-:Y:S01]  /*142d0*/  BSSY B2, `(.L_x_2126) ;  /* 0x0000006000027945 */ /* 0x000fe20003800000 */
[----:B-1----:R-:W-:Y:S02]  /*142e0*/  LOP3.LUT R3, R2, 0x7f, RZ, 0xc0, !PT ;  /* 0x0000007f02037812 */ /* 0x002fe400078ec0ff */
[----:B------:R-:W-:Y:S02]  /*142f0*/  SHF.L.U32 R2, R6, 0x1f, RZ ;  /* 0x0000001f06027819 */ /* 0x000fe400000006ff */
[----:B------:R-:W-:Y:S02]  /*14300*/  ISETP.NE.AND P2, PT, R3, RZ, PT ;  /* 0x000000ff0300720c */ /* 0x000fe40003f45270 */
[----:B------:R-:W1:Y:S02]  /*14310*/  SYNCS.PHASECHK.TRANS64.TRYWAIT P0, [UR38+0x36848], R2 ;  /* 0x03684802ff0075a7 */ /* 0x000e640008000166 */
[----:B-1----:R-:W-:Y:S09]  /*14320*/  @!P0 BRA `(.L_x_2127) ;  /* 0x0000003000988947 */ /* 0x002ff20003800000 */
.L_x_2217:
[----:B------:R-:W-:Y:S05]  /*14330*/  BSYNC B2 ;  /* 0x0000000000027941 */ /* 0x000fea0003800000 */
.L_x_2126:
[----:B------:R-:W-:Y:S04]  /*14340*/  BSSY B2, `(.L_x_2128) ;  /* 0x0000007000027945 */ /* 0x000fe80003800000 */
[----:B------:R-:W-:Y:S05]  /*14350*/  @P2 BRA `(.L_x_2129) ;  /* 0x0000000000142947 */ /* 0x000fea0003800000 */
[----:B------:R-:W-:Y:S01]  /*14360*/  ISETP.NE.AND P0, PT, R10, RZ, PT ;  /* 0x000000ff0a00720c */ /* 0x000fe20003f05270 */
[----:B-1----:R-:W-:-:S04]  /*14370*/  IMAD.MOV.U32 R3, RZ, RZ, 0xa800 ;  /* 0x0000a800ff037424 */ /* 0x002fc800078e00ff */
[----:B------:R2:W-:Y:S08]  /*14380*/  SYNCS.ARRIVE.TRANS64 RZ, [UR38+0x36838], R3 ;  /* 0x03683803ffff79a7 */ /* 0x0005f00008000026 */
[----:B--2---:R-:W-:Y:S05]  /*14390*/  @!P0 BRA `(.L_x_2129) ;  /* 0x0000000000048947 */ /* 0x004fea0003800000 */
[----:B------:R-:W-:Y:S01]  /*143a0*/  BPT.TRAP 0x1 ;  /* 0x000000040000795c */ /* 0x000fe20000300000 */
.L_x_2129:
[----:B------:R-:W-:Y:S05]  /*143b0*/  BSYNC B2 ;  /* 0x0000000000027941 */ /* 0x000fea0003800000 */
.L_x_2128:
[----:B0-----:R-:W-:Y:S01]  /*143c0*/  MOV R5, RZ ;  /* 0x000000ff00057202 */ /* 0x001fe20000000f00 */
[----:B------:R-:W-:Y:S01]  /*143d0*/  ULDC.64 UR4, c[0x0][0x198] ;  /* 0x0000660000047ab9 */ /* 0x000fe20000000a00 */
[----:B------:R-:W-:Y:S01]  /*143e0*/  PLOP3.LUT P0, PT, PT, PT, PT, 0x80, 0x0 ;  /* 0x000000000000781c */ /* 0x000fe20003f0f070 */
[----:B------:R-:W-:Y:S01]  /*143f0*/  UIADD3 UR4, UP0, UR4, 0x370, URZ ;  /* 0x0000037004047890 */ /* 0x000fe2000ff1e03f */
[----:B------:R-:W-:Y:S01]  /*14400*/  R2UR UR34, R5 ;  /* 0x00000000052272ca */ /* 0x000fe200000e0000 */
[----:B-1----:R-:W-:Y:S01]  /*14410*/  IMAD R3, R9, 0x70, RZ ;  /* 0x0000007009037824 */ /* 0x002fe200078e02ff */
[----:B------:R-:W-:Y:S02]  /*14420*/  UIADD3 UR32, UR38, 0x2bc00, URZ ;  /* 0x0002bc0026207890 */ /* 0x000fe4000fffe03f */
[----:B------:R-:W-:Y:S02]  /*14430*/  UIADD3 UR33, UR38, 0x36838, URZ ;  /* 0x0003683826217890 */ /* 0x000fe4000fffe03f */
[----:B------:R-:W-:Y:S01]  /*14440*/  UIADD3.X UR5, URZ, UR5, URZ, UP0, !UPT ;  /* 0x000000053f057290 */ /* 0x000fe200087fe43f */
[----:B------:R-:W-:Y:S01]  /*14450*/  UMOV UR6, 0x0 ;  /* 0x0000000000067882 */ /* 0x000fe20000000000 */
[----:B------:R-:W-:-:S10]  /*14460*/  UMOV UR7, 0x14f00000 ;  /* 0x14f0000000077882 */ /* 0x000fd40000000000 */
.L_x_2130:
        /* <DEDUP_REMOVED lines=13> */
.L_x_2131:
        /* <DEDUP_REMOVED lines=15> */
.L_x_2132:
        /* <DEDUP_REMOVED lines=12> */
.L_x_2218:
[----:B------:R-:W-:Y:S05]  /*146f0*/  BSYNC B2 ;  /* 0x0000000000027941 */ /* 0x000fea0003800000 */
.L_x_2133:
        /* <DEDUP_REMOVED lines=9> */
.L_x_2136:
[----:B------:R-:W-:Y:S05]  /*14790*/  BSYNC B2 ;  /* 0x0000000000027941 */ /* 0x000fea0003800000 */
.L_x_2135:
        /* <DEDUP_REMOVED lines=10> */
.L_x_2137:
        /* <DEDUP_REMOVED lines=13> */
.L_x_2138:
        /* <DEDUP_REMOVED lines=13> */
.L_x_2139:
        /* <DEDUP_REMOVED lines=10> */
.L_x_2124:
[----:B------:R-:W-:Y:S05]  /*14a80*/  BSYNC B1 ;  /* 0x0000000000017941 */ /* 0x000fea0003800000 */
.L_x_2123:
        /* <DEDUP_REMOVED lines=9> */
[----:B------:R-:W1:Y:S01]  /*14b20*/  LDC R4, c[0x0][0x43c] ;  /* 0x00010f00ff047b82 */ /* 0x000e620000000800 */
[----:B------:R-:W-:Y:S01]  /*14b30*/  ULDC.64 UR4, c[0x0][0x428] ;  /* 0x00010a0000047ab9 */ /* 0x000fe20000000a00 */
[----:B------:R-:W-:Y:S01]  /*14b40*/  ULDC.64 UR6, c[0x0][0x208] ;  /* 0x0000820000067ab9 */ /* 0x000fe20000000a00 */
[----:B-1----:R-:W-:-:S13]  /*14b50*/  ISETP.NE.AND P0, PT, R4, 0x1, PT ;  /* 0x000000010400780c */ /* 0x002fda0003f05270 */
[----:B------:R-:W1:Y:S02]  /*14b60*/  @P0 LDC.64 R2, c[0x0][0x440] ;  /* 0x00011000ff020b82 */ /* 0x000e640000000a00 */
[----:B-1----:R-:W-:-:S04]  /*14b70*/  @P0 IMAD.HI.U32 R5, R11, R2, RZ ;  /* 0x000000020b050227 */ /* 0x002fc800078e00ff */
        /* <DEDUP_REMOVED lines=13> */
.L_x_2142:
[----:B------:R-:W2:Y:S01]  /*14c50*/  S2R R2, SR_TID.X ;  /* 0x0000000000027919 */ /* 0x000ea20000002100 */
[----:B------:R-:W-:Y:S01]  /*14c60*/  BSSY B2, `(.L_x_2143) ;  /* 0x0000006000027945 */ /* 0x000fe20003800000 */
[----:B--2---:R-:W-:Y:S02]  /*14c70*/  LOP3.LUT R3, R2, 0x7f, RZ, 0xc0, !PT ;  /* 0x0000007f02037812 */ /* 0x004fe400078ec0ff */
[----:B------:R-:W-:Y:S02]  /*14c80*/  SHF.L.U32 R2, R9, 0x1f, RZ ;  /* 0x0000001f09027819 */ /* 0x000fe400000006ff */
[----:B------:R-:W-:Y:S02]  /*14c90*/  ISETP.NE.AND P2, PT, R3, RZ, PT ;  /* 0x000000ff0300720c */ /* 0x000fe40003f45270 */
[----:B------:R-:W2:Y:S02]  /*14ca0*/  SYNCS.PHASECHK.TRANS64.TRYWAIT P0, [UR38+0x36840], R2 ;  /* 0x03684002ff0075a7 */ /* 0x000ea40008000166 */
[----:B--2---:R-:W-:Y:S09]  /*14cb0*/  @!P0 BRA `(.L_x_2144) ;  /* 0x0000002800648947 */ /* 0x004ff20003800000 */
.L_x_2219:
[----:B------:R-:W-:Y:S05]  /*14cc0*/  BSYNC B2 ;  /* 0x0000000000027941 */ /* 0x000fea0003800000 */
.L_x_2143:
[----:B------:R-:W-:Y:S04]  /*14cd0*/  BSSY B2, `(.L_x_2145) ;  /* 0x0000007000027945 */ /* 0x000fe80003800000 */
[----:B------:R-:W-:Y:S05]  /*14ce0*/  @P2 BRA `(.L_x_2146) ;  /* 0x0000000000142947 */ /* 0x000fea0003800000 */
[----:B------:R-:W-:Y:S01]  /*14cf0*/  ISETP.NE.AND P0, PT, R10, RZ, PT ;  /* 0x000000ff0a00720c */ /* 0x000fe20003f05270 */
[----:B--2---:R-:W-:-:S04]  /*14d00*/  IMAD.MOV.U32 R2, RZ, RZ, 0xa800 ;  /* 0x0000a800ff027424 */ /* 0x004fc800078e00ff */
[----:B------:R3:W-:Y:S08]  /*14d10*/  SYNCS.ARRIVE.TRANS64 RZ, [UR38+0x36830], R2 ;  /* 0x03683002ffff79a7 */ /* 0x0007f00008000026 */
[----:B---3--:R-:W-:Y:S05]  /*14d20*/  @!P0 BRA `(.L_x_2146) ;  /* 0x0000000000048947 */ /* 0x008fea0003800000 */
[----:B------:R-:W-:Y:S01]  /*14d30*/  BPT.TRAP 0x1 ;  /* 0x000000040000795c */ /* 0x000fe20000300000 */
.L_x_2146:
[----:B------:R-:W-:Y:S05]  /*14d40*/  BSYNC B2 ;  /* 0x0000000000027941 */ /* 0x000fea0003800000 */
.L_x_2145:
[----:B0-----:R-:W-:Y:S01]  /*14d50*/  IMAD.MOV.U32 R14, RZ, RZ, RZ ;  /* 0x000000ffff0e7224 */ /* 0x001fe200078e00ff */
[----:B------:R-:W-:Y:S01]  /*14d60*/  ULDC.64 UR4, c[0x0][0x198] ;  /* 0x0000660000047ab9 */ /* 0x000fe20000000a00 */
[----:B------:R-:W-:Y:S01]  /*14d70*/  PLOP3.LUT P0, PT, PT, PT, PT, 0x80, 0x0 ;  /* 0x000000000000781c */ /* 0x000fe20003f0f070 */
[----:B------:R-:W-:Y:S01]  /*14d80*/  UIADD3 UR4, UP0, UR4, 0x370, URZ ;  /* 0x0000037004047890 */ /* 0x000fe2000ff1e03f */
[----:B--2---:R-:W-:Y:S01]  /*14d90*/  IMAD R2, R11, 0x70, RZ ;  /* 0x000000700b027824 */ /* 0x004fe200078e02ff */
[----:B------:R-:W-:Y:S01]  /*14da0*/  R2UR UR10, R14 ;  /* 0x000000000e0a72ca */ /* 0x000fe200000e0000 */
[----:B------:R-:W-:Y:S02]  /*14db0*/  UIADD3 UR8, UR38, 0x21400, URZ ;  /* 0x0002140026087890 */ /* 0x000fe4000fffe03f */
[----:B------:R-:W-:Y:S02]  /*14dc0*/  UIADD3 UR9, UR38, 0x36830, URZ ;  /* 0x0003683026097890 */ /* 0x000fe4000fffe03f */
[----:B------:R-:W-:Y:S01]  /*14dd0*/  UIADD3.X UR5, URZ, UR5, URZ, UP0, !UPT ;  /* 0x000000053f057290 */ /* 0x000fe200087fe43f */
[----:B------:R-:W-:Y:S01]  /*14de0*/  UMOV UR6, 0x0 ;  /* 0x0000000000067882 */ /* 0x000fe20000000000 */
[----:B------:R-:W-:-:S10]  /*14df0*/  UMOV UR7, 0x14f00000 ;  /* 0x14f0000000077882 */ /* 0x000fd40000000000 */
.L_x_2147:
        /* <DEDUP_REMOVED lines=8> */
[----:B-1----:R-:W-:Y:S01]  /*14e80*/  IMAD.MOV.U32 R5, RZ, RZ, 0x40 ;  /* 0x00000040ff057424 */ /* 0x002fe200078e00ff */
[----:B------:R-:W-:Y:S01]  /*14e90*/  PLOP3.LUT P0, PT, PT, PT, PT, 0x80, 0x0 ;  /* 0x000000000000781c */ /* 0x000fe20003f0f070 */
[----:B------:R-:W-:Y:S01]  /*14ea0*/  UIADD3 UR8, UR38, 0x24c00, URZ ;  /* 0x00024c0026087890 */ /* 0x000fe2000fffe03f */
[----:B------:R-:W-:Y:S02]  /*14eb0*/  UMOV UR6, 0x0 ;  /* 0x0000000000067882 */ /* 0x000fe40000000000 */
[----:B------:R-:W-:Y:S01]  /*14ec0*/  R2UR UR10, R5 ;  /* 0x00000000050a72ca */ /* 0x000fe200000e0000 */
[----:B------:R-:W-:-:S14]  /*14ed0*/  UMOV UR7, 0x14f00000 ;  /* 0x14f0000000077882 */ /* 0x000fdc0000000000 */
.L_x_2148:
        /* <DEDUP_REMOVED lines=14> */
.L_x_2149:
        /* <DEDUP_REMOVED lines=12> */
.L_x_2220:
[----:B------:R-:W-:Y:S05]  /*15080*/  BSYNC B2 ;  /* 0x0000000000027941 */ /* 0x000fea0003800000 */
.L_x_2150:
        /* <DEDUP_REMOVED lines=9> */
.L_x_2153:
[----:B------:R-:W-:Y:S05]  /*15120*/  BSYNC B2 ;  /* 0x0000000000027941 */ /* 0x000fea0003800000 */
.L_x_2152:
        /* <DEDUP_REMOVED lines=10> */
.L_x_2154:
        /* <DEDUP_REMOVED lines=13> */
.L_x_2155:
        /* <DEDUP_REMOVED lines=13> */
.L_x_2156:
        /* <DEDUP_REMOVED lines=8> */
[----:B------:R-:W-:Y:S01]  /*153f0*/  IMAD.MOV.U32 R17, RZ, RZ, R11 ;  /* 0x000000ffff117224 */ /* 0x000fe200078e000b */
[----:B------:R-:W-:-:S07]  /*15400*/  MOV R16, R4 ;  /* 0x0000000400107202 */ /* 0x000fce0000000f00 */
.L_x_2141:
[----:B------:R-:W-:Y:S05]  /*15410*/  BSYNC B1 ;  /* 0x0000000000017941 */ /* 0x000fea0003800000 */
.L_x_2140:
[----:B------:R-:W-:Y:S02]  /*15420*/  VIADD R0, R0, 0xfffffffe ;  /* 0xfffffffe00007836 */ /* 0x000fe40000000000 */
[----:B------:R-:W-:Y:S01]  /*15430*/  IMAD.MOV.U32 R6, RZ, RZ, R9 ;  /* 0x000000ffff067224 */ /* 0x000fe200078e0009 */
[----:B------:R-:W-:Y:S06]  /*15440*/  @P1 BRA `(.L_x_2157) ;  /* 0xffffffec00281947 */ /* 0x000fec000383ffff */
[----:B------:R-:W-:Y:S05]  /*15450*/  BSYNC B0 ;  /* 0x0000000000007941 */ /* 0x000fea0003800000 */
.L_x_2122:
        /* <DEDUP_REMOVED lines=10> */
[----:B------:R-:W1:Y:S01]  /*15500*/  LDC R7, c[0x0][0x43c] ;  /* 0x00010f00ff077b82 */ /* 0x000e620000000800 */
[----:B------:R-:W-:Y:S01]  /*15510*/  IMAD.MOV.U32 R6, RZ, RZ, R0 ;  /* 0x000000ffff067224 */ /* 0x000fe200078e0000 */
[----:B------:R-:W-:Y:S01]  /*15520*/  ULDC.64 UR4, c[0x0][0x428] ;  /* 0x00010a0000047ab9 */ /* 0x000fe20000000a00 */
[----:B------:R-:W-:Y:S01]  /*15530*/  ULDC.64 UR6, c[0x0][0x208] ;  /* 0x0000820000067ab9 */ /* 0x000fe20000000a00 */
[----:B------:R-:W-:-:S04]  /*15540*/  IMAD R19, R19, UR4, RZ ;  /* 0x0000000413137c24 */ /* 0x000fc8000f8e02ff */
[----:B------:R-:W-:Y:S01]  /*15550*/  IMAD R19, R18, UR5, R19 ;  /* 0x0000000512137c24 */ /* 0x000fe2000f8e0213 */
[----:B-1----:R-:W-:-:S13]  /*15560*/  ISETP.NE.AND P0, PT, R7, 0x1, PT ;  /* 0x000000010700780c */ /* 0x002fda0003f05270 */
[----:B------:R-:W1:Y:S02]  /*15570*/  @P0 LDC.64 R2, c[0x0][0x440] ;  /* 0x00011000ff020b82 */ /* 0x000e640000000a00 */
[----:B-1----:R-:W-:-:S05]  /*15580*/  @P0 IMAD.HI.U32 R2, R0, R2, RZ ;  /* 0x0000000200020227 */ /* 0x002fca00078e00ff */
[----:B------:R-:W-:-:S04]  /*15590*/  @P0 SHF.R.U32.HI R6, RZ, R3, R2 ;  /* 0x00000003ff060219 */ /* 0x000fc80000011602 */
[----:B------:R-:W-:Y:S02]  /*155a0*/  SHF.R.S32.HI R3, RZ, 0x1f, R6 ;  /* 0x0000001fff037819 */ /* 0x000fe40000011406 */
[----:B------:R-:W-:-:S05]  /*155b0*/  MOV R2, R6 ;  /* 0x0000000600027202 */ /* 0x000fca0000000f00 */
        /* <DEDUP_REMOVED lines=8> */
.L_x_2159:
[----:B------:R-:W2:Y:S01]  /*15640*/  S2R R2, SR_TID.X ;  /* 0x0000000000027919 */ /* 0x000ea20000002100 */
[----:B------:R-:W-:Y:S01]  /*15650*/  BSSY B1, `(.L_x_2160) ;  /* 0x0000006000017945 */ /* 0x000fe20003800000 */
[----:B--2---:R-:W-:Y:S02]  /*15660*/  LOP3.LUT R3, R2, 0x7f, RZ, 0xc0, !PT ;  /* 0x0000007f02037812 */ /* 0x004fe400078ec0ff */
[----:B------:R-:W-:Y:S02]  /*15670*/  SHF.L.U32 R2, R9, 0x1f, RZ ;  /* 0x0000001f09027819 */ /* 0x000fe400000006ff */
[----:B------:R-:W-:Y:S02]  /*15680*/  ISETP.NE.AND P1, PT, R3, RZ, PT ;  /* 0x000000ff0300720c */ /* 0x000fe40003f25270 */
[----:B------:R-:W2:Y:S02]  /*15690*/  SYNCS.PHASECHK.TRANS64.TRYWAIT P0, [UR38+0x36848], R2 ;  /* 0x03684802ff0075a7 */ /* 0x000ea40008000166 */
[----:B--2---:R-:W-:Y:S09]  /*156a0*/  @!P0 BRA `(.L_x_2161) ;  /* 0x0000002000188947 */ /* 0x004ff20003800000 */
.L_x_2221:
[----:B------:R-:W-:Y:S05]  /*156b0*/  BSYNC B1 ;  /* 0x0000000000017941 */ /* 0x000fea0003800000 */
.L_x_2160:
[----:B------:R-:W-:Y:S04]  /*156c0*/  BSSY B1, `(.L_x_2162) ;  /* 0x0000007000017945 */ /* 0x000fe80003800000 */
[----:B------:R-:W-:Y:S05]  /*156d0*/  @P1 BRA `(.L_x_2163) ;  /* 0x0000000000141947 */ /* 0x000fea0003800000 */
[----:B------:R-:W-:Y:S01]  /*156e0*/  ISETP.NE.AND P0, PT, R10, RZ, PT ;  /* 0x000000ff0a00720c */ /* 0x000fe20003f05270 */
[----:B--2---:R-:W-:-:S04]  /*156f0*/  IMAD.MOV.U32 R3, RZ, RZ, 0xa800 ;  /* 0x0000a800ff037424 */ /* 0x004fc800078e00ff */
[----:B------:R3:W-:Y:S08]  /*15700*/  SYNCS.ARRIVE.TRANS64 RZ, [UR38+0x36838], R3 ;  /* 0x03683803ffff79a7 */ /* 0x0007f00008000026 */
[----:B---3--:R-:W-:Y:S05]  /*15710*/  @!P0 BRA `(.L_x_2163) ;  /* 0x0000000000048947 */ /* 0x008fea0003800000 */
[----:B------:R-:W-:Y:S01]  /*15720*/  BPT.TRAP 0x1 ;  /* 0x000000040000795c */ /* 0x000fe20000300000 */
.L_x_2163:
[----:B------:R-:W-:Y:S05]  /*15730*/  BSYNC B1 ;  /* 0x0000000000017941 */ /* 0x000fea0003800000 */
.L_x_2162:
[----:B------:R-:W-:Y:S01]  /*15740*/  IMAD.MOV.U32 R7, RZ, RZ, RZ ;  /* 0x000000ffff077224 */ /* 0x000fe200078e00ff */
        /* <DEDUP_REMOVED lines=10> */
.L_x_2164:
[----:B------:R-:W-:-:S13]  /*157f0*/  @P0 ELECT P2, URZ, PT ;  /* 0x00000000003f082f */ /* 0x000fda0003840000 */
[----:B-----5:R-:W-:Y:S01]  /*15800*/  @P2 R2UR UR13, R4 ;  /* 0x00000000040d22ca */ /* 0x020fe200000e0000 */
[----:B------:R-:W-:Y:S01]  /*15810*/  UMOV UR12, UR36 ;  /* 0x00000024000c7c82 */ /* 0x000fe20008000000 */
[----:B------:R-:W-:Y:S02]  /*15820*/  @P2 R2UR UR11, R3 ;  /* 0x00000000030b22ca */ /* 0x000fe400000e0000 */
[----:B------:R-:W-:Y:S02]  /*15830*/  @P2 PLOP3.LUT P0, PT, P2, PT, PT, 0x8, 0x0 ;  /* 0x000000000000281c */ /* 0x000fe4000170e170 */
[----:B------:R-:W-:-:S09]  /*15840*/  PLOP3.LUT P2, PT, PT, PT, PT, 0x8, 0x0 ;  /* 0x000000000000781c */ /* 0x000fd20003f4e170 */
[----:B------:R2:W-:Y:S02]  /*15850*/  UTMALDG.4D [UR8], [UR4], desc[UR6] ;  /* 0x00000608040075b4 */ /* 0x0005e40008019000 */
[----:B--2---:R-:W-:Y:S05]  /*15860*/  @P0 BRA.U.ANY `(.L_x_2164) ;  /* 0xfffffffd00e00947 */ /* 0x004fea000393ffff */
[----:B------:R-:W-:Y:S01]  /*15870*/  MOV R6, 0x40 ;  /* 0x0000004000067802 */ /* 0x000fe20000000f00 */
[----:B------:R-:W-:Y:S01]  /*15880*/  UIADD3 UR8, UR38, 0x2f400, URZ ;  /* 0x0002f40026087890 */ /* 0x000fe2000fffe03f */
[----:B------:R-:W-:Y:S01]  /*15890*/  PLOP3.LUT P0, PT, PT, PT, PT, 0x80, 0x0 ;  /* 0x000000000000781c */ /* 0x000fe20003f0f070 */
[----:B------:R-:W-:Y:S01]  /*158a0*/  UMOV UR6, 0x0 ;  /* 0x0000000000067882 */ /* 0x000fe20000000000 */
[----:B------:R-:W-:Y:S01]  /*158b0*/  R2UR UR10, R6 ;  /* 0x00000000060a72ca */ /* 0x000fe200000e0000 */
[----:B------:R-:W-:-:S14]  /*158c0*/  UMOV UR7, 0x14f00000 ;  /* 0x14f0000000077882 */ /* 0x000fdc0000000000 */
.L_x_2165:
        /* <DEDUP_REMOVED lines=8> */
[----:B-1----:R-:W-:Y:S01]  /*15950*/  IMAD.MOV.U32 R5, RZ, RZ, 0x80 ;  /* 0x00000080ff057424 */ /* 0x002fe200078e00ff */
[----:B------:R-:W-:Y:S01]  /*15960*/  PLOP3.LUT P0, PT, PT, PT, PT, 0x80, 0x0 ;  /* 0x000000000000781c */ /* 0x000fe20003f0f070 */
[----:B------:R-:W-:Y:S01]  /*15970*/  UIADD3 UR8, UR38, 0x32c00, URZ ;  /* 0x00032c0026087890 */ /* 0x000fe2000fffe03f */
[----:B------:R-:W-:Y:S02]  /*15980*/  UMOV UR6, 0x0 ;  /* 0x0000000000067882 */ /* 0x000fe40000000000 */
[----:B------:R-:W-:Y:S01]  /*15990*/  R2UR UR10, R5 ;  /* 0x00000000050a72ca */ /* 0x000fe200000e0000 */
[----:B------:R-:W-:-:S14]  /*159a0*/  UMOV UR7, 0x14f00000 ;  /* 0x14f0000000077882 */ /* 0x000fdc0000000000 */
.L_x_2166:
        /* <DEDUP_REMOVED lines=8> */
[----:B------:R-:W1:Y:S01]  /*15a30*/  SYNCS.PHASECHK.TRANS64.TRYWAIT P0, [UR38+0x36860], R2 ;  /* 0x03686002ff0075a7 */ /* 0x000e620008000166 */
[----:B------:R-:W-:Y:S04]  /*15a40*/  BSSY B1, `(.L_x_2167) ;  /* 0x0000002000017945 */ /* 0x000fe80003800000 */
[----:B-1----:R-:W-:Y:S05]  /*15a50*/  @!P0 BRA `(.L_x_2168) ;  /* 0x0000001c00448947 */ /* 0x002fea0003800000 */
.L_x_2222:
[----:B------:R-:W-:Y:S05]  /*15a60*/  BSYNC B1 ;  /* 0x0000000000017941 */ /* 0x000fea0003800000 */
.L_x_2167:
[----:B------:R-:W-:Y:S01]  /*15a70*/  BSSY B1, `(.L_x_2169) ;  /* 0x0000009000017945 */ /* 0x000fe20003800000 */
[----:B-1----:R-:W-:Y:S02]  /*15a80*/  IMAD.MOV.U32 R2, RZ, RZ, 0x0 ;  /* 0x00000000ff027424 */ /* 0x002fe400078e00ff */
[----:B------:R-:W-:Y:S01]  /*15a90*/  IMAD.MOV.U32 R3, RZ, RZ, 0x14f00000 ;  /* 0x14f00000ff037424 */ /* 0x000fe200078e00ff */
[----:B------:R-:W-:Y:S06]  /*15aa0*/  @P1 BRA `(.L_x_2170) ;  /* 0x0000000000141947 */ /* 0x000fec0003800000 */
[----:B------:R-:W-:Y:S01]  /*15ab0*/  ISETP.NE.AND P0, PT, R10, RZ, PT ;  /* 0x000000ff0a00720c */ /* 0x000fe20003f05270 */
[----:B------:R-:W-:-:S04]  /*15ac0*/  IMAD.MOV.U32 R11, RZ, RZ, 0xa800 ;  /* 0x0000a800ff0b7424 */ /* 0x000fc800078e00ff */
[----:B------:R1:W-:Y:S08]  /*15ad0*/  SYNCS.ARRIVE.TRANS64 RZ, [UR38+0x36850], R11 ;  /* 0x0368500bffff79a7 */ /* 0x0003f00008000026 */
[----:B-1----:R-:W-:Y:S05]  /*15ae0*/  @!P0 BRA `(.L_x_2170) ;  /* 0x0000000000048947 */ /* 0x002fea0003800000 */
[----:B------:R-:W-:Y:S01]  /*15af0*/  BPT.TRAP 0x1 ;  /* 0x000000040000795c */ /* 0x000fe20000300000 */
.L_x_2170:
[----:B------:R-:W-:Y:S05]  /*15b00*/  BSYNC B1 ;  /* 0x0000000000017941 */ /* 0x000fea0003800000 */
.L_x_2169:
        /* <DEDUP_REMOVED lines=10> */
.L_x_2171:
        /* <DEDUP_REMOVED lines=13> */
.L_x_2172:
        /* <DEDUP_REMOVED lines=13> */
.L_x_2173:
        /* <DEDUP_REMOVED lines=8> */
[----:B------:R-:W-:Y:S01]  /*15dd0*/  MOV R17, R0 ;  /* 0x0000000000117202 */ /* 0x000fe20000000f00 */
[----:B------:R-:W-:-:S07]  /*15de0*/  IMAD.MOV.U32 R16, RZ, RZ, R4 ;  /* 0x000000ffff107224 */ /* 0x000fce00078e0004 */
.L_x_2158:
[----:B------:R-:W-:Y:S05]  /*15df0*/  BSYNC B0 ;  /* 0x0000000000007941 */ /* 0x000fea0003800000 */
.L_x_2121:
        /* <DEDUP_REMOVED lines=12> */
.L_x_2223:
[----:B------:R-:W-:Y:S05]  /*15ec0*/  BSYNC B1 ;  /* 0x0000000000017941 */ /* 0x000fea0003800000 */
.L_x_2176:
        /* <DEDUP_REMOVED lines=8> */
.L_x_2179:
[----:B------:R-:W-:Y:S05]  /*15f50*/  BSYNC B1 ;  /* 0x0000000000017941 */ /* 0x000fea0003800000 */
.L_x_2178:
        /* <DEDUP_REMOVED lines=13> */
.L_x_2180:
        /* <DEDUP_REMOVED lines=13> */
.L_x_2181:
        /* <DEDUP_REMOVED lines=13> */
.L_x_2182:
        /* <DEDUP_REMOVED lines=8> */
.L_x_2175:
[----:B------:R-:W-:Y:S05]  /*16250*/  BSYNC B0 ;  /* 0x0000000000007941 */ /* 0x000fea0003800000 */
.L_x_2174:
[----:B-1----:R-:W-:Y:S02]  /*16260*/  VIADD R0, R8, 0x1 ;  /* 0x0000000108007836 */ /* 0x002fe40000000000 */
[----:B------:R-:W-:-:S03]  /*16270*/  IMAD.MOV.U32 R3, RZ, RZ, RZ ;  /* 0x000000ffff037224 */ /* 0x000fc600078e00ff */
[----:B------:R-:W-:-:S04]  /*16280*/  ISETP.NE.AND P0, PT, R0, 0x2, PT ;  /* 0x000000020000780c */ /* 0x000fc80003f05270 */
[----:B------:R-:W-:Y:S02]  /*16290*/  SEL R2, RZ, 0x1, P0 ;  /* 0x00000001ff027807 */ /* 0x000fe40000000000 */
[----:B------:R-:W-:Y:S02]  /*162a0*/  SEL R0, R0, RZ, P0 ;  /* 0x000000ff00007207 */ /* 0x000fe40000000000 */
[----:B------:R-:W-:-:S07]  /*162b0*/  LOP3.LUT R9, R9, R2, RZ, 0x3c, !PT ;  /* 0x0000000209097212 */ /* 0x000fce00078e3cff */
.L_x_2105:
[----:B------:R-:W1:Y:S01]  /*162c0*/  S2R R5, SR_CgaCtaId ;  /* 0x0000000000057919 */ /* 0x000e620000008800 */
[----:B------:R-:W-:Y:S02]  /*162d0*/  MOV R2, 0x400 ;  /* 0x0000040000027802 */ /* 0x000fe40000000f00 */
[----:B------:R-:W-:Y:S02]  /*162e0*/  SHF.L.U32 R3, R3, 0x1f, RZ ;  /* 0x0000001f03037819 */ /* 0x000fe400000006ff */
[----:B-1----:R-:W-:-:S04]  /*162f0*/  LEA R2, R5, R2, 0x18 ;  /* 0x0000000205027211 */ /* 0x002fc800078ec0ff */
[----:B------:R-:W1:Y:S02]  /*16300*/  SYNCS.PHASECHK.TRANS64.TRYWAIT P0, [R2+URZ+0x36820], R3 ;  /* 0x03682003020075a7 */ /* 0x000e64000800017f */
[----:B-1----:R-:W-:Y:S05]  /*16310*/  @!P0 BRA `(.L_x_2183) ;  /* 0x0000001400408947 */ /* 0x002fea0003800000 */
.L_x_2224:
[----:B------:R-:W-:-:S03]  /*16320*/  UMOV UR4, 0xffffffff ;  /* 0xffffffff00047882 */ /* 0x000fc60000000000 */
[----:B------:R-:W-:Y:S05]  /*16330*/  BRA.DIV UR4, `(.L_x_2184) ;  /* 0x00000016044c7947 */ /* 0x000fea000b800000 */
[----:B-1----:R-:W1:Y:S02]  /*16340*/  S2R R3, SR_TID.X ;  /* 0x0000000000037919 */ /* 0x002e640000002100 */
[----:B-1----:R-:W-:-:S04]  /*16350*/  SHF.R.U32.HI R3, RZ, 0x5, R3 ;  /* 0x00000005ff037819 */ /* 0x002fc80000011603 */
[----:B------:R-:W-:-:S05]  /*16360*/  LOP3.LUT R3, R3, 0x3, RZ, 0xc0, !PT ;  /* 0x0000000303037812 */ /* 0x000fca00078ec0ff */
[----:B0-----:R0:W1:Y:S02]  /*16370*/  SHFL.IDX PT, R14, R3, RZ, 0x1f ;  /* 0x00001fff030e7589 */ /* 0x00106400000e0000 */
.L_x_2227:
[----:B-1----:R-:W-:-:S13]  /*16380*/  ISETP.NE.AND P0, PT, R14, RZ, PT ;  /* 0x000000ff0e00720c */ /* 0x002fda0003f05270 */
[----:B------:R-:W-:Y:S05]  /*16390*/  @P0 BRA `(.L_x_2067) ;  /* 0x0000000000900947 */ /* 0x000fea0003800000 */
[----:B------:R-:W-:-:S03]  /*163a0*/  UMOV UR4, 0xffffffff ;  /* 0xffffffff00047882 */ /* 0x000fc60000000000 */
[----:B------:R-:W-:Y:S05]  /*163b0*/  BRA.DIV UR4, `(.L_x_2185) ;  /* 0x0000001604607947 */ /* 0x000fea000b800000 */
[----:B------:R-:W-:-:S13]  /*163c0*/  ELECT P6, URZ, PT ;  /* 0x00000000003f782f */ /* 0x000fda00038c0000 */
.L_x_2230:
[----:B------:R-:W-:Y:S05]  /*163d0*/  @!P6 BRA `(.L_x_2067) ;  /* 0x000000000080e947 */ /* 0x000fea0003800000 */
[----:B0-----:R-:W2:Y:S02]  /*163e0*/  LDL R3, [R1+0xc] ;  /* 0x00000c0001037983 */ /* 0x001ea40000100800 */
[----:B--2---:R-:W-:-:S13]  /*163f0*/  R2UR UR4, R3 ;  /* 0x00000000030472ca */ /* 0x004fda00000e0000 */
[----:B------:R-:W-:-:S06]  /*16400*/  ULOP3.LUT UR4, UR4, 0x2, URZ, 0xfc, !UPT ;  /* 0x0000000204047892 */ /* 0x000fcc000f8efc3f */
[----:B------:R-:W-:-:S04]  /*16410*/  MOV R3, UR4 ;  /* 0x0000000400037c02 */ /* 0x000fc80008000f00 */
[----:B------:R-:W-:-:S13]  /*16420*/  ISETP.NE.AND P2, PT, R3, 0x3, PT ;  /* 0x000000030300780c */ /* 0x000fda0003f45270 */
[----:B------:R-:W-:Y:S05]  /*16430*/  @!P2 BRA `(.L_x_2186) ;  /* 0x000000000004a947 */ /* 0x000fea0003800000 */
[----:B------:R-:W-:Y:S01]  /*16440*/  BPT.TRAP 0x1 ;  /* 0x000000040000795c */ /* 0x000fe20000300000 */
.L_x_2186:
        /* <DEDUP_REMOVED lines=12> */
.L_x_2231:
[----:B------:R-:W1:Y:S02]  /*16510*/  SYNCS.PHASECHK.TRANS64.TRYWAIT P0, [R3+URZ], R4 ;  /* 0x00000004030075a7 */ /* 0x000e64000800017f */
[----:B-1----:R-:W-:Y:S05]  /*16520*/  @!P0 BRA `(.L_x_2188) ;  /* 0x0000001400388947 */ /* 0x002fea0003800000 */
.L_x_2232:
[----:B------:R-:W-:Y:S05]  /*16530*/  @!P2 BRA `(.L_x_2189) ;  /* 0x000000000004a947 */ /* 0x000fea0003800000 */
[----:B------:R-:W-:Y:S01]  /*16540*/  BPT.TRAP 0x1 ;  /* 0x000000040000795c */ /* 0x000fe20000300000 */
.L_x_2189:
[----:B-1----:R-:W-:-:S05]  /*16550*/  IADD3 R3, R2, 0x36860, RZ ;  /* 0x0003686002037810 */ /* 0x002fca0007ffe0ff */
[----:B------:R-:W-:-:S04]  /*16560*/  IMAD R0, R0, 0x8, R3 ;  /* 0x0000000800007824 */ /* 0x000fc800078e0203 */
[----:B------:R-:W1:Y:S02]  /*16570*/  SYNCS.PHASECHK.TRANS64.TRYWAIT P0, [R0+URZ], R5 ;  /* 0x00000005000075a7 */ /* 0x000e64000800017f */
[----:B-1----:R-:W-:Y:S05]  /*16580*/  @!P0 BRA `(.L_x_2190) ;  /* 0x0000001400348947 */ /* 0x002fea0003800000 */
.L_x_2233:
[----:B------:R-:W-:-:S07]  /*16590*/  IMAD R3, R8, 0x8, R3 ;  /* 0x0000000808037824 */ /* 0x000fce00078e0203 */
.L_x_2191:
[----:B--2---:R2:W3:Y:S02]  /*165a0*/  SYNCS.PHASECHK.TRANS64.TRYWAIT P0, [R3+URZ], R4 ;  /* 0x00000004030075a7 */ /* 0x0044e4000800017f */
[----:B---3--:R-:W-:Y:S05]  /*165b0*/  @!P0 NANOSLEEP.SYNCS 0x989680 ;  /* 0x009896800000895d */ /* 0x008fea0003900000 */
[----:B------:R-:W3:Y:S02]  /*165c0*/  @!P0 SYNCS.PHASECHK.TRANS64 P0, [R3+URZ], R4 ;  /* 0x00000004030085a7 */ /* 0x000ee4000800007f */
[----:B---3--:R-:W-:Y:S05]  /*165d0*/  @!P0 BRA `(.L_x_2191) ;  /* 0xfffffffc00f08947 */ /* 0x008fea000383ffff */
.L_x_2067:
[----:B------:R-:W-:Y:S05]  /*165e0*/  BSYNC B6 ;  /* 0x0000000000067941 */ /* 0x000fea0003800000 */
.L_x_2064:
[----:B------:R-:W-:Y:S05]  /*165f0*/  EXIT ;  /* 0x000000000000794d */ /* 0x000fea0003800000 */
.L_x_2071:
[----:B------:R-:W-:-:S13]  /*16600*/  R2UR UR4, R16 ;  /* 0x00000000100472ca */ /* 0x000fda00000e0000 */
[----:B0-----:R-:W-:-:S04]  /*16610*/  IMAD.U32 R3, RZ, RZ, UR4 ;  /* 0x00000004ff037e24 */ /* 0x001fc8000f8e00ff */
[----:B------:R0:W1:Y:S03]  /*16620*/  SYNCS.PHASECHK.TRANS64.TRYWAIT P0, [R3+URZ+0x36800], R0 ;  /* 0x03680000030075a7 */ /* 0x000066000800017f */
[----:B-1----:R-:W-:Y:S05]  /*16630*/  @!P0 NANOSLEEP.SYNCS 0x989680 ;  /* 0x009896800000895d */ /* 0x002fea0003900000 */
[----:B------:R-:W1:Y:S02]  /*16640*/  @!P0 SYNCS.PHASECHK.TRANS64 P0, [R3+URZ+0x36800], R0 ;  /* 0x03680000030085a7 */ /* 0x000e64000800007f */
[----:B-1----:R-:W-:Y:S05]  /*16650*/  @!P0 BRA `(.L_x_2071) ;  /* 0xfffffffc00e88947 */ /* 0x002fea000383ffff */
[----:B------:R-:W-:Y:S05]  /*16660*/  BRA `(.L_x_2192) ;  /* 0xfffffeac00d47947 */ /* 0x000fea000383ffff */
.L_x_2075:
[----:B------:R-:W-:-:S13]  /*16670*/  R2UR UR4, R16 ;  /* 0x00000000100472ca */ /* 0x000fda00000e0000 */
[----:B0-----:R-:W-:-:S04]  /*16680*/  IMAD.U32 R3, RZ, RZ, UR4 ;  /* 0x00000004ff037e24 */ /* 0x001fc8000f8e00ff */
[----:B------:R0:W2:Y:S03]  /*16690*/  SYNCS.PHASECHK.TRANS64.TRYWAIT P2, [R3+URZ+0x36830], R0 ;  /* 0x03683000030075a7 */ /* 0x0000a6000804017f */
[----:B--2---:R-:W-:Y:S05]  /*166a0*/  @!P2 NANOSLEEP.SYNCS 0x989680 ;  /* 0x009896800000a95d */ /* 0x004fea0003900000 */
[----:B------:R-:W2:Y:S02]  /*166b0*/  @!P2 SYNCS.PHASECHK.TRANS64 P2, [R3+URZ+0x36830], R0 ;  /* 0x036830000300a5a7 */ /* 0x000ea4000804007f */
[----:B--2---:R-:W-:Y:S05]  /*166c0*/  @!P2 BRA `(.L_x_2075) ;  /* 0xfffffffc00e8a947 */ /* 0x004fea000383ffff */
[----:B------:R-:W-:Y:S05]  /*166d0*/  BRA `(.L_x_2074) ;  /* 0xfffffeb000087947 */ /* 0x000fea000383ffff */
.L_x_2080:
[----:B-1----:R-:W-:-:S04]  /*166e0*/  MOV R11, UR61 ;  /* 0x0000003d000b7c02 */ /* 0x002fc80008000f00 */
[----:B------:R1:W2:Y:S03]  /*166f0*/  SYNCS.PHASECHK.TRANS64.TRYWAIT P3, [R11+URZ+0x36830], R6 ;  /* 0x036830060b0075a7 */ /* 0x0002a6000806017f */
[----:B--2---:R-:W-:Y:S05]  /*16700*/  @!P3 NANOSLEEP.SYNCS 0x989680 ;  /* 0x009896800000b95d */ /* 0x004fea0003900000 */
[----:B------:R-:W2:Y:S02]  /*16710*/  @!P3 SYNCS.PHASECHK.TRANS64 P3, [R11+URZ+0x36830], R6 ;  /* 0x036830060b00b5a7 */ /* 0x000ea4000806007f */
[----:B--2---:R-:W-:Y:S05]  /*16720*/  @!P3 BRA `(.L_x_2080) ;  /* 0xfffffffc00ecb947 */ /* 0x004fea000383ffff */
[----:B------:R-:W-:Y:S05]  /*16730*/  BRA `(.L_x_2079) ;  /* 0xfffffef8008c7947 */ /* 0x000fea000383ffff */
.L_x_2084:
[----:B-1----:R-:W-:-:S04]  /*16740*/  IMAD.U32 R11, RZ, RZ, UR11 ;  /* 0x0000000bff0b7e24 */ /* 0x002fc8000f8e00ff */
[----:B------:R1:W2:Y:S03]  /*16750*/  SYNCS.PHASECHK.TRANS64.TRYWAIT P3, [R11+URZ+0x36850], R0 ;  /* 0x036850000b0075a7 */ /* 0x0002a6000806017f */
[----:B--2---:R-:W-:Y:S05]  /*16760*/  @!P3 NANOSLEEP.SYNCS 0x989680 ;  /* 0x009896800000b95d */ /* 0x004fea0003900000 */
[----:B------:R-:W2:Y:S02]  /*16770*/  @!P3 SYNCS.PHASECHK.TRANS64 P3, [R11+URZ+0x36850], R0 ;  /* 0x036850000b00b5a7 */ /* 0x000ea4000806007f */
[----:B--2---:R-:W-:Y:S05]  /*16780*/  @!P3 BRA `(.L_x_2084) ;  /* 0xfffffffc00ecb947 */ /* 0x004fea000383ffff */
[----:B------:R-:W-:Y:S05]  /*16790*/  BRA `(.L_x_2083) ;  /* 0xffffff20002c7947 */ /* 0x000fea000383ffff */
.L_x_2090:
[----:B------:R-:W-:-:S13]  /*167a0*/  R2UR UR7, R15 ;  /* 0x000000000f0772ca */ /* 0x000fda00000e0000 */
[----:B-1----:R-:W-:-:S04]  /*167b0*/  IMAD.U32 R11, RZ, RZ, UR7 ;  /* 0x00000007ff0b7e24 */ /* 0x002fc8000f8e00ff */
[----:B------:R1:W2:Y:S03]  /*167c0*/  SYNCS.PHASECHK.TRANS64.TRYWAIT P2, [R11+URZ+0x36830], R6 ;  /* 0x036830060b0075a7 */ /* 0x0002a6000804017f */
[----:B--2---:R-:W-:Y:S05]  /*167d0*/  @!P2 NANOSLEEP.SYNCS 0x989680 ;  /* 0x009896800000a95d */ /* 0x004fea0003900000 */
[----:B------:R-:W2:Y:S02]  /*167e0*/  @!P2 SYNCS.PHASECHK.TRANS64 P2, [R11+URZ+0x36830], R6 ;  /* 0x036830060b00a5a7 */ /* 0x000ea4000804007f */
[----:B--2---:R-:W-:Y:S05]  /*167f0*/  @!P2 BRA `(.L_x_2090) ;  /* 0xfffffffc00e8a947 */ /* 0x004fea000383ffff */
[----:B------:R-:W-:Y:S05]  /*16800*/  BRA `(.L_x_2089) ;  /* 0xffffff4400987947 */ /* 0x000fea000383ffff */
.L_x_2094:
[----:B-1----:R-:W-:-:S04]  /*16810*/  IMAD.U32 R11, RZ, RZ, UR11 ;  /* 0x0000000bff0b7e24 */ /* 0x002fc8000f8e00ff */
[----:B------:R1:W2:Y:S03]  /*16820*/  SYNCS.PHASECHK.TRANS64.TRYWAIT P2, [R11+URZ+0x36850], R0 ;  /* 0x036850000b0075a7 */ /* 0x0002a6000804017f */
[----:B--2---:R-:W-:Y:S05]  /*16830*/  @!P2 NANOSLEEP.SYNCS 0x989680 ;  /* 0x009896800000a95d */ /* 0x004fea0003900000 */
[----:B------:R-:W2:Y:S02]  /*16840*/  @!P2 SYNCS.PHASECHK.TRANS64 P2, [R11+URZ+0x36850], R0 ;  /* 0x036850000b00a5a7 */ /* 0x000ea4000804007f */
[----:B--2---:R-:W-:Y:S05]  /*16850*/  @!P2 BRA `(.L_x_2094) ;  /* 0xfffffffc00eca947 */ /* 0x004fea000383ffff */
[----:B------:R-:W-:Y:S05]  /*16860*/  BRA `(.L_x_2093) ;  /* 0xffffff6c00587947 */ /* 0x000fea000383ffff */
.L_x_2099:
[----:B-1----:R-:W-:-:S04]  /*16870*/  IMAD.U32 R3, RZ, RZ, UR5 ;  /* 0x00000005ff037e24 */ /* 0x002fc8000f8e00ff */
[----:B------:R1:W2:Y:S03]  /*16880*/  SYNCS.PHASECHK.TRANS64.TRYWAIT P0, [R3+URZ+0x36850], R0 ;  /* 0x03685000030075a7 */ /* 0x0002a6000800017f */
[----:B--2---:R-:W-:Y:S05]  /*16890*/  @!P0 NANOSLEEP.SYNCS 0x989680 ;  /* 0x009896800000895d */ /* 0x004fea0003900000 */
[----:B------:R-:W2:Y:S02]  /*168a0*/  @!P0 SYNCS.PHASECHK.TRANS64 P0, [R3+URZ+0x36850], R0 ;  /* 0x03685000030085a7 */ /* 0x000ea4000800007f */
[----:B--2---:R-:W-:Y:S05]  /*168b0*/  @!P0 BRA `(.L_x_2099) ;  /* 0xfffffffc00ec8947 */ /* 0x004fea000383ffff */
[----:B------:R-:W-:Y:S05]  /*168c0*/  BRA `(.L_x_2098) ;  /* 0xffffff8c00e87947 */ /* 0x000fea000383ffff */
.L_x_2110:
[----:B------:R-:W-:Y:S01]  /*168d0*/  MOV R13, R0 ;  /* 0x00000000000d7202 */ /* 0x000fe20000000f00 */
[----:B------:R-:W-:Y:S02]  /*168e0*/  IMAD.MOV.U32 R12, RZ, RZ, RZ ;  /* 0x000000ffff0c7224 */ /* 0x000fe400078e00ff */
[----:B------:R-:W-:Y:S02]  /*168f0*/  IMAD.MOV.U32 R11, RZ, RZ, 0x1f ;  /* 0x0000001fff0b7424 */ /* 0x000fe400078e00ff */
[----:B------:R-:W-:-:S07]  /*16900*/  IMAD.MOV.U32 R15, RZ, RZ, -0x1 ;  /* 0xffffffffff0f7424 */ /* 0x000fce00078e00ff */
[----:B------:R-:W-:Y:S05]  /*16910*/  WARPSYNC.COLLECTIVE R15, `(.L_x_2193) ;  /* 0x000000000f087348 */ /* 0x000fea0003c00000 */
[----:B------:R0:W1:Y:S02]  /*16920*/  SHFL.IDX P6, R14, R13, R12, R11 ;  /* 0x0000000c0d0e7389 */ /* 0x00006400000c000b */
[----:B01----:R-:W-:Y:S01]  /*16930*/  ENDCOLLECTIVE ;  /* 0x000000000000791b */ /* 0x003fe20003800000 */
.L_x_2193:
[----:B------:R-:W-:Y:S05]  /*16940*/  BRA `(.L_x_2194) ;  /* 0xffffffc400507947 */ /* 0x000fea000383ffff */
.L_x_2112:
[----:B------:R-:W-:Y:S01]  /*16950*/  BSSY B0, `(.L_x_2195) ;  /* 0x0000006000007945 */ /* 0x000fe20003800000 */
[----:B------:R-:W-:-:S07]  /*16960*/  IMAD.MOV.U32 R15, RZ, RZ, -0x1 ;  /* 0xffffffffff0f7424 */ /* 0x000fce00078e00ff */
[----:B0-----:R-:W-:Y:S05]  /*16970*/  WARPSYNC.COLLECTIVE R15, `(.L_x_2196) ;  /* 0x000000000f0c7348 */ /* 0x001fea0003c00000 */
[----:B------:R-:W-:Y:S02]  /*16980*/  ELECT P6, UR62, PT ;  /* 0x00000000003e782f */ /* 0x000fe400038c0000 */
[----:B------:R-:W-:Y:S01]  /*16990*/  MOV R14, UR62 ;  /* 0x0000003e000e7c02 */ /* 0x000fe20008000f00 */
[----:B0-----:R-:W-:Y:S10]  /*169a0*/  ENDCOLLECTIVE ;  /* 0x000000000000791b */ /* 0x001ff40003800000 */
.L_x_2196:
[----:B------:R-:W-:Y:S05]  /*169b0*/  BSYNC B0 ;  /* 0x0000000000007941 */ /* 0x000fea0003800000 */
.L_x_2195:
[----:B------:R-:W-:Y:S05]  /*169c0*/  BRA `(.L_x_2197) ;  /* 0xffffffc400507947 */ /* 0x000fea000383ffff */
.L_x_2114:
[----:B0-----:R-:W-:-:S04]  /*169d0*/  MOV R3, UR38 ;  /* 0x0000002600037c02 */ /* 0x001fc80008000f00 */
[----:B------:R0:W1:Y:S03]  /*169e0*/  SYNCS.PHASECHK.TRANS64.TRYWAIT P0, [R3+URZ+0x36840], R0 ;  /* 0x03684000030075a7 */ /* 0x000066000800017f */
[----:B-1----:R-:W-:Y:S05]  /*169f0*/  @!P0 NANOSLEEP.SYNCS 0x989680 ;  /* 0x009896800000895d */ /* 0x002fea0003900000 */
[----:B------:R-:W1:Y:S02]  /*16a00*/  @!P0 SYNCS.PHASECHK.TRANS64 P0, [R3+URZ+0x36840], R0 ;  /* 0x03684000030085a7 */ /* 0x000e64000800007f */
[----:B-1----:R-:W-:Y:S05]  /*16a10*/  @!P0 BRA `(.L_x_2114) ;  /* 0xfffffffc00ec8947 */ /* 0x002fea000383ffff */
[----:B------:R-:W-:Y:S05]  /*16a20*/  BRA `(.L_x_2198) ;  /* 0xffffffc400ac7947 */ /* 0x000fea000383ffff */
.L_x_2117:
[----:B------:R-:W-:Y:S01]  /*16a30*/  IMAD R8, R11, 0x80, R8 ;  /* 0x000000800b087824 */ /* 0x000fe200078e0208 */
[----:B------:R-:W-:Y:S01]  /*16a40*/  MOV R15, 0xffffffff ;  /* 0xffffffff000f7802 */ /* 0x000fe20000000f00 */
[----:B------:R-:W-:Y:S02]  /*16a50*/  IMAD.MOV.U32 R13, RZ, RZ, R7 ;  /* 0x000000ffff0d7224 */ /* 0x000fe400078e0007 */
[----:B------:R-:W-:Y:S01]  /*16a60*/  IMAD.MOV.U32 R12, RZ, RZ, RZ ;  /* 0x000000ffff0c7224 */ /* 0x000fe200078e00ff */
[----:B------:R-:W-:Y:S01]  /*16a70*/  IADD3 R5, R8, 0x10, RZ ;  /* 0x0000001008057810 */ /* 0x000fe20007ffe0ff */
[----:B------:R-:W-:-:S07]  /*16a80*/  IMAD.MOV.U32 R11, RZ, RZ, 0x181f ;  /* 0x0000181fff0b7424 */ /* 0x000fce00078e00ff */
[----:B------:R-:W-:Y:S05]  /*16a90*/  WARPSYNC.COLLECTIVE R15, `(.L_x_2199) ;  /* 0x000000000f087348 */ /* 0x000fea0003c00000 */
[----:B------:R0:W1:Y:S02]  /*16aa0*/  SHFL.IDX P6, R14, R13, R12, R11 ;  /* 0x0000000c0d0e7389 */ /* 0x00006400000c000b */
[----:B01----:R-:W-:Y:S01]  /*16ab0*/  ENDCOLLECTIVE ;  /* 0x000000000000791b */ /* 0x003fe20003800000 */
.L_x_2199:
[----:B------:R-:W-:Y:S02]  /*16ac0*/  IMAD.MOV.U32 R13, RZ, RZ, R0 ;  /* 0x000000ffff0d7224 */ /* 0x000fe400078e0000 */
[----:B------:R-:W-:-:S07]  /*16ad0*/  IMAD.MOV.U32 R2, RZ, RZ, R14 ;  /* 0x000000ffff027224 */ /* 0x000fce00078e000e */
[----:B------:R-:W-:Y:S05]  /*16ae0*/  WARPSYNC.COLLECTIVE R15, `(.L_x_2200) ;  /* 0x000000000f087348 */ /* 0x000fea0003c00000 */
[----:B------:R0:W1:Y:S02]  /*16af0*/  SHFL.IDX P6, R14, R13, R12, R11 ;  /* 0x0000000c0d0e7389 */ /* 0x00006400000c000b */
[----:B01----:R-:W-:Y:S01]  /*16b00*/  ENDCOLLECTIVE ;  /* 0x000000000000791b */ /* 0x003fe20003800000 */
.L_x_2200:
        /* <DEDUP_REMOVED lines=20> */
.L_x_2201:
[----:B------:R-:W-:Y:S01]  /*16c50*/  VIADD R3, R8, 0x20 ;  /* 0x0000002008037836 */ /* 0x000fe20000000000 */
[----:B------:R-:W-:Y:S01]  /*16c60*/  @!P3 LEA R20, R9, UR38, 0x1 ;  /* 0x000000260914bc11 */ /* 0x000fe2000f8e08ff */
[----:B------:R-:W-:Y:S02]  /*16c70*/  IMAD.MOV.U32 R13, RZ, RZ, R0 ;  /* 0x000000ffff0d7224 */ /* 0x000fe400078e0000 */
[----:B------:R-:W-:-:S07]  /*16c80*/  IMAD.MOV.U32 R4, RZ, RZ, R14 ;  /* 0x000000ffff047224 */ /* 0x000fce00078e000e */
[----:B------:R-:W-:Y:S05]  /*16c90*/  WARPSYNC.COLLECTIVE R15, `(.L_x_2202) ;  /* 0x000000000f087348 */ /* 0x000fea0003c00000 */
[----:B------:R0:W1:Y:S02]  /*16ca0*/  SHFL.IDX P6, R14, R13, R12, R11 ;  /* 0x0000000c0d0e7389 */ /* 0x00006400000c000b */
[----:B01----:R-:W-:Y:S01]  /*16cb0*/  ENDCOLLECTIVE ;  /* 0x000000000000791b */ /* 0x003fe20003800000 */
.L_x_2202:
[----:B------:R-:W-:Y:S01]  /*16cc0*/  ULDC.64 UR4, c[0x0][0x208] ;  /* 0x0000820000047ab9 */ /* 0x000fe20000000a00 */
[----:B------:R-:W-:Y:S01]  /*16cd0*/  MOV R5, R4 ;  /* 0x0000000400057202 */ /* 0x000fe20000000f00 */
        /* <DEDUP_REMOVED lines=14> */
.L_x_2203:
[----:B------:R-:W-:Y:S01]  /*16dc0*/  VIADD R5, R8, 0x30 ;  /* 0x0000003008057836 */ /* 0x000fe20000000000 */
[----:B------:R-:W-:Y:S01]  /*16dd0*/  @!P3 LEA R21, R9, UR38, 0x1 ;  /* 0x000000260915bc11 */ /* 0x000fe2000f8e08ff */
[----:B------:R-:W-:Y:S01]  /*16de0*/  IMAD.MOV.U32 R13, RZ, RZ, R0 ;  /* 0x000000ffff0d7224 */ /* 0x000fe200078e0000 */
[----:B------:R-:W-:-:S07]  /*16df0*/  MOV R2, R14 ;  /* 0x0000000e00027202 */ /* 0x000fce0000000f00 */
[----:B------:R-:W-:Y:S05]  /*16e00*/  WARPSYNC.COLLECTIVE R15, `(.L_x_2204) ;  /* 0x000000000f087348 */ /* 0x000fea0003c00000 */
[----:B------:R0:W1:Y:S02]  /*16e10*/  SHFL.IDX P6, R14, R13, R12, R11 ;  /* 0x0000000c0d0e7389 */ /* 0x00006400000c000b */
[----:B01----:R-:W-:Y:S01]  /*16e20*/  ENDCOLLECTIVE ;  /* 0x000000000000791b */ /* 0x003fe20003800000 */
.L_x_2204:
[----:B------:R-:W-:Y:S01]  /*16e30*/  ULDC.64 UR4, c[0x0][0x208] ;  /* 0x0000820000047ab9 */ /* 0x000fe20000000a00 */
[----:B------:R-:W-:Y:S01]  /*16e40*/  IMAD.MOV.U32 R3, RZ, RZ, R2 ;  /* 0x000000ffff037224 */ /* 0x000fe200078e0002 */
        /* <DEDUP_REMOVED lines=14> */
.L_x_2205:
[----:B------:R-:W-:Y:S01]  /*16f30*/  VIADD R3, R8, 0x40 ;  /* 0x0000004008037836 */ /* 0x000fe20000000000 */
[----:B------:R-:W-:Y:S01]  /*16f40*/  @!P3 LEA R20, R9, UR38, 0x1 ;  /* 0x000000260914bc11 */ /* 0x000fe2000f8e08ff */
[----:B------:R-:W-:Y:S02]  /*16f50*/  IMAD.MOV.U32 R13, RZ, RZ, R0 ;  /* 0x000000ffff0d7224 */ /* 0x000fe400078e0000 */
[----:B------:R-:W-:-:S07]  /*16f60*/  IMAD.MOV.U32 R4, RZ, RZ, R14 ;  /* 0x000000ffff047224 */ /* 0x000fce00078e000e */
[----:B------:R-:W-:Y:S05]  /*16f70*/  WARPSYNC.COLLECTIVE R15, `(.L_x_2206) ;  /* 0x000000000f087348 */ /* 0x000fea0003c00000 */
[----:B------:R0:W1:Y:S02]  /*16f80*/  SHFL.IDX P6, R14, R13, R12, R11 ;  /* 0x0000000c0d0e7389 */ /* 0x00006400000c000b */
[----:B01----:R-:W-:Y:S01]  /*16f90*/  ENDCOLLECTIVE ;  /* 0x000000000000791b */ /* 0x003fe20003800000 */
.L_x_2206:
[----:B------:R-:W-:Y:S01]  /*16fa0*/  ULDC.64 UR4, c[0x0][0x208] ;  /* 0x0000820000047ab9 */ /* 0x000fe20000000a00 */
[----:B------:R-:W-:Y:S01]  /*16fb0*/  MOV R5, R4 ;  /* 0x0000000400057202 */ /* 0x000fe20000000f00 */
[----:B------:R-:W-:Y:S01]  /*16fc0*/  IMAD.MOV.U32 R13, RZ, RZ, R7 ;  /* 0x000000ffff0d7224 */ /* 0x000fe200078e0007 */
[----:B------:R-:W-:Y:S01]  /*16fd0*/  MOV R12, 0x4 ;  /* 0x00000004000c7802 */ /* 0x000fe20000000f00 */
        /* <DEDUP_REMOVED lines=12> */
.L_x_2207:
[----:B------:R-:W-:Y:S01]  /*170a0*/  VIADD R5, R8, 0x50 ;  /* 0x0000005008057836 */ /* 0x000fe20000000000 */
[----:B------:R-:W-:Y:S01]  /*170b0*/  @!P3 LEA R21, R9, UR38, 0x1 ;  /* 0x000000260915bc11 */ /* 0x000fe2000f8e08ff */
[----:B------:R-:W-:Y:S02]  /*170c0*/  IMAD.MOV.U32 R13, RZ, RZ, R0 ;  /* 0x000000ffff0d7224 */ /* 0x000fe400078e0000 */
[----:B------:R-:W-:-:S07]  /*170d0*/  IMAD.MOV.U32 R2, RZ, RZ, R14 ;  /* 0x000000ffff027224 */ /* 0x000fce00078e000e */
[----:B------:R-:W-:Y:S05]  /*170e0*/  WARPSYNC.COLLECTIVE R15, `(.L_x_2208) ;  /* 0x000000000f087348 */ /* 0x000fea0003c00000 */
[----:B------:R0:W1:Y:S02]  /*170f0*/  SHFL.IDX P6, R14, R13, R12, R11 ;  /* 0x0000000c0d0e7389 */ /* 0x00006400000c000b */
[----:B01----:R-:W-:Y:S01]  /*17100*/  ENDCOLLECTIVE ;  /* 0x000000000000791b */ /* 0x003fe20003800000 */
.L_x_2208:
        /* <DEDUP_REMOVED lines=16> */
.L_x_2209:
[----:B------:R-:W-:Y:S02]  /*17210*/  IADD3 R3, R8, 0x60, RZ ;  /* 0x0000006008037810 */ /* 0x000fe40007ffe0ff */
[----:B------:R-:W-:Y:S01]  /*17220*/  @!P3 LEA R20, R9, UR38, 0x1 ;  /* 0x000000260914bc11 */ /* 0x000fe2000f8e08ff */
[----:B------:R-:W-:Y:S01]  /*17230*/  IMAD.MOV.U32 R13, RZ, RZ, R0 ;  /* 0x000000ffff0d7224 */ /* 0x000fe200078e0000 */
[----:B------:R-:W-:-:S07]  /*17240*/  MOV R4, R14 ;  /* 0x0000000e00047202 */ /* 0x000fce0000000f00 */
[----:B------:R-:W-:Y:S05]  /*17250*/  WARPSYNC.COLLECTIVE R15, `(.L_x_2210) ;  /* 0x000000000f087348 */ /* 0x000fea0003c00000 */
[----:B------:R0:W1:Y:S02]  /*17260*/  SHFL.IDX P6, R14, R13, R12, R11 ;  /* 0x0000000c0d0e7389 */ /* 0x00006400000c000b */
[----:B01----:R-:W-:Y:S01]  /*17270*/  ENDCOLLECTIVE ;  /* 0x000000000000791b */ /* 0x003fe20003800000 */
.L_x_2210:
        /* <DEDUP_REMOVED lines=16> */
.L_x_2211:
[----:B------:R-:W-:Y:S02]  /*17380*/  @!P3 LEA R21, R9, UR38, 0x1 ;  /* 0x000000260915bc11 */ /* 0x000fe4000f8e08ff */
[----:B------:R-:W-:Y:S01]  /*17390*/  MOV R13, R0 ;  /* 0x00000000000d7202 */ /* 0x000fe20000000f00 */
[----:B------:R-:W-:-:S07]  /*173a0*/  IMAD.MOV.U32 R2, RZ, RZ, R14 ;  /* 0x000000ffff027224 */ /* 0x000fce00078e000e */
[----:B------:R-:W-:Y:S05]  /*173b0*/  WARPSYNC.COLLECTIVE R15, `(.L_x_2212) ;  /* 0x000000000f087348 */ /* 0x000fea0003c00000 */
[----:B------:R0:W1:Y:S02]  /*173c0*/  SHFL.IDX P6, R14, R13, R12, R11 ;  /* 0x0000000c0d0e7389 */ /* 0x00006400000c000b */
[----:B01----:R-:W-:Y:S01]  /*173d0*/  ENDCOLLECTIVE ;  /* 0x000000000000791b */ /* 0x003fe20003800000 */
.L_x_2212:
[----:B------:R-:W-:Y:S01]  /*173e0*/  ULDC.64 UR4, c[0x0][0x208] ;  /* 0x0000820000047ab9 */ /* 0x000fe20000000a00 */
[----:B------:R-:W-:Y:S02]  /*173f0*/  IMAD.MOV.U32 R3, RZ, RZ, R2 ;  /* 0x000000ffff037224 */ /* 0x000fe400078e0002 */
        /* <DEDUP_REMOVED lines=13> */
.L_x_2213:
[----:B------:R-:W-:Y:S02]  /*174d0*/  IMAD.MOV.U32 R13, RZ, RZ, R0 ;  /* 0x000000ffff0d7224 */ /* 0x000fe400078e0000 */
[----:B------:R-:W-:-:S07]  /*174e0*/  IMAD.MOV.U32 R4, RZ, RZ, R14 ;  /* 0x000000ffff047224 */ /* 0x000fce00078e000e */
[----:B------:R-:W-:Y:S05]  /*174f0*/  WARPSYNC.COLLECTIVE R15, `(.L_x_2214) ;  /* 0x000000000f087348 */ /* 0x000fea0003c00000 */
[----:B------:R0:W1:Y:S02]  /*17500*/  SHFL.IDX P6, R14, R13, R12, R11 ;  /* 0x0000000c0d0e7389 */ /* 0x00006400000c000b */
[----:B01----:R-:W-:Y:S01]  /*17510*/  ENDCOLLECTIVE ;  /* 0x000000000000791b */ /* 0x003fe20003800000 */
.L_x_2214:
[----:B------:R-:W-:Y:S05]  /*17520*/  BRA `(.L_x_2215) ;  /* 0xffffffc800107947 */ /* 0x000fea000383ffff */
.L_x_2120:
[----:B-1----:R-:W-:-:S04]  /*17530*/  IMAD.U32 R3, RZ, RZ, UR38 ;  /* 0x00000026ff037e24 */ /* 0x002fc8000f8e00ff */
[----:B------:R1:W2:Y:S03]  /*17540*/  SYNCS.PHASECHK.TRANS64.TRYWAIT P0, [R3+URZ+0x36820], R2 ;  /* 0x03682002030075a7 */ /* 0x0002a6000800017f */
[----:B--2---:R-:W-:Y:S05]  /*17550*/  @!P0 NANOSLEEP.SYNCS 0x989680 ;  /* 0x009896800000895d */ /* 0x004fea0003900000 */
[----:B------:R-:W2:Y:S02]  /*17560*/  @!P0 SYNCS.PHASECHK.TRANS64 P0, [R3+URZ+0x36820], R2 ;  /* 0x03682002030085a7 */ /* 0x000ea4000800007f */
[----:B--2---:R-:W-:Y:S05]  /*17570*/  @!P0 BRA `(.L_x_2120) ;  /* 0xfffffffc00ec8947 */ /* 0x004fea000383ffff */
[----:B------:R-:W-:Y:S05]  /*17580*/  BRA `(.L_x_2216) ;  /* 0xffffffc800687947 */ /* 0x000fea000383ffff */
.L_x_2127:
[----:B-1----:R-:W-:-:S04]  /*17590*/  MOV R3, UR38 ;  /* 0x0000002600037c02 */ /* 0x002fc80008000f00 */
[----:B------:R1:W2:Y:S03]  /*175a0*/  SYNCS.PHASECHK.TRANS64.TRYWAIT P0, [R3+URZ+0x36848], R2 ;  /* 0x03684802030075a7 */ /* 0x0002a6000800017f */
[----:B--2---:R-:W-:Y:S05]  /*175b0*/  @!P0 NANOSLEEP.SYNCS 0x989680 ;  /* 0x009896800000895d */ /* 0x004fea0003900000 */
[----:B------:R-:W2:Y:S02]  /*175c0*/  @!P0 SYNCS.PHASECHK.TRANS64 P0, [R3+URZ+0x36848], R2 ;  /* 0x03684802030085a7 */ /* 0x000ea4000800007f */
[----:B--2---:R-:W-:Y:S05]  /*175d0*/  @!P0 BRA `(.L_x_2127) ;  /* 0xfffffffc00ec8947 */ /* 0x004fea000383ffff */
[----:B------:R-:W-:Y:S05]  /*175e0*/  BRA `(.L_x_2217) ;  /* 0xffffffcc00507947 */ /* 0x000fea000383ffff */
.L_x_2134:
[----:B0-----:R-:W-:-:S04]  /*175f0*/  IMAD.U32 R3, RZ, RZ, UR38 ;  /* 0x00000026ff037e24 */ /* 0x001fc8000f8e00ff */
[----:B------:R0:W1:Y:S03]  /*17600*/  SYNCS.PHASECHK.TRANS64.TRYWAIT P0, [R3+URZ+0x36860], R2 ;  /* 0x03686002030075a7 */ /* 0x000066000800017f */
[----:B-1----:R-:W-:Y:S05]  /*17610*/  @!P0 NANOSLEEP.SYNCS 0x989680 ;  /* 0x009896800000895d */ /* 0x002fea0003900000 */
[----:B------:R-:W1:Y:S02]  /*17620*/  @!P0 SYNCS.PHASECHK.TRANS64 P0, [R3+URZ+0x36860], R2 ;  /* 0x03686002030085a7 */ /* 0x000e64000800007f */
[----:B-1----:R-:W-:Y:S05]  /*17630*/  @!P0 BRA `(.L_x_2134) ;  /* 0xfffffffc00ec8947 */ /* 0x002fea000383ffff */
[----:B------:R-:W-:Y:S05]  /*17640*/  BRA `(.L_x_2218) ;  /* 0xffffffd000287947 */ /* 0x000fea000383ffff */
.L_x_2144:
[----:B--2---:R-:W-:-:S04]  /*17650*/  IMAD.U32 R3, RZ, RZ, UR38 ;  /* 0x00000026ff037e24 */ /* 0x004fc8000f8e00ff */
[----:B------:R2:W3:Y:S03]  /*17660*/  SYNCS.PHASECHK.TRANS64.TRYWAIT P0, [R3+URZ+0x36840], R2 ;  /* 0x03684002030075a7 */ /* 0x0004e6000800017f */
[----:B---3--:R-:W-:Y:S05]  /*17670*/  @!P0 NANOSLEEP.SYNCS 0x989680 ;  /* 0x009896800000895d */ /* 0x008fea0003900000 */
[----:B------:R-:W3:Y:S02]  /*17680*/  @!P0 SYNCS.PHASECHK.TRANS64 P0, [R3+URZ+0x36840], R2 ;  /* 0x03684002030085a7 */ /* 0x000ee4000800007f */
[----:B---3--:R-:W-:Y:S05]  /*17690*/  @!P0 BRA `(.L_x_2144) ;  /* 0xfffffffc00ec8947 */ /* 0x008fea000383ffff */
[----:B------:R-:W-:Y:S05]  /*176a0*/  BRA `(.L_x_2219) ;  /* 0xffffffd400847947 */ /* 0x000fea000383ffff */
.L_x_2151:
[----:B0-----:R-:W-:-:S04]  /*176b0*/  IMAD.U32 R3, RZ, RZ, UR38 ;  /* 0x00000026ff037e24 */ /* 0x001fc8000f8e00ff */
[----:B------:R0:W1:Y:S03]  /*176c0*/  SYNCS.PHASECHK.TRANS64.TRYWAIT P0, [R3+URZ+0x36868], R2 ;  /* 0x03686802030075a7 */ /* 0x000066000800017f */
[----:B-1----:R-:W-:Y:S05]  /*176d0*/  @!P0 NANOSLEEP.SYNCS 0x989680 ;  /* 0x009896800000895d */ /* 0x002fea0003900000 */
[----:B------:R-:W1:Y:S02]  /*176e0*/  @!P0 SYNCS.PHASECHK.TRANS64 P0, [R3+URZ+0x36868], R2 ;  /* 0x03686802030085a7 */ /* 0x000e64000800007f */
[----:B-1----:R-:W-:Y:S05]  /*176f0*/  @!P0 BRA `(.L_x_2151) ;  /* 0xfffffffc00ec8947 */ /* 0x002fea000383ffff */
[----:B------:R-:W-:Y:S05]  /*17700*/  BRA `(.L_x_2220) ;  /* 0xffffffd8005c7947 */ /* 0x000fea000383ffff */
.L_x_2161:
[----:B--2---:R-:W-:-:S04]  /*17710*/  MOV R3, UR38 ;  /* 0x0000002600037c02 */ /* 0x004fc80008000f00 */
[----:B------:R2:W3:Y:S03]  /*17720*/  SYNCS.PHASECHK.TRANS64.TRYWAIT P0, [R3+URZ+0x36848], R2 ;  /* 0x03684802030075a7 */ /* 0x0004e6000800017f */
[----:B---3--:R-:W-:Y:S05]  /*17730*/  @!P0 NANOSLEEP.SYNCS 0x989680 ;  /* 0x009896800000895d */ /* 0x008fea0003900000 */
[----:B------:R-:W3:Y:S02]  /*17740*/  @!P0 SYNCS.PHASECHK.TRANS64 P0, [R3+URZ+0x36848], R2 ;  /* 0x03684802030085a7 */ /* 0x000ee4000800007f */
[----:B---3--:R-:W-:Y:S05]  /*17750*/  @!P0 BRA `(.L_x_2161) ;  /* 0xfffffffc00ec8947 */ /* 0x008fea000383ffff */
[----:B------:R-:W-:Y:S05]  /*17760*/  BRA `(.L_x_2221) ;  /* 0xffffffdc00d07947 */ /* 0x000fea000383ffff */
.L_x_2168:
[----:B-1----:R-:W-:-:S04]  /*17770*/  IMAD.U32 R3, RZ, RZ, UR38 ;  /* 0x00000026ff037e24 */ /* 0x002fc8000f8e00ff */
[----:B------:R1:W2:Y:S03]  /*17780*/  SYNCS.PHASECHK.TRANS64.TRYWAIT P0, [R3+URZ+0x36860], R2 ;  /* 0x03686002030075a7 */ /* 0x0002a6000800017f */
[----:B--2---:R-:W-:Y:S05]  /*17790*/  @!P0 NANOSLEEP.SYNCS 0x989680 ;  /* 0x009896800000895d */ /* 0x004fea0003900000 */
[----:B------:R-:W2:Y:S02]  /*177a0*/  @!P0 SYNCS.PHASECHK.TRANS64 P0, [R3+URZ+0x36860], R2 ;  /* 0x03686002030085a7 */ /* 0x000ea4000800007f */
[----:B--2---:R-:W-:Y:S05]  /*177b0*/  @!P0 BRA `(.L_x_2168) ;  /* 0xfffffffc00ec8947 */ /* 0x004fea000383ffff */
[----:B------:R-:W-:Y:S05]  /*177c0*/  BRA `(.L_x_2222) ;  /* 0xffffffe000a47947 */ /* 0x000fea000383ffff */
.L_x_2177:
[----:B-1----:R1:W2:Y:S02]  /*177d0*/  SYNCS.PHASECHK.TRANS64.TRYWAIT P0, [R3+URZ+0x36860], R0 ;  /* 0x03686000030075a7 */ /* 0x0022a4000800017f */
[----:B--2---:R-:W-:Y:S05]  /*177e0*/  @!P0 NANOSLEEP.SYNCS 0x989680 ;  /* 0x009896800000895d */ /* 0x004fea0003900000 */
[----:B------:R-:W2:Y:S02]  /*177f0*/  @!P0 SYNCS.PHASECHK.TRANS64 P0, [R3+URZ+0x36860], R0 ;  /* 0x03686000030085a7 */ /* 0x000ea4000800007f */
[----:B--2---:R-:W-:Y:S05]  /*17800*/  @!P0 BRA `(.L_x_2177) ;  /* 0xfffffffc00f08947 */ /* 0x004fea000383ffff */
[----:B------:R-:W-:Y:S05]  /*17810*/  BRA `(.L_x_2223) ;  /* 0xffffffe400a87947 */ /* 0x000fea000383ffff */
.L_x_2183:
[----:B-1----:R1:W2:Y:S02]  /*17820*/  SYNCS.PHASECHK.TRANS64.TRYWAIT P0, [R2+URZ+0x36820], R3 ;  /* 0x03682003020075a7 */ /* 0x0022a4000800017f */
[----:B--2---:R-:W-:Y:S05]  /*17830*/  @!P0 NANOSLEEP.SYNCS 0x989680 ;  /* 0x009896800000895d */ /* 0x004fea0003900000 */
[----:B------:R-:W2:Y:S02]  /*17840*/  @!P0 SYNCS.PHASECHK.TRANS64 P0, [R2+URZ+0x36820], R3 ;  /* 0x03682003020085a7 */ /* 0x000ea4000800007f */
[----:B--2---:R-:W-:Y:S05]  /*17850*/  @!P0 BRA `(.L_x_2183) ;  /* 0xfffffffc00f08947 */ /* 0x004fea000383ffff */
[----:B------:R-:W-:Y:S05]  /*17860*/  BRA `(.L_x_2224) ;  /* 0xffffffe800ac7947 */ /* 0x000fea000383ffff */
.L_x_2184:
[----:B------:R-:W2:Y:S01]  /*17870*/  S2R R4, SR_TID.X ;  /* 0x0000000000047919 */ /* 0x000ea20000002100 */
[----:B------:R-:W-:Y:S01]  /*17880*/  BSSY B0, `(.L_x_2225) ;  /* 0x000000a000007945 */ /* 0x000fe20003800000 */
[----:B------:R-:W-:Y:S01]  /*17890*/  IMAD.MOV.U32 R12, RZ, RZ, RZ ;  /* 0x000000ffff0c7224 */ /* 0x000fe200078e00ff */
[----:B------:R-:W-:Y:S01]  /*178a0*/  MOV R11, 0x1f ;  /* 0x0000001f000b7802 */ /* 0x000fe20000000f00 */
[----:B------:R-:W-:Y:S01]  /*178b0*/  IMAD.MOV.U32 R15, RZ, RZ, -0x1 ;  /* 0xffffffffff0f7424 */ /* 0x000fe200078e00ff */
[----:B--2---:R-:W-:-:S04]  /*178c0*/  SHF.R.U32.HI R4, RZ, 0x5, R4 ;  /* 0x00000005ff047819 */ /* 0x004fc80000011604 */
[----:B------:R-:W-:-:S05]  /*178d0*/  LOP3.LUT R4, R4, 0x3, RZ, 0xc0, !PT ;  /* 0x0000000304047812 */ /* 0x000fca00078ec0ff */
[----:B------:R-:W-:-:S07]  /*178e0*/  IMAD.MOV.U32 R13, RZ, RZ, R4 ;  /* 0x000000ffff0d7224 */ /* 0x000fce00078e0004 */
[----:B01----:R-:W-:Y:S05]  /*178f0*/  WARPSYNC.COLLECTIVE R15, `(.L_x_2226) ;  /* 0x000000000f087348 */ /* 0x003fea0003c00000 */
[----:B0-----:R0:W2:Y:S02]  /*17900*/  SHFL.IDX P6, R14, R13, R12, R11 ;  /* 0x0000000c0d0e7389 */ /* 0x0010a400000c000b */
[----:B012---:R-:W-:Y:S01]  /*17910*/  ENDCOLLECTIVE ;  /* 0x000000000000791b */ /* 0x007fe20003800000 */
.L_x_2226:
[----:B------:R-:W-:Y:S05]  /*17920*/  BSYNC B0 ;  /* 0x0000000000007941 */ /* 0x000fea0003800000 */
.L_x_2225:
[----:B------:R-:W-:Y:S05]  /*17930*/  BRA `(.L_x_2227) ;  /* 0xffffffe800907947 */ /* 0x000fea000383ffff */
.L_x_2185:
[----:B------:R-:W-:Y:S01]  /*17940*/  BSSY B0, `(.L_x_2228) ;  /* 0x0000006000007945 */ /* 0x000fe20003800000 */
[----:B------:R-:W-:-:S07]  /*17950*/  IMAD.MOV.U32 R15, RZ, RZ, -0x1 ;  /* 0xffffffffff0f7424 */ /* 0x000fce00078e00ff */
[----:B0-----:R-:W-:Y:S05]  /*17960*/  WARPSYNC.COLLECTIVE R15, `(.L_x_2229) ;  /* 0x000000000f0c7348 */ /* 0x001fea0003c00000 */
[----:B------:R-:W-:Y:S02]  /*17970*/  ELECT P6, UR62, PT ;  /* 0x00000000003e782f */ /* 0x000fe400038c0000 */
[----:B------:R-:W-:Y:S01]  /*17980*/  MOV R14, UR62 ;  /* 0x0000003e000e7c02 */ /* 0x000fe20008000f00 */
[----:B0-----:R-:W-:Y:S10]  /*17990*/  ENDCOLLECTIVE ;  /* 0x000000000000791b */ /* 0x001ff40003800000 */
.L_x_2229:
[----:B------:R-:W-:Y:S05]  /*179a0*/  BSYNC B0 ;  /* 0x0000000000007941 */ /* 0x000fea0003800000 */
.L_x_2228:
[----:B------:R-:W-:Y:S05]  /*179b0*/  BRA `(.L_x_2230) ;  /* 0xffffffe800847947 */ /* 0x000fea000383ffff */
.L_x_2187:
[----:B0-----:R0:W1:Y:S02]  /*179c0*/  SYNCS.PHASECHK.TRANS64.TRYWAIT P0, [R6+URZ], R5 ;  /* 0x00000005060075a7 */ /* 0x001064000800017f */
[----:B-1----:R-:W-:Y:S05]  /*179d0*/  @!P0 NANOSLEEP.SYNCS 0x989680 ;  /* 0x009896800000895d */ /* 0x002fea0003900000 */
[----:B------:R-:W1:Y:S02]  /*179e0*/  @!P0 SYNCS.PHASECHK.TRANS64 P0, [R6+URZ], R5 ;  /* 0x00000005060085a7 */ /* 0x000e64000800007f */
[----:B-1----:R-:W-:Y:S05]  /*179f0*/  @!P0 BRA `(.L_x_2187) ;  /* 0xfffffffc00f08947 */ /* 0x002fea000383ffff */
[----:B------:R-:W-:Y:S05]  /*17a00*/  BRA `(.L_x_2231) ;  /* 0xffffffe800c07947 */ /* 0x000fea000383ffff */
.L_x_2188:
[----:B-1----:R1:W2:Y:S02]  /*17a10*/  SYNCS.PHASECHK.TRANS64.TRYWAIT P0, [R3+URZ], R4 ;  /* 0x00000004030075a7 */ /* 0x0022a4000800017f */
[----:B--2---:R-:W-:Y:S05]  /*17a20*/  @!P0 NANOSLEEP.SYNCS 0x989680 ;  /* 0x009896800000895d */ /* 0x004fea0003900000 */
[----:B------:R-:W2:Y:S02]  /*17a30*/  @!P0 SYNCS.PHASECHK.TRANS64 P0, [R3+URZ], R4 ;  /* 0x00000004030085a7 */ /* 0x000ea4000800007f */
[----:B--2---:R-:W-:Y:S05]  /*17a40*/  @!P0 BRA `(.L_x_2188) ;  /* 0xfffffffc00f08947 */ /* 0x004fea000383ffff */
[----:B------:R-:W-:Y:S05]  /*17a50*/  BRA `(.L_x_2232) ;  /* 0xffffffe800b47947 */ /* 0x000fea000383ffff */
.L_x_2190:
[----:B-1----:R1:W2:Y:S02]  /*17a60*/  SYNCS.PHASECHK.TRANS64.TRYWAIT P0, [R0+URZ], R5 ;  /* 0x00000005000075a7 */ /* 0x0022a4000800017f */
[----:B--2---:R-:W-:Y:S05]  /*17a70*/  @!P0 NANOSLEEP.SYNCS 0x989680 ;  /* 0x009896800000895d */ /* 0x004fea0003900000 */
[----:B------:R-:W2:Y:S02]  /*17a80*/  @!P0 SYNCS.PHASECHK.TRANS64 P0, [R0+URZ], R5 ;  /* 0x00000005000085a7 */ /* 0x000ea4000800007f */
[----:B--2---:R-:W-:Y:S05]  /*17a90*/  @!P0 BRA `(.L_x_2190) ;  /* 0xfffffffc00f08947 */ /* 0x004fea000383ffff */
[----:B------:R-:W-:Y:S05]  /*17aa0*/  BRA `(.L_x_2233) ;  /* 0xffffffe800b87947 */ /* 0x000fea000383ffff */
.L_x_2234:
        /* <DEDUP_REMOVED lines=13> */
.L_x_3029:


//--------------------- .text._ZN7cutlass13device_kernelIN5flash11enable_sm90INS1_16FlashAttnFwdSm90INS1_25CollectiveMainloopFwdSm90ILi2EN4cute5tupleIJNS5_1CILi1EEES8_S8_EEENS6_IJNS7_ILi128EEENS7_ILi112EEENS7_ILi192EEEEEELi192ENS_6half_tEfNS_4arch4Sm90ELb1ELb0ELb1ELb1ELb0ELb0ELb0ELb1ELb1ELb1ELb1ELb0EEENS1_21CollectiveEpilogueFwdINS6_IJSA_SC_SB_EEES9_SE_SG_Li256ELb1ELb1ELb1ELb0EEENS1_36VarlenDynamicPersistentTileSchedulerILi128ELi112ELi256ELi128ELb1ELb1ELb1ELb1ELb1ELb1EEEEEEEEEvNT_6ParamsE --------------------------
	.section	.text._ZN7cutlass13device_kernelIN5flash11enable_sm90INS1_16FlashAttnFwdSm90INS1_25CollectiveMainloopFwdSm90ILi2EN4cute5tupleIJNS5_1CILi1EEES8_S8_EEENS6_IJNS7_ILi128EEENS7_ILi112EEENS7_ILi192EEEEEELi192ENS_6half_tEfNS_4arch4Sm90ELb1ELb0ELb1ELb1ELb0ELb0ELb0ELb1ELb1ELb1ELb1ELb0EEENS1_21CollectiveEpilogueFwdINS6_IJSA_SC_SB_EEES9_SE_SG_Li256ELb1ELb1ELb1ELb0EEENS1_36VarlenDynamicPersistentTileSchedulerILi128ELi112ELi256ELi128ELb1ELb1ELb1ELb1ELb1ELb1EEEEEEEEEvNT_6ParamsE,"ax",@progbits
	.align	128
.text._ZN7cutlass13device_kernelIN5flash11enable_sm90INS1_16FlashAttnFwdSm90INS1_25CollectiveMainloopFwdSm90ILi2EN4cute5tupleIJNS5_1CILi1EEES8_S8_EEENS6_IJNS7_ILi128EEENS7_ILi112EEENS7_ILi192EEEEEELi192ENS_6half_tEfNS_4arch4Sm90ELb1ELb0ELb1ELb1ELb0ELb0ELb0ELb1ELb1ELb1ELb1ELb0EEENS1_21CollectiveEpilogueFwdINS6_IJSA_SC_SB_EEES9_SE_SG_Li256ELb1ELb1ELb1ELb0EEENS1_36VarlenDynamicPersistentTileSchedulerILi128ELi112ELi256ELi128ELb1ELb1ELb1ELb1ELb1ELb1EEEEEEEEEvNT_6ParamsE:
        .type           _ZN7cutlass13device_kernelIN5flash11enable_sm90INS1_16FlashAttnFwdSm90INS1_25CollectiveMainloopFwdSm90ILi2EN4cute5tupleIJNS5_1CILi1EEES8_S8_EEENS6_IJNS7_ILi128EEENS7_ILi112EEENS7_ILi192EEEEEELi192ENS_6half_tEfNS_4arch4Sm90ELb1ELb0ELb1ELb1ELb0ELb0ELb0ELb1ELb1ELb1ELb1ELb0EEENS1_21CollectiveEpilogueFwdINS6_IJSA_SC_SB_EEES9_SE_SG_Li256ELb1ELb1ELb1ELb0EEENS1_36VarlenDynamicPersistentTileSchedulerILi128ELi112ELi256ELi128ELb1ELb1ELb1ELb1ELb1ELb1EEEEEEEEEvNT_6ParamsE,@function
        .size           _ZN7cutlass13device_kernelIN5flash11enable_sm90INS1_16FlashAttnFwdSm90INS1_25CollectiveMainloopFwdSm90ILi2EN4cute5tupleIJNS5_1CILi1EEES8_S8_EEENS6_IJNS7_ILi128EEENS7_ILi112EEENS7_ILi192EEEEEELi192ENS_6half_tEfNS_4arch4Sm90ELb1ELb0ELb1ELb1ELb0ELb0ELb0ELb1ELb1ELb1ELb1ELb0EEENS1_21CollectiveEpilogueFwdINS6_IJSA_SC_SB_EEES9_SE_SG_Li256ELb1ELb1ELb1ELb0EEENS1_36VarlenDynamicPersistentTileSchedulerILi128ELi112ELi256ELi128ELb1ELb1ELb1ELb1ELb1ELb1EEEEEEEEEvNT_6ParamsE,(.L_x_3030 - _ZN7cutlass13device_kernelIN5flash11enable_sm90INS1_16FlashAttnFwdSm90INS1_25CollectiveMainloopFwdSm90ILi2EN4cute5tupleIJNS5_1CILi1EEES8_S8_EEENS6_IJNS7_ILi128EEENS7_ILi112EEENS7_ILi192EEEEEELi192ENS_6half_tEfNS_4arch4Sm90ELb1ELb0ELb1ELb1ELb0ELb0ELb0ELb1ELb1ELb1ELb1ELb0EEENS1_21CollectiveEpilogueFwdINS6_IJSA_SC_SB_EEES9_SE_SG_Li256ELb1ELb1ELb1ELb0EEENS1_36VarlenDynamicPersistentTileSchedulerILi128ELi112ELi256ELi128ELb1ELb1ELb1ELb1ELb1ELb1EEEEEEEEEvNT_6ParamsE)
        .other          _ZN7cutlass13device_kernelIN5flash11enable_sm90INS1_16FlashAttnFwdSm90INS1_25CollectiveMainloopFwdSm90ILi2EN4cute5tupleIJNS5_1CILi1EEES8_S8_EEENS6_IJNS7_ILi128EEENS7_ILi112EEENS7_ILi192EEEEEELi192ENS_6half_tEfNS_4arch4Sm90ELb1ELb0ELb1ELb1ELb0ELb0ELb0ELb1ELb1ELb1ELb1ELb0EEENS1_21CollectiveEpilogueFwdINS6_IJSA_SC_SB_EEES9_SE_SG_Li256ELb1ELb1ELb1ELb0EEENS1_36VarlenDynamicPersistentTileSchedulerILi128ELi112ELi256ELi128ELb1ELb1ELb1ELb1ELb1ELb1EEEEEEEEEvNT_6ParamsE,@"STO_CUDA_ENTRY STV_DEFAULT"
_ZN7cutlass13device_kernelIN5flash11enable_sm90INS1_16FlashAttnFwdSm90INS1_25CollectiveMainloopFwdSm90ILi2EN4cute5tupleIJNS5_1CILi1EEES8_S8_EEENS6_IJNS7_ILi128EEENS7_ILi112EEENS7_ILi192EEEEEELi192ENS_6half_tEfNS_4arch4Sm90ELb1ELb0ELb1ELb1ELb0ELb0ELb0ELb1ELb1ELb1ELb1ELb0EEENS1_21CollectiveEpilogueFwdINS6_IJSA_SC_SB_EEES9_SE_SG_Li256ELb1ELb1ELb1ELb0EEENS1_36VarlenDynamicPersistentTileSchedulerILi128ELi112ELi256ELi128ELb1ELb1ELb1ELb1ELb1ELb1EEEEEEEEEvNT_6ParamsE:
        /* <DEDUP_REMOVED lines=18> */
.L_x_2236:
[----:B------:R-:W-:Y:S05]  /*0120*/  BSYNC B0 ;  /* 0x0000000000007941 */ /* 0x000fea0003800000 */
.L_x_2235:
        /* <DEDUP_REMOVED lines=41> */
.L_x_2237:
        /* <DEDUP_REMOVED lines=22> */
.L_x_2238:
        /* <DEDUP_REMOVED lines=18> */
.L_x_2239:
        /* <DEDUP_REMOVED lines=22> */
.L_x_2240:
        /* <DEDUP_REMOVED lines=22> */
.L_x_2241:
        /* <DEDUP_REMOVED lines=8> */
.L_x_2243:
        /* <DEDUP_REMOVED lines=16> */
[----:B------:R-:W-:Y:S01]  /*0a80*/  UMOV UR36, URZ ;  /* 0x0000003f00247c82 */ /* 0x000fe20008000000 */
[----:B------:R-:W-:Y:S01]  /*0a90*/  R2UR UR7, R7 ;  /* 0x00000000070772ca */ /* 0x000fe200000e0000 */
[----:B------:R-:W0:Y:S01]  /*0aa0*/  S2R R0, SR_TID.X ;  /* 0x0000000000007919 */ /* 0x000e220000002100 */
[----:B------:R-:W-:Y:S01]  /*0ab0*/  R2UR UR5, R5 ;  /* 0x00000000050572ca */ /* 0x000fe200000e0000 */
[----:B0-----:R-:W-:-:S05]  /*0ac0*/  VIADD R12, R0, 0xffffff80 ;  /* 0xffffff80000c7836 */ /* 0x001fca0000000000 */
[----:B------:R-:W-:-:S04]  /*0ad0*/  SHF.R.S32.HI R0, RZ, 0x1f, R12 ;  /* 0x0000001fff007819 */ /* 0x000fc8000001140c */
[CC--:B------:R-:W-:Y:S02]  /*0ae0*/  LEA.HI R3, R0.reuse, R12.reuse, RZ, 0x4 ;  /* 0x0000000c00037211 */ /* 0x0c0fe400078f20ff */
[CC--:B------:R-:W-:Y:S02]  /*0af0*/  LEA.HI R4, R0.reuse, R12.reuse, RZ, 0x5 ;  /* 0x0000000c00047211 */ /* 0x0c0fe400078f28ff */
[----:B------:R-:W-:Y:S02]  /*0b00*/  SHF.R.S32.HI R6, RZ, 0x4, R3 ;  /* 0x00000004ff067819 */ /* 0x000fe40000011403 */
[----:B------:R-:W-:Y:S01]  /*0b10*/  LEA.HI R11, R0, R12, RZ, 0x2 ;  /* 0x0000000c000b7211 */ /* 0x000fe200078f10ff */
[----:B------:R-:W-:Y:S01]  /*0b20*/  IMAD.SHL.U32 R5, R4, 0x20, RZ ;  /* 0x0000002004057824 */ /* 0x000fe200078e00ff */
[C---:B------:R-:W-:Y:S02]  /*0b30*/  LOP3.LUT R4, R3.reuse, 0x3fffff0, RZ, 0xc0, !PT ;  /* 0x03fffff003047812 */ /* 0x040fe400078ec0ff */
[----:B------:R-:W-:-:S02]  /*0b40*/  LEA.HI R3, R3, R6, RZ, 0x1 ;  /* 0x0000000603037211 */ /* 0x000fc400078f08ff */
[----:B------:R-:W-:Y:S01]  /*0b50*/  LOP3.LUT R5, R5, 0xfffffc00, RZ, 0xc0, !PT ;  /* 0xfffffc0005057812 */ /* 0x000fe200078ec0ff */
[----:B------:R-:W-:Y:S01]  /*0b60*/  IMAD.IADD R4, R12, 0x1, -R4 ;  /* 0x000000010c047824 */ /* 0x000fe200078e0a04 */
[----:B------:R-:W-:Y:S02]  /*0b70*/  LOP3.LUT R3, R3, 0x1ffffffe, RZ, 0xc0, !PT ;  /* 0x1ffffffe03037812 */ /* 0x000fe400078ec0ff */
[----:B------:R-:W-:Y:S01]  /*0b80*/  LOP3.LUT R11, R11, 0xfffffffc, RZ, 0xc0, !PT ;  /* 0xfffffffc0b0b7812 */ /* 0x000fe200078ec0ff */
[----:B------:R-:W-:Y:S02]  /*0b90*/  IMAD R4, R4, 0x40, R5 ;  /* 0x0000004004047824 */ /* 0x000fe400078e0205 */
[----:B------:R-:W-:Y:S02]  /*0ba0*/  IMAD.IADD R3, R6, 0x1, -R3 ;  /* 0x0000000106037824 */ /* 0x000fe400078e0a03 */
[----:B------:R-:W-:Y:S02]  /*0bb0*/  IMAD.IADD R11, R12, 0x1, -R11 ;  /* 0x000000010c0b7824 */ /* 0x000fe400078e0a0b */
[----:B------:R-:W-:-:S03]  /*0bc0*/  IMAD R3, R3, 0x8, R4 ;  /* 0x0000000803037824 */ /* 0x000fc600078e0204 */
[----:B------:R-:W-:Y:S02]  /*0bd0*/  LEA.HI R5, R11, R11, RZ, 0x1 ;  /* 0x0000000b0b057211 */ /* 0x000fe400078f08ff */
[----:B------:R0:W-:Y:S02]  /*0be0*/  STL [R1+0x50], R3 ;  /* 0x0000500301007387 */ /* 0x0001e40000100800 */
[----:B------:R-:W-:-:S05]  /*0bf0*/  LOP3.LUT R4, R5, 0x1ffffffe, RZ, 0xc0, !PT ;  /* 0x1ffffffe05047812 */ /* 0x000fca00078ec0ff */
        /* <DEDUP_REMOVED lines=19> */
[----:B------:R-:W-:-:S02]  /*0d30*/  LOP3.LUT R6, R7, 0x7ffffffc, RZ, 0xc0, !PT ;  /* 0x7ffffffc07067812 */ /* 0x000fc400078ec0ff */
[----:B------:R-:W-:Y:S02]  /*0d40*/  LEA.HI R10, R10, R9, RZ, 0x3 ;  /* 0x000000090a0a7211 */ /* 0x000fe400078f18ff */
[----:B------:R-:W-:Y:S01]  /*0d50*/  SHF.R.S32.HI R8, RZ, 0x5, R8 ;  /* 0x00000005ff087819 */ /* 0x000fe20000011408 */
[----:B------:R-:W-:Y:S01]  /*0d60*/  IMAD.IADD R6, R235, 0x1, -R6 ;  /* 0x00000001eb067824 */ /* 0x000fe200078e0a06 */
[----:B------:R-:W-:-:S03]  /*0d70*/  LOP3.LUT R10, R10, 0xfffffff8, RZ, 0xc0, !PT ;  /* 0xfffffff80a0a7812 */ /* 0x000fc600078ec0ff */
[----:B------:R-:W-:Y:S02]  /*0d80*/  IMAD.SHL.U32 R19, R6, 0x2, RZ ;  /* 0x0000000206137824 */ /* 0x000fe400078e00ff */
[----:B------:R-:W-:Y:S02]  /*0d90*/  IMAD.IADD R9, R9, 0x1, -R10 ;  /* 0x0000000109097824 */ /* 0x000fe400078e0a0a */
[C---:B------:R-:W-:Y:S02]  /*0da0*/  VIADD R230, R19.reuse, 0x8 ;  /* 0x0000000813e67836 */ /* 0x040fe40000000000 */
[----:B------:R-:W-:Y:S02]  /*0db0*/  IMAD R9, R8, 0x10, R9 ;  /* 0x0000001008097824 */ /* 0x000fe400078e0209 */
[----:B------:R-:W-:Y:S01]  /*0dc0*/  VIADD R229, R19, 0x10 ;  /* 0x0000001013e57836 */ /* 0x000fe20000000000 */
[----:B------:R-:W-:Y:S01]  /*0dd0*/  SHF.R.S32.HI R5, RZ, 0x1f, R230 ;  /* 0x0000001fff057819 */ /* 0x000fe200000114e6 */
[----:B0-----:R-:W-:-:S02]  /*0de0*/  IMAD R3, R2, 0x40, R9 ;  /* 0x0000004002037824 */ /* 0x001fc400078e0209 */
[----:B------:R-:W-:Y:S01]  /*0df0*/  IMAD.U32 R2, RZ, RZ, UR4 ;  /* 0x00000004ff027e24 */ /* 0x000fe2000f8e00ff */
[----:B------:R-:W-:Y:S01]  /*0e00*/  UMOV UR4, URZ ;  /* 0x0000003f00047c82 */ /* 0x000fe20008000000 */
[C---:B------:R-:W-:Y:S01]  /*0e10*/  VIADD R228, R19.reuse, 0x30 ;  /* 0x0000003013e47836 */ /* 0x040fe20000000000 */
[----:B------:R-:W-:Y:S01]  /*0e20*/  STL [R1+0x48], R3 ;  /* 0x0000480301007387 */ /* 0x000fe20000100800 */
[C---:B------:R-:W-:Y:S02]  /*0e30*/  VIADD R227, R19.reuse, 0x38 ;  /* 0x0000003813e37836 */ /* 0x040fe40000000000 */
[C---:B------:R-:W-:Y:S01]  /*0e40*/  VIADD R226, R19.reuse, 0x40 ;  /* 0x0000004013e27836 */ /* 0x040fe20000000000 */
[----:B------:R0:W-:Y:S01]  /*0e50*/  STL [R1+0x54], R2 ;  /* 0x0000540201007387 */ /* 0x0001e20000100800 */
        /* <DEDUP_REMOVED lines=30> */
[----:B------:R-:W-:Y:S01]  /*1040*/  IMAD.U32 R234, RZ, RZ, UR4 ;  /* 0x00000004ffea7e24 */ /* 0x000fe2000f8e00ff */
[----:B------:R-:W-:Y:S01]  /*1050*/  SHF.R.S32.HI R2, RZ, 0x1f, R214 ;  /* 0x0000001fff027819 */ /* 0x000fe200000114d6 */
[C---:B------:R-:W-:Y:S01]  /*1060*/  VIADD R208, R19.reuse, 0x18 ;  /* 0x0000001813d07836 */ /* 0x040fe20000000000 */
[----:B------:R-:W-:Y:S01]  /*1070*/  SHF.R.S32.HI R0, RZ, 0x1f, R213 ;  /* 0x0000001fff007819 */ /* 0x000fe200000114d5 */
[----:B------:R-:W-:Y:S01]  /*1080*/  VIADD R207, R19, 0x28 ;  /* 0x0000002813cf7836 */ /* 0x000fe20000000000 */
[----:B------:R-:W-:Y:S01]  /*1090*/  SHF.R.S32.HI R237, RZ, 0x1f, R212 ;  /* 0x0000001fffed7819 */ /* 0x000fe200000114d4 */
[----:B------:R-:W-:Y:S01]  /*10a0*/  IMAD R204, R4, 0x8, R3 ;  /* 0x0000000804cc7824 */ /* 0x000fe200078e0203 */
[----:B------:R-:W-:Y:S01]  /*10b0*/  SHF.R.S32.HI R236, RZ, 0x1f, R211 ;  /* 0x0000001fffec7819 */ /* 0x000fe200000114d3 */
[----:B------:R-:W-:-:S07]  /*10c0*/  IMAD.U32 R16, RZ, RZ, UR4 ;  /* 0x00000004ff107e24 */ /* 0x000fce000f8e00ff */
.L_x_2301:
[----:B------:R-:W-:Y:S01]  /*10d0*/  ULDC.64 UR8, c[0x0][0xc88] ;  /* 0x0003220000087ab9 */ /* 0x000fe20000000a00 */
[----:B------:R-:W-:Y:S01]  /*10e0*/  ULDC.64 UR12, c[0x0][0x208] ;  /* 0x00008200000c7ab9 */ /* 0x000fe20000000a00 */
[----:B------:R-:W-:Y:S01]  /*10f0*/  UIMAD.WIDE UR8, UR7, 0x4, UR8 ;  /* 0x00000004070878a5 */ /* 0x000fe2000f8e0208 */
[----:B------:R-:W-:-:S05]  /*1100*/  ULDC.64 UR10, c[0x0][0xa18] ;  /* 0x00028600000a7ab9 */ /* 0x000fca0000000a00 */
[----:B01-34-:R-:W-:Y:S02]  /*1110*/  IMAD.U32 R2, RZ, RZ, UR8 ;  /* 0x00000008ff027e24 */ /* 0x01bfe4000f8e00ff */
[----:B------:R-:W-:Y:S01]  /*1120*/  IMAD.U32 R3, RZ, RZ, UR9 ;  /* 0x00000009ff037e24 */ /* 0x000fe2000f8e00ff */
[----:B------:R-:W-:-:S04]  /*1130*/  ULDC.64 UR8, c[0x0][0xa28] ;  /* 0x00028a0000087ab9 */ /* 0x000fc80000000a00 */
[----:B--2---:R-:W2:Y:S01]  /*1140*/  LDG.E R2, desc[UR12][R2.64] ;  /* 0x0000000c02027981 */ /* 0x004ea2000c1e1900 */
[----:B------:R-:W-:Y:S02]  /*1150*/  UISETP.NE.U32.AND UP0, UPT, UR8, URZ, UPT ;  /* 0x0000003f0800728c */ /* 0x000fe4000bf05070 */
[----:B------:R-:W-:Y:S02]  /*1160*/  UISETP.NE.U32.AND UP1, UPT, UR10, URZ, UPT ;  /* 0x0000003f0a00728c */ /* 0x000fe4000bf25070 */
[----:B------:R-:W-:Y:S02]  /*1170*/  UISETP.NE.AND.EX UP0, UPT, UR9, URZ, UPT, UP0 ;  /* 0x0000003f0900728c */ /* 0x000fe4000bf05300 */
[----:B------:R-:W-:-:S04]  /*1180*/  UISETP.NE.AND.EX UP1, UPT, UR11, URZ, UPT, UP1 ;  /* 0x0000003f0b00728c */ /* 0x000fc8000bf25310 */
[----:B------:R-:W-:Y:S02]  /*1190*/  PLOP3.LUT P0, PT, PT, PT, UP0, 0x80, 0x0 ;  /* 0x000000000000781c */ /* 0x000fe40003f0f008 */
[----:B------:R-:W-:Y:S02]  /*11a0*/  PLOP3.LUT P2, PT, PT, PT, UP1, 0x80, 0x0 ;  /* 0x000000000000781c */ /* 0x000fe40003f4f018 */
[----:B--2---:R-:W-:-:S13]  /*11b0*/  R2UR UR4, R2 ;  /* 0x00000000020472ca */ /* 0x004fda00000e0000 */
[----:B------:R-:W-:Y:S02]  /*11c0*/  USHF.R.S32.HI UR14, URZ, 0x1f, UR4 ;  /* 0x0000001f3f0e7899 */ /* 0x000fe40008011404 */
[----:B------:R-:W-:Y:S01]  /*11d0*/  IMAD.U32 R210, RZ, RZ, UR4 ;  /* 0x00000004ffd27e24 */ /* 0x000fe2000f8e00ff */
[----:B------:R-:W-:-:S04]  /*11e0*/  @UP0 ULEA UR8, UP2, UR4, UR8, 0x2 ;  /* 0x0000000804080291 */ /* 0x000fc8000f84103f */
[----:B------:R-:W-:Y:S02]  /*11f0*/  @UP0 ULEA.HI.X UR9, UR4, UR9, UR14, 0x2, UP2 ;  /* 0x0000000904090291 */ /* 0x000fe400090f140e */
[----:B------:R-:W-:Y:S01]  /*1200*/  IMAD.U32 R233, RZ, RZ, UR14 ;  /* 0x0000000effe97e24 */ /* 0x000fe2000f8e00ff */
[----:B------:R-:W-:Y:S01]  /*1210*/  @UP1 ULEA UR10, UP0, UR4, UR10, 0x2 ;  /* 0x0000000a040a1291 */ /* 0x000fe2000f80103f */
[----:B------:R-:W-:-:S03]  /*1220*/  IMAD.U32 R2, RZ, RZ, UR8 ;  /* 0x00000008ff027e24 */ /* 0x000fc6000f8e00ff */
[----:B------:R-:W-:Y:S01]  /*1230*/  @UP1 ULEA.HI.X UR11, UR4, UR11, UR14, 0x2, UP0 ;  /* 0x0000000b040b1291 */ /* 0x000fe200080f140e */
[----:B------:R-:W-:Y:S01]  /*1240*/  IMAD.U32 R3, RZ, RZ, UR9 ;  /* 0x00000009ff037e24 */ /* 0x000fe2000f8e00ff */
[----:B------:R-:W-:Y:S01]  /*1250*/  ULDC.64 UR8, c[0x0][0x418] ;  /* 0x0001060000087ab9 */ /* 0x000fe20000000a00 */
[----:B------:R-:W-:-:S03]  /*1260*/  IMAD.U32 R4, RZ, RZ, UR10 ;  /* 0x0000000aff047e24 */ /* 0x000fc6000f8e00ff */
[----:B------:R-:W-:Y:S01]  /*1270*/  IMAD.U32 R5, RZ, RZ, UR11 ;  /* 0x0000000bff057e24 */ /* 0x000fe2000f8e00ff */
[----:B------:R-:W2:Y:S01]  /*1280*/  @P0 LDG.E R2, desc[UR12][R2.64] ;  /* 0x0000000c02020981 */ /* 0x000ea2000c1e1900 */
[----:B------:R-:W-:Y:S02]  /*1290*/  UISETP.NE.U32.AND UP0, UPT, UR8, URZ, UPT ;  /* 0x0000003f0800728c */ /* 0x000fe4000bf05070 */
[----:B------:R-:W-:Y:S01]  /*12a0*/  ULOP3.LUT UR7, UR6, 0xff000000, URZ, 0xc0, !UPT ;  /* 0xff00000006077892 */ /* 0x000fe2000f8ec03f */
[----:B------:R-:W3:Y:S01]  /*12b0*/  @P2 LDG.E R4, desc[UR12][R4.64] ;  /* 0x0000000c04042981 */ /* 0x000ee2000c1e1900 */
[----:B------:R-:W-:Y:S01]  /*12c0*/  ULDC UR11, c[0x0][0x288] ;  /* 0x0000a200000b7ab9 */ /* 0x000fe20000000800 */
[----:B------:R-:W-:Y:S02]  /*12d0*/  UISETP.NE.AND.EX UP0, UPT, UR9, URZ, UPT, UP0 ;  /* 0x0000003f0900728c */ /* 0x000fe4000bf05300 */
[----:B------:R-:W-:Y:S01]  /*12e0*/  ULOP3.LUT UR8, UR6, 0xff0000, URZ, 0xc0, !UPT ;  /* 0x00ff000006087892 */ /* 0x000fe2000f8ec03f */
[----:B------:R-:W-:Y:S01]  /*12f0*/  ULDC UR9, c[0x0][0x424] ;  /* 0x0001090000097ab9 */ /* 0x000fe20000000800 */
[----:B------:R-:W-:Y:S01]  /*1300*/  ULDC.64 UR12, c[0x0][0xa20] ;  /* 0x00028800000c7ab9 */ /* 0x000fe20000000a00 */
[----:B------:R-:W-:Y:S01]  /*1310*/  ULOP3.LUT UR6, UR6, 0xffff, URZ, 0xc0, !UPT ;  /* 0x0000ffff06067892 */ /* 0x000fe2000f8ec03f */
[----:B------:R-:W-:Y:S01]  /*1320*/  ISETP.NE.U32.AND P1, PT, RZ, UR12, PT ;  /* 0x0000000cff007c0c */ /* 0x000fe2000bf25070 */
[----:B------:R-:W-:-:S02]  /*1330*/  USHF.R.U32.HI UR7, URZ, 0x8, UR7 ;  /* 0x000000083f077899 */ /* 0x000fc40008011607 */
[----:B------:R-:W-:Y:S01]  /*1340*/  USEL UR9, UR9, 0x1, UP0 ;  /* 0x0000000109097887 */ /* 0x000fe20008000000 */
[----:B------:R-:W-:Y:S01]  /*1350*/  ISETP.NE.AND.EX P1, PT, RZ, UR13, PT, P1 ;  /* 0x0000000dff007c0c */ /* 0x000fe2000bf25310 */
[----:B------:R-:W-:Y:S01]  /*1360*/  ULDC UR10, c[0x0][0x2f0] ;  /* 0x0000bc00000a7ab9 */ /* 0x000fe20000000800 */
[----:B------:R-:W-:Y:S01]  /*1370*/  UMOV UR4, URZ ;  /* 0x0000003f00047c82 */ /* 0x000fe20008000000 */
[----:B------:R-:W-:Y:S01]  /*1380*/  ULEA.HI UR8, UR8, UR7, URZ, 0x10 ;  /* 0x0000000708087291 */ /* 0x000fe2000f8f803f */
[----:B------:R-:W-:Y:S01]  /*1390*/  IMAD.U32 R231, RZ, RZ, UR6 ;  /* 0x00000006ffe77e24 */ /* 0x000fe2000f8e00ff */
[----:B------:R-:W-:Y:S01]  /*13a0*/  UIMAD UR9, UR9, UR10, URZ ;  /* 0x0000000a090972a4 */ /* 0x000fe2000f8e023f */
[----:B--2---:R-:W-:Y:S02]  /*13b0*/  @P0 R2UR UR4, R2 ;  /* 0x00000000020402ca */ /* 0x004fe400000e0000 */
[----:B---3--:R-:W-:-:S13]  /*13c0*/  @P2 R2UR UR11, R4 ;  /* 0x00000000040b22ca */ /* 0x008fda00000e0000 */
[----:B------:R-:W-:Y:S01]  /*13d0*/  IMAD.U32 R17, RZ, RZ, UR11 ;  /* 0x0000000bff117e24 */ /* 0x000fe2000f8e00ff */
[----:B-----5:R-:W-:Y:S06]  /*13e0*/  @P2 BRA `(.L_x_2244) ;  /* 0x0000000000402947 */ /* 0x020fec0003800000 */
        /* <DEDUP_REMOVED lines=14> */
[----:B------:R-:W-:-:S06]  /*14d0*/  UIADD3 UR6, -UR6, UR7, URZ ;  /* 0x0000000706067290 */ /* 0x000fcc000fffe13f */
[----:B------:R-:W-:-:S07]  /*14e0*/  IMAD.U32 R17, RZ, RZ, UR6 ;  /* 0x00000006ff117e24 */ /* 0x000fce000f8e00ff */
.L_x_2244:
[----:B------:R-:W-:Y:S05]  /*14f0*/  @!P1 BRA `(.L_x_2245) ;  /* 0x0000000000289947 */ /* 0x000fea0003800000 */
[----:B------:R-:W-:Y:S01]  /*1500*/  R2UR UR7, R210 ;  /* 0x00000000d20772ca */ /* 0x000fe200000e0000 */
[----:B------:R-:W-:Y:S01]  /*1510*/  ULDC.64 UR10, c[0x0][0x208] ;  /* 0x00008200000a7ab9 */ /* 0x000fe20000000a00 */
[----:B------:R-:W-:-:S11]  /*1520*/  R2UR UR9, R233 ;  /* 0x00000000e90972ca */ /* 0x000fd600000e0000 */
[----:B------:R-:W-:-:S04]  /*1530*/  ULEA UR6, UP0, UR7, UR12, 0x2 ;  /* 0x0000000c07067291 */ /* 0x000fc8000f80103f */
[----:B------:R-:W-:Y:S02]  /*1540*/  ULEA.HI.X UR7, UR7, UR13, UR9, 0x2, UP0 ;  /* 0x0000000d07077291 */ /* 0x000fe400080f1409 */
[----:B------:R-:W-:-:S04]  /*1550*/  IMAD.U32 R2, RZ, RZ, UR6 ;  /* 0x00000006ff027e24 */ /* 0x000fc8000f8e00ff */
[----:B------:R-:W-:-:S05]  /*1560*/  IMAD.U32 R3, RZ, RZ, UR7 ;  /* 0x00000007ff037e24 */ /* 0x000fca000f8e00ff */
[----:B------:R-:W2:Y:S02]  /*1570*/  LDG.E R2, desc[UR10][R2.64] ;  /* 0x0000000a02027981 */ /* 0x000ea4000c1e1900 */
[----:B--2---:R-:W-:Y:S01]  /*1580*/  R2UR UR9, R2 ;  /* 0x00000000020972ca */ /* 0x004fe200000e0000 */
[----:B------:R-:W-:-:S14]  /*1590*/  BRA `(.L_x_2246) ;  /* 0x00000000003c7947 */ /* 0x000fdc0003800000 */
.L_x_2245:
        /* <DEDUP_REMOVED lines=15> */
.L_x_2246:
[----:B------:R-:W-:Y:S01]  /*1690*/  ULDC UR6, c[0x0][0x448] ;  /* 0x0001120000067ab9 */ /* 0x000fe20000000800 */
[----:B------:R-:W-:Y:S01]  /*16a0*/  R2UR UR7, R17 ;  /* 0x00000000110772ca */ /* 0x000fe200000e0000 */
[----:B------:R-:W-:Y:S02]  /*16b0*/  UISETP.NE.AND UP0, UPT, UR6, 0x1, UPT ;  /* 0x000000010600788c */ /* 0x000fe4000bf05270 */
[----:B------:R-:W-:Y:S02]  /*16c0*/  USHF.L.U32 UR5, UR5, 0x7, URZ ;  /* 0x0000000705057899 */ /* 0x000fe4000800063f */
[----:B------:R-:W-:Y:S02]  /*16d0*/  UIADD3 UR10, -UR4, UR9, URZ ;  /* 0x00000009040a7290 */ /* 0x000fe4000fffe13f */
[----:B------:R-:W-:Y:S02]  /*16e0*/  UIADD3 UR6, UR5, 0x7f, URZ ;  /* 0x0000007f05067890 */ /* 0x000fe4000fffe03f */
[----:B------:R-:W-:-:S02]  /*16f0*/  IMAD.U32 R23, RZ, RZ, UR5 ;  /* 0x00000005ff177e24 */ /* 0x000fc4000f8e00ff */
[----:B------:R-:W-:Y:S01]  /*1700*/  IMAD.U32 R18, RZ, RZ, UR10 ;  /* 0x0000000aff127e24 */ /* 0x000fe2000f8e00ff */
[----:B------:R-:W-:Y:S01]  /*1710*/  @UP0 ULDC UR4, c[0x0][0x44c] ;  /* 0x0001130000040ab9 */ /* 0x000fe20000000800 */
[----:B------:R-:W-:Y:S01]  /*1720*/  @UP0 ULDC UR9, c[0x0][0x450] ;  /* 0x0001140000090ab9 */ /* 0x000fe20000000800 */
[----:B------:R-:W-:Y:S02]  /*1730*/  UIMAD.WIDE.U32 UR4, UR6, UR4, URZ ;  /* 0x00000004060472a5 */ /* 0x000fe4000f8e003f */
[----:B------:R-:W-:Y:S02]  /*1740*/  UIADD3 UR7, UR10, 0x70, -UR7 ;  /* 0x000000700a077890 */ /* 0x000fe4000fffe807 */
[----:B------:R-:W-:Y:S02]  /*1750*/  @UP0 USHF.R.U32.HI UR6, URZ, UR9, UR5 ;  /* 0x000000093f060299 */ /* 0x000fe40008011605 */
[----:B------:R-:W-:Y:S02]  /*1760*/  UIADD3 UR5, UR10, 0x6f, URZ ;  /* 0x0000006f0a057890 */ /* 0x000fe4000fffe03f */
        /* <DEDUP_REMOVED lines=10> */
[----:B------:R-:W-:-:S04]  /*1810*/  UISETP.LT.AND UP0, UPT, UR4, UR6, UPT ;  /* 0x000000060400728c */ /* 0x000fc8000bf01270 */
[----:B------:R-:W-:Y:S01]  /*1820*/  USEL UR9, UR4, UR6, UP0 ;  /* 0x0000000604097287 */ /* 0x000fe20008000000 */
[----:B------:R-:W-:Y:S01]  /*1830*/  IMAD.U32 R206, RZ, RZ, UR5 ;  /* 0x00000005ffce7e24 */ /* 0x000fe2000f8e00ff */
[----:B------:R-:W-:Y:S02]  /*1840*/  ULOP3.LUT UR6, UR8, 0xff, URZ, 0xc0, !UPT ;  /* 0x000000ff08067892 */ /* 0x000fe4000f8ec03f */
[----:B------:R-:W-:Y:S01]  /*1850*/  UISETP.GE.AND UP0, UPT, UR9, 0x1, UPT ;  /* 0x000000010900788c */ /* 0x000fe2000bf06270 */
[----:B------:R-:W-:-:S03]  /*1860*/  UMOV UR4, URZ ;  /* 0x0000003f00047c82 */ /* 0x000fc60008000000 */
[----:B------:R-:W-:Y:S02]  /*1870*/  IMAD.U32 R209, RZ, RZ, UR6 ;  /* 0x00000006ffd17e24 */ /* 0x000fe4000f8e00ff */
[----:B------:R-:W-:-:S13]  /*1880*/  PLOP3.LUT P0, PT, PT, PT, UP0, 0x80, 0x0 ;  /* 0x000000000000781c */ /* 0x000fda0003f0f008 */
[----:B------:R-:W-:Y:S05]  /*1890*/  @!P0 BRA `(.L_x_2247) ;  /* 0x0000000000948947 */ /* 0x000fea0003800000 */
        /* <DEDUP_REMOVED lines=37> */
.L_x_2247:
        /* <DEDUP_REMOVED lines=97> */
.L_x_2249:
        /* <DEDUP_REMOVED lines=12> */
.L_x_2432:
[----:B------:R-:W-:Y:S05]  /*21c0*/  @!P0 BRA `(.L_x_2251) ;  /* 0x0000000000048947 */ /* 0x000fea0003800000 */
[----:B------:R-:W-:Y:S01]  /*21d0*/  BPT.TRAP 0x1 ;  /* 0x000000040000795c */ /* 0x000fe20000300000 */
.L_x_2251:
[----:B------:R-:W-:Y:S01]  /*21e0*/  R2UR UR4, R16 ;  /* 0x00000000100472ca */ /* 0x000fe200000e0000 */
[----:B0-----:R-:W-:-:S05]  /*21f0*/  IMAD.U32 R0, RZ, RZ, UR36 ;  /* 0x00000024ff007e24 */ /* 0x001fca000f8e00ff */
[----:B------:R-:W-:-:S07]  /*2200*/  LEA R0, R0, UR60, 0x3 ;  /* 0x0000003c00007c11 */ /* 0x000fce000f8e18ff */
[----:B------:R-:W-:-:S05]  /*2210*/  IMAD.U32 R3, RZ, RZ, UR4 ;  /* 0x00000004ff037e24 */ /* 0x000fca000f8e00ff */
[----:B------:R-:W-:-:S04]  /*2220*/  SHF.L.U32 R3, R3, 0x1f, RZ ;  /* 0x0000001f03037819 */ /* 0x000fc800000006ff */
[----:B------:R0:W1:Y:S01]  /*2230*/  SYNCS.PHASECHK.TRANS64.TRYWAIT P2, [R0+URZ+0x36830], R3 ;  /* 0x03683003000075a7 */ /* 0x000062000804017f */
[----:B------:R-:W-:Y:S05]  /*2240*/  @!P0 BRA `(.L_x_2252) ;  /* 0x0000000000048947 */ /* 0x000fea0003800000 */
[----:B------:R-:W-:Y:S01]  /*2250*/  BPT.TRAP 0x1 ;  /* 0x000000040000795c */ /* 0x000fe20000300000 */
.L_x_2252:
[----:B------:R-:W2:Y:S02]  /*2260*/  S2R R2, SR_TID.X ;  /* 0x0000000000027919 */ /* 0x000ea40000002100 */
[----:B--2---:R-:W-:Y:S01]  /*2270*/  LOP3.LUT P1, RZ, R2, 0x7f, RZ, 0xc0, !PT ;  /* 0x0000007f02ff7812 */ /* 0x004fe2000782c0ff */
[----:B-1----:R-:W-:-:S12]  /*2280*/  @P2 BRA `(.L_x_2253) ;  /* 0x0000000000082947 */ /* 0x002fd80003800000 */
[----:B------:R-:W1:Y:S02]  /*2290*/  SYNCS.PHASECHK.TRANS64.TRYWAIT P2, [R0+URZ+0x36830], R3 ;  /* 0x03683003000075a7 */ /* 0x000e64000804017f */
[----:B-1----:R-:W-:Y:S05]  /*22a0*/  @!P2 BRA `(.L_x_2254) ;  /* 0x000001a0000ca947 */ /* 0x002fea0003800000 */
.L_x_2253:
[----:B------:R-:W-:Y:S05]  /*22b0*/  WARPSYNC.ALL ;  /* 0x0000000000007948 */ /* 0x000fea0003800000 */
[----:B------:R-:W-:Y:S01]  /*22c0*/  UIADD3 UR4, UR60, 0x21400, URZ ;  /* 0x000214003c047890 */ /* 0x000fe2000fffe03f */
[----:B------:R-:W-:Y:S01]  /*22d0*/  WARPGROUP.ARRIVE ;  /* 0x00000000000079c5 */ /* 0x000fe20000000000 */
[----:B------:R-:W-:Y:S01]  /*22e0*/  ULOP3.LUT UR38, UR38, 0x10000, URZ, 0xfc, !UPT ;  /* 0x0001000026267892 */ /* 0x000fe2000f8efc3f */
[----:B01----:R-:W-:Y:S01]  /*22f0*/  @!P1 VIADD R0, R0, 0x36840 ;  /* 0x0003684000009836 */ /* 0x003fe20000000000 */
[----:B------:R-:W-:Y:S01]  /*2300*/  USHF.R.U32.HI UR4, URZ, 0x4, UR4 ;  /* 0x000000043f047899 */ /* 0x000fe20008011604 */
[----:B------:R-:W-:Y:S01]  /*2310*/  CS2R R118, SRZ ;  /* 0x0000000000767805 */ /* 0x000fe2000001ff00 */
[----:B------:R-:W-:Y:S01]  /*2320*/  UMOV UR53, 0x40000040 ;  /* 0x4000004000357882 */ /* 0x000fe20000000000 */
[----:B------:R-:W-:Y:S01]  /*2330*/  UMOV UR55, 0x40000040 ;  /* 0x4000004000377882 */ /* 0x000fe20000000000 */
[----:B------:R-:W-:Y:S01]  /*2340*/  ULOP3.LUT UR4, UR4, 0x3fff, URZ, 0xc0, !UPT ;  /* 0x00003fff04047892 */ /* 0x000fe2000f8ec03f */
[----:B------:R-:W-:Y:S01]  /*2350*/  MOV R4, UR53 ;  /* 0x0000003500047c02 */ /* 0x000fe20008000f00 */
[----:B------:R-:W-:Y:S01]  /*2360*/  UMOV UR52, UR38 ;  /* 0x0000002600347c82 */ /* 0x000fe20008000000 */
[----:B------:R-:W-:Y:S01]  /*2370*/  UMOV UR7, 0x40000040 ;  /* 0x4000004000077882 */ /* 0x000fe20000000000 */
[----:B------:R-:W-:Y:S01]  /*2380*/  ULOP3.LUT UR5, UR4, 0x10000, URZ, 0xfc, !UPT ;  /* 0x0001000004057892 */ /* 0x000fe2000f8efc3f */
[----:B------:R-:W-:Y:S01]  /*2390*/  MOV R6, UR52 ;  /* 0x0000003400067c02 */ /* 0x000fe20008000f00 */
[----:B------:R-:W-:Y:S01]  /*23a0*/  UMOV UR8, UR52 ;  /* 0x0000003400087c82 */ /* 0x000fe20008000000 */
[----:B------:R-:W-:Y:S01]  /*23b0*/  UMOV UR4, UR52 ;  /* 0x0000003400047c82 */ /* 0x000fe20008000000 */
[----:B------:R-:W-:Y:S01]  /*23c0*/  UIMAD UR37, UR36, 0xa80, UR5 ;  /* 0x00000a80242578a4 */ /* 0x000fe2000f8e0205 */
[----:B------:R-:W-:Y:S01]  /*23d0*/  @!P1 PRMT R0, RZ, 0x654, R0 ;  /* 0x00000654ff009816 */ /* 0x000fe20000000000 */
[----:B------:R-:W-:Y:S01]  /*23e0*/  IMAD.U32 R5, RZ, RZ, UR5 ;  /* 0x00000005ff057e24 */ /* 0x000fe2000f8e00ff */
[----:B------:R-:W-:Y:S01]  /*23f0*/  UMOV UR5, UR53 ;  /* 0x0000003500057c82 */ /* 0x000fe20008000000 */
[----:B------:R-:W-:Y:S01]  /*2400*/  UIADD3 UR6, UR37, 0x80, URZ ;  /* 0x0000008025067890 */ /* 0x000fe2000fffe03f */
[----:B------:R-:W-:Y:S01]  /*2410*/  CS2R R116, SRZ ;  /* 0x0000000000747805 */ /* 0x000fe2000001ff00 */
[----:B------:R-:W-:Y:S01]  /*2420*/  UIADD3 UR10, UR37, 0x100, URZ ;  /* 0x00000100250a7890 */ /* 0x000fe2000fffe03f */
[----:B------:R-:W-:Y:S01]  /*2430*/  CS2R R114, SRZ ;  /* 0x0000000000727805 */ /* 0x000fe2000001ff00 */
[----:B------:R-:W-:Y:S01]  /*2440*/  UMOV UR54, UR37 ;  /* 0x0000002500367c82 */ /* 0x000fe20008000000 */
[----:B------:R-:W-:Y:S01]  /*2450*/  UMOV UR9, UR53 ;  /* 0x0000003500097c82 */ /* 0x000fe20008000000 */
[----:B------:R-:W-:Y:S01]  /*2460*/  HGMMA.64x16x16.F32 R72, gdesc[UR52], RZ, !UPT, gsb0 ;  /* 0x00200000344879f0 */ /* 0x000fe2000c0008ff */
[----:B------:R-:W-:Y:S01]  /*2470*/  UMOV UR11, 0x40000040 ;  /* 0x40000040000b7882 */ /* 0x000fe20000000000 */
[----:B------:R-:W-:Y:S01]  /*2480*/  UIADD3 UR14, UR37, 0x180, URZ ;  /* 0x00000180250e7890 */ /* 0x000fe2000fffe03f */
[----:B------:R-:W-:Y:S01]  /*2490*/  CS2R R112, SRZ ;  /* 0x0000000000707805 */ /* 0x000fe2000001ff00 */
[----:B------:R-:W-:Y:S01]  /*24a0*/  UMOV UR12, UR52 ;  /* 0x00000034000c7c82 */ /* 0x000fe20008000000 */
[----:B------:R-:W-:Y:S01]  /*24b0*/  UMOV UR13, UR53 ;  /* 0x00000035000d7c82 */ /* 0x000fe20008000000 */
        /* <DEDUP_REMOVED lines=13> */
[----:B------:R-:W-:Y:S01]  /*2590*/  UIADD3 UR26, UR37, 0x284, URZ ;  /* 0x00000284251a7890 */ /* 0x000fe2000fffe03f */
[----:B------:R-:W-:Y:S01]  /*25a0*/  CS2R R104, SRZ ;  /* 0x0000000000687805 */ /* 0x000fe2000001ff00 */
[----:B------:R-:W-:Y:S01]  /*25b0*/  UMOV UR27, 0x40000040 ;  /* 0x40000040001b7882 */ /* 0x000fe20000000000 */
        /* <DEDUP_REMOVED lines=18> */
[----:B------:R-:W-:Y:S01]  /*26e0*/  UMOV UR55, 0x40000040 ;  /* 0x4000004000377882 */ /* 0x000fe20000000000 */
[----:B------:R-:W-:-:S02]  /*26f0*/  CS2R R90, SRZ ;  /* 0x00000000005a7805 */ /* 0x000fc4000001ff00 */
[----:B------:R-:W-:Y:S02]  /*2700*/  CS2R R88, SRZ ;  /* 0x0000000000587805 */ /* 0x000fe4000001ff00 */
[----:B------:R-:W-:Y:S02]  /*2710*/  CS2R R86, SRZ ;  /* 0x0000000000567805 */ /* 0x000fe4000001ff00 */
[----:B------:R-:W-:Y:S02]  /*2720*/  CS2R R84, SRZ ;  /* 0x0000000000547805 */ /* 0x000fe4000001ff00 */
[----:B------:R-:W-:Y:S01]  /*2730*/  CS2R R82, SRZ ;  /* 0x0000000000527805 */ /* 0x000fe2000001ff00 */
        /* <DEDUP_REMOVED lines=440> */
[----:B------:R-:W-:Y:S01]  /*42c0*/  UMOV UR56, UR44 ;  /* 0x0000002c00387c82 */ /* 0x000fe20008000000 */
[----:B------:R-:W-:Y:S01]  /*42d0*/  UMOV UR57, UR45 ;  /* 0x0000002d00397c82 */ /* 0x000fe20008000000 */
[----:B------:R-:W-:-:S02]  /*42e0*/  UIADD3 UR6, UR38, 0x806, URZ ;  /* 0x0000080626067890 */ /* 0x000fc4000fffe03f */
[----:B------:R-:W-:Y:S01]  /*42f0*/  UIADD3 UR38, UR39, -0x2, URZ ;  /* 0xfffffffe27267890 */ /* 0x000fe2000fffe03f */
        /* <DEDUP_REMOVED lines=20> */
[----:B------:R-:W-:Y:S02]  /*4440*/  R2UR UR12, R3 ;  /* 0x00000000030c72ca */ /* 0x000fe400000e0000 */
        /* <DEDUP_REMOVED lines=18> */
[----:B------:R-:W-:Y:S02]  /*4570*/  WARPGROUP.DEPBAR.LE gsb0, 0x0 ;  /* 0x00008000000079c5 */ /* 0x000fe40000010000 */
[----:B------:R-:W-:-:S06]  /*4580*/  WARPGROUP.ARRIVE ;  /* 0x00000000000079c5 */ /* 0x000fcc0000000000 */
[----:B------:R-:W-:Y:S01]  /*4590*/  HGMMA.64x16x16.F32 R32, gdesc[UR48], R32, gsb0 ;  /* 0x00200000302079f0 */ /* 0x000fe20008000820 */
[----:B------:R-:W-:Y:S01]  /*45a0*/  UMOV UR48, UR6 ;  /* 0x0000000600307c82 */ /* 0x000fe20008000000 */
[----:B------:R-:W-:Y:S01]  /*45b0*/  UMOV UR49, 0x40000040 ;  /* 0x4000004000317882 */ /* 0x000fe20000000000 */
[----:B------:R-:W-:Y:S01]  /*45c0*/  UMOV UR50, UR10 ;  /* 0x0000000a00327c82 */ /* 0x000fe20008000000 */
[----:B------:R-:W-:Y:S01]  /*45d0*/  UMOV UR51, 0x40000040 ;  /* 0x4000004000337882 */ /* 0x000fe20000000000 */
[----:B------:R-:W-:Y:S01]  /*45e0*/  ULDC UR6, c[0x0][0x9d8] ;  /* 0x0002760000067ab9 */ /* 0x000fe20000000800 */
[----:B------:R-:W-:Y:S01]  /*45f0*/  UIMAD UR10, UR39, -0x70, UR18 ;  /* 0xffffff90270a78a4 */ /* 0x000fe2000f8e0212 */
        /* <DEDUP_REMOVED lines=17> */
[----:B------:R-:W0:Y:S01]  /*4710*/  MUFU.TANH R74, R74 ;  /* 0x0000004a004a7308 */ /* 0x000e220000002400 */
[----:B------:R-:W-:Y:S01]  /*4720*/  UMOV UR51, 0x40000040 ;  /* 0x4000004000337882 */ /* 0x000fe20000000000 */
[----:B------:R-:W-:Y:S01]  /*4730*/  FMUL.FTZ R2, R72, UR6 ;  /* 0x0000000648027c20 */ /* 0x000fe20008410000 */
[----:B------:R-:W-:Y:S01]  /*4740*/  FMUL.FTZ R3, R73, UR6 ;  /* 0x0000000649037c20 */ /* 0x000fe20008410000 */
        /* <DEDUP_REMOVED lines=10> */
[----:B------:R-:W-:Y:S02]  /*47f0*/  VIADD R65, R204, UR11 ;  /* 0x0000000bcc417c36 */ /* 0x000fe40008000000 */
[----:B------:R-:W-:Y:S01]  /*4800*/  FMUL.FTZ R66, R66, UR6 ;  /* 0x0000000642427c20 */ /* 0x000fe20008410000 */
[----:B------:R-:W-:Y:S01]  /*4810*/  FMUL.FTZ R67, R67, UR6 ;  /* 0x0000000643437c20 */ /* 0x000fe20008410000 */
[----:B------:R-:W-:Y:S01]  /*4820*/  FMUL.FTZ R70, R70, UR6 ;  /* 0x0000000646467c20 */ /* 0x000fe20008410000 */
[----:B------:R-:W-:Y:S01]  /*4830*/  HGMMA.64x16x16.F32 R56, gdesc[UR48], R56, gsb0 ;  /* 0x00200000303879f0 */ /* 0x000fe20008000838 */
[----:B------:R-:W-:Y:S01]  /*4840*/  UIADD3 UR50, UR37, 0x886, URZ ;  /* 0x0000088625327890 */ /* 0x000fe2000fffe03f */
[----:B------:R-:W-:Y:S01]  /*4850*/  @P2 IMAD.HI.U32 R6, R65, UR7, RZ ;  /* 0x0000000741062c27 */ /* 0x000fe2000f8e00ff */
[----:B------:R-:W-:Y:S01]  /*4860*/  UMOV UR51, 0x40000040 ;  /* 0x4000004000337882 */ /* 0x000fe20000000000 */
[----:B------:R-:W-:Y:S01]  /*4870*/  @UP0 ULDC UR7, c[0x0][0x450] ;  /* 0x0001140000070ab9 */ /* 0x000fe20000000800 */
[----:B------:R4:W5:Y:S01]  /*4880*/  MUFU.TANH R20, R66 ;  /* 0x0000004200147308 */ /* 0x0009620000002400 */
[----:B------:R-:W-:Y:S01]  /*4890*/  FMUL.FTZ R8, R64, UR6 ;  /* 0x0000000640087c20 */ /* 0x000fe20008410000 */
[----:B------:R-:W-:Y:S01]  /*48a0*/  @P2 SHF.R.U32.HI R65, RZ, UR7, R6 ;  /* 0x00000007ff412c19 */ /* 0x000fe20008011606 */
[----:B------:R-:W-:Y:S01]  /*48b0*/  UIMAD UR7, UR39, -0x70, URZ ;  /* 0xffffff90270778a4 */ /* 0x000fe2000f8e023f */
[----:B------:R-:W-:Y:S01]  /*48c0*/  FMUL.FTZ R11, R68, UR6 ;  /* 0x00000006440b7c20 */ /* 0x000fe20008410000 */
[----:B------:R-:W-:Y:S01]  /*48d0*/  FMUL.FTZ R71, R71, UR6 ;  /* 0x0000000647477c20 */ /* 0x000fe20008410000 */
[----:B------:R-:W-:Y:S01]  /*48e0*/  FMUL.FTZ R10, R69, UR6 ;  /* 0x00000006450a7c20 */ /* 0x000fe20008410000 */
[----:B------:R-:W0:Y:S01]  /*48f0*/  SHFL.IDX PT, R6, R65, 0x1, 0x1c1f ;  /* 0x003c1f0041067f89 */ /* 0x000e2200000e0000 */
[----:B------:R-:W5:Y:S01]  /*4900*/  MUFU.TANH R72, R67 ;  /* 0x0000004300487308 */ /* 0x000f620000002400 */
[----:B----4-:R-:W-:Y:S01]  /*4910*/  IMAD.U32 R66, RZ, RZ, UR10 ;  /* 0x0000000aff427e24 */ /* 0x010fe2000f8e00ff */
[----:B------:R-:W-:Y:S01]  /*4920*/  UMOV UR10, UR11 ;  /* 0x0000000b000a7c82 */ /* 0x000fe20008000000 */
[----:B------:R-:W4:Y:S03]  /*4930*/  SHFL.IDX PT, R65, R65, RZ, 0x1c1f ;  /* 0x001c1fff41417589 */ /* 0x000f2600000e0000 */
[----:B------:R-:W-:-:S02]  /*4940*/  IADD3 R66, -R19, 0x70, R66 ;  /* 0x0000007013427810 */ /* 0x000fc40007ffe142 */
[----:B------:R-:W5:Y:S08]  /*4950*/  MUFU.TANH R70, R70 ;  /* 0x0000004600467308 */ /* 0x000f700000002400 */
[----:B------:R-:W5:Y:S08]  /*4960*/  MUFU.TANH R71, R71 ;  /* 0x0000004700477308 */ /* 0x000f700000002400 */
        /* <DEDUP_REMOVED lines=8> */
[----:B------:R1:W5:Y:S01]  /*49f0*/  MUFU.TANH R56, R58 ;  /* 0x0000003a00387308 */ /* 0x0003620000002400 */
[----:B------:R-:W-:Y:S01]  /*4a00*/  HGMMA.64x16x16.F32 R48, gdesc[UR48], R48, gsb0 ;  /* 0x00200000303079f0 */ /* 0x000fe20008000830 */
[----:B------:R-:W-:Y:S01]  /*4a10*/  UIADD3 UR50, UR37, 0x906, URZ ;  /* 0x0000090625327890 */ /* 0x000fe2000fffe03f */
[----:B------:R-:W-:Y:S01]  /*4a20*/  IMAD.U32 R60, RZ, RZ, UR19 ;  /* 0x00000013ff3c7e24 */ /* 0x000fe2000f8e00ff */
[----:B------:R-:W-:Y:S01]  /*4a30*/  UMOV UR51, 0x40000040 ;  /* 0x4000004000337882 */ /* 0x000fe20000000000 */
[----:B------:R-:W-:Y:S01]  /*4a40*/  FMUL.FTZ R62, R62, UR6 ;  /* 0x000000063e3e7c20 */ /* 0x000fe20008410000 */
[----:B------:R-:W-:Y:S01]  /*4a50*/  FMUL.FTZ R14, R61, UR6 ;  /* 0x000000063d0e7c20 */ /* 0x000fe20008410000 */
[----:B------:R-:W-:Y:S01]  /*4a60*/  FMUL.FTZ R59, R59, UR6 ;  /* 0x000000063b3b7c20 */ /* 0x000fe20008410000 */
[----:B------:R2:W-:Y:S01]  /*4a70*/  MUFU.TANH R76, R63 ;  /* 0x0000003f004c7308 */ /* 0x0005e20000002400 */
[----:B-1----:R-:W-:-:S02]  /*4a80*/  IMAD.U32 R58, RZ, RZ, UR7 ;  /* 0x00000007ff3a7e24 */ /* 0x002fc4000f8e00ff */
[----:B------:R-:W-:-:S05]  /*4a90*/  FMUL.FTZ R13, R57, UR6 ;  /* 0x00000006390d7c20 */ /* 0x000fca0008410000 */
[----:B------:R1:W-:Y:S01]  /*4aa0*/  MUFU.TANH R73, R62 ;  /* 0x0000003e00497308 */ /* 0x0003e20000002400 */
[----:B--2---:R-:W-:-:S04]  /*4ab0*/  IADD3 R63, -R19, 0x71, R58 ;  /* 0x00000071133f7810 */ /* 0x004fc80007ffe13a */
[----:B------:R-:W-:-:S03]  /*4ac0*/  IADD3 R63, -R60, UR18, R63 ;  /* 0x000000123c3f7c10 */ /* 0x000fc6000fffe13f */
[----:B------:R2:W2:Y:S01]  /*4ad0*/  MUFU.TANH R69, R59 ;  /* 0x0000003b00457308 */ /* 0x0004a20000002400 */
[-CC-:B0-----:R-:W-:Y:S02]  /*4ae0*/  VIADDMNMX R67, R6, R63.reuse, R66.reuse, PT ;  /* 0x0000003f06437246 */ /* 0x181fe40003800142 */
[----:B----4-:R-:W-:Y:S02]  /*4af0*/  VIADDMNMX R65, R65, R63, R66, PT ;  /* 0x0000003f41417246 */ /* 0x010fe40003800142 */
[C---:B------:R-:W-:Y:S02]  /*4b00*/  ISETP.GT.AND P5, PT, R67.reuse, RZ, PT ;  /* 0x000000ff4300720c */ /* 0x040fe40003fa4270 */
[C---:B------:R-:W-:Y:S01]  /*4b10*/  ISETP.GT.AND P6, PT, R67.reuse, 0x1, PT ;  /* 0x000000014300780c */ /* 0x040fe20003fc4270 */
[----:B------:R-:W-:Y:S01]  /*4b20*/  MUFU.TANH R9, R9 ;  /* 0x0000000900097308 */ /* 0x000fe20000002400 */
[----:B------:R-:W-:Y:S02]  /*4b30*/  ISETP.GT.AND P4, PT, R67, 0x8, PT ;  /* 0x000000084300780c */ /* 0x000fe40003f84270 */
[----:B------:R-:W-:-:S02]  /*4b40*/  FSEL R68, R74, -INF , P5 ;  /* 0xff8000004a447808 */ /* 0x000fc40002800000 */
[----:B------:R-:W-:Y:S02]  /*4b50*/  FSEL R64, R75, -INF , P6 ;  /* 0xff8000004b407808 */ /* 0x000fe40003000000 */
[C---:B------:R-:W-:Y:S01]  /*4b60*/  ISETP.GT.AND P3, PT, R67.reuse, 0x9, PT ;  /* 0x000000094300780c */ /* 0x040fe20003f64270 */
[----:B------:R-:W-:Y:S01]  /*4b70*/  MUFU.TANH R11, R11 ;  /* 0x0000000b000b7308 */ /* 0x000fe20000002400 */
[----:B-1----:R-:W-:Y:S02]  /*4b80*/  FSEL R62, R78, -INF , P4 ;  /* 0xff8000004e3e7808 */ /* 0x002fe40002000000 */
[----:B------:R-:W-:Y:S02]  /*4b90*/  ISETP.GT.AND P5, PT, R67, 0x10, PT ;  /* 0x000000104300780c */ /* 0x000fe40003fa4270 */
[----:B---3--:R-:W-:Y:S02]  /*4ba0*/  FSEL R61, R79, -INF , P3 ;  /* 0xff8000004f3d7808 */ /* 0x008fe40001800000 */
[----:B------:R-:W-:Y:S01]  /*4bb0*/  ISETP.GT.AND P3, PT, R67, 0x11, PT ;  /* 0x000000114300780c */ /* 0x000fe20003f64270 */
[----:B------:R-:W-:Y:S01]  /*4bc0*/  MUFU.TANH R10, R10 ;  /* 0x0000000a000a7308 */ /* 0x000fe20000002400 */
[----:B-----5:R-:W-:-:S02]  /*4bd0*/  FSEL R60, R20, -INF , P5 ;  /* 0xff800000143c7808 */ /* 0x020fc40002800000 */
[----:B------:R-:W-:Y:S01]  /*4be0*/  ISETP.GT.AND P4, PT, R67, 0x18, PT ;  /* 0x000000184300780c */ /* 0x000fe20003f84270 */
[----:B------:R-:W-:Y:S02]  /*4bf0*/  WARPGROUP.DEPBAR.LE gsb0, 0x0 ;  /* 0x00008000000079c5 */ /* 0x000fe40000010000 */
[----:B------:R-:W-:Y:S01]  /*4c00*/  WARPGROUP.ARRIVE ;  /* 0x00000000000079c5 */ /* 0x000fe20000000000 */
[----:B------:R-:W-:Y:S01]  /*4c10*/  FMUL.FTZ R21, R48, UR6 ;  /* 0x0000000630157c20 */ /* 0x000fe20008410000 */
[----:B------:R-:W-:Y:S01]  /*4c20*/  FMUL.FTZ R48, R49, UR6 ;  /* 0x0000000631307c20 */ /* 0x000fe20008410000 */
[----:B------:R-:W-:Y:S01]  /*4c30*/  FMNMX.FTZ R49, R68, R64, !PT ;  /* 0x0000004044317209 */ /* 0x000fe20007810000 */
[----:B------:R-:W-:Y:S01]  /*4c40*/  FMUL.FTZ R50, R50, UR6 ;  /* 0x0000000632327c20 */ /* 0x000fe20008410000 */
[----:B--2---:R-:W-:Y:S01]  /*4c50*/  FSEL R59, R72, -INF , P3 ;  /* 0xff800000483b7808 */ /* 0x004fe20001800000 */
[----:B------:R-:W-:Y:S01]  /*4c60*/  HGMMA.64x16x16.F32 R40, gdesc[UR48], R40, gsb0 ;  /* 0x00200000302879f0 */ /* 0x000fe20008000828 */
[----:B------:R-:W-:Y:S01]  /*4c70*/  UIADD3 UR50, UR37, 0x986, URZ ;  /* 0x0000098625327890 */ /* 0x000fe2000fffe03f */
[----:B------:R-:W-:Y:S01]  /*4c80*/  FMNMX.FTZ R6, R62, R49, !PT ;  /* 0x000000313e067209 */ /* 0x000fe20007810000 */
[----:B------:R-:W-:Y:S01]  /*4c90*/  UMOV UR51, 0x40000040 ;  /* 0x4000004000337882 */ /* 0x000fe20000000000 */
[----:B------:R-:W-:Y:S01]  /*4ca0*/  ISETP.GT.AND P3, PT, R67, 0x19, PT ;  /* 0x000000194300780c */ /* 0x000fe20003f64270 */
[----:B------:R-:W-:Y:S01]  /*4cb0*/  FMUL.FTZ R51, R51, UR6 ;  /* 0x0000000633337c20 */ /* 0x000fe20008410000 */
[----:B------:R-:W-:Y:S01]  /*4cc0*/  FMNMX.FTZ R49, R61, R6, !PT ;  /* 0x000000063d317209 */ /* 0x000fe20007810000 */
[----:B------:R-:W0:Y:S01]  /*4cd0*/  MUFU.TANH R77, R50 ;  /* 0x00000032004d7308 */ /* 0x000e220000002400 */
[----:B------:R-:W-:Y:S01]  /*4ce0*/  FSEL R58, R70, -INF , P4 ;  /* 0xff800000463a7808 */ /* 0x000fe20002000000 */
[----:B------:R-:W-:Y:S01]  /*4cf0*/  FMUL.FTZ R55, R55, UR6 ;  /* 0x0000000637377c20 */ /* 0x000fe20008410000 */
[----:B------:R-:W-:Y:S01]  /*4d00*/  FMNMX.FTZ R6, R60, R49, !PT ;  /* 0x000000313c067209 */ /* 0x000fe20007810000 */
[----:B------:R-:W-:Y:S01]  /*4d10*/  FMUL.FTZ R54, R54, UR6 ;  /* 0x0000000636367c20 */ /* 0x000fe20008410000 */
[----:B------:R-:W-:Y:S01]  /*4d20*/  ISETP.GT.AND P4, PT, R67, 0x20, PT ;  /* 0x000000204300780c */ /* 0x000fe20003f84270 */
[----:B------:R-:W-:Y:S01]  /*4d30*/  FMUL.FTZ R53, R53, UR6 ;  /* 0x0000000635357c20 */ /* 0x000fe20008410000 */
[----:B------:R-:W-:Y:S01]  /*4d40*/  FSEL R57, R71, -INF , P3 ;  /* 0xff80000047397808 */ /* 0x000fe20001800000 */
[----:B------:R-:W-:Y:S01]  /*4d50*/  MUFU.TANH R51, R51 ;  /* 0x0000003300337308 */ /* 0x000fe20000002400 */
[----:B------:R-:W-:-:S02]  /*4d60*/  ISETP.GT.AND P3, PT, R67, 0x21, PT ;  /* 0x000000214300780c */ /* 0x000fc40003f64270 */
[----:B------:R-:W-:Y:S02]  /*4d70*/  FSEL R56, R56, -INF , P4 ;  /* 0xff80000038387808 */ /* 0x000fe40002000000 */
[----:B------:R-:W-:Y:S02]  /*4d80*/  ISETP.GT.AND P4, PT, R67, 0x28, PT ;  /* 0x000000284300780c */ /* 0x000fe40003f84270 */
[----:B------:R-:W-:Y:S01]  /*4d90*/  ISETP.GT.AND P5, PT, R65, 0x8, PT ;  /* 0x000000084100780c */ /* 0x000fe20003fa4270 */
[----:B------:R1:W-:Y:S08]  /*4da0*/  MUFU.TANH R81, R55 ;  /* 0x0000003700517308 */ /* 0x0003f00000002400 */
[----:B------:R2:W3:Y:S01]  /*4db0*/  MUFU.TANH R80, R54 ;  /* 0x0000003600507308 */ /* 0x0004e20000002400 */
[----:B-1----:R-:W-:-:S02]  /*4dc0*/  FSEL R55, R69, -INF , P3 ;  /* 0xff80000045377808 */ /* 0x002fc40001800000 */
[----:B------:R-:W-:-:S04]  /*4dd0*/  ISETP.GT.AND P3, PT, R67, 0x29, PT ;  /* 0x000000294300780c */ /* 0x000fc80003f64270 */
[----:B------:R-:W-:Y:S01]  /*4de0*/  FSEL R50, R76, -INF , P3 ;  /* 0xff8000004c327808 */ /* 0x000fe20001800000 */
[----:B------:R-:W-:Y:S01]  /*4df0*/  MUFU.TANH R12, R12 ;  /* 0x0000000c000c7308 */ /* 0x000fe20000002400 */
[----:B--2---:R-:W-:Y:S02]  /*4e00*/  FSEL R54, R73, -INF , P4 ;  /* 0xff80000049367808 */ /* 0x004fe40002000000 */
[C---:B------:R-:W-:Y:S02]  /*4e10*/  ISETP.GT.AND P4, PT, R67.reuse, 0x30, PT ;  /* 0x000000304300780c */ /* 0x040fe40003f84270 */
[----:B------:R-:W-:-:S03]  /*4e20*/  ISETP.GT.AND P3, PT, R67, 0x31, PT ;  /* 0x000000314300780c */ /* 0x000fc60003f64270 */
[----:B------:R-:W-:Y:S01]  /*4e30*/  MUFU.TANH R13, R13 ;  /* 0x0000000d000d7308 */ /* 0x000fe20000002400 */
[----:B------:R-:W-:Y:S02]  /*4e40*/  WARPGROUP.DEPBAR.LE gsb0, 0x0 ;  /* 0x00008000000079c5 */ /* 0x000fe40000010000 */
[----:B------:R-:W-:Y:S01]  /*4e50*/  WARPGROUP.ARRIVE ;  /* 0x00000000000079c5 */ /* 0x000fe20000000000 */
[----:B------:R-:W-:Y:S01]  /*4e60*/  FMUL.FTZ R43, R43, UR6 ;  /* 0x000000062b2b7c20 */ /* 0x000fe20008410000 */
[----:B------:R-:W-:Y:S01]  /*4e70*/  FMUL.FTZ R47, R47, UR6 ;  /* 0x000000062f2f7c20 */ /* 0x000fe20008410000 */
[----:B------:R-:W-:Y:S01]  /*4e80*/  FMUL.FTZ R42, R42, UR6 ;  /* 0x000000062a2a7c20 */ /* 0x000fe20008410000 */
[----:B------:R-:W-:Y:S01]  /*4e90*/  FMUL.FTZ R46, R46, UR6 ;  /* 0x000000062e2e7c20 */ /* 0x000fe20008410000 */
[----:B------:R1:W2:Y:S01]  /*4ea0*/  MUFU.TANH R74, R43 ;  /* 0x0000002b004a7308 */ /* 0x0002a20000002400 */
        /* <DEDUP_REMOVED lines=8> */
[----:B-1----:R-:W-:-:S04]  /*4f30*/  FMNMX.FTZ R43, R59, R6, !PT ;  /* 0x000000063b2b7209 */ /* 0x002fc80007810000 */
[----:B------:R-:W-:-:S03]  /*4f40*/  FMNMX.FTZ R6, R58, R43, !PT ;  /* 0x0000002b3a067209 */ /* 0x000fc60007810000 */
[----:B------:R-:W1:Y:S01]  /*4f50*/  MUFU.TANH R42, R42 ;  /* 0x0000002a002a7308 */ /* 0x000e620000002400 */
[----:B------:R-:W-:-:S04]  /*4f60*/  FMNMX.FTZ R43, R57, R6, !PT ;  /* 0x00000006392b7209 */ /* 0x000fc80007810000 */
[----:B------:R-:W-:-:S03]  /*4f70*/  FMNMX.FTZ R6, R56, R43, !PT ;  /* 0x0000002b38067209 */ /* 0x000fc60007810000 */
[----:B------:R-:W5:Y:S01]  /*4f80*/  MUFU.TANH R75, R46 ;  /* 0x0000002e004b7308 */ /* 0x000f620000002400 */
[----:B------:R-:W-:-:S04]  /*4f90*/  FMNMX.FTZ R43, R55, R6, !PT ;  /* 0x00000006372b7209 */ /* 0x000fc80007810000 */
[----:B----4-:R-:W-:Y:S02]  /*4fa0*/  FMNMX.FTZ R47, R54, R43, !PT ;  /* 0x0000002b362f7209 */ /* 0x010fe40007810000 */
[----:B0-----:R-:W-:Y:S01]  /*4fb0*/  FSEL R43, R77, -INF , P4 ;  /* 0xff8000004d2b7808 */ /* 0x001fe20002000000 */
[----:B------:R-:W-:Y:S01]  /*4fc0*/  MUFU.TANH R15, R15 ;  /* 0x0000000f000f7308 */ /* 0x000fe20000002400 */
[----:B------:R-:W-:Y:S02]  /*4fd0*/  FMNMX.FTZ R20, R50, R47, !PT ;  /* 0x0000002f32147209 */ /* 0x000fe40007810000 */
[----:B------:R-:W-:Y:S02]  /*4fe0*/  ISETP.GT.AND P4, PT, R67, 0x38, PT ;  /* 0x000000384300780c */ /* 0x000fe40003f84270 */
[----:B------:R-:W-:Y:S02]  /*4ff0*/  FMNMX.FTZ R47, R43, R20, !PT ;  /* 0x000000142b2f7209 */ /* 0x000fe40007810000 */
[----:B---3--:R-:W-:Y:S01]  /*5000*/  FSEL R20, R80, -INF , P4 ;  /* 0xff80000050147808 */ /* 0x008fe20002000000 */
[----:B------:R-:W-:Y:S01]  /*5010*/  MUFU.TANH R14, R14 ;  /* 0x0000000e000e7308 */ /* 0x000fe20000002400 */
[----:B------:R-:W-:-:S07]  /*5020*/  ISETP.GT.AND P4, PT, R67, 0x40, PT ;  /* 0x000000404300780c */ /* 0x000fce0003f84270 */
[----:B------:R-:W-:Y:S01]  /*5030*/  MUFU.TANH R21, R21 ;  /* 0x0000001500157308 */ /* 0x000fe20000002400 */
[----:B------:R-:W-:Y:S02]  /*5040*/  WARPGROUP.DEPBAR.LE gsb0, 0x0 ;  /* 0x00008000000079c5 */ /* 0x000fe40000010000 */
[----:B------:R-:W-:Y:S01]  /*5050*/  WARPGROUP.ARRIVE ;  /* 0x00000000000079c5 */ /* 0x000fe20000000000 */
[----:B------:R-:W-:Y:S01]  /*5060*/  FMUL.FTZ R6, R38, UR6 ;  /* 0x0000000626067c20 */ /* 0x000fe20008410000 */
[----:B------:R-:W-:Y:S01]  /*5070*/  FSEL R38, R51, -INF , P3 ;  /* 0xff80000033267808 */ /* 0x000fe20001800000 */
[----:B------:R-:W-:Y:S01]  /*5080*/  FMUL.FTZ R34, R34, UR6 ;  /* 0x0000000622227c20 */ /* 0x000fe20008410000 */
[----:B------:R-:W-:Y:S01]  /*5090*/  ISETP.GT.AND P3, PT, R67, 0x39, PT ;  /* 0x000000394300780c */ /* 0x000fe20003f64270 */
[----:B------:R-:W-:Y:S01]  /*50a0*/  MUFU.TANH R72, R6 ;  /* 0x0000000600487308 */ /* 0x000fe20000002400 */
[----:B------:R-:W-:Y:S01]  /*50b0*/  HGMMA.64x16x16.F32 R24, gdesc[UR48], R24, gsb0 ;  /* 0x00200000301879f0 */ /* 0x000fe20008000818 */
[----:B------:R-:W-:Y:S01]  /*50c0*/  FMNMX.FTZ R47, R38, R47, !PT ;  /* 0x0000002f262f7209 */ /* 0x000fe20007810000 */
[----:B------:R-:W-:Y:S01]  /*50d0*/  FMUL.FTZ R35, R35, UR6 ;  /* 0x0000000623237c20 */ /* 0x000fe20008410000 */
[----:B------:R-:W-:Y:S01]  /*50e0*/  FMUL.FTZ R39, R39, UR6 ;  /* 0x0000000627277c20 */ /* 0x000fe20008410000 */
[----:B------:R-:W-:Y:S01]  /*50f0*/  FMUL.FTZ R33, R33, UR6 ;  /* 0x0000000621217c20 */ /* 0x000fe20008410000 */
[----:B------:R-:W-:Y:S01]  /*5100*/  FMNMX.FTZ R47, R20, R47, !PT ;  /* 0x0000002f142f7209 */ /* 0x000fe20007810000 */
[----:B------:R-:W-:Y:S01]  /*5110*/  FMUL.FTZ R37, R37, UR6 ;  /* 0x0000000625257c20 */ /* 0x000fe20008410000 */
[----:B------:R0:W3:Y:S01]  /*5120*/  MUFU.TANH R71, R34 ;  /* 0x0000002200477308 */ /* 0x0000e20000002400 */
[----:B------:R-:W-:Y:S01]  /*5130*/  FMUL.FTZ R32, R32, UR6 ;  /* 0x0000000620207c20 */ /* 0x000fe20008410000 */
[----:B------:R-:W-:-:S06]  /*5140*/  FMUL.FTZ R36, R36, UR6 ;  /* 0x0000000624247c20 */ /* 0x000fcc0008410000 */
[----:B------:R2:W4:Y:S01]  /*5150*/  MUFU.TANH R69, R35 ;  /* 0x0000002300457308 */ /* 0x0005220000002400 */
[----:B0-----:R-:W-:Y:S02]  /*5160*/  FSEL R34, R81, -INF , P3 ;  /* 0xff80000051227808 */ /* 0x001fe40001800000 */
[----:B------:R-:W-:Y:S02]  /*5170*/  CS2R R80, SRZ ;  /* 0x0000000000507805 */ /* 0x000fe4000001ff00 */
[C---:B------:R-:W-:Y:S02]  /*5180*/  ISETP.GT.AND P3, PT, R67.reuse, 0x41, PT ;  /* 0x000000414300780c */ /* 0x040fe40003f64270 */
[----:B------:R-:W-:Y:S01]  /*5190*/  FMNMX.FTZ R47, R34, R47, !PT ;  /* 0x0000002f222f7209 */ /* 0x000fe20007810000 */
[----:B------:R-:W0:Y:S01]  /*51a0*/  MUFU.TANH R73, R39 ;  /* 0x0000002700497308 */ /* 0x000e220000002400 */
[----:B--2---:R-:W-:Y:S02]  /*51b0*/  FSEL R35, R74, -INF , P3 ;  /* 0xff8000004a237808 */ /* 0x004fe40001800000 */
[----:B------:R-:W-:-:S05]  /*51c0*/  ISETP.GT.AND P3, PT, R67, 0x49, PT ;  /* 0x000000494300780c */ /* 0x000fca0003f64270 */
[----:B------:R-:W-:Y:S08]  /*51d0*/  MUFU.TANH R48, R48 ;  /* 0x0000003000307308 */ /* 0x000ff00000002400 */
[----:B------:R-:W-:Y:S08]  /*51e0*/  MUFU.TANH R45, R45 ;  /* 0x0000002d002d7308 */ /* 0x000ff00000002400 */
[----:B------:R-:W-:Y:S01]  /*51f0*/  MUFU.TANH R36, R36 ;  /* 0x0000002400247308 */ /* 0x000fe20000002400 */
[----:B------:R-:W-:-:S02]  /*5200*/  WARPGROUP.DEPBAR.LE gsb0, 0x0 ;  /* 0x00008000000079c5 */ /* 0x000fc40000010000 */
[----:B------:R-:W-:Y:S01]  /*5210*/  FMUL.FTZ R6, R26, UR6 ;  /* 0x000000061a067c20 */ /* 0x000fe20008410000 */
[----:B-1----:R-:W-:Y:S01]  /*5220*/  FSEL R26, R42, -INF , P4 ;  /* 0xff8000002a1a7808 */ /* 0x002fe20002000000 */
[----:B------:R-:W-:Y:S01]  /*5230*/  FMUL.FTZ R46, R27, UR6 ;  /* 0x000000061b2e7c20 */ /* 0x000fe20008410000 */
[----:B------:R-:W-:Y:S02]  /*5240*/  ISETP.GT.AND P4, PT, R67, 0x48, PT ;  /* 0x000000484300780c */ /* 0x000fe40003f84270 */
[----:B------:R1:W2:Y:S01]  /*5250*/  MUFU.TANH R76, R6 ;  /* 0x00000006004c7308 */ /* 0x0002a20000002400 */
[----:B------:R-:W-:Y:S01]  /*5260*/  FMNMX.FTZ R42, R26, R47, !PT ;  /* 0x0000002f1a2a7209 */ /* 0x000fe20007810000 */
[----:B------:R-:W-:Y:S01]  /*5270*/  FMUL.FTZ R51, R31, UR6 ;  /* 0x000000061f337c20 */ /* 0x000fe20008410000 */
[----:B-----5:R-:W-:Y:S01]  /*5280*/  FSEL R27, R75, -INF , P4 ;  /* 0xff8000004b1b7808 */ /* 0x020fe20002000000 */
[----:B------:R-:W-:Y:S01]  /*5290*/  FMUL.FTZ R24, R24, UR6 ;  /* 0x0000000618187c20 */ /* 0x000fe20008410000 */
[----:B------:R-:W-:Y:S01]  /*52a0*/  FMNMX.FTZ R70, R35, R42, !PT ;  /* 0x0000002a23467209 */ /* 0x000fe20007810000 */
[----:B------:R-:W-:Y:S01]  /*52b0*/  FMUL.FTZ R25, R25, UR6 ;  /* 0x0000000619197c20 */ /* 0x000fe20008410000 */
[----:B------:R-:W-:Y:S01]  /*52c0*/  ISETP.GT.AND P4, PT, R67, 0x50, PT ;  /* 0x000000504300780c */ /* 0x000fe20003f84270 */
[----:B------:R0:W5:Y:S01]  /*52d0*/  MUFU.TANH R74, R46 ;  /* 0x0000002e004a7308 */ /* 0x0001620000002400 */
[----:B------:R-:W-:Y:S01]  /*52e0*/  FSEL R42, R49, -INF , P3 ;  /* 0xff800000312a7808 */ /* 0x000fe20001800000 */
[----:B-1----:R-:W-:Y:S01]  /*52f0*/  FMUL.FTZ R6, R30, UR6 ;  /* 0x000000061e067c20 */ /* 0x002fe20008410000 */
[----:B------:R-:W-:Y:S01]  /*5300*/  FMNMX.FTZ R47, R27, R70, !PT ;  /* 0x000000461b2f7209 */ /* 0x000fe20007810000 */
[----:B------:R-:W-:Y:S01]  /*5310*/  FMUL.FTZ R28, R28, UR6 ;  /* 0x000000061c1c7c20 */ /* 0x000fe20008410000 */
[----:B------:R-:W-:Y:S01]  /*5320*/  ISETP.GT.AND P3, PT, R67, 0x51, PT ;  /* 0x000000514300780c */ /* 0x000fe20003f64270 */
[----:B------:R1:W-:Y:S01]  /*5330*/  @!P1 SYNCS.ARRIVE.TRANS64.RED.A1T0 RZ, [R0+URZ], RZ ;  /* 0x000000ff00ff99a7 */ /* 0x0003e2000810043f */
[----:B---3--:R-:W-:Y:S01]  /*5340*/  FSEL R39, R71, -INF , P4 ;  /* 0xff80000047277808 */ /* 0x008fe20002000000 */
[----:B------:R-:W-:Y:S01]  /*5350*/  MUFU.TANH R75, R33 ;  /* 0x00000021004b7308 */ /* 0x000fe20000002400 */
[----:B------:R-:W-:-:S02]  /*5360*/  FMNMX.FTZ R70, R42, R47, !PT ;  /* 0x0000002f2a467209 */ /* 0x000fc40007810000 */
[----:B------:R-:W-:Y:S02]  /*5370*/  ISETP.GT.AND P4, PT, R67, 0x58, PT ;  /* 0x000000584300780c */ /* 0x000fe40003f84270 */
[----:B----4-:R-:W-:Y:S02]  /*5380*/  FSEL R30, R69, -INF , P3 ;  /* 0xff800000451e7808 */ /* 0x010fe40001800000 */
[----:B------:R-:W-:Y:S01]  /*5390*/  FMNMX.FTZ R47, R39, R70, !PT ;  /* 0x00000046272f7209 */ /* 0x000fe20007810000 */
[----:B------:R3:W4:Y:S01]  /*53a0*/  MUFU.TANH R71, R6 ;  /* 0x0000000600477308 */ /* 0x0007220000002400 */
[----:B------:R-:W-:Y:S02]  /*53b0*/  ISETP.GT.AND P3, PT, R67, 0x59, PT ;  /* 0x000000594300780c */ /* 0x000fe40003f64270 */
[----:B------:R-:W-:Y:S02]  /*53c0*/  FSEL R31, R72, -INF , P4 ;  /* 0xff800000481f7808 */ /* 0x000fe40002000000 */
[----:B------:R-:W-:-:S02]  /*53d0*/  FMNMX.FTZ R70, R30, R47, !PT ;  /* 0x0000002f1e467209 */ /* 0x000fc40007810000 */
[----:B------:R-:W-:Y:S01]  /*53e0*/  ISETP.GT.AND P4, PT, R67, 0x60, PT ;  /* 0x000000604300780c */ /* 0x000fe20003f84270 */
[----:B------:R4:W1:Y:S01]  /*53f0*/  MUFU.TANH R72, R51 ;  /* 0x0000003300487308 */ /* 0x0008620000002400 */
[----:B0-----:R-:W-:Y:S01]  /*5400*/  FSEL R46, R73, -INF , P3 ;  /* 0xff800000492e7808 */ /* 0x001fe20001800000 */
[----:B---3--:R-:W-:Y:S01]  /*5410*/  FMUL.FTZ R6, R52, UR6 ;  /* 0x0000000634067c20 */ /* 0x008fe20008410000 */
[----:B------:R-:W-:Y:S02]  /*5420*/  FMNMX.FTZ R49, R31, R70, !PT ;  /* 0x000000461f317209 */ /* 0x000fe40007810000 */
[----:B------:R-:W-:Y:S02]  /*5430*/  ISETP.GT.AND P3, PT, R67, 0x61, PT ;  /* 0x000000614300780c */ /* 0x000fe40003f64270 */
[----:B--2---:R-:W-:Y:S01]  /*5440*/  FSEL R47, R76, -INF , P4 ;  /* 0xff8000004c2f7808 */ /* 0x004fe20002000000 */
[----:B------:R0:W2:Y:S01]  /*5450*/  MUFU.TANH R69, R6 ;  /* 0x0000000600457308 */ /* 0x0000a20000002400 */
[----:B------:R-:W-:-:S02]  /*5460*/  FMNMX.FTZ R52, R46, R49, !PT ;  /* 0x000000312e347209 */ /* 0x000fc40007810000 */
[----:B------:R-:W-:Y:S02]  /*5470*/  ISETP.GT.AND P4, PT, R67, 0x68, PT ;  /* 0x000000684300780c */ /* 0x000fe40003f84270 */
[----:B-----5:R-:W-:Y:S02]  /*5480*/  FSEL R49, R74, -INF , P3 ;  /* 0xff8000004a317808 */ /* 0x020fe40001800000 */
[----:B------:R-:W-:Y:S01]  /*5490*/  FMNMX.FTZ R52, R47, R52, !PT ;  /* 0x000000342f347209 */ /* 0x000fe20007810000 */
[----:B------:R-:W-:Y:S01]  /*54a0*/  MUFU.TANH R76, R37 ;  /* 0x00000025004c7308 */ /* 0x000fe20000002400 */
[----:B------:R-:W-:Y:S02]  /*54b0*/  ISETP.GT.AND P3, PT, R67, 0x69, PT ;  /* 0x000000694300780c */ /* 0x000fe40003f64270 */
[----:B----4-:R-:W-:Y:S02]  /*54c0*/  FSEL R51, R71, -INF , P4 ;  /* 0xff80000047337808 */ /* 0x010fe40002000000 */
[----:B------:R-:W-:-:S02]  /*54d0*/  FMNMX.FTZ R70, R49, R52, !PT ;  /* 0x0000003431467209 */ /* 0x000fc40007810000 */
[----:B-1----:R-:W-:Y:S01]  /*54e0*/  FSEL R52, R72, -INF , P3 ;  /* 0xff80000048347808 */ /* 0x002fe20001800000 */
[----:B------:R-:W1:Y:S01]  /*54f0*/  MUFU.TANH R71, R53 ;  /* 0x0000003500477308 */ /* 0x000e620000002400 */
[----:B------:R-:W-:Y:S02]  /*5500*/  FMNMX.FTZ R67, R51, R70, !PT ;  /* 0x0000004633437209 */ /* 0x000fe40007810000 */
[----:B------:R-:W-:Y:S02]  /*5510*/  ISETP.GT.AND P4, PT, R65, 0x1, PT ;  /* 0x000000014100780c */ /* 0x000fe40003f84270 */
[----:B------:R-:W-:-:S03]  /*5520*/  FMNMX.FTZ R67, R52, R67, !PT ;  /* 0x0000004334437209 */ /* 0x000fc60007810000 */
[----:B------:R-:W3:Y:S02]  /*5530*/  MUFU.TANH R70, R40 ;  /* 0x0000002800467308 */ /* 0x000ee40000002400 */
[----:B0-----:R-:W0:Y:S06]  /*5540*/  SHFL.BFLY PT, R6, R67, 0x2, 0x1f ;  /* 0x0c401f0043067f89 */ /* 0x001e2c00000e0000 */
[----:B------:R4:W5:Y:S08]  /*5550*/  MUFU.TANH R72, R41 ;  /* 0x0000002900487308 */ /* 0x0009700000002400 */
[----:B------:R2:W-:Y:S01]  /*5560*/  MUFU.TANH R74, R32 ;  /* 0x00000020004a7308 */ /* 0x0005e20000002400 */
[----:B----4-:R-:W-:-:S02]  /*5570*/  FSEL R41, R3, -INF , P4 ;  /* 0xff80000003297808 */ /* 0x010fc40002000000 */
[----:B------:R-:W-:-:S05]  /*5580*/  ISETP.GT.AND P4, PT, R65, 0x10, PT ;  /* 0x000000104100780c */ /* 0x000fca0003f84270 */
[----:B------:R-:W-:Y:S01]  /*5590*/  MUFU.TANH R77, R24 ;  /* 0x00000018004d7308 */ /* 0x000fe20000002400 */
[----:B--2---:R-:W-:Y:S01]  /*55a0*/  FMUL.FTZ R32, R29, UR6 ;  /* 0x000000061d207c20 */ /* 0x004fe20008410000 */
[----:B0-----:R-:W-:Y:S01]  /*55b0*/  FMNMX.FTZ R53, R67, R6, !PT ;  /* 0x0000000643357209 */ /* 0x001fe20007810000 */
[----:B------:R-:W-:Y:S01]  /*55c0*/  @UP0 ULDC UR6, c[0x0][0x44c] ;  /* 0x0001130000060ab9 */ /* 0x000fe20000000800 */
[----:B------:R-:W-:Y:S01]  /*55d0*/  FSEL R29, R7, -INF , P5 ;  /* 0xff800000071d7808 */ /* 0x000fe20002800000 */
[----:B------:R-:W-:Y:S02]  /*55e0*/  UIMAD.WIDE.U32 UR6, UR11, UR6, URZ ;  /* 0x000000060b0672a5 */ /* 0x000fe4000f8e003f */
[----:B------:R-:W0:Y:S01]  /*55f0*/  SHFL.BFLY PT, R6, R53, 0x1, 0x1f ;  /* 0x0c201f0035067f89 */ /* 0x000e2200000e0000 */
[----:B------:R2:W4:Y:S01]  /*5600*/  MUFU.TANH R73, R44 ;  /* 0x0000002c00497308 */ /* 0x0005220000002400 */
[----:B------:R-:W-:Y:S02]  /*5610*/  @UP0 ULDC UR11, c[0x0][0x450] ;  /* 0x00011400000b0ab9 */ /* 0x000fe40000000800 */
[----:B------:R-:W-:Y:S01]  /*5620*/  @UP0 USHF.R.U32.HI UR10, URZ, UR11, UR7 ;  /* 0x0000000b3f0a0299 */ /* 0x000fe20008011607 */
[----:B------:R-:W-:-:S03]  /*5630*/  UMOV UR6, URZ ;  /* 0x0000003f00067c82 */ /* 0x000fc60008000000 */
[----:B------:R-:W-:Y:S01]  /*5640*/  UIADD3 UR7, UR10, UR18, -UR19 ;  /* 0x000000120a077290 */ /* 0x000fe2000fffe813 */
[----:B------:R-:W4:Y:S01]  /*5650*/  MUFU.TANH R25, R25 ;  /* 0x0000001900197308 */ /* 0x000f220000002400 */
[----:B--2---:R-:W-:Y:S02]  /*5660*/  FSEL R44, R8, -INF , P4 ;  /* 0xff800000082c7808 */ /* 0x004fe40002000000 */
[----:B------:R-:W-:Y:S01]  /*5670*/  ISETP.GT.AND P4, PT, R65, 0x18, PT ;  /* 0x000000184100780c */ /* 0x000fe20003f84270 */
[----:B------:R-:W-:-:S04]  /*5680*/  UIMAD.WIDE UR6, UR7, -0x6db6db6d, UR6 ;  /* 0x92492493070678a5 */ /* 0x000fc8000f8e0206 */
[----:B------:R-:W2:Y:S01]  /*5690*/  MUFU.TANH R28, R28 ;  /* 0x0000001c001c7308 */ /* 0x000ea20000002400 */
[----:B------:R-:W-:-:S04]  /*56a0*/  USHF.R.U32.HI UR6, URZ, 0x1f, UR7 ;  /* 0x0000001f3f067899 */ /* 0x000fc80008011607 */
[----:B------:R-:W-:Y:S01]  /*56b0*/  ULEA.HI.SX32 UR6, UR7, UR6, 0x1a ;  /* 0x0000000607067291 */ /* 0x000fe2000f8fd23f */
[----:B0-----:R-:W-:Y:S02]  /*56c0*/  FMNMX.FTZ R6, R53, R6, !PT ;  /* 0x0000000635067209 */ /* 0x001fe40007810000 */
[----:B------:R-:W0:Y:S01]  /*56d0*/  MUFU.TANH R78, R32 ;  /* 0x00000020004e7308 */ /* 0x000e220000002400 */
[----:B------:R-:W-:Y:S01]  /*56e0*/  UISETP.LT.AND UP1, UPT, UR15, UR6, UPT ;  /* 0x000000060f00728c */ /* 0x000fe2000bf21270 */
[C---:B------:R-:W-:Y:S01]  /*56f0*/  FSETP.NEU.FTZ.AND P3, PT, R6.reuse, -INF , PT ;  /* 0xff8000000600780b */ /* 0x040fe20003f7d000 */
[----:B------:R-:W-:Y:S02]  /*5700*/  FMUL.FTZ R33, R6, UR14 ;  /* 0x0000000e06217c20 */ /* 0x000fe40008410000 */
[----:B------:R-:W-:-:S03]  /*5710*/  USEL UR7, UR15, UR6, !UP1 ;  /* 0x000000060f077287 */ /* 0x000fc6000c800000 */
[----:B------:R-:W-:Y:S01]  /*5720*/  FSEL R37, R33, RZ, P3 ;  /* 0x000000ff21257208 */ /* 0x000fe20001800000 */
[----:B------:R-:W-:Y:S01]  /*5730*/  UISETP.GE.AND UP1, UPT, UR38, UR7, UPT ;  /* 0x000000072600728c */ /* 0x000fe2000bf26270 */
[----:B------:R-:W-:-:S03]  /*5740*/  ISETP.GT.AND P3, PT, R65, RZ, PT ;  /* 0x000000ff4100720c */ /* 0x000fc60003f64270 */
[--C-:B------:R-:W-:Y:S01]  /*5750*/  FFMA.FTZ R203, R62, UR14, -R37.reuse ;  /* 0x0000000e3ecb7c23 */ /* 0x100fe20008010825 */
[----:B------:R-:W-:Y:S01]  /*5760*/  FSEL R40, R2, -INF , P3 ;  /* 0xff80000002287808 */ /* 0x000fe20001800000 */
[--C-:B------:R-:W-:Y:S01]  /*5770*/  FFMA.FTZ R7, R61, UR14, -R37.reuse ;  /* 0x0000000e3d077c23 */ /* 0x100fe20008010825 */
[----:B------:R-:W-:Y:S01]  /*5780*/  ISETP.GT.AND P3, PT, R65, 0x9, PT ;  /* 0x000000094100780c */ /* 0x000fe20003f64270 */
[--C-:B------:R-:W-:Y:S01]  /*5790*/  FFMA.FTZ R197, R60, UR14, -R37.reuse ;  /* 0x0000000e3cc57c23 */ /* 0x100fe20008010825 */
[----:B------:R-:W-:Y:S01]  /*57a0*/  FMNMX.FTZ R24, R40, R41, !PT ;  /* 0x0000002928187209 */ /* 0x000fe20007810000 */
[--C-:B------:R-:W-:Y:S01]  /*57b0*/  FFMA.FTZ R2, R64, UR14, -R37.reuse ;  /* 0x0000000e40027c23 */ /* 0x100fe20008010825 */
[----:B------:R-:W-:Y:S01]  /*57c0*/  FSEL R33, R4, -INF , P3 ;  /* 0xff80000004217808 */ /* 0x000fe20001800000 */
[--C-:B------:R-:W-:Y:S01]  /*57d0*/  FFMA.FTZ R199, R58, UR14, -R37.reuse ;  /* 0x0000000e3ac77c23 */ /* 0x100fe20008010825 */
[----:B------:R-:W-:Y:S01]  /*57e0*/  FMNMX.FTZ R24, R29, R24, !PT ;  /* 0x000000181d187209 */ /* 0x000fe20007810000 */
        /* <DEDUP_REMOVED lines=10> */
[----:B------:R-:W-:Y:S01]  /*5890*/  MUFU.EX2 R201, R201 ;  /* 0x000000c900c97308 */ /* 0x000fe20000000800 */
[----:B------:R-:W-:Y:S01]  /*58a0*/  FSEL R62, R11, -INF , P4 ;  /* 0xff8000000b3e7808 */ /* 0x000fe20002000000 */
[--C-:B------:R-:W-:Y:S01]  /*58b0*/  FFMA.FTZ R185, R26, UR14, -R37.reuse ;  /* 0x0000000e1ab97c23 */ /* 0x100fe20008010825 */
[----:B------:R-:W-:Y:S01]  /*58c0*/  FMNMX.FTZ R3, R53, R4, !PT ;  /* 0x0000000435037209 */ /* 0x000fe20007810000 */
[--C-:B------:R-:W-:Y:S01]  /*58d0*/  FFMA.FTZ R26, R35, UR14, -R37.reuse ;  /* 0x0000000e231a7c23 */ /* 0x100fe20008010825 */
[----:B------:R-:W-:Y:S01]  /*58e0*/  ISETP.GT.AND P4, PT, R65, 0x20, PT ;  /* 0x000000204100780c */ /* 0x000fe20003f84270 */
[--C-:B------:R-:W-:Y:S01]  /*58f0*/  FFMA.FTZ R183, R31, UR14, -R37.reuse ;  /* 0x0000000e1fb77c23 */ /* 0x100fe20008010825 */
[----:B------:R-:W-:Y:S01]  /*5900*/  FSEL R61, R10, -INF , P3 ;  /* 0xff8000000a3d7808 */ /* 0x000fe20001800000 */
[----:B------:R-:W-:Y:S01]  /*5910*/  MUFU.EX2 R4, R7 ;  /* 0x0000000700047308 */ /* 0x000fe20000000800 */
[----:B------:R-:W-:Y:S01]  /*5920*/  FMNMX.FTZ R8, R62, R3, !PT ;  /* 0x000000033e087209 */ /* 0x000fe20007810000 */
[--C-:B------:R-:W-:Y:S01]  /*5930*/  FFMA.FTZ R195, R54, UR14, -R37.reuse ;  /* 0x0000000e36c37c23 */ /* 0x100fe20008010825 */
[----:B------:R-:W-:Y:S01]  /*5940*/  ISETP.GT.AND P3, PT, R65, 0x21, PT ;  /* 0x000000214100780c */ /* 0x000fe20003f64270 */
[--C-:B------:R-:W-:Y:S01]  /*5950*/  FFMA.FTZ R38, R38, UR14, -R37.reuse ;  /* 0x0000000e26267c23 */ /* 0x100fe20008010825 */
[----:B------:R-:W-:Y:S01]  /*5960*/  FSEL R63, R12, -INF , P4 ;  /* 0xff8000000c3f7808 */ /* 0x000fe20002000000 */
[--C-:B------:R-:W-:Y:S01]  /*5970*/  FFMA.FTZ R50, R50, UR14, -R37.reuse ;  /* 0x0000000e32327c23 */ /* 0x100fe20008010825 */
[----:B------:R-:W-:Y:S01]  /*5980*/  FMNMX.FTZ R8, R61, R8, !PT ;  /* 0x000000083d087209 */ /* 0x000fe20007810000 */
[----:B------:R-:W0:Y:S01]  /*5990*/  MUFU.EX2 R2, R2 ;  /* 0x0000000200027308 */ /* 0x000e220000000800 */
[----:B------:R-:W-:Y:S01]  /*59a0*/  ISETP.GT.AND P4, PT, R65, 0x28, PT ;  /* 0x000000284100780c */ /* 0x000fe20003f84270 */
[--C-:B------:R-:W-:Y:S01]  /*59b0*/  FFMA.FTZ R189, R43, UR14, -R37.reuse ;  /* 0x0000000e2bbd7c23 */ /* 0x100fe20008010825 */
[----:B------:R-:W-:Y:S01]  /*59c0*/  FSEL R60, R13, -INF , P3 ;  /* 0xff8000000d3c7808 */ /* 0x000fe20001800000 */
[--C-:B------:R-:W-:Y:S01]  /*59d0*/  FFMA.FTZ R181, R39, UR14, -R37.reuse ;  /* 0x0000000e27b57c23 */ /* 0x100fe20008010825 */
[----:B------:R-:W-:Y:S01]  /*59e0*/  FMNMX.FTZ R3, R63, R8, !PT ;  /* 0x000000083f037209 */ /* 0x000fe20007810000 */
[--C-:B------:R-:W-:Y:S01]  /*59f0*/  FFMA.FTZ R8, R59, UR14, -R37.reuse ;  /* 0x0000000e3b087c23 */ /* 0x100fe20008010825 */
[----:B------:R-:W-:Y:S01]  /*5a00*/  ISETP.GT.AND P3, PT, R65, 0x29, PT ;  /* 0x000000294100780c */ /* 0x000fe20003f64270 */
[----:B------:R-:W0:Y:S01]  /*5a10*/  MUFU.EX2 R203, R203 ;  /* 0x000000cb00cb7308 */ /* 0x000e220000000800 */
[----:B------:R-:W-:Y:S01]  /*5a20*/  FSEL R64, R15, -INF , P4 ;  /* 0xff8000000f407808 */ /* 0x000fe20002000000 */
[--C-:B------:R-:W-:Y:S01]  /*5a30*/  FFMA.FTZ R30, R30, UR14, -R37.reuse ;  /* 0x0000000e1e1e7c23 */ /* 0x100fe20008010825 */
[----:B------:R-:W-:Y:S01]  /*5a40*/  FMNMX.FTZ R3, R60, R3, !PT ;  /* 0x000000033c037209 */ /* 0x000fe20007810000 */
[--C-:B------:R-:W-:Y:S01]  /*5a50*/  FFMA.FTZ R177, R47, UR14, -R37.reuse ;  /* 0x0000000e2fb17c23 */ /* 0x100fe20008010825 */
[----:B------:R-:W-:Y:S01]  /*5a60*/  ISETP.GT.AND P4, PT, R65, 0x30, PT ;  /* 0x000000304100780c */ /* 0x000fe20003f84270 */
[--C-:B------:R-:W-:Y:S01]  /*5a70*/  FFMA.FTZ R49, R49, UR14, -R37.reuse ;  /* 0x0000000e31317c23 */ /* 0x100fe20008010825 */
[----:B------:R-:W-:Y:S01]  /*5a80*/  FSEL R59, R14, -INF , P3 ;  /* 0xff8000000e3b7808 */ /* 0x000fe20001800000 */
[----:B------:R-:W0:Y:S01]  /*5a90*/  MUFU.EX2 R197, R197 ;  /* 0x000000c500c57308 */ /* 0x000e220000000800 */
[----:B------:R-:W-:Y:S01]  /*5aa0*/  FMNMX.FTZ R10, R64, R3, !PT ;  /* 0x00000003400a7209 */ /* 0x000fe20007810000 */
[----:B------:R-:W-:Y:S01]  /*5ab0*/  FFMA.FTZ R179, R51, UR14, -R37 ;  /* 0x0000000e33b37c23 */ /* 0x000fe20008010825 */
[----:B------:R-:W-:-:S02]  /*5ac0*/  ISETP.GT.AND P3, PT, R65, 0x31, PT ;  /* 0x000000314100780c */ /* 0x000fc40003f64270 */
[----:B------:R-:W-:Y:S02]  /*5ad0*/  FSEL R66, R21, -INF , P4 ;  /* 0xff80000015427808 */ /* 0x000fe40002000000 */
[----:B------:R-:W-:Y:S01]  /*5ae0*/  FMNMX.FTZ R3, R59, R10, !PT ;  /* 0x0000000a3b037209 */ /* 0x000fe20007810000 */
[----:B------:R-:W-:Y:S01]  /*5af0*/  FFMA.FTZ R10, R57, UR14, -R37 ;  /* 0x0000000e390a7c23 */ /* 0x000fe20008010825 */
[C---:B------:R-:W-:Y:S01]  /*5b00*/  ISETP.GT.AND P4, PT, R65.reuse, 0x38, PT ;  /* 0x000000384100780c */ /* 0x040fe20003f84270 */
[----:B------:R-:W0:Y:S01]  /*5b10*/  MUFU.EX2 R8, R8 ;  /* 0x0000000800087308 */ /* 0x000e220000000800 */
[----:B------:R-:W-:Y:S02]  /*5b20*/  FSEL R58, R48, -INF , P3 ;  /* 0xff800000303a7808 */ /* 0x000fe40001800000 */
[----:B------:R-:W-:Y:S02]  /*5b30*/  FMNMX.FTZ R3, R66, R3, !PT ;  /* 0x0000000342037209 */ /* 0x000fe40007810000 */
[----:B------:R-:W-:-:S02]  /*5b40*/  ISETP.GT.AND P3, PT, R65, 0x39, PT ;  /* 0x000000394100780c */ /* 0x000fc40003f64270 */
[----:B------:R-:W-:Y:S01]  /*5b50*/  FSEL R67, R69, -INF , P4 ;  /* 0xff80000045437808 */ /* 0x000fe20002000000 */
[----:B------:R-:W0:Y:S01]  /*5b60*/  MUFU.EX2 R199, R199 ;  /* 0x000000c700c77308 */ /* 0x000e220000000800 */
[----:B------:R-:W-:Y:S02]  /*5b70*/  FMNMX.FTZ R12, R58, R3, !PT ;  /* 0x000000033a0c7209 */ /* 0x000fe40007810000 */
[----:B------:R-:W-:Y:S02]  /*5b80*/  ISETP.GT.AND P4, PT, R65, 0x40, PT ;  /* 0x000000404100780c */ /* 0x000fe40003f84270 */
[----:B-1----:R-:W-:Y:S02]  /*5b90*/  FSEL R57, R71, -INF , P3 ;  /* 0xff80000047397808 */ /* 0x002fe40001800000 */
[----:B------:R-:W-:Y:S01]  /*5ba0*/  FMNMX.FTZ R12, R67, R12, !PT ;  /* 0x0000000c430c7209 */ /* 0x000fe20007810000 */
[----:B------:R-:W1:Y:S01]  /*5bb0*/  MUFU.EX2 R10, R10 ;  /* 0x0000000a000a7308 */ /* 0x000e620000000800 */
[----:B------:R-:W-:-:S02]  /*5bc0*/  ISETP.GT.AND P3, PT, R65, 0x41, PT ;  /* 0x000000414100780c */ /* 0x000fc40003f64270 */
[----:B---3--:R-:W-:Y:S02]  /*5bd0*/  FSEL R68, R70, -INF , P4 ;  /* 0xff80000046447808 */ /* 0x008fe40002000000 */
[----:B------:R-:W-:Y:S02]  /*5be0*/  CS2R R70, SRZ ;  /* 0x0000000000467805 */ /* 0x000fe4000001ff00 */
[----:B------:R-:W-:Y:S01]  /*5bf0*/  FMNMX.FTZ R3, R57, R12, !PT ;  /* 0x0000000c39037209 */ /* 0x000fe20007810000 */
[----:B------:R-:W-:Y:S01]  /*5c00*/  FFMA.FTZ R12, R55, UR14, -R37 ;  /* 0x0000000e370c7c23 */ /* 0x000fe20008010825 */
[----:B------:R-:W-:Y:S01]  /*5c10*/  ISETP.GT.AND P4, PT, R65, 0x48, PT ;  /* 0x000000484100780c */ /* 0x000fe20003f84270 */
[----:B------:R-:W-:Y:S01]  /*5c20*/  MUFU.EX2 R193, R193 ;  /* 0x000000c100c17308 */ /* 0x000fe20000000800 */
[----:B-----5:R-:W-:Y:S02]  /*5c30*/  FSEL R56, R72, -INF , P3 ;  /* 0xff80000048387808 */ /* 0x020fe40001800000 */
[----:B------:R-:W-:-:S02]  /*5c40*/  CS2R R54, SRZ ;  /* 0x0000000000367805 */ /* 0x000fc4000001ff00 */
[----:B------:R-:W-:Y:S02]  /*5c50*/  FMNMX.FTZ R3, R68, R3, !PT ;  /* 0x0000000344037209 */ /* 0x000fe40007810000 */
[----:B------:R-:W-:Y:S02]  /*5c60*/  ISETP.GT.AND P3, PT, R65, 0x49, PT ;  /* 0x000000494100780c */ /* 0x000fe40003f64270 */
[----:B----4-:R-:W-:Y:S01]  /*5c70*/  FSEL R48, R73, -INF , P4 ;  /* 0xff80000049307808 */ /* 0x010fe20002000000 */
[----:B------:R-:W-:Y:S01]  /*5c80*/  MUFU.EX2 R12, R12 ;  /* 0x0000000c000c7308 */ /* 0x000fe20000000800 */
[----:B------:R-:W-:Y:S02]  /*5c90*/  FMNMX.FTZ R3, R56, R3, !PT ;  /* 0x0000000338037209 */ /* 0x000fe40007810000 */
[----:B------:R-:W-:Y:S02]  /*5ca0*/  CS2R R72, SRZ ;  /* 0x0000000000487805 */ /* 0x000fe4000001ff00 */
[----:B------:R-:W-:-:S02]  /*5cb0*/  ISETP.GT.AND P4, PT, R65, 0x50, PT ;  /* 0x000000504100780c */ /* 0x000fc40003f84270 */
[----:B------:R-:W-:Y:S02]  /*5cc0*/  FSEL R45, R45, -INF , P3 ;  /* 0xff8000002d2d7808 */ /* 0x000fe40001800000 */
[----:B------:R-:W-:Y:S01]  /*5cd0*/  FMNMX.FTZ R14, R48, R3, !PT ;  /* 0x00000003300e7209 */ /* 0x000fe20007810000 */
[----:B------:R-:W-:Y:S01]  /*5ce0*/  MUFU.EX2 R195, R195 ;  /* 0x000000c300c37308 */ /* 0x000fe20000000800 */
[----:B------:R-:W-:Y:S02]  /*5cf0*/  ISETP.GT.AND P3, PT, R65, 0x51, PT ;  /* 0x000000514100780c */ /* 0x000fe40003f64270 */
[----:B------:R-:W-:Y:S02]  /*5d00*/  FSEL R21, R74, -INF , P4 ;  /* 0xff8000004a157808 */ /* 0x000fe40002000000 */
[----:B------:R-:W-:Y:S02]  /*5d10*/  FMNMX.FTZ R14, R45, R14, !PT ;  /* 0x0000000e2d0e7209 */ /* 0x000fe40007810000 */
[----:B------:R-:W-:Y:S01]  /*5d20*/  ISETP.GT.AND P4, PT, R65, 0x58, PT ;  /* 0x000000584100780c */ /* 0x000fe20003f84270 */
[----:B------:R-:W-:Y:S01]  /*5d30*/  MUFU.EX2 R189, R189 ;  /* 0x000000bd00bd7308 */ /* 0x000fe20000000800 */
[----:B------:R-:W-:-:S02]  /*5d40*/  FSEL R3, R75, -INF , P3 ;  /* 0xff8000004b037808 */ /* 0x000fc40001800000 */
[----:B------:R-:W-:Y:S02]  /*5d50*/  CS2R R74, SRZ ;  /* 0x00000000004a7805 */ /* 0x000fe4000001ff00 */
[----:B------:R-:W-:Y:S02]  /*5d60*/  FMNMX.FTZ R14, R21, R14, !PT ;  /* 0x0000000e150e7209 */ /* 0x000fe40007810000 */
[----:B------:R-:W-:Y:S02]  /*5d70*/  ISETP.GT.AND P3, PT, R65, 0x59, PT ;  /* 0x000000594100780c */ /* 0x000fe40003f64270 */
[----:B------:R-:W-:Y:S01]  /*5d80*/  FSEL R9, R36, -INF , P4 ;  /* 0xff80000024097808 */ /* 0x000fe20002000000 */
[----:B------:R-:W-:Y:S01]  /*5d90*/  MUFU.EX2 R191, R191 ;  /* 0x000000bf00bf7308 */ /* 0x000fe20000000800 */
[----:B------:R-:W-:Y:S02]  /*5da0*/  FMNMX.FTZ R24, R3, R14, !PT ;  /* 0x0000000e03187209 */ /* 0x000fe40007810000 */
[----:B------:R-:W-:-:S02]  /*5db0*/  ISETP.GT.AND P4, PT, R65, 0x60, PT ;  /* 0x000000604100780c */ /* 0x000fc40003f84270 */
[----:B------:R-:W-:Y:S02]  /*5dc0*/  FSEL R11, R76, -INF , P3 ;  /* 0xff8000004c0b7808 */ /* 0x000fe40001800000 */
[----:B------:R-:W-:Y:S01]  /*5dd0*/  FMNMX.FTZ R24, R9, R24, !PT ;  /* 0x0000001809187209 */ /* 0x000fe20007810000 */
[----:B------:R3:W-:Y:S01]  /*5de0*/  MUFU.EX2 R14, R50 ;  /* 0x00000032000e7308 */ /* 0x0007e20000000800 */
[----:B------:R-:W-:Y:S02]  /*5df0*/  ISETP.GT.AND P3, PT, R65, 0x61, PT ;  /* 0x000000614100780c */ /* 0x000fe40003f64270 */
[----:B------:R-:W-:Y:S02]  /*5e00*/  FSEL R13, R77, -INF , P4 ;  /* 0xff8000004d0d7808 */ /* 0x000fe40002000000 */
[----:B------:R-:W-:Y:S02]  /*5e10*/  CS2R R76, SRZ ;  /* 0x00000000004c7805 */ /* 0x000fe4000001ff00 */
[----:B------:R-:W-:-:S02]  /*5e20*/  FMNMX.FTZ R24, R11, R24, !PT ;  /* 0x000000180b187209 */ /* 0x000fc40007810000 */
[----:B------:R-:W-:Y:S01]  /*5e30*/  ISETP.GT.AND P4, PT, R65, 0x68, PT ;  /* 0x000000684100780c */ /* 0x000fe20003f84270 */
[----:B------:R-:W-:Y:S01]  /*5e40*/  MUFU.EX2 R20, R20 ;  /* 0x0000001400147308 */ /* 0x000fe20000000800 */
[----:B------:R-:W-:Y:S02]  /*5e50*/  FSEL R15, R25, -INF , P3 ;  /* 0xff800000190f7808 */ /* 0x000fe40001800000 */
[----:B---3--:R-:W-:Y:S02]  /*5e60*/  CS2R R50, SRZ ;  /* 0x0000000000327805 */ /* 0x008fe4000001ff00 */
[----:B------:R-:W-:Y:S02]  /*5e70*/  FMNMX.FTZ R24, R13, R24, !PT ;  /* 0x000000180d187209 */ /* 0x000fe40007810000 */
[----:B------:R-:W-:Y:S02]  /*5e80*/  ISETP.GT.AND P3, PT, R65, 0x69, PT ;  /* 0x000000694100780c */ /* 0x000fe40003f64270 */
[----:B--2---:R-:W-:Y:S01]  /*5e90*/  FSEL R25, R28, -INF , P4 ;  /* 0xff8000001c197808 */ /* 0x004fe20002000000 */
[----:B------:R-:W-:Y:S01]  /*5ea0*/  MUFU.EX2 R185, R185 ;  /* 0x000000b900b97308 */ /* 0x000fe20000000800 */
[----:B------:R-:W-:-:S02]  /*5eb0*/  FMNMX.FTZ R32, R15, R24, !PT ;  /* 0x000000180f207209 */ /* 0x000fc40007810000 */
[----:B0-----:R-:W-:Y:S02]  /*5ec0*/  FSEL R28, R78, -INF , P3 ;  /* 0xff8000004e1c7808 */ /* 0x001fe40001800000 */
[----:B------:R-:W-:Y:S02]  /*5ed0*/  CS2R R78, SRZ ;  /* 0x00000000004e7805 */ /* 0x000fe4000001ff00 */
[----:B------:R-:W-:Y:S01]  /*5ee0*/  FMNMX.FTZ R7, R25, R32, !PT ;  /* 0x0000002019077209 */ /* 0x000fe20007810000 */
[----:B------:R-:W-:Y:S01]  /*5ef0*/  FFMA.FTZ R32, R42, UR14, -R37 ;  /* 0x0000000e2a207c23 */ /* 0x000fe20008010825 */
[----:B------:R0:W-:Y:S02]  /*5f00*/  MUFU.EX2 R24, R38 ;  /* 0x0000002600187308 */ /* 0x0001e40000000800 */
[----:B------:R-:W-:-:S05]  /*5f10*/  FMNMX.FTZ R7, R28, R7, !PT ;  /* 0x000000071c077209 */ /* 0x000fca0007810000 */
[----:B------:R-:W2:Y:S01]  /*5f20*/  SHFL.BFLY PT, R34, R7, 0x2, 0x1f ;  /* 0x0c401f0007227f89 */ /* 0x000ea200000e0000 */
[----:B------:R-:W-:Y:S01]  /*5f30*/  MUFU.EX2 R26, R26 ;  /* 0x0000001a001a7308 */ /* 0x000fe20000000800 */
[----:B0-----:R-:W-:-:S07]  /*5f40*/  FFMA.FTZ R38, R52, UR14, -R37 ;  /* 0x0000000e34267c23 */ /* 0x001fce0008010825 */
[----:B------:R-:W-:Y:S08]  /*5f50*/  MUFU.EX2 R187, R187 ;  /* 0x000000bb00bb7308 */ /* 0x000ff00000000800 */
[----:B------:R-:W-:Y:S01]  /*5f60*/  MUFU.EX2 R32, R32 ;  /* 0x0000002000207308 */ /* 0x000fe20000000800 */
[----:B--2---:R-:W-:Y:S01]  /*5f70*/  FMNMX.FTZ R27, R7, R34, !PT ;  /* 0x00000022071b7209 */ /* 0x004fe20007810000 */
[----:B------:R-:W-:-:S06]  /*5f80*/  FFMA.FTZ R34, R46, UR14, -R37 ;  /* 0x0000000e2e227c23 */ /* 0x000fcc0008010825 */
[----:B------:R-:W-:Y:S01]  /*5f90*/  MUFU.EX2 R181, R181 ;  /* 0x000000b500b57308 */ /* 0x000fe20000000800 */
[----:B------:R-:W-:Y:S01]  /*5fa0*/  CS2R R46, SRZ ;  /* 0x00000000002e7805 */ /* 0x000fe2000001ff00 */
[----:B------:R-:W0:Y:S06]  /*5fb0*/  SHFL.BFLY PT, R36, R27, 0x1, 0x1f ;  /* 0x0c201f001b247f89 */ /* 0x000e2c00000e0000 */
[----:B------:R-:W-:Y:S08]  /*5fc0*/  MUFU.EX2 R30, R30 ;  /* 0x0000001e001e7308 */ /* 0x000ff00000000800 */
[----:B------:R-:W-:Y:S08]  /*5fd0*/  MUFU.EX2 R183, R183 ;  /* 0x000000b700b77308 */ /* 0x000ff00000000800 */
[----:B------:R-:W-:Y:S01]  /*5fe0*/  MUFU.EX2 R34, R34 ;  /* 0x0000002200227308 */ /* 0x000fe20000000800 */
[----:B0-----:R-:W-:-:S04]  /*5ff0*/  FMNMX.FTZ R7, R27, R36, !PT ;  /* 0x000000241b077209 */ /* 0x001fc80007810000 */
[C---:B------:R-:W-:Y:S01]  /*6000*/  FSETP.NEU.FTZ.AND P3, PT, R7.reuse, -INF , PT ;  /* 0xff8000000700780b */ /* 0x040fe20003f7d000 */
[----:B------:R-:W-:Y:S02]  /*6010*/  FMUL.FTZ R27, R7, UR14 ;  /* 0x0000000e071b7c20 */ /* 0x000fe40008410000 */
[----:B------:R-:W-:Y:S03]  /*6020*/  MUFU.EX2 R177, R177 ;  /* 0x000000b100b17308 */ /* 0x000fe60000000800 */
[----:B------:R-:W-:Y:S02]  /*6030*/  FSEL R42, R27, RZ, P3 ;  /* 0x000000ff1b2a7208 */ /* 0x000fe40001800000 */
[----:B------:R-:W-:-:S03]  /*6040*/  PLOP3.LUT P3, PT, PT, PT, UP1, 0x80, 0x0 ;  /* 0x000000000000781c */ /* 0x000fc60003f6f018 */
[----:B------:R-:W-:Y:S01]  /*6050*/  MUFU.EX2 R36, R49 ;  /* 0x0000003100247308 */ /* 0x000fe20000000800 */
[--C-:B------:R-:W-:Y:S01]  /*6060*/  FFMA.FTZ R200, R40, UR14, -R42.reuse ;  /* 0x0000000e28c87c23 */ /* 0x100fe2000801082a */
[--C-:B------:R-:W-:Y:S01]  /*6070*/  FFMA.FTZ R27, R41, UR14, -R42.reuse ;  /* 0x0000000e291b7c23 */ /* 0x100fe2000801082a */
[----:B------:R-:W-:Y:S01]  /*6080*/  FFMA.FTZ R202, R29, UR14, -R42 ;  /* 0x0000000e1dca7c23 */ /* 0x000fe2000801082a */
        /* <DEDUP_REMOVED lines=20> */
[----:B------:R-:W2:Y:S01]  /*61d0*/  MUFU.EX2 R202, R202 ;  /* 0x000000ca00ca7308 */ /* 0x000ea20000000800 */
[----:B------:R-:W-:Y:S01]  /*61e0*/  FADD.FTZ R37, R199, R40 ;  /* 0x00000028c7257221 */ /* 0x000fe20000010000 */
[--C-:B------:R-:W-:Y:S01]  /*61f0*/  FFMA.FTZ R68, R68, UR14, -R42.reuse ;  /* 0x0000000e44447c23 */ /* 0x100fe2000801082a */
[--C-:B------:R-:W-:Y:S01]  /*6200*/  FFMA.FTZ R56, R56, UR14, -R42.reuse ;  /* 0x0000000e38387c23 */ /* 0x100fe2000801082a */
[--C-:B------:R-:W-:Y:S01]  /*6210*/  FFMA.FTZ R48, R48, UR14, -R42.reuse ;  /* 0x0000000e30307c23 */ /* 0x100fe2000801082a */
[----:B-1----:R-:W-:Y:S01]  /*6220*/  FADD.FTZ R44, R10, R37 ;  /* 0x000000250a2c7221 */ /* 0x002fe20000010000 */
[--C-:B------:R-:W-:Y:S01]  /*6230*/  FFMA.FTZ R3, R3, UR14, -R42.reuse ;  /* 0x0000000e03037c23 */ /* 0x100fe2000801082a */
[----:B------:R-:W-:Y:S01]  /*6240*/  FFMA.FTZ R45, R45, UR14, -R42 ;  /* 0x0000000e2d2d7c23 */ /* 0x000fe2000801082a */
[----:B------:R-:W1:Y:S01]  /*6250*/  MUFU.EX2 R29, R29 ;  /* 0x0000001d001d7308 */ /* 0x000e620000000800 */
[----:B0-----:R-:W-:Y:S01]  /*6260*/  FADD.FTZ R35, R200, R27 ;  /* 0x0000001bc8237221 */ /* 0x001fe20000010000 */
[----:B------:R-:W-:Y:S01]  /*6270*/  FADD.FTZ R39, R193, R44 ;  /* 0x0000002cc1277221 */ /* 0x000fe20000010000 */
[--C-:B------:R-:W-:Y:S01]  /*6280*/  FFMA.FTZ R21, R21, UR14, -R42.reuse ;  /* 0x0000000e15157c23 */ /* 0x100fe2000801082a */
[--C-:B------:R-:W-:Y:S01]  /*6290*/  FFMA.FTZ R9, R9, UR14, -R42.reuse ;  /* 0x0000000e09097c23 */ /* 0x100fe2000801082a */
[----:B------:R-:W-:Y:S01]  /*62a0*/  F2FP.F16.F32.PACK_AB R201, R2, R201 ;  /* 0x000000c902c9723e */ /* 0x000fe200000000ff */
[----:B------:R-:W-:Y:S01]  /*62b0*/  FADD.FTZ R44, R12, R39 ;  /* 0x000000270c2c7221 */ /* 0x000fe20000010000 */
[----:B------:R-:W-:Y:S01]  /*62c0*/  FFMA.FTZ R11, R11, UR14, -R42 ;  /* 0x0000000e0b0b7c23 */ /* 0x000fe2000801082a */
[----:B------:R-:W0:Y:S01]  /*62d0*/  MUFU.EX2 R196, R196 ;  /* 0x000000c400c47308 */ /* 0x000e220000000800 */
[----:B--2---:R-:W-:Y:S01]  /*62e0*/  FADD.FTZ R40, R202, R35 ;  /* 0x00000023ca287221 */ /* 0x004fe20000010000 */
[----:B------:R-:W-:Y:S01]  /*62f0*/  FADD.FTZ R39, R195, R44 ;  /* 0x0000002cc3277221 */ /* 0x000fe20000010000 */
[--C-:B------:R-:W-:Y:S01]  /*6300*/  FFMA.FTZ R13, R13, UR14, -R42.reuse ;  /* 0x0000000e0d0d7c23 */ /* 0x100fe2000801082a */
[--C-:B------:R-:W-:Y:S01]  /*6310*/  FFMA.FTZ R15, R15, UR14, -R42.reuse ;  /* 0x0000000e0f0f7c23 */ /* 0x100fe2000801082a */
[--C-:B------:R-:W-:Y:S01]  /*6320*/  FFMA.FTZ R25, R25, UR14, -R42.reuse ;  /* 0x0000000e19197c23 */ /* 0x100fe2000801082a */
[----:B------:R-:W-:Y:S01]  /*6330*/  FADD.FTZ R44, R14, R39 ;  /* 0x000000270e2c7221 */ /* 0x000fe20000010000 */
[----:B------:R-:W-:Y:S01]  /*6340*/  FFMA.FTZ R28, R28, UR14, -R42 ;  /* 0x0000000e1c1c7c23 */ /* 0x000fe2000801082a */
[----:B------:R-:W2:Y:S01]  /*6350*/  MUFU.EX2 R31, R31 ;  /* 0x0000001f001f7308 */ /* 0x000ea20000000800 */
[----:B-1----:R-:W-:Y:S01]  /*6360*/  FADD.FTZ R37, R29, R40 ;  /* 0x000000281d257221 */ /* 0x002fe20000010000 */
[----:B------:R-:W-:Y:S01]  /*6370*/  FADD.FTZ R39, R189, R44 ;  /* 0x0000002cbd277221 */ /* 0x000fe20000010000 */
[----:B------:R-:W-:Y:S01]  /*6380*/  F2FP.F16.F32.PACK_AB R197, R8, R197 ;  /* 0x000000c508c5723e */ /* 0x000fe200000000ff */
[----:B------:R-:W-:Y:S01]  /*6390*/  IMAD.U32 R8, RZ, RZ, UR7 ;  /* 0x00000007ff087e24 */ /* 0x000fe2000f8e00ff */
[----:B------:R-:W-:-:S02]  /*63a0*/  F2FP.F16.F32.PACK_AB R203, R4, R203 ;  /* 0x000000cb04cb723e */ /* 0x000fc400000000ff */
[----:B------:R-:W-:Y:S02]  /*63b0*/  CS2R R52, SRZ ;  /* 0x0000000000347805 */ /* 0x000fe4000001ff00 */
[----:B------:R-:W-:Y:S01]  /*63c0*/  F2FP.F16.F32.PACK_AB R189, R24, R189 ;  /* 0x000000bd18bd723e */ /* 0x000fe200000000ff */
[----:B------:R-:W1:Y:S01]  /*63d0*/  MUFU.EX2 R62, R62 ;  /* 0x0000003e003e7308 */ /* 0x000e620000000800 */
[----:B0-----:R-:W-:Y:S01]  /*63e0*/  FADD.FTZ R40, R196, R37 ;  /* 0x00000025c4287221 */ /* 0x001fe20000010000 */
[----:B------:R-:W-:Y:S02]  /*63f0*/  F2FP.F16.F32.PACK_AB R200, R27, R200 ;  /* 0x000000c81bc8723e */ /* 0x000fe400000000ff */
[----:B------:R-:W-:Y:S02]  /*6400*/  CS2R R42, SRZ ;  /* 0x00000000002a7805 */ /* 0x000fe4000001ff00 */
[----:B------:R-:W-:Y:S02]  /*6410*/  F2FP.F16.F32.PACK_AB R202, R29, R202 ;  /* 0x000000ca1dca723e */ /* 0x000fe400000000ff */
[----:B------:R-:W-:Y:S01]  /*6420*/  F2FP.F16.F32.PACK_AB R199, R10, R199 ;  /* 0x000000c70ac7723e */ /* 0x000fe200000000ff */
[----:B------:R-:W0:Y:S01]  /*6430*/  MUFU.EX2 R61, R61 ;  /* 0x0000003d003d7308 */ /* 0x000e220000000800 */
[C---:B--2---:R-:W-:Y:S01]  /*6440*/  FADD.FTZ R37, R31.reuse, R40 ;  /* 0x000000281f257221 */ /* 0x044fe20000010000 */
[----:B------:R-:W-:-:S02]  /*6450*/  F2FP.F16.F32.PACK_AB R196, R31, R196 ;  /* 0x000000c41fc4723e */ /* 0x000fc400000000ff */
[----:B------:R-:W-:Y:S02]  /*6460*/  F2FP.F16.F32.PACK_AB R193, R12, R193 ;  /* 0x000000c10cc1723e */ /* 0x000fe400000000ff */
[----:B------:R-:W-:Y:S02]  /*6470*/  F2FP.F16.F32.PACK_AB R195, R14, R195 ;  /* 0x000000c30ec3723e */ /* 0x000fe400000000ff */
[----:B------:R-:W2:Y:S01]  /*6480*/  MUFU.EX2 R63, R63 ;  /* 0x0000003f003f7308 */ /* 0x000ea20000000800 */
[----:B-1----:R-:W-:-:S07]  /*6490*/  FADD.FTZ R40, R62, R37 ;  /* 0x000000253e287221 */ /* 0x002fce0000010000 */
[----:B------:R-:W1:Y:S01]  /*64a0*/  MUFU.EX2 R60, R60 ;  /* 0x0000003c003c7308 */ /* 0x000e620000000800 */
[C---:B0-----:R-:W-:Y:S01]  /*64b0*/  FADD.FTZ R40, R61.reuse, R40 ;  /* 0x000000283d287221 */ /* 0x041fe20000010000 */
[----:B------:R-:W-:-:S06]  /*64c0*/  F2FP.F16.F32.PACK_AB R198, R61, R62 ;  /* 0x0000003e3dc6723e */ /* 0x000fcc00000000ff */
[----:B------:R-:W0:Y:S01]  /*64d0*/  MUFU.EX2 R64, R64 ;  /* 0x0000004000407308 */ /* 0x000e220000000800 */
[----:B--2---:R-:W-:Y:S01]  /*64e0*/  FADD.FTZ R37, R63, R40 ;  /* 0x000000283f257221 */ /* 0x004fe20000010000 */
[----:B------:R-:W-:-:S04]  /*64f0*/  FADD.FTZ R40, R24, R39 ;  /* 0x0000002718287221 */ /* 0x000fc80000010000 */
[----:B------:R-:W-:Y:S01]  /*6500*/  FADD.FTZ R39, R191, R40 ;  /* 0x00000028bf277221 */ /* 0x000fe20000010000 */
[----:B------:R-:W-:Y:S01]  /*6510*/  F2FP.F16.F32.PACK_AB R191, R20, R191 ;  /* 0x000000bf14bf723e */ /* 0x000fe200000000ff */
[----:B------:R-:W2:Y:S01]  /*6520*/  MUFU.EX2 R59, R59 ;  /* 0x0000003b003b7308 */ /* 0x000ea20000000800 */
[----:B-1----:R-:W-:Y:S01]  /*6530*/  FADD.FTZ R37, R60, R37 ;  /* 0x000000253c257221 */ /* 0x002fe20000010000 */
[----:B------:R-:W-:Y:S01]  /*6540*/  FADD.FTZ R40, R20, R39 ;  /* 0x0000002714287221 */ /* 0x000fe20000010000 */
[----:B------:R-:W-:Y:S02]  /*6550*/  F2FP.F16.F32.PACK_AB R192, R60, R63 ;  /* 0x0000003f3cc0723e */ /* 0x000fe400000000ff */
[----:B------:R-:W-:Y:S02]  /*6560*/  CS2R R62, SRZ ;  /* 0x00000000003e7805 */ /* 0x000fe4000001ff00 */
[----:B------:R-:W-:Y:S01]  /*6570*/  CS2R R60, SRZ ;  /* 0x00000000003c7805 */ /* 0x000fe2000001ff00 */
[----:B------:R-:W-:Y:S01]  /*6580*/  FADD.FTZ R39, R185, R40 ;  /* 0x00000028b9277221 */ /* 0x000fe20000010000 */
[----:B------:R-:W-:Y:S01]  /*6590*/  F2FP.F16.F32.PACK_AB R185, R26, R185 ;  /* 0x000000b91ab9723e */ /* 0x000fe200000000ff */
[----:B------:R-:W1:Y:S01]  /*65a0*/  MUFU.EX2 R66, R66 ;  /* 0x0000004200427308 */ /* 0x000e620000000800 */
[----:B0-----:R-:W-:Y:S01]  /*65b0*/  FADD.FTZ R0, R64, R37 ;  /* 0x0000002540007221 */ /* 0x001fe20000010000 */
[----:B------:R-:W-:Y:S01]  /*65c0*/  FADD.FTZ R40, R26, R39 ;  /* 0x000000271a287221 */ /* 0x000fe20000010000 */
[----:B------:R-:W-:-:S05]  /*65d0*/  CS2R R26, SRZ ;  /* 0x00000000001a7805 */ /* 0x000fca000001ff00 */
[----:B------:R0:W3:Y:S01]  /*65e0*/  MUFU.EX2 R33, R58 ;  /* 0x0000003a00217308 */ /* 0x0000e20000000800 */
[C---:B--2---:R-:W-:Y:S01]  /*65f0*/  FADD.FTZ R37, R59.reuse, R0 ;  /* 0x000000003b257221 */ /* 0x044fe20000010000 */
[----:B------:R-:W-:Y:S02]  /*6600*/  F2FP.F16.F32.PACK_AB R194, R59, R64 ;  /* 0x000000403bc2723e */ /* 0x000fe400000000ff */
[----:B------:R-:W-:-:S04]  /*6610*/  CS2R R64, SRZ ;  /* 0x0000000000407805 */ /* 0x000fc8000001ff00 */
[----:B------:R-:W-:Y:S01]  /*6620*/  MUFU.EX2 R67, R67 ;  /* 0x0000004300437308 */ /* 0x000fe20000000800 */
[----:B-1----:R-:W-:Y:S01]  /*6630*/  FADD.FTZ R0, R66, R37 ;  /* 0x0000002542007221 */ /* 0x002fe20000010000 */
[----:B------:R-:W-:Y:S01]  /*6640*/  FADD.FTZ R37, R187, R40 ;  /* 0x00000028bb257221 */ /* 0x000fe20000010000 */
[----:B------:R-:W-:Y:S02]  /*6650*/  F2FP.F16.F32.PACK_AB R187, R32, R187 ;  /* 0x000000bb20bb723e */ /* 0x000fe400000000ff */
[----:B0-----:R-:W-:Y:S02]  /*6660*/  CS2R R58, SRZ ;  /* 0x00000000003a7805 */ /* 0x001fe4000001ff00 */
[----:B------:R-:W-:Y:S01]  /*6670*/  CS2R R40, SRZ ;  /* 0x0000000000287805 */ /* 0x000fe2000001ff00 */
[----:B------:R-:W-:Y:S01]  /*6680*/  MUFU.EX2 R190, R57 ;  /* 0x0000003900be7308 */ /* 0x000fe20000000800 */
[C---:B---3--:R-:W-:Y:S01]  /*6690*/  FADD.FTZ R0, R33.reuse, R0 ;  /* 0x0000000021007221 */ /* 0x048fe20000010000 */
[----:B------:R-:W-:-:S06]  /*66a0*/  F2FP.F16.F32.PACK_AB R188, R33, R66 ;  /* 0x0000004221bc723e */ /* 0x000fcc00000000ff */
[----:B------:R-:W-:Y:S08]  /*66b0*/  MUFU.EX2 R68, R68 ;  /* 0x0000004400447308 */ /* 0x000ff00000000800 */
[----:B------:R0:W1:Y:S08]  /*66c0*/  MUFU.EX2 R35, R56 ;  /* 0x0000003800237308 */ /* 0x0000700000000800 */
[----:B------:R-:W2:Y:S01]  /*66d0*/  MUFU.EX2 R48, R48 ;  /* 0x0000003000307308 */ /* 0x000ea20000000800 */
[----:B0-----:R-:W-:-:S07]  /*66e0*/  CS2R R56, SRZ ;  /* 0x0000000000387805 */ /* 0x001fce000001ff00 */
[----:B------:R0:W-:Y:S01]  /*66f0*/  MUFU.EX2 R180, R3 ;  /* 0x0000000300b47308 */ /* 0x0001e20000000800 */
[----:B-1----:R-:W-:-:S07]  /*6700*/  F2FP.F16.F32.PACK_AB R184, R35, R68 ;  /* 0x0000004423b8723e */ /* 0x002fce00000000ff */
[----:B------:R-:W1:Y:S01]  /*6710*/  MUFU.EX2 R45, R45 ;  /* 0x0000002d002d7308 */ /* 0x000e620000000800 */
[----:B0-----:R-:W-:Y:S01]  /*6720*/  FADD.FTZ R3, R67, R0 ;  /* 0x0000000043037221 */ /* 0x001fe20000010000 */
[----:B------:R-:W-:Y:S01]  /*6730*/  FADD.FTZ R0, R32, R37 ;  /* 0x0000002520007221 */ /* 0x000fe20000010000 */
[----:B------:R-:W-:Y:S02]  /*6740*/  CS2R R32, SRZ ;  /* 0x0000000000207805 */ /* 0x000fe4000001ff00 */
[----:B------:R-:W-:Y:S01]  /*6750*/  FADD.FTZ R3, R190, R3 ;  /* 0x00000003be037221 */ /* 0x000fe20000010000 */
[----:B------:R-:W-:Y:S01]  /*6760*/  FADD.FTZ R37, R181, R0 ;  /* 0x00000000b5257221 */ /* 0x000fe20000010000 */
[----:B------:R-:W-:Y:S01]  /*6770*/  F2FP.F16.F32.PACK_AB R181, R30, R181 ;  /* 0x000000b51eb5723e */ /* 0x000fe200000000ff */
[----:B------:R-:W0:Y:S01]  /*6780*/  MUFU.EX2 R21, R21 ;  /* 0x0000001500157308 */ /* 0x000e220000000800 */
[----:B------:R-:W-:Y:S01]  /*6790*/  FADD.FTZ R0, R68, R3 ;  /* 0x0000000344007221 */ /* 0x000fe20000010000 */
[----:B------:R-:W-:Y:S01]  /*67a0*/  FADD.FTZ R2, R30, R37 ;  /* 0x000000251e027221 */ /* 0x000fe20000010000 */
[----:B------:R-:W-:-:S02]  /*67b0*/  F2FP.F16.F32.PACK_AB R190, R190, R67 ;  /* 0x00000043bebe723e */ /* 0x000fc400000000ff */
[----:B------:R-:W-:Y:S01]  /*67c0*/  CS2R R68, SRZ ;  /* 0x0000000000447805 */ /* 0x000fe2000001ff00 */
[----:B------:R-:W-:Y:S01]  /*67d0*/  FADD.FTZ R3, R35, R0 ;  /* 0x0000000023037221 */ /* 0x000fe20000010000 */
[----:B------:R-:W-:Y:S01]  /*67e0*/  FADD.FTZ R37, R183, R2 ;  /* 0x00000002b7257221 */ /* 0x000fe20000010000 */
[----:B------:R-:W-:Y:S01]  /*67f0*/  F2FP.F16.F32.PACK_AB R183, R34, R183 ;  /* 0x000000b722b7723e */ /* 0x000fe200000000ff */
[----:B------:R-:W3:Y:S01]  /*6800*/  MUFU.EX2 R9, R9 ;  /* 0x0000000900097308 */ /* 0x000ee20000000800 */
[----:B--2---:R-:W-:Y:S01]  /*6810*/  FADD.FTZ R0, R48, R3 ;  /* 0x0000000330007221 */ /* 0x004fe20000010000 */
[----:B------:R-:W-:Y:S01]  /*6820*/  FADD.FTZ R2, R34, R37 ;  /* 0x0000002522027221 */ /* 0x000fe20000010000 */
[C---:B-1----:R-:W-:Y:S02]  /*6830*/  F2FP.F16.F32.PACK_AB R186, R45.reuse, R48 ;  /* 0x000000302dba723e */ /* 0x042fe400000000ff */
[----:B------:R-:W-:Y:S01]  /*6840*/  CS2R R66, SRZ ;  /* 0x0000000000427805 */ /* 0x000fe2000001ff00 */
[----:B------:R-:W-:Y:S01]  /*6850*/  FADD.FTZ R0, R45, R0 ;  /* 0x000000002d007221 */ /* 0x000fe20000010000 */
[----:B------:R-:W-:-:S02]  /*6860*/  CS2R R48, SRZ ;  /* 0x0000000000307805 */ /* 0x000fc4000001ff00 */
[----:B------:R-:W-:Y:S01]  /*6870*/  CS2R R44, SRZ ;  /* 0x00000000002c7805 */ /* 0x000fe2000001ff00 */
[----:B------:R1:W2:Y:S01]  /*6880*/  MUFU.EX2 R182, R11 ;  /* 0x0000000b00b67308 */ /* 0x0002a20000000800 */
[----:B0-----:R-:W-:Y:S01]  /*6890*/  FADD.FTZ R3, R21, R0 ;  /* 0x0000000015037221 */ /* 0x001fe20000010000 */
[----:B------:R-:W-:Y:S02]  /*68a0*/  CS2R R34, SRZ ;  /* 0x0000000000227805 */ /* 0x000fe4000001ff00 */
[----:B------:R-:W-:Y:S01]  /*68b0*/  CS2R R30, SRZ ;  /* 0x00000000001e7805 */ /* 0x000fe2000001ff00 */
[C---:B------:R-:W-:Y:S01]  /*68c0*/  FADD.FTZ R0, R180.reuse, R3 ;  /* 0x00000003b4007221 */ /* 0x040fe20000010000 */
[----:B------:R-:W-:Y:S02]  /*68d0*/  F2FP.F16.F32.PACK_AB R180, R180, R21 ;  /* 0x00000015b4b4723e */ /* 0x000fe400000000ff */
[----:B------:R-:W0:Y:S01]  /*68e0*/  MUFU.EX2 R13, R13 ;  /* 0x0000000d000d7308 */ /* 0x000e220000000800 */
[----:B-1----:R-:W-:Y:S01]  /*68f0*/  FADD.FTZ R11, R177, R2 ;  /* 0x00000002b10b7221 */ /* 0x002fe20000010000 */
[----:B------:R-:W-:-:S03]  /*6900*/  F2FP.F16.F32.PACK_AB R177, R36, R177 ;  /* 0x000000b124b1723e */ /* 0x000fc600000000ff */
[----:B------:R-:W-:Y:S01]  /*6910*/  FADD.FTZ R2, R36, R11 ;  /* 0x0000000b24027221 */ /* 0x000fe20000010000 */
[----:B---3--:R-:W-:Y:S01]  /*6920*/  FADD.FTZ R11, R9, R0 ;  /* 0x00000000090b7221 */ /* 0x008fe20000010000 */
[----:B------:R-:W-:Y:S01]  /*6930*/  CS2R R36, SRZ ;  /* 0x0000000000247805 */ /* 0x000fe2000001ff00 */
[----:B------:R-:W1:Y:S02]  /*6940*/  MUFU.EX2 R176, R15 ;  /* 0x0000000f00b07308 */ /* 0x000e640000000800 */
[C---:B--2---:R-:W-:Y:S01]  /*6950*/  FADD.FTZ R0, R182.reuse, R11 ;  /* 0x0000000bb6007221 */ /* 0x044fe20000010000 */
[----:B------:R-:W-:-:S05]  /*6960*/  F2FP.F16.F32.PACK_AB R182, R182, R9 ;  /* 0x00000009b6b6723e */ /* 0x000fca00000000ff */
[----:B------:R-:W2:Y:S01]  /*6970*/  MUFU.EX2 R179, R179 ;  /* 0x000000b300b37308 */ /* 0x000ea20000000800 */
[----:B0-----:R-:W-:-:S07]  /*6980*/  FADD.FTZ R11, R13, R0 ;  /* 0x000000000d0b7221 */ /* 0x001fce0000010000 */
[----:B------:R-:W0:Y:S01]  /*6990*/  MUFU.EX2 R25, R25 ;  /* 0x0000001900197308 */ /* 0x000e220000000800 */
[C---:B-1----:R-:W-:Y:S01]  /*69a0*/  FADD.FTZ R0, R176.reuse, R11 ;  /* 0x0000000bb0007221 */ /* 0x042fe20000010000 */
[----:B------:R-:W-:-:S06]  /*69b0*/  F2FP.F16.F32.PACK_AB R176, R176, R13 ;  /* 0x0000000db0b0723e */ /* 0x000fcc00000000ff */
[----:B------:R-:W1:Y:S01]  /*69c0*/  MUFU.EX2 R38, R38 ;  /* 0x0000002600267308 */ /* 0x000e620000000800 */
[----:B--2---:R-:W-:Y:S01]  /*69d0*/  FADD.FTZ R3, R179, R2 ;  /* 0x00000002b3037221 */ /* 0x004fe20000010000 */
[----:B------:R-:W-:-:S06]  /*69e0*/  IMAD.MOV.U32 R2, RZ, RZ, 0x3f800000 ;  /* 0x3f800000ff027424 */ /* 0x000fcc00078e00ff */
[----:B------:R-:W2:Y:S01]  /*69f0*/  MUFU.EX2 R28, R28 ;  /* 0x0000001c001c7308 */ /* 0x000ea20000000800 */
[----:B0-----:R-:W-:Y:S01]  /*6a00*/  FADD.FTZ R11, R25, R0 ;  /* 0x00000000190b7221 */ /* 0x001fe20000010000 */
[----:B------:R-:W-:Y:S02]  /*6a10*/  IMAD.MOV.U32 R0, RZ, RZ, 0x3f800000 ;  /* 0x3f800000ff007424 */ /* 0x000fe400078e00ff */
[C---:B-1----:R-:W-:Y:S01]  /*6a20*/  FADD.FTZ R3, R38.reuse, R3 ;  /* 0x0000000326037221 */ /* 0x042fe20000010000 */
[----:B------:R-:W-:Y:S02]  /*6a30*/  F2FP.F16.F32.PACK_AB R179, R38, R179 ;  /* 0x000000b326b3723e */ /* 0x000fe400000000ff */
[----:B------:R-:W-:Y:S01]  /*6a40*/  CS2R R38, SRZ ;  /* 0x0000000000267805 */ /* 0x000fe2000001ff00 */
[C---:B--2---:R-:W-:Y:S01]  /*6a50*/  FADD.FTZ R4, R28.reuse, R11 ;  /* 0x0000000b1c047221 */ /* 0x044fe20000010000 */
[----:B------:R-:W-:Y:S02]  /*6a60*/  F2FP.F16.F32.PACK_AB R178, R28, R25 ;  /* 0x000000191cb2723e */ /* 0x000fe400000000ff */
[----:B------:R-:W-:-:S02]  /*6a70*/  CS2R R28, SRZ ;  /* 0x00000000001c7805 */ /* 0x000fc4000001ff00 */
[----:B------:R-:W-:Y:S01]  /*6a80*/  CS2R R24, SRZ ;  /* 0x0000000000187805 */ /* 0x000fe2000001ff00 */
[----:B------:R-:W-:Y:S06]  /*6a90*/  @!P3 BRA `(.L_x_2255) ;  /* 0x0000004c0008b947 */ /* 0x000fec0003800000 */
[----:B------:R-:W-:Y:S01]  /*6aa0*/  R2UR UR61, R16 ;  /* 0x00000000103d72ca */ /* 0x000fe200000e0000 */
[----:B------:R-:W-:Y:S01]  /*6ab0*/  IMAD.MOV.U32 R9, RZ, RZ, R6 ;  /* 0x000000ffff097224 */ /* 0x000fe200078e0006 */
[----:B------:R-:W-:Y:S01]  /*6ac0*/  UMOV UR37, UR36 ;  /* 0x0000002400257c82 */ /* 0x000fe20008000000 */
[----:B------:R-:W-:Y:S01]  /*6ad0*/  IMAD.MOV.U32 R10, RZ, RZ, R7 ;  /* 0x000000ffff0a7224 */ /* 0x000fe200078e0007 */
[----:B------:R-:W-:Y:S01]  /*6ae0*/  ULDC UR7, c[0x0][0x9d8] ;  /* 0x0002760000077ab9 */ /* 0x000fe20000000800 */
[----:B------:R-:W-:Y:S02]  /*6af0*/  IMAD.MOV.U32 R2, RZ, RZ, 0x3f800000 ;  /* 0x3f800000ff027424 */ /* 0x000fe400078e00ff */
[----:B------:R-:W-:-:S08]  /*6b00*/  IMAD.MOV.U32 R119, RZ, RZ, RZ ;  /* 0x000000ffff777224 */ /* 0x000fd000078e00ff */
.L_x_2264:
        /* <DEDUP_REMOVED lines=8> */
.L_x_2256:
[----:B------:R-:W-:Y:S01]  /*6b90*/  R2UR UR6, R16 ;  /* 0x00000000100672ca */ /* 0x000fe200000e0000 */
[----:B------:R-:W-:-:S12]  /*6ba0*/  ULEA UR39, UR36, UR60, 0x3 ;  /* 0x0000003c24277291 */ /* 0x000fd8000f8e183f */
[----:B------:R-:W-:-:S05]  /*6bb0*/  IMAD.U32 R6, RZ, RZ, UR6 ;  /* 0x00000006ff067e24 */ /* 0x000fca000f8e00ff */
[----:B------:R-:W-:-:S04]  /*6bc0*/  SHF.L.U32 R6, R6, 0x1f, RZ ;  /* 0x0000001f06067819 */ /* 0x000fc800000006ff */
[----:B------:R0:W1:Y:S01]  /*6bd0*/  SYNCS.PHASECHK.TRANS64.TRYWAIT P3, [UR39+0x36830], R6 ;  /* 0x03683006ff0075a7 */ /* 0x0000620008060167 */
[----:B------:R-:W-:Y:S05]  /*6be0*/  @!P0 BRA `(.L_x_2257) ;  /* 0x0000000000048947 */ /* 0x000fea0003800000 */
[----:B------:R-:W-:Y:S01]  /*6bf0*/  BPT.TRAP 0x1 ;  /* 0x000000040000795c */ /* 0x000fe20000300000 */
.L_x_2257:
[----:B-1----:R-:W-:Y:S05]  /*6c00*/  @P3 BRA `(.L_x_2258) ;  /* 0x0000000000083947 */ /* 0x002fea0003800000 */
[----:B------:R-:W1:Y:S02]  /*6c10*/  SYNCS.PHASECHK.TRANS64.TRYWAIT P3, [UR39+0x36830], R6 ;  /* 0x03683006ff0075a7 */ /* 0x000e640008060167 */
[----:B-1----:R-:W-:Y:S05]  /*6c20*/  @!P3 BRA `(.L_x_2259) ;  /* 0x0000015400c0b947 */ /* 0x002fea0003800000 */
.L_x_2258:
[----:B------:R-:W-:Y:S01]  /*6c30*/  R2UR UR6, R5 ;  /* 0x00000000050672ca */ /* 0x000fe200000e0000 */
[----:B------:R-:W-:Y:S01]  /*6c40*/  WARPGROUP.ARRIVE ;  /* 0x00000000000079c5 */ /* 0x000fe20000000000 */
[----:B------:R-:W-:Y:S01]  /*6c50*/  UMOV UR56, UR52 ;  /* 0x0000003400387c82 */ /* 0x000fe20008000000 */
[----:B------:R-:W-:Y:S01]  /*6c60*/  UMOV UR57, UR53 ;  /* 0x0000003500397c82 */ /* 0x000fe20008000000 */
[----:B------:R-:W-:Y:S01]  /*6c70*/  UMOV UR59, 0x40000040 ;  /* 0x40000040003b7882 */ /* 0x000fe20000000000 */
        /* <DEDUP_REMOVED lines=8> */
[----:B------:R-:W-:Y:S01]  /*6d00*/  UIMAD UR6, UR36, 0xa80, UR6 ;  /* 0x00000a80240678a4 */ /* 0x000fe2000f8e0206 */
[-C--:B------:R-:W-:Y:S01]  /*6d10*/  FMUL.FTZ R24, R24, R0.reuse ;  /* 0x0000000018187220 */ /* 0x080fe20000410000 */
[----:B------:R-:W-:Y:S01]  /*6d20*/  UMOV UR51, 0x40000040 ;  /* 0x4000004000337882 */ /* 0x000fe20000000000 */
[-C--:B------:R-:W-:Y:S01]  /*6d30*/  FMUL.FTZ R25, R25, R0.reuse ;  /* 0x0000000019197220 */ /* 0x080fe20000410000 */
[----:B------:R-:W-:Y:S01]  /*6d40*/  UIADD3 UR54, UR6, 0x80, URZ ;  /* 0x0000008006367890 */ /* 0x000fe2000fffe03f */
[-C--:B------:R-:W-:Y:S01]  /*6d50*/  FMUL.FTZ R28, R28, R0.reuse ;  /* 0x000000001c1c7220 */ /* 0x080fe20000410000 */
[----:B------:R-:W-:Y:S01]  /*6d60*/  UIADD3 UR10, UR6, 0x280, URZ ;  /* 0x00000280060a7890 */ /* 0x000fe2000fffe03f */
[-C--:B------:R-:W-:Y:S01]  /*6d70*/  FMUL.FTZ R29, R29, R0.reuse ;  /* 0x000000001d1d7220 */ /* 0x080fe20000410000 */
[----:B------:R-:W-:Y:S01]  /*6d80*/  UMOV UR58, UR6 ;  /* 0x00000006003a7c82 */ /* 0x000fe20008000000 */
[----:B------:R-:W-:Y:S01]  /*6d90*/  UIADD3 UR11, UR6, 0x300, URZ ;  /* 0x00000300060b7890 */ /* 0x000fe2000fffe03f */
[----:B------:R-:W-:Y:S01]  /*6da0*/  HGMMA.64x16x16.F32 R168, gdesc[UR56], RZ, !UPT, gsb0 ;  /* 0x0020000038a879f0 */ /* 0x000fe2000c0008ff */
[----:B------:R-:W-:Y:S01]  /*6db0*/  UIADD3 UR58, UR6, 0x100, URZ ;  /* 0x00000100063a7890 */ /* 0x000fe2000fffe03f */
[-C--:B------:R-:W-:Y:S01]  /*6dc0*/  FMUL.FTZ R32, R32, R0.reuse ;  /* 0x0000000020207220 */ /* 0x080fe20000410000 */
        /* <DEDUP_REMOVED lines=59> */
[----:B------:R-:W-:Y:S01]  /*7180*/  UMOV UR55, 0x40000040 ;  /* 0x4000004000377882 */ /* 0x000fe20000000000 */
        /* <DEDUP_REMOVED lines=50> */
[----:B------:R-:W-:-:S05]  /*74b0*/  FMUL.FTZ R119, R119, R2 ;  /* 0x0000000277777220 */ /* 0x000fca0000410000 */
        /* <DEDUP_REMOVED lines=8> */
[----:B------:R-:W-:Y:S01]  /*7540*/  UMOV UR54, UR10 ;  /* 0x0000000a00367c82 */ /* 0x000fe20008000000 */
[----:B------:R-:W-:Y:S01]  /*7550*/  UMOV UR55, 0x40000040 ;  /* 0x4000004000377882 */ /* 0x000fe20000000000 */
[----:B------:R-:W-:Y:S01]  /*7560*/  UIADD3 UR10, UR6, 0x82, URZ ;  /* 0x00000082060a7890 */ /* 0x000fe2000fffe03f */
        /* <DEDUP_REMOVED lines=462> */
.L_x_2260:
[----:B------:R-:W-:Y:S01]  /*9250*/  ULEA UR6, UR37, UR60, 0x3 ;  /* 0x0000003c25067291 */ /* 0x000fe2000f8e183f */
[----:B------:R-:W-:-:S05]  /*9260*/  IMAD.U32 R0, RZ, RZ, UR61 ;  /* 0x0000003dff007e24 */ /* 0x000fca000f8e00ff */
[----:B------:R-:W-:-:S04]  /*9270*/  SHF.L.U32 R0, R0, 0x1f, RZ ;  /* 0x0000001f00007819 */ /* 0x000fc800000006ff */
[----:B------:R2:W3:Y:S01]  /*9280*/  SYNCS.PHASECHK.TRANS64.TRYWAIT P3, [UR6+0x36850], R0 ;  /* 0x03685000ff0075a7 */ /* 0x0004e20008060146 */
[----:B------:R-:W-:Y:S05]  /*9290*/  @!P0 BRA `(.L_x_2261) ;  /* 0x0000000000048947 */ /* 0x000fea0003800000 */
[----:B------:R-:W-:Y:S01]  /*92a0*/  BPT.TRAP 0x1 ;  /* 0x000000040000795c */ /* 0x000fe20000300000 */
.L_x_2261:
[----:B---3--:R-:W-:Y:S05]  /*92b0*/  @P3 BRA `(.L_x_2262) ;  /* 0x0000000000083947 */ /* 0x008fea0003800000 */
[----:B------:R-:W3:Y:S02]  /*92c0*/  SYNCS.PHASECHK.TRANS64.TRYWAIT P3, [UR6+0x36850], R0 ;  /* 0x03685000ff0075a7 */ /* 0x000ee40008060146 */
[----:B---3--:R-:W-:Y:S05]  /*92d0*/  @!P3 BRA `(.L_x_2263) ;  /* 0x00000130002cb947 */ /* 0x008fea0003800000 */
.L_x_2262:
[----:B------:R-:W-:Y:S01]  /*92e0*/  UIADD3 UR10, UR60, 0x400, URZ ;  /* 0x000004003c0a7890 */ /* 0x000fe2000fffe03f */
[----:B------:R-:W-:Y:S01]  /*92f0*/  WARPGROUP.ARRIVE ;  /* 0x00000000000079c5 */ /* 0x000fe20000000000 */
[----:B------:R-:W-:Y:S01]  /*9300*/  UMOV UR11, 0x40000040 ;  /* 0x40000040000b7882 */ /* 0x000fe20000000000 */
[----:B------:R-:W-:Y:S01]  /*9310*/  R2UR UR19, R23 ;  /* 0x00000000171372ca */ /* 0x000fe200000e0000 */
[----:B------:R-:W-:Y:S01]  /*9320*/  USHF.R.U32.HI UR10, URZ, 0x4, UR10 ;  /* 0x000000043f0a7899 */ /* 0x000fe2000801160a */
[----:B------:R-:W-:Y:S01]  /*9330*/  FMUL.FTZ R21, R153, UR7 ;  /* 0x0000000799157c20 */ /* 0x000fe20008410000 */
[----:B------:R-:W-:Y:S01]  /*9340*/  FMUL.FTZ R153, R157, UR7 ;  /* 0x000000079d997c20 */ /* 0x000fe20008410000 */
[----:B------:R-:W-:Y:S01]  /*9350*/  FMUL.FTZ R157, R158, UR7 ;  /* 0x000000079e9d7c20 */ /* 0x000fe20008410000 */
[----:B------:R-:W-:Y:S01]  /*9360*/  ULOP3.LUT UR10, UR10, 0x3fff, URZ, 0xc0, !UPT ;  /* 0x00003fff0a0a7892 */ /* 0x000fe2000f8ec03f */
[----:B------:R-:W-:Y:S01]  /*9370*/  FMUL.FTZ R158, R147, UR7 ;  /* 0x00000007939e7c20 */ /* 0x000fe20008410000 */
[----:B------:R-:W-:Y:S01]  /*9380*/  R2UR UR18, R17 ;  /* 0x00000000111272ca */ /* 0x000fe200000e0000 */
[----:B------:R-:W-:Y:S01]  /*9390*/  FMUL.FTZ R13, R161, UR7 ;  /* 0x00000007a10d7c20 */ /* 0x000fe20008410000 */
[----:B------:R-:W-:Y:S01]  /*93a0*/  ULOP3.LUT UR10, UR10, 0x3800000, URZ, 0xfc, !UPT ;  /* 0x038000000a0a7892 */ /* 0x000fe2000f8efc3f */
[----:B------:R-:W-:Y:S01]  /*93b0*/  R2UR UR14, R18 ;  /* 0x00000000120e72ca */ /* 0x000fe200000e0000 */
[----:B------:R-:W-:Y:S01]  /*93c0*/  FMUL.FTZ R161, R162, UR7 ;  /* 0x00000007a2a17c20 */ /* 0x000fe20008410000 */
[----:B------:R-:W-:Y:S01]  /*93d0*/  FMUL.FTZ R162, R166, UR7 ;  /* 0x00000007a6a27c20 */ /* 0x000fe20008410000 */
[----:B------:R-:W-:Y:S01]  /*93e0*/  UIMAD UR15, UR37, 0xa80, UR10 ;  /* 0x00000a80250f78a4 */ /* 0x000fe2000f8e020a */
[----:B01----:R-:W-:-:S02]  /*93f0*/  VIADD R6, R204, UR19 ;  /* 0x00000013cc067c36 */ /* 0x003fc40008000000 */
[----:B---3--:R-:W-:Y:S01]  /*9400*/  FMUL.FTZ R2, R169, UR7 ;  /* 0x00000007a9027c20 */ /* 0x008fe20008410000 */
        /* <DEDUP_REMOVED lines=8> */
[----:B--2---:R-:W-:Y:S01]  /*9490*/  FMUL.FTZ R0, R168, UR7 ;  /* 0x00000007a8007c20 */ /* 0x004fe20008410000 */
[----:B------:R-:W-:Y:S01]  /*94a0*/  UMOV UR11, 0x40000040 ;  /* 0x40000040000b7882 */ /* 0x000fe20000000000 */
[----:B------:R-:W-:Y:S01]  /*94b0*/  FMUL.FTZ R167, R139, UR7 ;  /* 0x000000078ba77c20 */ /* 0x000fe20008410000 */
[----:B------:R-:W-:Y:S01]  /*94c0*/  FMUL.FTZ R168, R171, UR7 ;  /* 0x00000007aba87c20 */ /* 0x000fe20008410000 */
[----:B------:R-:W-:Y:S01]  /*94d0*/  IMAD.U32 R139, RZ, RZ, UR18 ;  /* 0x00000012ff8b7e24 */ /* 0x000fe2000f8e00ff */
        /* <DEDUP_REMOVED lines=17> */
[----:B------:R-:W-:Y:S01]  /*95f0*/  FMUL.FTZ R155, R155, UR7 ;  /* 0x000000079b9b7c20 */ /* 0x000fe20008410000 */
[----:B------:R-:W-:Y:S01]  /*9600*/  FMUL.FTZ R15, R165, UR7 ;  /* 0x00000007a50f7c20 */ /* 0x000fe20008410000 */
[----:B------:R-:W-:Y:S01]  /*9610*/  FMUL.FTZ R165, R150, UR7 ;  /* 0x0000000796a57c20 */ /* 0x000fe20008410000 */
[----:B------:R-:W-:Y:S01]  /*9620*/  FMUL.FTZ R174, R122, UR7 ;  /* 0x000000077aae7c20 */ /* 0x000fe20008410000 */
[----:B------:R-:W-:Y:S01]  /*9630*/  FMUL.FTZ R151, R151, UR7 ;  /* 0x0000000797977c20 */ /* 0x000fe20008410000 */
[----:B------:R-:W-:Y:S01]  /*9640*/  FMUL.FTZ R175, R123, UR7 ;  /* 0x000000077baf7c20 */ /* 0x000fe20008410000 */
[----:B------:R-:W-:Y:S01]  /*9650*/  FMUL.FTZ R127, R127, UR7 ;  /* 0x000000077f7f7c20 */ /* 0x000fe20008410000 */
[----:B------:R-:W3:Y:S01]  /*9660*/  MUFU.TANH R170, R170 ;  /* 0x000000aa00aa7308 */ /* 0x000ee20000002400 */
[----:B------:R-:W-:Y:S01]  /*9670*/  FMUL.FTZ R144, R144, UR7 ;  /* 0x0000000790907c20 */ /* 0x000fe20008410000 */
[----:B------:R-:W-:Y:S01]  /*9680*/  FMUL.FTZ R145, R145, UR7 ;  /* 0x0000000791917c20 */ /* 0x000fe20008410000 */
[----:B------:R-:W-:Y:S01]  /*9690*/  FMUL.FTZ R137, R137, UR7 ;  /* 0x0000000789897c20 */ /* 0x000fe20008410000 */
[----:B------:R-:W-:Y:S01]  /*96a0*/  FMUL.FTZ R140, R140, UR7 ;  /* 0x000000078c8c7c20 */ /* 0x000fe20008410000 */
[----:B------:R-:W-:Y:S01]  /*96b0*/  FMUL.FTZ R141, R141, UR7 ;  /* 0x000000078d8d7c20 */ /* 0x000fe20008410000 */
[----:B------:R-:W-:Y:S01]  /*96c0*/  FMUL.FTZ R128, R128, UR7 ;  /* 0x0000000780807c20 */ /* 0x000fe20008410000 */
[----:B------:R-:W-:Y:S01]  /*96d0*/  FMUL.FTZ R129, R129, UR7 ;  /* 0x0000000781817c20 */ /* 0x000fe20008410000 */
[----:B------:R-:W4:Y:S01]  /*96e0*/  MUFU.TANH R161, R161 ;  /* 0x000000a100a17308 */ /* 0x000f220000002400 */
[----:B------:R-:W-:Y:S01]  /*96f0*/  FMUL.FTZ R132, R132, UR7 ;  /* 0x0000000784847c20 */ /* 0x000fe20008410000 */
[----:B------:R-:W-:Y:S01]  /*9700*/  FMUL.FTZ R133, R133, UR7 ;  /* 0x0000000785857c20 */ /* 0x000fe20008410000 */
[----:B------:R-:W-:Y:S01]  /*9710*/  FMUL.FTZ R120, R120, UR7 ;  /* 0x0000000778787c20 */ /* 0x000fe20008410000 */
[----:B------:R-:W-:Y:S01]  /*9720*/  FMUL.FTZ R121, R121, UR7 ;  /* 0x0000000779797c20 */ /* 0x000fe20008410000 */
[----:B------:R-:W-:Y:S01]  /*9730*/  FMUL.FTZ R125, R125, UR7 ;  /* 0x000000077d7d7c20 */ /* 0x000fe20008410000 */
[----:B------:R-:W-:Y:S01]  /*9740*/  R2UR UR18, R8 ;  /* 0x00000000081272ca */ /* 0x000fe200000e0000 */
[----:B------:R-:W-:Y:S01]  /*9750*/  UMOV UR37, UR36 ;  /* 0x0000002400257c82 */ /* 0x000fe20008000000 */
[----:B------:R-:W5:Y:S01]  /*9760*/  MUFU.TANH R160, R160 ;  /* 0x000000a000a07308 */ /* 0x000f620000002400 */
[----:B------:R-:W-:-:S07]  /*9770*/  R2UR UR61, R16 ;  /* 0x00000000103d72ca */ /* 0x000fce00000e0000 */
[----:B------:R-:W5:Y:S03]  /*9780*/  MUFU.TANH R162, R162 ;  /* 0x000000a200a27308 */ /* 0x000f660000002400 */
[----:B------:R-:W-:-:S05]  /*9790*/  UISETP.GT.AND UP1, UPT, UR38, UR18, UPT ;  /* 0x000000122600728c */ /* 0x000fca000bf24270 */
[----:B------:R-:W5:Y:S08]  /*97a0*/  MUFU.TANH R163, R163 ;  /* 0x000000a300a37308 */ /* 0x000f700000002400 */
        /* <DEDUP_REMOVED lines=8> */
[----:B------:R-:W-:Y:S08]  /*9830*/  MUFU.TANH R166, R166 ;  /* 0x000000a600a67308 */ /* 0x000ff00000002400 */
[----:B------:R-:W5:Y:S08]  /*9840*/  MUFU.TANH R167, R167 ;  /* 0x000000a700a77308 */ /* 0x000f700000002400 */
[----:B------:R-:W5:Y:S08]  /*9850*/  MUFU.TANH R172, R172 ;  /* 0x000000ac00ac7308 */ /* 0x000f700000002400 */
[----:B------:R-:W-:Y:S08]  /*9860*/  MUFU.TANH R174, R174 ;  /* 0x000000ae00ae7308 */ /* 0x000ff00000002400 */
[----:B------:R-:W-:Y:S08]  /*9870*/  MUFU.TANH R175, R175 ;  /* 0x000000af00af7308 */ /* 0x000ff00000002400 */
[----:B------:R-:W-:Y:S08]  /*9880*/  MUFU.TANH R127, R127 ;  /* 0x0000007f007f7308 */ /* 0x000ff00000002400 */
[----:B------:R-:W-:Y:S08]  /*9890*/  MUFU.TANH R0, R0 ;  /* 0x0000000000007308 */ /* 0x000ff00000002400 */
[----:B------:R-:W-:Y:S08]  /*98a0*/  MUFU.TANH R2, R2 ;  /* 0x0000000200027308 */ /* 0x000ff00000002400 */
[----:B------:R-:W-:Y:S01]  /*98b0*/  MUFU.TANH R7, R7 ;  /* 0x0000000700077308 */ /* 0x000fe20000002400 */
[----:B------:R-:W-:-:S02]  /*98c0*/  WARPGROUP.DEPBAR.LE gsb0, 0x0 ;  /* 0x00008000000079c5 */ /* 0x000fc40000010000 */
[----:B------:R-:W-:-:S05]  /*98d0*/  WARPGROUP.ARRIVE ;  /* 0x00000000000079c5 */ /* 0x000fca0000000000 */
        /* <DEDUP_REMOVED lines=38> */
[----:B------:R-:W-:Y:S01]  /*9b40*/  @UP0 ULDC UR10, c[0x0][0x44c] ;  /* 0x00011300000a0ab9 */ /* 0x000fe20000000800 */
[----:B------:R-:W-:Y:S01]  /*9b50*/  UMOV UR11, 0x40000040 ;  /* 0x40000040000b7882 */ /* 0x000fe20000000000 */
[----:B------:R-:W-:Y:S01]  /*9b60*/  @P2 IMAD.HI.U32 R147, R6, UR10, RZ ;  /* 0x0000000a06932c27 */ /* 0x000fe2000f8e00ff */
[----:B------:R-:W-:-:S04]  /*9b70*/  @UP0 ULDC UR10, c[0x0][0x450] ;  /* 0x00011400000a0ab9 */ /* 0x000fc80000000800 */
[----:B------:R-:W-:Y:S01]  /*9b80*/  @P2 SHF.R.U32.HI R6, RZ, UR10, R147 ;  /* 0x0000000aff062c19 */ /* 0x000fe20008011693 */
[----:B------:R-:W-:Y:S02]  /*9b90*/  UIMAD UR10, UR38, -0x70, URZ ;  /* 0xffffff90260a78a4 */ /* 0x000fe4000f8e023f */
[----:B------:R-:W-:Y:S02]  /*9ba0*/  UIADD3 UR38, UR38, -0x1, URZ ;  /* 0xffffffff26267890 */ /* 0x000fe4000fffe03f */
[----:B------:R-:W0:Y:S02]  /*9bb0*/  SHFL.IDX PT, R147, R6, 0x1, 0x1c1f ;  /* 0x003c1f0006937f89 */ /* 0x000e2400000e0000 */
[----:B------:R-:W-:Y:S01]  /*9bc0*/  IMAD.U32 R138, RZ, RZ, UR10 ;  /* 0x0000000aff8a7e24 */ /* 0x000fe2000f8e00ff */
[----:B------:R-:W-:-:S04]  /*9bd0*/  ULDC UR10, c[0x0][0x988] ;  /* 0x00026200000a7ab9 */ /* 0x000fc80000000800 */
[----:B------:R-:W-:-:S04]  /*9be0*/  IADD3 R138, -R19, 0x1, R138 ;  /* 0x00000001138a7810 */ /* 0x000fc80007ffe18a */
[----:B------:R-:W-:Y:S01]  /*9bf0*/  IADD3 R138, -R139, UR14, R138 ;  /* 0x0000000e8b8a7c10 */ /* 0x000fe2000fffe18a */
[----:B------:R-:W-:Y:S01]  /*9c00*/  UMOV UR14, UR10 ;  /* 0x0000000a000e7c82 */ /* 0x000fe20008000000 */
[----:B------:R-:W-:-:S03]  /*9c10*/  UIADD3 UR10, UR15, 0x280, URZ ;  /* 0x000002800f0a7890 */ /* 0x000fc6000fffe03f */
[----:B0-----:R-:W-:Y:S02]  /*9c20*/  IMAD.IADD R164, R138, 0x1, R147 ;  /* 0x000000018aa47824 */ /* 0x001fe400078e0293 */
[----:B------:R-:W-:-:S03]  /*9c30*/  FMUL.FTZ R147, R131, UR7 ;  /* 0x0000000783937c20 */ /* 0x000fc60008410000 */
[C---:B------:R-:W-:Y:S02]  /*9c40*/  ISETP.GT.AND P3, PT, R164.reuse, RZ, PT ;  /* 0x000000ffa400720c */ /* 0x040fe40003f64270 */
[C---:B------:R-:W-:Y:S02]  /*9c50*/  ISETP.GT.AND P4, PT, R164.reuse, 0x1, PT ;  /* 0x00000001a400780c */ /* 0x040fe40003f84270 */
[----:B------:R-:W-:Y:S02]  /*9c60*/  FSEL R139, R169, -INF , P3 ;  /* 0xff800000a98b7808 */ /* 0x000fe40001800000 */
[----:B------:R-:W-:Y:S01]  /*9c70*/  ISETP.GT.AND P3, PT, R164, 0x8, PT ;  /* 0x00000008a400780c */ /* 0x000fe20003f64270 */
[----:B------:R0:W5:Y:S01]  /*9c80*/  MUFU.TANH R169, R148 ;  /* 0x0000009400a97308 */ /* 0x0001620000002400 */
[----:B-1----:R-:W-:Y:S02]  /*9c90*/  FSEL R130, R168, -INF , P4 ;  /* 0xff800000a8827808 */ /* 0x002fe40002000000 */
[----:B------:R-:W-:-:S02]  /*9ca0*/  FMNMX.FTZ R173, R139, R9, !PT ;  /* 0x000000098bad7209 */ /* 0x000fc40007810000 */
[----:B------:R-:W-:Y:S02]  /*9cb0*/  ISETP.GT.AND P4, PT, R164, 0x9, PT ;  /* 0x00000009a400780c */ /* 0x000fe40003f84270 */
[----:B--2---:R-:W-:Y:S01]  /*9cc0*/  FSEL R142, R171, -INF , P3 ;  /* 0xff800000ab8e7808 */ /* 0x004fe20001800000 */
[----:B------:R4:W-:Y:S01]  /*9cd0*/  MUFU.TANH R168, R143 ;  /* 0x0000008f00a87308 */ /* 0x0009e20000002400 */
[----:B------:R-:W-:Y:S01]  /*9ce0*/  FMNMX.FTZ R173, R130, R173, !PT ;  /* 0x000000ad82ad7209 */ /* 0x000fe20007810000 */
[----:B------:R-:W-:Y:S01]  /*9cf0*/  FMUL.FTZ R171, R134, UR7 ;  /* 0x0000000786ab7c20 */ /* 0x000fe20008410000 */
[----:B------:R-:W-:Y:S02]  /*9d00*/  ISETP.GT.AND P3, PT, R164, 0x10, PT ;  /* 0x00000010a400780c */ /* 0x000fe40003f64270 */
[----:B---3--:R-:W-:Y:S02]  /*9d10*/  FSEL R131, R170, -INF , P4 ;  /* 0xff800000aa837808 */ /* 0x008fe40002000000 */
[----:B0-----:R-:W-:Y:S01]  /*9d20*/  FMNMX.FTZ R148, R142, R173, !PT ;  /* 0x000000ad8e947209 */ /* 0x001fe20007810000 */
[----:B------:R0:W1:Y:S01]  /*9d30*/  MUFU.TANH R170, R147 ;  /* 0x0000009300aa7308 */ /* 0x0000620000002400 */
[----:B------:R-:W-:Y:S01]  /*9d40*/  ISETP.GT.AND P4, PT, R164, 0x11, PT ;  /* 0x00000011a400780c */ /* 0x000fe20003f84270 */
[----:B------:R-:W-:Y:S01]  /*9d50*/  FMUL.FTZ R173, R135, UR7 ;  /* 0x0000000787ad7c20 */ /* 0x000fe20008410000 */
[----:B----4-:R-:W-:-:S02]  /*9d60*/  FSEL R143, R161, -INF , P3 ;  /* 0xff800000a18f7808 */ /* 0x010fc40001800000 */
[----:B------:R-:W-:Y:S02]  /*9d70*/  FMNMX.FTZ R148, R131, R148, !PT ;  /* 0x0000009483947209 */ /* 0x000fe40007810000 */
[----:B------:R-:W-:Y:S01]  /*9d80*/  ISETP.GT.AND P3, PT, R164, 0x18, PT ;  /* 0x00000018a400780c */ /* 0x000fe20003f64270 */
[----:B------:R-:W2:Y:S01]  /*9d90*/  MUFU.TANH R171, R171 ;  /* 0x000000ab00ab7308 */ /* 0x000ea20000002400 */
[----:B-----5:R-:W-:Y:S02]  /*9da0*/  FSEL R134, R160, -INF , P4 ;  /* 0xff800000a0867808 */ /* 0x020fe40002000000 */
[----:B------:R-:W-:Y:S02]  /*9db0*/  FMNMX.FTZ R161, R143, R148, !PT ;  /* 0x000000948fa17209 */ /* 0x000fe40007810000 */
[----:B------:R-:W-:Y:S02]  /*9dc0*/  ISETP.GT.AND P4, PT, R164, 0x19, PT ;  /* 0x00000019a400780c */ /* 0x000fe40003f84270 */
[----:B0-----:R-:W-:Y:S01]  /*9dd0*/  FSEL R147, R162, -INF , P3 ;  /* 0xff800000a2937808 */ /* 0x001fe20001800000 */
[----:B------:R-:W0:Y:S01]  /*9de0*/  MUFU.TANH R173, R173 ;  /* 0x000000ad00ad7308 */ /* 0x000e220000002400 */
        /* <DEDUP_REMOVED lines=16> */
[C---:B------:R-:W-:Y:S02]  /*9ef0*/  ISETP.GT.AND P4, PT, R164.reuse, 0x31, PT ;  /* 0x00000031a400780c */ /* 0x040fe40003f84270 */
[----:B------:R-:W-:Y:S02]  /*9f00*/  FSEL R155, R159, -INF , P3 ;  /* 0xff8000009f9b7808 */ /* 0x000fe40001800000 */
[----:B------:R-:W-:-:S02]  /*9f10*/  ISETP.GT.AND P5, PT, R164, 0x38, PT ;  /* 0x00000038a400780c */ /* 0x000fc40003fa4270 */
[----:B------:R-:W-:Y:S02]  /*9f20*/  FSEL R163, R158, -INF , P4 ;  /* 0xff8000009ea37808 */ /* 0x000fe40002000000 */
[C---:B------:R-:W-:Y:S02]  /*9f30*/  ISETP.GT.AND P3, PT, R164.reuse, 0x39, PT ;  /* 0x00000039a400780c */ /* 0x040fe40003f64270 */
[----:B------:R-:W-:Y:S02]  /*9f40*/  FSEL R162, R165, -INF , P5 ;  /* 0xff800000a5a27808 */ /* 0x000fe40002800000 */
[C---:B------:R-:W-:Y:S02]  /*9f50*/  ISETP.GT.AND P4, PT, R164.reuse, 0x40, PT ;  /* 0x00000040a400780c */ /* 0x040fe40003f84270 */
[----:B------:R-:W-:Y:S02]  /*9f60*/  FSEL R158, R151, -INF , P3 ;  /* 0xff800000979e7808 */ /* 0x000fe40001800000 */
[----:B------:R-:W-:-:S02]  /*9f70*/  ISETP.GT.AND P5, PT, R164, 0x41, PT ;  /* 0x00000041a400780c */ /* 0x000fc40003fa4270 */
[C---:B------:R-:W-:Y:S02]  /*9f80*/  ISETP.GT.AND P6, PT, R164.reuse, 0x48, PT ;  /* 0x00000048a400780c */ /* 0x040fe40003fc4270 */
[----:B------:R-:W-:Y:S02]  /*9f90*/  FSEL R161, R167, -INF , P5 ;  /* 0xff800000a7a17808 */ /* 0x000fe40002800000 */
[----:B------:R-:W-:Y:S02]  /*9fa0*/  ISETP.GT.AND P3, PT, R164, 0x49, PT ;  /* 0x00000049a400780c */ /* 0x000fe40003f64270 */
[----:B------:R-:W-:Y:S02]  /*9fb0*/  FSEL R154, R172, -INF , P6 ;  /* 0xff800000ac9a7808 */ /* 0x000fe40003000000 */
[----:B------:R-:W-:Y:S02]  /*9fc0*/  FSEL R160, R169, -INF , P3 ;  /* 0xff800000a9a07808 */ /* 0x000fe40001800000 */
[----:B------:R-:W-:-:S02]  /*9fd0*/  ISETP.GT.AND P5, PT, R164, 0x51, PT ;  /* 0x00000051a400780c */ /* 0x000fc40003fa4270 */
[C---:B------:R-:W-:Y:S02]  /*9fe0*/  ISETP.GT.AND P6, PT, R164.reuse, 0x58, PT ;  /* 0x00000058a400780c */ /* 0x040fe40003fc4270 */
[----:B------:R-:W-:Y:S01]  /*9ff0*/  ISETP.GT.AND P3, PT, R164, 0x59, PT ;  /* 0x00000059a400780c */ /* 0x000fe20003f64270 */
[----:B------:R-:W-:Y:S02]  /*a000*/  WARPGROUP.DEPBAR.LE gsb0, 0x0 ;  /* 0x00008000000079c5 */ /* 0x000fe40000010000 */
[----:B------:R-:W-:Y:S01]  /*a010*/  FMUL.FTZ R184, R126, UR7 ;  /* 0x000000077eb87c20 */ /* 0x000fe20008410000 */
[----:B------:R-:W-:Y:S01]  /*a020*/  FMNMX.FTZ R126, R150, R157, !PT ;  /* 0x0000009d967e7209 */ /* 0x000fe20007810000 */
[----:B------:R-:W-:-:S03]  /*a030*/  WARPGROUP.ARRIVE ;  /* 0x00000000000079c5 */ /* 0x000fc60000000000 */
[----:B------:R-:W-:Y:S01]  /*a040*/  FMNMX.FTZ R126, R155, R126, !PT ;  /* 0x0000007e9b7e7209 */ /* 0x000fe20007810000 */
[----:B------:R-:W3:Y:S02]  /*a050*/  MUFU.TANH R184, R184 ;  /* 0x000000b800b87308 */ /* 0x000ee40000002400 */
[----:B------:R-:W-:Y:S01]  /*a060*/  HGMMA.64x192x16.F32 R24, R180, gdesc[UR8].tnspB, R24, gsb0 ;  /* 0x42e00008b4187df0 */ /* 0x000fe20008000818 */
[----:B------:R-:W-:Y:S01]  /*a070*/  FMNMX.FTZ R157, R163, R126, !PT ;  /* 0x0000007ea39d7209 */ /* 0x000fe20007810000 */
[----:B------:R-:W-:Y:S01]  /*a080*/  UIADD3 UR10, UR15, 0x300, URZ ;  /* 0x000003000f0a7890 */ /* 0x000fe2000fffe03f */
[----:B------:R-:W-:Y:S01]  /*a090*/  FSEL R126, R166, -INF , P4 ;  /* 0xff800000a67e7808 */ /* 0x000fe20002000000 */
[----:B------:R-:W-:Y:S01]  /*a0a0*/  UMOV UR11, 0x40000040 ;  /* 0x40000040000b7882 */ /* 0x000fe20000000000 */
[----:B------:R-:W-:Y:S02]  /*a0b0*/  FMNMX.FTZ R157, R162, R157, !PT ;  /* 0x0000009da29d7209 */ /* 0x000fe40007810000 */
[----:B------:R-:W-:-:S02]  /*a0c0*/  ISETP.GT.AND P4, PT, R164, 0x50, PT ;  /* 0x00000050a400780c */ /* 0x000fc40003f84270 */
[----:B------:R-:W-:-:S04]  /*a0d0*/  FMNMX.FTZ R157, R158, R157, !PT ;  /* 0x0000009d9e9d7209 */ /* 0x000fc80007810000 */
[----:B------:R-:W-:Y:S02]  /*a0e0*/  FMNMX.FTZ R156, R126, R157, !PT ;  /* 0x0000009d7e9c7209 */ /* 0x000fe40007810000 */
[----:B-1----:R-:W-:Y:S02]  /*a0f0*/  FSEL R157, R170, -INF , P5 ;  /* 0xff800000aa9d7808 */ /* 0x002fe40002800000 */
[----:B------:R-:W-:Y:S01]  /*a100*/  FMNMX.FTZ R151, R161, R156, !PT ;  /* 0x0000009ca1977209 */ /* 0x000fe20007810000 */
[----:B------:R-:W1:Y:S01]  /*a110*/  SHFL.IDX PT, R170, R6, RZ, 0x1c1f ;  /* 0x001c1fff06aa7589 */ /* 0x000e6200000e0000 */
[----:B------:R-:W-:Y:S02]  /*a120*/  FSEL R156, R168, -INF , P4 ;  /* 0xff800000a89c7808 */ /* 0x000fe40002000000 */
[----:B------:R-:W-:Y:S02]  /*a130*/  FMNMX.FTZ R159, R154, R151, !PT ;  /* 0x000000979a9f7209 */ /* 0x000fe40007810000 */
[----:B--2---:R-:W-:-:S02]  /*a140*/  FSEL R151, R171, -INF , P6 ;  /* 0xff800000ab977808 */ /* 0x004fc40003000000 */
[----:B------:R-:W-:Y:S02]  /*a150*/  FMNMX.FTZ R165, R160, R159, !PT ;  /* 0x0000009fa0a57209 */ /* 0x000fe40007810000 */
[----:B0-----:R-:W-:Y:S02]  /*a160*/  FSEL R159, R173, -INF , P3 ;  /* 0xff800000ad9f7808 */ /* 0x001fe40001800000 */
[C---:B------:R-:W-:Y:S02]  /*a170*/  ISETP.GT.AND P4, PT, R164.reuse, 0x60, PT ;  /* 0x00000060a400780c */ /* 0x040fe40003f84270 */
[C---:B------:R-:W-:Y:S02]  /*a180*/  ISETP.GT.AND P5, PT, R164.reuse, 0x61, PT ;  /* 0x00000061a400780c */ /* 0x040fe40003fa4270 */
[C---:B------:R-:W-:Y:S02]  /*a190*/  ISETP.GT.AND P6, PT, R164.reuse, 0x68, PT ;  /* 0x00000068a400780c */ /* 0x040fe40003fc4270 */
[----:B------:R-:W-:-:S02]  /*a1a0*/  ISETP.GT.AND P3, PT, R164, 0x69, PT ;  /* 0x00000069a400780c */ /* 0x000fc40003f64270 */
[----:B------:R-:W-:Y:S01]  /*a1b0*/  FMNMX.FTZ R164, R156, R165, !PT ;  /* 0x000000a59ca47209 */ /* 0x000fe20007810000 */
[----:B------:R-:W-:Y:S01]  /*a1c0*/  FMUL.FTZ R165, R149, UR7 ;  /* 0x0000000795a57c20 */ /* 0x000fe20008410000 */
[----:B------:R-:W-:Y:S02]  /*a1d0*/  FSEL R149, R174, -INF , P4 ;  /* 0xff800000ae957808 */ /* 0x000fe40002000000 */
[----:B------:R-:W-:Y:S01]  /*a1e0*/  FMNMX.FTZ R164, R157, R164, !PT ;  /* 0x000000a49da47209 */ /* 0x000fe20007810000 */
[----:B-1----:R-:W-:Y:S01]  /*a1f0*/  IMAD.IADD R138, R138, 0x1, R170 ;  /* 0x000000018a8a7824 */ /* 0x002fe200078e02aa */
[----:B------:R-:W-:Y:S01]  /*a200*/  FSEL R127, R127, -INF , P3 ;  /* 0xff8000007f7f7808 */ /* 0x000fe20001800000 */
[----:B------:R-:W0:Y:S01]  /*a210*/  MUFU.TANH R165, R165 ;  /* 0x000000a500a57308 */ /* 0x000e220000002400 */
[----:B------:R-:W-:Y:S02]  /*a220*/  FMNMX.FTZ R164, R151, R164, !PT ;  /* 0x000000a497a47209 */ /* 0x000fe40007810000 */
[----:B------:R-:W-:-:S02]  /*a230*/  ISETP.GT.AND P4, PT, R138, 0x8, PT ;  /* 0x000000088a00780c */ /* 0x000fc40003f84270 */
[----:B------:R-:W-:Y:S02]  /*a240*/  FMNMX.FTZ R166, R159, R164, !PT ;  /* 0x000000a49fa67209 */ /* 0x000fe40007810000 */
[----:B------:R-:W-:Y:S02]  /*a250*/  FSEL R164, R175, -INF , P5 ;  /* 0xff800000afa47808 */ /* 0x000fe40002800000 */
[----:B------:R-:W-:Y:S01]  /*a260*/  FMNMX.FTZ R167, R149, R166, !PT ;  /* 0x000000a695a77209 */ /* 0x000fe20007810000 */
[----:B------:R-:W-:Y:S01]  /*a270*/  FMUL.FTZ R166, R136, UR7 ;  /* 0x0000000788a67c20 */ /* 0x000fe20008410000 */
[----:B---3--:R-:W-:Y:S02]  /*a280*/  FSEL R136, R184, -INF , P6 ;  /* 0xff800000b8887808 */ /* 0x008fe40003000000 */
[----:B------:R-:W-:Y:S02]  /*a290*/  FMNMX.FTZ R167, R164, R167, !PT ;  /* 0x000000a7a4a77209 */ /* 0x000fe40007810000 */
[----:B------:R-:W-:Y:S01]  /*a2a0*/  ISETP.GT.AND P6, PT, R138, RZ, PT ;  /* 0x000000ff8a00720c */ /* 0x000fe20003fc4270 */
[----:B------:R-:W1:Y:S01]  /*a2b0*/  MUFU.TANH R166, R166 ;  /* 0x000000a600a67308 */ /* 0x000e620000002400 */
[----:B------:R-:W-:-:S02]  /*a2c0*/  FMNMX.FTZ R168, R136, R167, !PT ;  /* 0x000000a788a87209 */ /* 0x000fc40007810000 */
[----:B------:R-:W-:Y:S02]  /*a2d0*/  ISETP.GT.AND P5, PT, R138, 0x1, PT ;  /* 0x000000018a00780c */ /* 0x000fe40003fa4270 */
[----:B------:R-:W-:Y:S02]  /*a2e0*/  FMNMX.FTZ R168, R127, R168, !PT ;  /* 0x000000a87fa87209 */ /* 0x000fe40007810000 */
[----:B------:R-:W-:Y:S02]  /*a2f0*/  FSEL R0, R0, -INF , P6 ;  /* 0xff80000000007808 */ /* 0x000fe40003000000 */
[----:B------:R-:W-:Y:S01]  /*a300*/  FSEL R2, R2, -INF , P5 ;  /* 0xff80000002027808 */ /* 0x000fe20002800000 */
[----:B------:R-:W2:Y:S01]  /*a310*/  SHFL.BFLY PT, R167, R168, 0x2, 0x1f ;  /* 0x0c401f00a8a77f89 */ /* 0x000ea200000e0000 */
[C---:B------:R-:W-:Y:S02]  /*a320*/  ISETP.GT.AND P6, PT, R138.reuse, 0x9, PT ;  /* 0x000000098a00780c */ /* 0x040fe40003fc4270 */
[----:B------:R-:W-:-:S04]  /*a330*/  ISETP.GT.AND P5, PT, R138, 0x10, PT ;  /* 0x000000108a00780c */ /* 0x000fc80003fa4270 */
[----:B------:R-:W-:Y:S02]  /*a340*/  FSEL R12, R12, -INF , P5 ;  /* 0xff8000000c0c7808 */ /* 0x000fe40002800000 */
[----:B------:R-:W-:Y:S02]  /*a350*/  ISETP.GT.AND P5, PT, R138, 0x19, PT ;  /* 0x000000198a00780c */ /* 0x000fe40003fa4270 */
[----:B--2---:R-:W-:Y:S01]  /*a360*/  FMNMX.FTZ R168, R168, R167, !PT ;  /* 0x000000a7a8a87209 */ /* 0x004fe20007810000 */
[----:B------:R-:W-:-:S04]  /*a370*/  FMUL.FTZ R167, R124, UR7 ;  /* 0x000000077ca77c20 */ /* 0x000fc80008410000 */
[----:B------:R-:W2:Y:S02]  /*a380*/  SHFL.BFLY PT, R169, R168, 0x1, 0x1f ;  /* 0x0c201f00a8a97f89 */ /* 0x000ea400000e0000 */
[----:B------:R-:W3:Y:S01]  /*a390*/  MUFU.TANH R167, R167 ;  /* 0x000000a700a77308 */ /* 0x000ee20000002400 */
[----:B--2---:R-:W-:Y:S02]  /*a3a0*/  FMNMX.FTZ R6, R168, R169, !PT ;  /* 0x000000a9a8067209 */ /* 0x004fe40007810000 */
[----:B------:R-:W-:Y:S02]  /*a3b0*/  FMNMX.FTZ R169, R0, R10, !PT ;  /* 0x0000000a00a97209 */ /* 0x000fe40007810000 */
[C---:B------:R-:W-:Y:S01]  /*a3c0*/  FSETP.NEU.FTZ.AND P3, PT, R6.reuse, -INF , PT ;  /* 0xff8000000600780b */ /* 0x040fe20003f7d000 */
[----:B------:R-:W-:Y:S01]  /*a3d0*/  FMUL.FTZ R124, R6, UR14 ;  /* 0x0000000e067c7c20 */ /* 0x000fe20008410000 */
[----:B------:R-:W-:Y:S02]  /*a3e0*/  FMNMX.FTZ R170, R2, R169, !PT ;  /* 0x000000a902aa7209 */ /* 0x000fe40007810000 */
[----:B------:R-:W-:-:S02]  /*a3f0*/  FSEL R168, R11, -INF , P6 ;  /* 0xff8000000ba87808 */ /* 0x000fc40003000000 */
[----:B------:R-:W-:Y:S02]  /*a400*/  FSEL R124, R124, RZ, P3 ;  /* 0x000000ff7c7c7208 */ /* 0x000fe40001800000 */
[----:B------:R-:W-:-:S03]  /*a410*/  ISETP.GT.AND P6, PT, R138, 0x18, PT ;  /* 0x000000188a00780c */ /* 0x000fc60003fc4270 */
        /* <DEDUP_REMOVED lines=17> */
[----:B------:R-:W-:Y:S01]  /*a530*/  FMNMX.FTZ R7, R13, R130, !PT ;  /* 0x000000820d077209 */ /* 0x000fe20007810000 */
[--C-:B------:R-:W-:Y:S01]  /*a540*/  FFMA.FTZ R185, R126, UR14, -R124.reuse ;  /* 0x0000000e7eb97c23 */ /* 0x100fe2000801087c */
[----:B------:R-:W-:Y:S01]  /*a550*/  FSEL R130, R15, -INF , P5 ;  /* 0xff8000000f827808 */ /* 0x000fe20002800000 */
[--C-:B------:R-:W-:Y:S01]  /*a560*/  FFMA.FTZ R15, R131, UR14, -R124.reuse ;  /* 0x0000000e830f7c23 */ /* 0x100fe2000801087c */
[----:B------:R-:W-:Y:S01]  /*a570*/  FMNMX.FTZ R7, R14, R7, !PT ;  /* 0x000000070e077209 */ /* 0x000fe20007810000 */
[--C-:B------:R-:W-:Y:S01]  /*a580*/  FFMA.FTZ R122, R122, UR14, -R124.reuse ;  /* 0x0000000e7a7a7c23 */ /* 0x100fe2000801087c */
[----:B------:R-:W-:Y:S01]  /*a590*/  FSEL R131, R20, -INF , P4 ;  /* 0xff80000014837808 */ /* 0x000fe20002000000 */
[----:B------:R-:W-:Y:S01]  /*a5a0*/  MUFU.EX2 R11, R11 ;  /* 0x0000000b000b7308 */ /* 0x000fe20000000800 */
[----:B------:R-:W-:Y:S01]  /*a5b0*/  ISETP.GT.AND P6, PT, R138, 0x21, PT ;  /* 0x000000218a00780c */ /* 0x000fe20003fc4270 */
        /* <DEDUP_REMOVED lines=18> */
[----:B------:R-:W-:Y:S01]  /*a6e0*/  FFMA.FTZ R136, R136, UR14, -R124 ;  /* 0x0000000e88887c23 */ /* 0x000fe2000801087c */
[----:B------:R-:W-:-:S02]  /*a6f0*/  FMNMX.FTZ R134, R152, R7, !PT ;  /* 0x0000000798867209 */ /* 0x000fc40007810000 */
[----:B------:R-:W-:Y:S02]  /*a700*/  ISETP.GT.AND P5, PT, R138, 0x31, PT ;  /* 0x000000318a00780c */ /* 0x000fe40003fa4270 */
[----:B------:R-:W-:Y:S01]  /*a710*/  FSEL R144, R144, -INF , P6 ;  /* 0xff80000090907808 */ /* 0x000fe20003000000 */
[----:B------:R-:W-:Y:S01]  /*a720*/  MUFU.EX2 R197, R197 ;  /* 0x000000c500c57308 */ /* 0x000fe20000000800 */
[----:B------:R-:W-:Y:S02]  /*a730*/  FMNMX.FTZ R7, R153, R134, !PT ;  /* 0x0000008699077209 */ /* 0x000fe40007810000 */
[----:B------:R-:W-:Y:S02]  /*a740*/  ISETP.GT.AND P4, PT, R138, 0x38, PT ;  /* 0x000000388a00780c */ /* 0x000fe40003f84270 */
[----:B------:R-:W-:Y:S02]  /*a750*/  FSEL R145, R145, -INF , P5 ;  /* 0xff80000091917808 */ /* 0x000fe40002800000 */
[----:B------:R-:W-:Y:S01]  /*a760*/  FMNMX.FTZ R134, R144, R7, !PT ;  /* 0x0000000790867209 */ /* 0x000fe20007810000 */
[----:B------:R-:W-:Y:S01]  /*a770*/  MUFU.EX2 R20, R20 ;  /* 0x0000001400147308 */ /* 0x000fe20000000800 */
[----:B------:R-:W-:-:S02]  /*a780*/  ISETP.GT.AND P6, PT, R138, 0x39, PT ;  /* 0x000000398a00780c */ /* 0x000fc40003fc4270 */
[----:B------:R-:W-:Y:S02]  /*a790*/  FSEL R146, R146, -INF , P4 ;  /* 0xff80000092927808 */ /* 0x000fe40002000000 */
[----:B------:R-:W-:Y:S01]  /*a7a0*/  FMNMX.FTZ R7, R145, R134, !PT ;  /* 0x0000008691077209 */ /* 0x000fe20007810000 */
[--C-:B------:R-:W-:Y:S01]  /*a7b0*/  FFMA.FTZ R134, R135, UR14, -R124.reuse ;  /* 0x0000000e87867c23 */ /* 0x100fe2000801087c */
[----:B------:R-:W-:Y:S01]  /*a7c0*/  ISETP.GT.AND P5, PT, R138, 0x40, PT ;  /* 0x000000408a00780c */ /* 0x000fe20003fa4270 */
[----:B------:R-:W-:Y:S01]  /*a7d0*/  MUFU.EX2 R199, R199 ;  /* 0x000000c700c77308 */ /* 0x000fe20000000800 */
[----:B0-----:R-:W-:Y:S01]  /*a7e0*/  FSEL R165, R165, -INF , P6 ;  /* 0xff800000a5a57808 */ /* 0x001fe20003000000 */
[----:B------:R-:W-:Y:S02]  /*a7f0*/  WARPGROUP.DEPBAR.LE gsb0, 0x0 ;  /* 0x00008000000079c5 */ /* 0x000fe40000010000 */
[----:B------:R-:W-:Y:S01]  /*a800*/  FMNMX.FTZ R142, R146, R7, !PT ;  /* 0x00000007928e7209 */ /* 0x000fe20007810000 */
[----:B------:R-:W-:Y:S01]  /*a810*/  WARPGROUP.ARRIVE ;  /* 0x00000000000079c5 */ /* 0x000fe20000000000 */
[----:B------:R-:W-:Y:S01]  /*a820*/  ISETP.GT.AND P4, PT, R138, 0x41, PT ;  /* 0x000000418a00780c */ /* 0x000fe20003f84270 */
[--C-:B------:R-:W-:Y:S01]  /*a830*/  FFMA.FTZ R183, R151, UR14, -R124.reuse ;  /* 0x0000000e97b77c23 */ /* 0x100fe2000801087c */
[----:B-1----:R-:W-:Y:S01]  /*a840*/  FSEL R166, R166, -INF , P5 ;  /* 0xff800000a6a67808 */ /* 0x002fe20002800000 */
[----:B------:R-:W-:Y:S01]  /*a850*/  FFMA.FTZ R181, R157, UR14, -R124 ;  /* 0x0000000e9db57c23 */ /* 0x000fe2000801087c */
[----:B------:R-:W-:Y:S01]  /*a860*/  FMNMX.FTZ R7, R165, R142, !PT ;  /* 0x0000008ea5077209 */ /* 0x000fe20007810000 */
[----:B------:R-:W-:Y:S01]  /*a870*/  HGMMA.64x192x16.F32 R24, R176, gdesc[UR8].tnspB, R24, gsb0 ;  /* 0x42e00008b0187df0 */ /* 0x000fe20008000818 */
[----:B------:R-:W-:Y:S01]  /*a880*/  ISETP.GT.AND P6, PT, R138, 0x48, PT ;  /* 0x000000488a00780c */ /* 0x000fe20003fc4270 */
[----:B------:R-:W-:Y:S01]  /*a890*/  MUFU.EX2 R134, R134 ;  /* 0x0000008600867308 */ /* 0x000fe20000000800 */
[----:B------:R-:W-:-:S02]  /*a8a0*/  FSEL R137, R137, -INF , P4 ;  /* 0xff80000089897808 */ /* 0x000fc40002000000 */
[----:B------:R-:W-:Y:S02]  /*a8b0*/  FMNMX.FTZ R142, R166, R7, !PT ;  /* 0x00000007a68e7209 */ /* 0x000fe40007810000 */
[----:B------:R-:W-:Y:S02]  /*a8c0*/  ISETP.GT.AND P5, PT, R138, 0x49, PT ;  /* 0x000000498a00780c */ /* 0x000fe40003fa4270 */
[----:B------:R-:W-:Y:S01]  /*a8d0*/  FSEL R140, R140, -INF , P6 ;  /* 0xff8000008c8c7808 */ /* 0x000fe20003000000 */
[----:B------:R-:W-:Y:S01]  /*a8e0*/  MUFU.EX2 R193, R193 ;  /* 0x000000c100c17308 */ /* 0x000fe20000000800 */
[----:B------:R-:W-:Y:S02]  /*a8f0*/  FMNMX.FTZ R7, R137, R142, !PT ;  /* 0x0000008e89077209 */ /* 0x000fe40007810000 */
[----:B------:R-:W-:Y:S02]  /*a900*/  ISETP.GT.AND P4, PT, R138, 0x50, PT ;  /* 0x000000508a00780c */ /* 0x000fe40003f84270 */
[----:B------:R-:W-:-:S02]  /*a910*/  FSEL R141, R141, -INF , P5 ;  /* 0xff8000008d8d7808 */ /* 0x000fc40002800000 */
        /* <DEDUP_REMOVED lines=8> */
[----:B------:R-:W-:Y:S02]  /*a9a0*/  FMNMX.FTZ R142, R135, R142, !PT ;  /* 0x0000008e878e7209 */ /* 0x000fe40007810000 */
[----:B------:R-:W-:Y:S02]  /*a9b0*/  ISETP.GT.AND P4, PT, R138, 0x59, PT ;  /* 0x000000598a00780c */ /* 0x000fe40003f84270 */
[----:B------:R-:W-:Y:S01]  /*a9c0*/  FSEL R132, R132, -INF , P5 ;  /* 0xff80000084847808 */ /* 0x000fe20002800000 */
[----:B------:R-:W-:Y:S01]  /*a9d0*/  MUFU.EX2 R189, R189 ;  /* 0x000000bd00bd7308 */ /* 0x000fe20000000800 */
[----:B------:R-:W-:Y:S01]  /*a9e0*/  FMNMX.FTZ R7, R129, R142, !PT ;  /* 0x0000008e81077209 */ /* 0x000fe20007810000 */
[--C-:B------:R-:W-:Y:S01]  /*a9f0*/  FFMA.FTZ R142, R164, UR14, -R124.reuse ;  /* 0x0000000ea48e7c23 */ /* 0x100fe2000801087c */
[----:B------:R-:W-:Y:S02]  /*aa00*/  ISETP.GT.AND P6, PT, R138, 0x60, PT ;  /* 0x000000608a00780c */ /* 0x000fe40003fc4270 */
[----:B------:R-:W-:Y:S01]  /*aa10*/  FSEL R143, R133, -INF , P4 ;  /* 0xff800000858f7808 */ /* 0x000fe20002000000 */
[----:B------:R-:W-:Y:S01]  /*aa20*/  FFMA.FTZ R133, R159, UR14, -R124 ;  /* 0x0000000e9f857c23 */ /* 0x000fe2000801087c */
[----:B------:R-:W-:Y:S01]  /*aa30*/  FMNMX.FTZ R128, R132, R7, !PT ;  /* 0x0000000784807209 */ /* 0x000fe20007810000 */
[----:B------:R-:W-:Y:S01]  /*aa40*/  MUFU.EX2 R191, R191 ;  /* 0x000000bf00bf7308 */ /* 0x000fe20000000800 */
[----:B------:R-:W-:-:S02]  /*aa50*/  ISETP.GT.AND P5, PT, R138, 0x61, PT ;  /* 0x000000618a00780c */ /* 0x000fc40003fa4270 */
[----:B------:R-:W-:Y:S02]  /*aa60*/  FSEL R147, R120, -INF , P6 ;  /* 0xff80000078937808 */ /* 0x000fe40003000000 */
[----:B------:R-:W-:Y:S02]  /*aa70*/  FMNMX.FTZ R128, R143, R128, !PT ;  /* 0x000000808f807209 */ /* 0x000fe40007810000 */
[----:B------:R-:W-:Y:S01]  /*aa80*/  ISETP.GT.AND P4, PT, R138, 0x68, PT ;  /* 0x000000688a00780c */ /* 0x000fe20003f84270 */
[----:B------:R0:W-:Y:S01]  /*aa90*/  MUFU.EX2 R120, R123 ;  /* 0x0000007b00787308 */ /* 0x0001e20000000800 */
[----:B------:R-:W-:Y:S01]  /*aaa0*/  FSEL R148, R121, -INF , P5 ;  /* 0xff80000079947808 */ /* 0x000fe20002800000 */
[----:B------:R-:W-:Y:S01]  /*aab0*/  FFMA.FTZ R121, R158, UR14, -R124 ;  /* 0x0000000e9e797c23 */ /* 0x000fe2000801087c */
[----:B------:R-:W-:Y:S02]  /*aac0*/  FMNMX.FTZ R7, R147, R128, !PT ;  /* 0x0000008093077209 */ /* 0x000fe40007810000 */
[----:B------:R-:W-:-:S02]  /*aad0*/  ISETP.GT.AND P6, PT, R138, 0x69, PT ;  /* 0x000000698a00780c */ /* 0x000fc40003fc4270 */
[----:B---3--:R-:W-:Y:S01]  /*aae0*/  FSEL R167, R167, -INF , P4 ;  /* 0xff800000a7a77808 */ /* 0x008fe20002000000 */
[----:B------:R-:W-:Y:S01]  /*aaf0*/  MUFU.EX2 R121, R121 ;  /* 0x0000007900797308 */ /* 0x000fe20000000800 */
[----:B------:R-:W-:Y:S02]  /*ab00*/  FMNMX.FTZ R128, R148, R7, !PT ;  /* 0x0000000794807209 */ /* 0x000fe40007810000 */
[----:B------:R-:W-:Y:S01]  /*ab10*/  FSEL R150, R125, -INF , P6 ;  /* 0xff8000007d967808 */ /* 0x000fe20003000000 */
[----:B------:R-:W-:Y:S01]  /*ab20*/  FFMA.FTZ R125, R161, UR14, -R124 ;  /* 0x0000000ea17d7c23 */ /* 0x000fe2000801087c */
[----:B------:R-:W-:-:S03]  /*ab30*/  FMNMX.FTZ R7, R167, R128, !PT ;  /* 0x00000080a7077209 */ /* 0x000fc60007810000 */
[----:B------:R-:W-:Y:S01]  /*ab40*/  MUFU.EX2 R128, R163 ;  /* 0x000000a300807308 */ /* 0x000fe20000000800 */
[----:B------:R-:W-:-:S05]  /*ab50*/  FMNMX.FTZ R7, R150, R7, !PT ;  /* 0x0000000796077209 */ /* 0x000fca0007810000 */
[----:B0-----:R-:W0:Y:S02]  /*ab60*/  SHFL.BFLY PT, R123, R7, 0x2, 0x1f ;  /* 0x0c401f00077b7f89 */ /* 0x001e2400000e0000 */
        /* <DEDUP_REMOVED lines=9> */
[----:B0-----:R-:W-:Y:S01]  /*ac00*/  FMNMX.FTZ R7, R7, R138, !PT ;  /* 0x0000008a07077209 */ /* 0x001fe20007810000 */
[--C-:B------:R-:W-:Y:S01]  /*ac10*/  FFMA.FTZ R138, R149, UR14, -R124.reuse ;  /* 0x0000000e958a7c23 */ /* 0x100fe2000801087c */
[----:B------:R-:W-:-:S02]  /*ac20*/  FFMA.FTZ R124, R127, UR14, -R124 ;  /* 0x0000000e7f7c7c23 */ /* 0x000fc4000801087c */
[C---:B------:R-:W-:Y:S01]  /*ac30*/  FSETP.NEU.FTZ.AND P4, PT, R7.reuse, -INF , PT ;  /* 0xff8000000700780b */ /* 0x040fe20003f9d000 */
[----:B------:R-:W-:Y:S02]  /*ac40*/  FMUL.FTZ R149, R7, UR14 ;  /* 0x0000000e07957c20 */ /* 0x000fe40008410000 */
[----:B------:R-:W-:Y:S03]  /*ac50*/  MUFU.EX2 R133, R133 ;  /* 0x0000008500857308 */ /* 0x000fe60000000800 */
[----:B------:R-:W-:-:S05]  /*ac60*/  FSEL R149, R149, RZ, P4 ;  /* 0x000000ff95957208 */ /* 0x000fca0002000000 */
[----:B------:R-:W-:Y:S01]  /*ac70*/  MUFU.EX2 R138, R138 ;  /* 0x0000008a008a7308 */ /* 0x000fe20000000800 */
[--C-:B------:R-:W-:Y:S01]  /*ac80*/  FFMA.FTZ R200, R0, UR14, -R149.reuse ;  /* 0x0000000e00c87c23 */ /* 0x100fe20008010895 */
[----:B------:R-:W-:Y:S01]  /*ac90*/  FSEL R0, R6, RZ, P3 ;  /* 0x000000ff06007208 */ /* 0x000fe20001800000 */
[--C-:B------:R-:W-:Y:S01]  /*aca0*/  FFMA.FTZ R151, R2, UR14, -R149.reuse ;  /* 0x0000000e02977c23 */ /* 0x100fe20008010895 */
[--C-:B------:R-:W-:Y:S01]  /*acb0*/  FFMA.FTZ R202, R139, UR14, -R149.reuse ;  /* 0x0000000e8bca7c23 */ /* 0x100fe20008010895 */
[--C-:B------:R-:W-:Y:S01]  /*acc0*/  FFMA.FTZ R139, R168, UR14, -R149.reuse ;  /* 0x0000000ea88b7c23 */ /* 0x100fe20008010895 */
[----:B------:R-:W-:Y:S01]  /*acd0*/  FFMA.FTZ R196, R12, UR14, -R149 ;  /* 0x0000000e0cc47c23 */ /* 0x000fe20008010895 */
[----:B------:R-:W-:Y:S01]  /*ace0*/  FADD.FTZ R0, -R0, R9 ;  /* 0x0000000900007221 */ /* 0x000fe20000010100 */
[----:B------:R-:W-:Y:S01]  /*acf0*/  FSEL R9, R7, RZ, P4 ;  /* 0x000000ff07097208 */ /* 0x000fe20002000000 */
[----:B------:R-:W-:Y:S01]  /*ad00*/  MUFU.EX2 R200, R200 ;  /* 0x000000c800c87308 */ /* 0x000fe20000000800 */
[----:B------:R-:W-:Y:S01]  /*ad10*/  FFMA.FTZ R192, R131, UR14, -R149 ;  /* 0x0000000e83c07c23 */ /* 0x000fe20008010895 */
[----:B------:R-:W-:Y:S01]  /*ad20*/  FMUL.FTZ R2, R0, UR14 ;  /* 0x0000000e00027c20 */ /* 0x000fe20008410000 */
[----:B------:R-:W-:-:S02]  /*ad30*/  IMAD.U32 R131, RZ, RZ, UR6 ;  /* 0x00000006ff837e24 */ /* 0x000fc4000f8e00ff */
[----:B------:R-:W-:Y:S01]  /*ad40*/  FADD.FTZ R9, -R9, R10 ;  /* 0x0000000a09097221 */ /* 0x000fe20000010100 */
[----:B------:R-:W-:Y:S02]  /*ad50*/  IMAD.U32 R10, RZ, RZ, UR39 ;  /* 0x00000027ff0a7e24 */ /* 0x000fe4000f8e00ff */
[--C-:B------:R-:W-:Y:S01]  /*ad60*/  FFMA.FTZ R12, R13, UR14, -R149.reuse ;  /* 0x0000000e0d0c7c23 */ /* 0x100fe20008010895 */
[----:B------:R-:W-:Y:S02]  /*ad70*/  @!P1 VIADD R131, R131, 0x36860 ;  /* 0x0003686083839836 */ /* 0x000fe40000000000 */
[----:B------:R-:W-:Y:S01]  /*ad80*/  FMUL.FTZ R0, R9, UR14 ;  /* 0x0000000e09007c20 */ /* 0x000fe20008410000 */
[----:B------:R-:W-:Y:S01]  /*ad90*/  MUFU.EX2 R2, R2 ;  /* 0x0000000200027308 */ /* 0x000fe20000000800 */
[----:B------:R-:W-:Y:S02]  /*ada0*/  @!P1 VIADD R10, R10, 0x36840 ;  /* 0x000368400a0a9836 */ /* 0x000fe40000000000 */
[--C-:B------:R-:W-:Y:S01]  /*adb0*/  FFMA.FTZ R198, R14, UR14, -R149.reuse ;  /* 0x0000000e0ec67c23 */ /* 0x100fe20008010895 */
[----:B------:R-:W-:Y:S01]  /*adc0*/  FFMA.FTZ R188, R144, UR14, -R149 ;  /* 0x0000000e90bc7c23 */ /* 0x000fe20008010895 */
[----:B------:R-:W-:Y:S01]  /*add0*/  @!P1 PRMT R144, RZ, 0x654, R131 ;  /* 0x00000654ff909816 */ /* 0x000fe20000000083 */
[--C-:B------:R-:W-:Y:S01]  /*ade0*/  FFMA.FTZ R13, R130, UR14, -R149.reuse ;  /* 0x0000000e820d7c23 */ /* 0x100fe20008010895 */
[----:B------:R-:W-:Y:S01]  /*adf0*/  @!P1 PRMT R10, RZ, 0x654, R10 ;  /* 0x00000654ff0a9816 */ /* 0x000fe2000000000a */
[--C-:B------:R-:W-:Y:S01]  /*ae00*/  FFMA.FTZ R14, R21, UR14, -R149.reuse ;  /* 0x0000000e150e7c23 */ /* 0x100fe20008010895 */
[----:B------:R-:W0:Y:S01]  /*ae10*/  MUFU.EX2 R0, R0 ;  /* 0x0000000000007308 */ /* 0x000e220000000800 */
[--C-:B------:R-:W-:Y:S01]  /*ae20*/  FFMA.FTZ R194, R152, UR14, -R149.reuse ;  /* 0x0000000e98c27c23 */ /* 0x100fe20008010895 */
[--C-:B------:R-:W-:Y:S01]  /*ae30*/  FFMA.FTZ R21, R153, UR14, -R149.reuse ;  /* 0x0000000e99157c23 */ /* 0x100fe20008010895 */
[--C-:B------:R-:W-:Y:S01]  /*ae40*/  FFMA.FTZ R182, R132, UR14, -R149.reuse ;  /* 0x0000000e84b67c23 */ /* 0x100fe20008010895 */
[--C-:B------:R-:W-:Y:S01]  /*ae50*/  FFMA.FTZ R130, R145, UR14, -R149.reuse ;  /* 0x0000000e91827c23 */ /* 0x100fe20008010895 */
[--C-:B------:R-:W-:Y:S01]  /*ae60*/  FFMA.FTZ R190, R146, UR14, -R149.reuse ;  /* 0x0000000e92be7c23 */ /* 0x100fe20008010895 */
[--C-:B------:R-:W-:Y:S01]  /*ae70*/  FFMA.FTZ R9, R165, UR14, -R149.reuse ;  /* 0x0000000ea5097c23 */ /* 0x100fe20008010895 */
[--C-:B------:R-:W-:Y:S01]  /*ae80*/  FFMA.FTZ R184, R166, UR14, -R149.reuse ;  /* 0x0000000ea6b87c23 */ /* 0x100fe20008010895 */
[----:B------:R-:W1:Y:S01]  /*ae90*/  MUFU.EX2 R151, R151 ;  /* 0x0000009700977308 */ /* 0x000e620000000800 */
[--C-:B------:R-:W-:Y:S01]  /*aea0*/  FFMA.FTZ R137, R137, UR14, -R149.reuse ;  /* 0x0000000e89897c23 */ /* 0x100fe20008010895 */
[--C-:B------:R-:W-:Y:S01]  /*aeb0*/  FFMA.FTZ R186, R140, UR14, -R149.reuse ;  /* 0x0000000e8cba7c23 */ /* 0x100fe20008010895 */
[--C-:B------:R-:W-:Y:S01]  /*aec0*/  FFMA.FTZ R180, R135, UR14, -R149.reuse ;  /* 0x0000000e87b47c23 */ /* 0x100fe20008010895 */
[--C-:B------:R-:W-:Y:S01]  /*aed0*/  FFMA.FTZ R129, R129, UR14, -R149.reuse ;  /* 0x0000000e81817c23 */ /* 0x100fe20008010895 */
[--C-:B------:R-:W-:Y:S01]  /*aee0*/  FFMA.FTZ R143, R143, UR14, -R149.reuse ;  /* 0x0000000e8f8f7c23 */ /* 0x100fe20008010895 */
[--C-:B------:R-:W-:Y:S01]  /*aef0*/  FFMA.FTZ R147, R147, UR14, -R149.reuse ;  /* 0x0000000e93937c23 */ /* 0x100fe20008010895 */
[--C-:B------:R-:W-:Y:S01]  /*af00*/  FFMA.FTZ R148, R148, UR14, -R149.reuse ;  /* 0x0000000e94947c23 */ /* 0x100fe20008010895 */
[----:B------:R-:W2:Y:S01]  /*af10*/  MUFU.EX2 R202, R202 ;  /* 0x000000ca00ca7308 */ /* 0x000ea20000000800 */
[----:B0-----:R-:W-:Y:S01]  /*af20*/  FFMA.FTZ R4, R0, R4, R200 ;  /* 0x0000000400047223 */ /* 0x001fe200000100c8 */
[----:B------:R-:W-:Y:S01]  /*af30*/  FFMA.FTZ R167, R167, UR14, -R149 ;  /* 0x0000000ea7a77c23 */ /* 0x000fe20008010895 */
[----:B------:R-:W-:-:S05]  /*af40*/  PLOP3.LUT P3, PT, PT, PT, UP1, 0x80, 0x0 ;  /* 0x000000000000781c */ /* 0x000fca0003f6f018 */
[----:B------:R-:W0:Y:S01]  /*af50*/  MUFU.EX2 R139, R139 ;  /* 0x0000008b008b7308 */ /* 0x000e220000000800 */
[C---:B-1----:R-:W-:Y:S01]  /*af60*/  FADD.FTZ R131, R151.reuse, R4 ;  /* 0x0000000497837221 */ /* 0x042fe20000010000 */
[----:B------:R-:W-:-:S06]  /*af70*/  F2FP.F16.F32.PACK_AB R200, R151, R200 ;  /* 0x000000c897c8723e */ /* 0x000fcc00000000ff */
[----:B------:R-:W1:Y:S01]  /*af80*/  MUFU.EX2 R196, R196 ;  /* 0x000000c400c47308 */ /* 0x000e620000000800 */
[----:B--2---:R-:W-:-:S07]  /*af90*/  FADD.FTZ R4, R202, R131 ;  /* 0x00000083ca047221 */ /* 0x004fce0000010000 */
[----:B------:R-:W2:Y:S01]  /*afa0*/  MUFU.EX2 R12, R12 ;  /* 0x0000000c000c7308 */ /* 0x000ea20000000800 */
[----:B------:R-:W-:Y:S02]  /*afb0*/  WARPGROUP.DEPBAR.LE gsb0, 0x0 ;  /* 0x00008000000079c5 */ /* 0x000fe40000010000 */
[----:B------:R3:W-:Y:S01]  /*afc0*/  @!P1 SYNCS.ARRIVE.TRANS64.RED.A1T0 RZ, [R10+URZ], RZ ;  /* 0x000000ff0aff99a7 */ /* 0x0007e2000810043f */
[----:B0-----:R-:W-:Y:S01]  /*afd0*/  FADD.FTZ R127, R139, R4 ;  /* 0x000000048b7f7221 */ /* 0x001fe20000010000 */
[--C-:B------:R-:W-:Y:S01]  /*afe0*/  FFMA.FTZ R4, R141, UR14, -R149.reuse ;  /* 0x0000000e8d047c23 */ /* 0x100fe20008010895 */
[----:B------:R-:W-:Y:S01]  /*aff0*/  FFMA.FTZ R149, R150, UR14, -R149 ;  /* 0x0000000e96957c23 */ /* 0x000fe20008010895 */
[----:B------:R-:W-:Y:S01]  /*b000*/  F2FP.F16.F32.PACK_AB R202, R139, R202 ;  /* 0x000000ca8bca723e */ /* 0x000fe200000000ff */
[----:B------:R-:W0:Y:S01]  /*b010*/  MUFU.EX2 R198, R198 ;  /* 0x000000c600c67308 */ /* 0x000e220000000800 */
[----:B-1----:R-:W-:Y:S01]  /*b020*/  FADD.FTZ R127, R196, R127 ;  /* 0x0000007fc47f7221 */ /* 0x002fe20000010000 */
[----:B---3--:R-:W-:Y:S01]  /*b030*/  FFMA.FTZ R10, R2, R3, R201 ;  /* 0x00000003020a7223 */ /* 0x008fe200000100c9 */
[C---:B------:R-:W-:Y:S01]  /*b040*/  F2FP.F16.F32.PACK_AB R201, R11.reuse, R201 ;  /* 0x000000c90bc9723e */ /* 0x040fe200000000ff */
[----:B------:R1:W-:Y:S02]  /*b050*/  @!P1 SYNCS.ARRIVE.TRANS64.RED.A1T0 RZ, [R144+URZ], RZ ;  /* 0x000000ff90ff99a7 */ /* 0x0003e4000810043f */
[----:B------:R-:W-:-:S02]  /*b060*/  FADD.FTZ R10, R11, R10 ;  /* 0x0000000a0b0a7221 */ /* 0x000fc40000010000 */
[----:B------:R-:W3:Y:S01]  /*b070*/  MUFU.EX2 R13, R13 ;  /* 0x0000000d000d7308 */ /* 0x000ee20000000800 */
[C---:B--2---:R-:W-:Y:S01]  /*b080*/  FADD.FTZ R127, R12.reuse, R127 ;  /* 0x0000007f0c7f7221 */ /* 0x044fe20000010000 */
[----:B------:R-:W-:Y:S01]  /*b090*/  F2FP.F16.F32.PACK_AB R196, R12, R196 ;  /* 0x000000c40cc4723e */ /* 0x000fe200000000ff */
[----:B------:R-:W-:Y:S01]  /*b0a0*/  FADD.FTZ R10, R203, R10 ;  /* 0x0000000acb0a7221 */ /* 0x000fe20000010000 */
[----:B------:R-:W-:-:S03]  /*b0b0*/  F2FP.F16.F32.PACK_AB R203, R15, R203 ;  /* 0x000000cb0fcb723e */ /* 0x000fc600000000ff */
[----:B------:R-:W-:Y:S01]  /*b0c0*/  FADD.FTZ R10, R15, R10 ;  /* 0x0000000a0f0a7221 */ /* 0x000fe20000010000 */
[----:B------:R-:W2:Y:S01]  /*b0d0*/  MUFU.EX2 R192, R192 ;  /* 0x000000c000c07308 */ /* 0x000ea20000000800 */
[----:B0-----:R-:W-:Y:S02]  /*b0e0*/  FADD.FTZ R132, R198, R127 ;  /* 0x0000007fc6847221 */ /* 0x001fe40000010000 */
[----:B------:R-:W-:Y:S01]  /*b0f0*/  FADD.FTZ R131, R197, R10 ;  /* 0x0000000ac5837221 */ /* 0x000fe20000010000 */
[----:B------:R-:W-:-:S03]  /*b100*/  F2FP.F16.F32.PACK_AB R197, R20, R197 ;  /* 0x000000c514c5723e */ /* 0x000fc600000000ff */
[----:B------:R-:W-:Y:S01]  /*b110*/  FADD.FTZ R10, R20, R131 ;  /* 0x00000083140a7221 */ /* 0x000fe20000010000 */
[----:B------:R-:W0:Y:S01]  /*b120*/  MUFU.EX2 R14, R14 ;  /* 0x0000000e000e7308 */ /* 0x000e220000000800 */
[C---:B---3--:R-:W-:Y:S01]  /*b130*/  FADD.FTZ R131, R13.reuse, R132 ;  /* 0x000000840d837221 */ /* 0x048fe20000010000 */
[----:B------:R-:W-:Y:S01]  /*b140*/  F2FP.F16.F32.PACK_AB R198, R13, R198 ;  /* 0x000000c60dc6723e */ /* 0x000fe200000000ff */
[----:B------:R-:W-:Y:S01]  /*b150*/  FADD.FTZ R127, R199, R10 ;  /* 0x0000000ac77f7221 */ /* 0x000fe20000010000 */
[----:B------:R-:W-:-:S03]  /*b160*/  F2FP.F16.F32.PACK_AB R199, R134, R199 ;  /* 0x000000c786c7723e */ /* 0x000fc600000000ff */
[----:B------:R-:W-:Y:S01]  /*b170*/  FADD.FTZ R10, R134, R127 ;  /* 0x0000007f860a7221 */ /* 0x000fe20000010000 */
[----:B------:R-:W3:Y:S01]  /*b180*/  MUFU.EX2 R194, R194 ;  /* 0x000000c200c27308 */ /* 0x000ee20000000800 */
[----:B--2---:R-:W-:Y:S02]  /*b190*/  FADD.FTZ R131, R192, R131 ;  /* 0x00000083c0837221 */ /* 0x004fe40000010000 */
[----:B------:R-:W-:Y:S01]  /*b1a0*/  FADD.FTZ R127, R193, R10 ;  /* 0x0000000ac17f7221 */ /* 0x000fe20000010000 */
[----:B------:R-:W-:-:S03]  /*b1b0*/  F2FP.F16.F32.PACK_AB R193, R122, R193 ;  /* 0x000000c17ac1723e */ /* 0x000fc600000000ff */
[----:B------:R-:W-:Y:S01]  /*b1c0*/  FADD.FTZ R10, R122, R127 ;  /* 0x0000007f7a0a7221 */ /* 0x000fe20000010000 */
[----:B------:R-:W2:Y:S01]  /*b1d0*/  MUFU.EX2 R21, R21 ;  /* 0x0000001500157308 */ /* 0x000ea20000000800 */
[C---:B0-----:R-:W-:Y:S01]  /*b1e0*/  FADD.FTZ R131, R14.reuse, R131 ;  /* 0x000000830e837221 */ /* 0x041fe20000010000 */
[----:B------:R-:W-:Y:S01]  /*b1f0*/  F2FP.F16.F32.PACK_AB R192, R14, R192 ;  /* 0x000000c00ec0723e */ /* 0x000fe200000000ff */
[----:B------:R-:W-:Y:S01]  /*b200*/  FADD.FTZ R15, R195, R10 ;  /* 0x0000000ac30f7221 */ /* 0x000fe20000010000 */
[----:B------:R-:W-:-:S03]  /*b210*/  F2FP.F16.F32.PACK_AB R195, R120, R195 ;  /* 0x000000c378c3723e */ /* 0x000fc600000000ff */
[----:B------:R-:W-:Y:S01]  /*b220*/  FADD.FTZ R10, R120, R15 ;  /* 0x0000000f780a7221 */ /* 0x000fe20000010000 */
[----:B------:R-:W0:Y:S01]  /*b230*/  MUFU.EX2 R188, R188 ;  /* 0x000000bc00bc7308 */ /* 0x000e220000000800 */
[----:B---3--:R-:W-:Y:S02]  /*b240*/  FADD.FTZ R132, R194, R131 ;  /* 0x00000083c2847221 */ /* 0x008fe40000010000 */
[----:B------:R-:W-:Y:S01]  /*b250*/  FADD.FTZ R15, R189, R10 ;  /* 0x0000000abd0f7221 */ /* 0x000fe20000010000 */
[----:B------:R-:W-:-:S03]  /*b260*/  F2FP.F16.F32.PACK_AB R189, R128, R189 ;  /* 0x000000bd80bd723e */ /* 0x000fc600000000ff */
[----:B------:R-:W-:Y:S01]  /*b270*/  FADD.FTZ R10, R128, R15 ;  /* 0x0000000f800a7221 */ /* 0x000fe20000010000 */
        /* <DEDUP_REMOVED lines=15> */
[----:B------:R-:W-:-:S04]  /*b370*/  F2FP.F16.F32.PACK_AB R187, R123, R187 ;  /* 0x000000bb7bbb723e */ /* 0x000fc800000000ff */
[----:B------:R-:W3:Y:S01]  /*b380*/  MUFU.EX2 R184, R184 ;  /* 0x000000b800b87308 */ /* 0x000ee20000000800 */
[----:B--2---:R-:W-:-:S07]  /*b390*/  FADD.FTZ R12, R190, R127 ;  /* 0x0000007fbe0c7221 */ /* 0x004fce0000010000 */
[----:B------:R-:W2:Y:S01]  /*b3a0*/  MUFU.EX2 R3, R137 ;  /* 0x0000008900037308 */ /* 0x000ea20000000800 */
[C---:B0-----:R-:W-:Y:S01]  /*b3b0*/  FADD.FTZ R13, R9.reuse, R12 ;  /* 0x0000000c090d7221 */ /* 0x041fe20000010000 */
[----:B------:R-:W-:Y:S01]  /*b3c0*/  F2FP.F16.F32.PACK_AB R190, R9, R190 ;  /* 0x000000be09be723e */ /* 0x000fe200000000ff */
[----:B------:R-:W-:-:S05]  /*b3d0*/  FADD.FTZ R9, R123, R10 ;  /* 0x0000000a7b097221 */ /* 0x000fca0000010000 */
[----:B------:R-:W0:Y:S01]  /*b3e0*/  MUFU.EX2 R186, R186 ;  /* 0x000000ba00ba7308 */ /* 0x000e220000000800 */
[----:B---3--:R-:W-:-:S07]  /*b3f0*/  FADD.FTZ R12, R184, R13 ;  /* 0x0000000db80c7221 */ /* 0x008fce0000010000 */
[----:B------:R-:W3:Y:S01]  /*b400*/  MUFU.EX2 R4, R4 ;  /* 0x0000000400047308 */ /* 0x000ee20000000800 */
[C---:B--2---:R-:W-:Y:S01]  /*b410*/  FADD.FTZ R13, R3.reuse, R12 ;  /* 0x0000000c030d7221 */ /* 0x044fe20000010000 */
[----:B------:R-:W-:Y:S01]  /*b420*/  FADD.FTZ R12, R126, R9 ;  /* 0x000000097e0c7221 */ /* 0x000fe20000010000 */
[----:B------:R-:W-:-:S03]  /*b430*/  F2FP.F16.F32.PACK_AB R184, R3, R184 ;  /* 0x000000b803b8723e */ /* 0x000fc600000000ff */
[C---:B------:R-:W-:Y:S01]  /*b440*/  FADD.FTZ R12, R181.reuse, R12 ;  /* 0x0000000cb50c7221 */ /* 0x040fe20000010000 */
[----:B------:R-:W-:Y:S01]  /*b450*/  F2FP.F16.F32.PACK_AB R181, R181, R126 ;  /* 0x0000007eb5b5723e */ /* 0x000fe200000000ff */
[----:B------:R-:W2:Y:S01]  /*b460*/  MUFU.EX2 R180, R180 ;  /* 0x000000b400b47308 */ /* 0x000ea20000000800 */
[----:B0-----:R-:W-:Y:S01]  /*b470*/  FADD.FTZ R13, R186, R13 ;  /* 0x0000000dba0d7221 */ /* 0x001fe20000010000 */
[----:B------:R-:W-:Y:S01]  /*b480*/  FADD.FTZ R12, R183, R12 ;  /* 0x0000000cb70c7221 */ /* 0x000fe20000010000 */
[----:B------:R-:W-:-:S05]  /*b490*/  F2FP.F16.F32.PACK_AB R183, R133, R183 ;  /* 0x000000b785b7723e */ /* 0x000fca00000000ff */
[----:B------:R-:W0:Y:S01]  /*b4a0*/  MUFU.EX2 R11, R129 ;  /* 0x00000081000b7308 */ /* 0x000e220000000800 */
[C---:B---3--:R-:W-:Y:S01]  /*b4b0*/  FADD.FTZ R13, R4.reuse, R13 ;  /* 0x0000000d040d7221 */ /* 0x048fe20000010000 */
[----:B------:R-:W-:-:S06]  /*b4c0*/  F2FP.F16.F32.PACK_AB R186, R4, R186 ;  /* 0x000000ba04ba723e */ /* 0x000fcc00000000ff */
[----:B------:R-:W3:Y:S01]  /*b4d0*/  MUFU.EX2 R182, R182 ;  /* 0x000000b600b67308 */ /* 0x000ee20000000800 */
[----:B--2---:R-:W-:-:S07]  /*b4e0*/  FADD.FTZ R10, R180, R13 ;  /* 0x0000000db40a7221 */ /* 0x004fce0000010000 */
[----:B------:R-:W2:Y:S01]  /*b4f0*/  MUFU.EX2 R143, R143 ;  /* 0x0000008f008f7308 */ /* 0x000ea20000000800 */
[C---:B0-----:R-:W-:Y:S01]  /*b500*/  FADD.FTZ R3, R11.reuse, R10 ;  /* 0x0000000a0b037221 */ /* 0x041fe20000010000 */
[----:B------:R-:W-:Y:S01]  /*b510*/  F2FP.F16.F32.PACK_AB R180, R11, R180 ;  /* 0x000000b40bb4723e */ /* 0x000fe200000000ff */
[----:B------:R-:W-:-:S05]  /*b520*/  IMAD.MOV.U32 R10, RZ, RZ, R7 ;  /* 0x000000ffff0a7224 */ /* 0x000fca00078e0007 */
[----:B------:R-:W0:Y:S01]  /*b530*/  MUFU.EX2 R147, R147 ;  /* 0x0000009300937308 */ /* 0x000e220000000800 */
[----:B---3--:R-:W-:Y:S01]  /*b540*/  FADD.FTZ R4, R182, R3 ;  /* 0x00000003b6047221 */ /* 0x008fe20000010000 */
[----:B------:R-:W-:-:S04]  /*b550*/  FADD.FTZ R3, R133, R12 ;  /* 0x0000000c85037221 */ /* 0x000fc80000010000 */
[----:B------:R-:W-:Y:S02]  /*b560*/  FADD.FTZ R3, R138, R3 ;  /* 0x000000038a037221 */ /* 0x000fe40000010000 */
[----:B------:R-:W3:Y:S01]  /*b570*/  MUFU.EX2 R148, R148 ;  /* 0x0000009400947308 */ /* 0x000ee20000000800 */
[C---:B--2---:R-:W-:Y:S01]  /*b580*/  FADD.FTZ R4, R143.reuse, R4 ;  /* 0x000000048f047221 */ /* 0x044fe20000010000 */
[----:B------:R-:W-:-:S06]  /*b590*/  F2FP.F16.F32.PACK_AB R182, R143, R182 ;  /* 0x000000b68fb6723e */ /* 0x000fcc00000000ff */
[----:B------:R-:W2:Y:S01]  /*b5a0*/  MUFU.EX2 R142, R142 ;  /* 0x0000008e008e7308 */ /* 0x000ea20000000800 */
[----:B0-----:R-:W-:-:S07]  /*b5b0*/  FADD.FTZ R9, R147, R4 ;  /* 0x0000000493097221 */ /* 0x001fce0000010000 */
[----:B------:R-:W0:Y:S01]  /*b5c0*/  MUFU.EX2 R178, R167 ;  /* 0x000000a700b27308 */ /* 0x000e220000000800 */
[C---:B---3--:R-:W-:Y:S01]  /*b5d0*/  FADD.FTZ R9, R148.reuse, R9 ;  /* 0x0000000994097221 */ /* 0x048fe20000010000 */
[----:B------:R-:W-:-:S06]  /*b5e0*/  F2FP.F16.F32.PACK_AB R176, R148, R147 ;  /* 0x0000009394b0723e */ /* 0x000fcc00000000ff */
[----:B------:R-:W3:Y:S01]  /*b5f0*/  MUFU.EX2 R136, R136 ;  /* 0x0000008800887308 */ /* 0x000ee20000000800 */
[C---:B--2---:R-:W-:Y:S01]  /*b600*/  FADD.FTZ R3, R142.reuse, R3 ;  /* 0x000000038e037221 */ /* 0x044fe20000010000 */
[----:B------:R-:W-:-:S06]  /*b610*/  F2FP.F16.F32.PACK_AB R177, R142, R138 ;  /* 0x0000008a8eb1723e */ /* 0x000fcc00000000ff */
[----:B------:R-:W2:Y:S01]  /*b620*/  MUFU.EX2 R149, R149 ;  /* 0x0000009500957308 */ /* 0x000ea20000000800 */
[----:B0-----:R-:W-:-:S07]  /*b630*/  FADD.FTZ R9, R178, R9 ;  /* 0x00000009b2097221 */ /* 0x001fce0000010000 */
[----:B------:R-:W0:Y:S01]  /*b640*/  MUFU.EX2 R124, R124 ;  /* 0x0000007c007c7308 */ /* 0x000e220000000800 */
[----:B---3--:R-:W-:Y:S01]  /*b650*/  FADD.FTZ R3, R136, R3 ;  /* 0x0000000388037221 */ /* 0x008fe20000010000 */
[C---:B--2---:R-:W-:Y:S01]  /*b660*/  FADD.FTZ R4, R149.reuse, R9 ;  /* 0x0000000995047221 */ /* 0x044fe20000010000 */
[----:B------:R-:W-:Y:S01]  /*b670*/  F2FP.F16.F32.PACK_AB R178, R149, R178 ;  /* 0x000000b295b2723e */ /* 0x000fe200000000ff */
[----:B------:R-:W-:Y:S02]  /*b680*/  IMAD.MOV.U32 R9, RZ, RZ, R6 ;  /* 0x000000ffff097224 */ /* 0x000fe400078e0006 */
[C---:B0-----:R-:W-:Y:S01]  /*b690*/  FADD.FTZ R3, R124.reuse, R3 ;  /* 0x000000037c037221 */ /* 0x041fe20000010000 */
[----:B------:R-:W-:Y:S01]  /*b6a0*/  F2FP.F16.F32.PACK_AB R179, R124, R136 ;  /* 0x000000887cb3723e */ /* 0x000fe200000000ff */
[----:B-1----:R-:W-:Y:S06]  /*b6b0*/  @P3 BRA `(.L_x_2264) ;  /* 0xffffffb400143947 */ /* 0x002fec000383ffff */
.L_x_2255:
        /* <DEDUP_REMOVED lines=8> */
[----:B------:R-:W-:Y:S01]  /*b740*/  ULDC UR7, c[0x0][0x9d8] ;  /* 0x0002760000077ab9 */ /* 0x000fe20000000800 */
[----:B------:R-:W-:-:S10]  /*b750*/  ULDC UR61, c[0x0][0x988] ;  /* 0x00026200003d7ab9 */ /* 0x000fd40000000800 */
.L_x_2274:
        /* <DEDUP_REMOVED lines=8> */
.L_x_2266:
[----:B------:R-:W-:Y:S01]  /*b7e0*/  R2UR UR10, R16 ;  /* 0x00000000100a72ca */ /* 0x000fe200000e0000 */
[----:B------:R-:W-:-:S12]  /*b7f0*/  ULEA UR6, UR36, UR60, 0x3 ;  /* 0x0000003c24067291 */ /* 0x000fd8000f8e183f */
[----:B------:R-:W-:-:S05]  /*b800*/  IMAD.U32 R6, RZ, RZ, UR10 ;  /* 0x0000000aff067e24 */ /* 0x000fca000f8e00ff */
[----:B------:R-:W-:-:S04]  /*b810*/  SHF.L.U32 R6, R6, 0x1f, RZ ;  /* 0x0000001f06067819 */ /* 0x000fc800000006ff */
[----:B------:R0:W1:Y:S01]  /*b820*/  SYNCS.PHASECHK.TRANS64.TRYWAIT P2, [UR6+0x36830], R6 ;  /* 0x03683006ff0075a7 */ /* 0x0000620008040146 */
[----:B------:R-:W-:Y:S05]  /*b830*/  @!P0 BRA `(.L_x_2267) ;  /* 0x0000000000048947 */ /* 0x000fea0003800000 */
[----:B------:R-:W-:Y:S01]  /*b840*/  BPT.TRAP 0x1 ;  /* 0x000000040000795c */ /* 0x000fe20000300000 */
.L_x_2267:
[----:B-1----:R-:W-:Y:S05]  /*b850*/  @P2 BRA `(.L_x_2268) ;  /* 0x0000000000082947 */ /* 0x002fea0003800000 */
[----:B------:R-:W1:Y:S02]  /*b860*/  SYNCS.PHASECHK.TRANS64.TRYWAIT P2, [UR6+0x36830], R6 ;  /* 0x03683006ff0075a7 */ /* 0x000e640008040146 */
[----:B-1----:R-:W-:Y:S05]  /*b870*/  @!P2 BRA `(.L_x_2269) ;  /* 0x0000010800dca947 */ /* 0x002fea0003800000 */
.L_x_2268:
[----:B------:R-:W-:Y:S01]  /*b880*/  R2UR UR6, R5 ;  /* 0x00000000050672ca */ /* 0x000fe200000e0000 */
[----:B------:R-:W-:Y:S01]  /*b890*/  WARPGROUP.ARRIVE ;  /* 0x00000000000079c5 */ /* 0x000fe20000000000 */
[----:B------:R-:W-:Y:S01]  /*b8a0*/  UMOV UR56, UR52 ;  /* 0x0000003400387c82 */ /* 0x000fe20008000000 */
[----:B------:R-:W-:Y:S01]  /*b8b0*/  UMOV UR57, UR53 ;  /* 0x0000003500397c82 */ /* 0x000fe20008000000 */
[----:B------:R-:W-:Y:S01]  /*b8c0*/  UMOV UR59, 0x40000040 ;  /* 0x40000040003b7882 */ /* 0x000fe20000000000 */
[----:B------:R-:W-:Y:S01]  /*b8d0*/  UMOV UR55, 0x40000040 ;  /* 0x4000004000377882 */ /* 0x000fe20000000000 */
[----:B------:R-:W-:Y:S01]  /*b8e0*/  MOV R10, UR45 ;  /* 0x0000002d000a7c02 */ /* 0x000fe20008000f00 */
[----:B------:R-:W-:Y:S01]  /*b8f0*/  UMOV UR45, UR53 ;  /* 0x00000035002d7c82 */ /* 0x000fe20008000000 */
[----:B------:R-:W-:Y:S01]  /*b900*/  MOV R11, UR44 ;  /* 0x0000002c000b7c02 */ /* 0x000fe20008000f00 */
[----:B------:R-:W-:Y:S01]  /*b910*/  UMOV UR44, UR52 ;  /* 0x00000034002c7c82 */ /* 0x000fe20008000000 */
[----:B------:R-:W-:Y:S01]  /*b920*/  UMOV UR47, 0x40000040 ;  /* 0x40000040002f7882 */ /* 0x000fe20000000000 */
[----:B01----:R-:W-:Y:S01]  /*b930*/  MOV R6, UR49 ;  /* 0x0000003100067c02 */ /* 0x003fe20008000f00 */
[----:B------:R-:W-:Y:S01]  /*b940*/  UMOV UR49, UR53 ;  /* 0x0000003500317c82 */ /* 0x000fe20008000000 */
[----:B------:R-:W-:Y:S01]  /*b950*/  UIMAD UR6, UR36, 0xa80, UR6 ;  /* 0x00000a80240678a4 */ /* 0x000fe2000f8e0206 */
[----:B------:R-:W-:Y:S01]  /*b960*/  MOV R7, UR48 ;  /* 0x0000003000077c02 */ /* 0x000fe20008000f00 */
[----:B------:R-:W-:Y:S01]  /*b970*/  UMOV UR48, UR52 ;  /* 0x0000003400307c82 */ /* 0x000fe20008000000 */
[----:B------:R-:W-:Y:S01]  /*b980*/  UMOV UR51, 0x40000040 ;  /* 0x4000004000337882 */ /* 0x000fe20000000000 */
        /* <DEDUP_REMOVED lines=604> */
.L_x_2270:
[----:B------:R-:W-:Y:S01]  /*df50*/  ULEA UR6, UR37, UR60, 0x3 ;  /* 0x0000003c25067291 */ /* 0x000fe2000f8e183f */
[----:B------:R-:W-:-:S05]  /*df60*/  IMAD.U32 R0, RZ, RZ, UR39 ;  /* 0x00000027ff007e24 */ /* 0x000fca000f8e00ff */
[----:B------:R-:W-:-:S04]  /*df70*/  SHF.L.U32 R0, R0, 0x1f, RZ ;  /* 0x0000001f00007819 */ /* 0x000fc800000006ff */
[----:B------:R0:W1:Y:S01]  /*df80*/  SYNCS.PHASECHK.TRANS64.TRYWAIT P2, [UR6+0x36850], R0 ;  /* 0x03685000ff0075a7 */ /* 0x0000620008040146 */
[----:B------:R-:W-:Y:S05]  /*df90*/  @!P0 BRA `(.L_x_2271) ;  /* 0x0000000000048947 */ /* 0x000fea0003800000 */
[----:B------:R-:W-:Y:S01]  /*dfa0*/  BPT.TRAP 0x1 ;  /* 0x000000040000795c */ /* 0x000fe20000300000 */
.L_x_2271:
[----:B-1----:R-:W-:Y:S05]  /*dfb0*/  @P2 BRA `(.L_x_2272) ;  /* 0x0000000000082947 */ /* 0x002fea0003800000 */
[----:B------:R-:W1:Y:S02]  /*dfc0*/  SYNCS.PHASECHK.TRANS64.TRYWAIT P2, [UR6+0x36850], R0 ;  /* 0x03685000ff0075a7 */ /* 0x000e640008040146 */
[----:B-1----:R-:W-:Y:S05]  /*dfd0*/  @!P2 BRA `(.L_x_2273) ;  /* 0x000000e4001ca947 */ /* 0x002fea0003800000 */
.L_x_2272:
[----:B------:R-:W-:Y:S01]  /*dfe0*/  UIADD3 UR10, UR60, 0x400, URZ ;  /* 0x000004003c0a7890 */ /* 0x000fe2000fffe03f */
[----:B------:R-:W-:Y:S01]  /*dff0*/  WARPGROUP.ARRIVE ;  /* 0x00000000000079c5 */ /* 0x000fe20000000000 */
[----:B------:R-:W-:Y:S01]  /*e000*/  UMOV UR11, 0x40000040 ;  /* 0x40000040000b7882 */ /* 0x000fe20000000000 */
[----:B-1----:R-:W-:Y:S01]  /*e010*/  FMUL.FTZ R2, R168, UR7 ;  /* 0x00000007a8027c20 */ /* 0x002fe20008410000 */
[----:B------:R-:W-:Y:S01]  /*e020*/  USHF.R.U32.HI UR10, URZ, 0x4, UR10 ;  /* 0x000000043f0a7899 */ /* 0x000fe2000801160a */
[----:B------:R-:W-:Y:S01]  /*e030*/  FMUL.FTZ R6, R169, UR7 ;  /* 0x00000007a9067c20 */ /* 0x000fe20008410000 */
[----:B------:R-:W-:Y:S01]  /*e040*/  FMUL.FTZ R12, R172, UR7 ;  /* 0x00000007ac0c7c20 */ /* 0x000fe20008410000 */
[----:B------:R-:W-:Y:S01]  /*e050*/  FMUL.FTZ R14, R173, UR7 ;  /* 0x00000007ad0e7c20 */ /* 0x000fe20008410000 */
[----:B------:R-:W-:Y:S01]  /*e060*/  ULOP3.LUT UR10, UR10, 0x3fff, URZ, 0xc0, !UPT ;  /* 0x00003fff0a0a7892 */ /* 0x000fe2000f8ec03f */
[----:B------:R-:W1:Y:S01]  /*e070*/  MUFU.TANH R2, R2 ;  /* 0x0000000200027308 */ /* 0x000e620000002400 */
[----:B------:R-:W-:Y:S01]  /*e080*/  FMUL.FTZ R18, R160, UR7 ;  /* 0x00000007a0127c20 */ /* 0x000fe20008410000 */
[----:B------:R-:W-:Y:S01]  /*e090*/  FMUL.FTZ R20, R161, UR7 ;  /* 0x00000007a1147c20 */ /* 0x000fe20008410000 */
[----:B------:R-:W-:Y:S01]  /*e0a0*/  ULOP3.LUT UR10, UR10, 0x3800000, URZ, 0xfc, !UPT ;  /* 0x038000000a0a7892 */ /* 0x000fe2000f8efc3f */
[----:B------:R-:W-:Y:S01]  /*e0b0*/  FMUL.FTZ R161, R164, UR7 ;  /* 0x00000007a4a17c20 */ /* 0x000fe20008410000 */
[----:B------:R-:W-:Y:S01]  /*e0c0*/  FMUL.FTZ R17, R162, UR7 ;  /* 0x00000007a2117c20 */ /* 0x000fe20008410000 */
[----:B------:R-:W-:Y:S01]  /*e0d0*/  FMUL.FTZ R162, R165, UR7 ;  /* 0x00000007a5a27c20 */ /* 0x000fe20008410000 */
[----:B------:R-:W-:Y:S01]  /*e0e0*/  UIMAD UR15, UR37, 0xa80, UR10 ;  /* 0x00000a80250f78a4 */ /* 0x000fe2000f8e020a */
[----:B------:R-:W2:Y:S01]  /*e0f0*/  MUFU.TANH R6, R6 ;  /* 0x0000000600067308 */ /* 0x000ea20000002400 */
        /* <DEDUP_REMOVED lines=9> */
[----:B------:R-:W3:Y:S01]  /*e190*/  MUFU.TANH R12, R12 ;  /* 0x0000000c000c7308 */ /* 0x000ee20000002400 */
[----:B------:R-:W-:Y:S01]  /*e1a0*/  UMOV UR11, 0x40000040 ;  /* 0x40000040000b7882 */ /* 0x000fe20000000000 */
[----:B-1----:R-:W-:Y:S01]  /*e1b0*/  FMNMX.FTZ R7, R2, R9, !PT ;  /* 0x0000000902077209 */ /* 0x002fe20007810000 */
[----:B------:R-:W-:Y:S01]  /*e1c0*/  FMUL.FTZ R155, R158, UR7 ;  /* 0x000000079e9b7c20 */ /* 0x000fe20008410000 */
[----:B------:R-:W-:Y:S01]  /*e1d0*/  FMUL.FTZ R158, R159, UR7 ;  /* 0x000000079f9e7c20 */ /* 0x000fe20008410000 */
[----:B------:R-:W-:Y:S01]  /*e1e0*/  FMUL.FTZ R159, R144, UR7 ;  /* 0x00000007909f7c20 */ /* 0x000fe20008410000 */
[----:B------:R-:W-:Y:S01]  /*e1f0*/  FMUL.FTZ R145, R145, UR7 ;  /* 0x0000000791917c20 */ /* 0x000fe20008410000 */
[----:B--2---:R-:W-:Y:S01]  /*e200*/  FMNMX.FTZ R7, R6, R7, !PT ;  /* 0x0000000706077209 */ /* 0x004fe20007810000 */
        /* <DEDUP_REMOVED lines=9> */
[----:B---3--:R-:W-:Y:S01]  /*e2a0*/  FMNMX.FTZ R7, R12, R7, !PT ;  /* 0x000000070c077209 */ /* 0x008fe20007810000 */
        /* <DEDUP_REMOVED lines=19> */
[----:B------:R-:W-:Y:S01]  /*e3e0*/  UMOV UR14, UR61 ;  /* 0x0000003d000e7c82 */ /* 0x000fe20008000000 */
        /* <DEDUP_REMOVED lines=21> */
[----:B------:R-:W-:Y:S01]  /*e540*/  R2UR UR18, R22 ;  /* 0x00000000161272ca */ /* 0x000fe200000e0000 */
[----:B------:R-:W-:Y:S01]  /*e550*/  UMOV UR37, UR36 ;  /* 0x0000002400257c82 */ /* 0x000fe20008000000 */
[----:B------:R-:W-:-:S03]  /*e560*/  R2UR UR39, R16 ;  /* 0x00000000102772ca */ /* 0x000fc600000e0000 */
[----:B------:R-:W2:Y:S01]  /*e570*/  MUFU.TANH R156, R156 ;  /* 0x0000009c009c7308 */ /* 0x000ea20000002400 */
[----:B0-----:R-:W-:-:S07]  /*e580*/  FMNMX.FTZ R0, R164, R7, !PT ;  /* 0x00000007a4007209 */ /* 0x001fce0007810000 */
[----:B------:R-:W0:Y:S01]  /*e590*/  MUFU.TANH R157, R157 ;  /* 0x0000009d009d7308 */ /* 0x000e220000002400 */
[----:B-1----:R-:W-:Y:S01]  /*e5a0*/  FMNMX.FTZ R7, R153, R0, !PT ;  /* 0x0000000099077209 */ /* 0x002fe20007810000 */
[----:B------:R-:W-:Y:S02]  /*e5b0*/  UISETP.GT.AND UP0, UPT, UR38, UR18, UPT ;  /* 0x000000122600728c */ /* 0x000fe4000bf04270 */
[----:B------:R-:W-:-:S04]  /*e5c0*/  UIADD3 UR38, UR38, -0x1, URZ ;  /* 0xffffffff26267890 */ /* 0x000fc8000fffe03f */
[----:B------:R-:W1:Y:S01]  /*e5d0*/  MUFU.TANH R159, R159 ;  /* 0x0000009f009f7308 */ /* 0x000e620000002400 */
[----:B--2---:R-:W-:Y:S02]  /*e5e0*/  FMNMX.FTZ R0, R156, R7, !PT ;  /* 0x000000079c007209 */ /* 0x004fe40007810000 */
[----:B------:R-:W-:-:S05]  /*e5f0*/  PLOP3.LUT P2, PT, PT, PT, UP0, 0x80, 0x0 ;  /* 0x000000000000781c */ /* 0x000fca0003f4f008 */
        /* <DEDUP_REMOVED lines=29> */
[----:B--2---:R-:W-:Y:S01]  /*e7d0*/  FMNMX.FTZ R7, R121, R0, !PT ;  /* 0x0000000079077209 */ /* 0x004fe20007810000 */
[----:B------:R-:W-:Y:S02]  /*e7e0*/  WARPGROUP.DEPBAR.LE gsb0, 0x0 ;  /* 0x00008000000079c5 */ /* 0x000fe40000010000 */
[----:B------:R-:W-:-:S04]  /*e7f0*/  WARPGROUP.ARRIVE ;  /* 0x00000000000079c5 */ /* 0x000fc80000000000 */
[----:B------:R-:W2:Y:S01]  /*e800*/  MUFU.TANH R10, R10 ;  /* 0x0000000a000a7308 */ /* 0x000ea20000002400 */
[----:B0-----:R-:W-:Y:S01]  /*e810*/  FMNMX.FTZ R0, R150, R7, !PT ;  /* 0x0000000796007209 */ /* 0x001fe20007810000 */
[----:B------:R-:W-:Y:S01]  /*e820*/  HGMMA.64x192x16.F32 R24, R196, gdesc[UR8].tnspB, R24, gsb0 ;  /* 0x42e00008c4187df0 */ /* 0x000fe20008000818 */
[----:B------:R-:W-:Y:S01]  /*e830*/  UIADD3 UR10, UR15, 0x100, URZ ;  /* 0x000001000f0a7890 */ /* 0x000fe2000fffe03f */
[----:B------:R-:W-:-:S04]  /*e840*/  UMOV UR11, 0x40000040 ;  /* 0x40000040000b7882 */ /* 0x000fc80000000000 */
[----:B------:R-:W0:Y:S01]  /*e850*/  MUFU.TANH R11, R11 ;  /* 0x0000000b000b7308 */ /* 0x000e220000002400 */
[----:B-1----:R-:W-:-:S05]  /*e860*/  FMNMX.FTZ R0, R125, R0, !PT ;  /* 0x000000007d007209 */ /* 0x002fca0007810000 */
[----:B------:R-:W1:Y:S02]  /*e870*/  SHFL.BFLY PT, R7, R0, 0x2, 0x1f ;  /* 0x0c401f0000077f89 */ /* 0x000e6400000e0000 */
[----:B------:R-:W3:Y:S08]  /*e880*/  MUFU.TANH R13, R13 ;  /* 0x0000000d000d7308 */ /* 0x000ef00000002400 */
[----:B------:R-:W4:Y:S08]  /*e890*/  MUFU.TANH R15, R15 ;  /* 0x0000000f000f7308 */ /* 0x000f300000002400 */
[----:B------:R-:W5:Y:S01]  /*e8a0*/  MUFU.TANH R17, R17 ;  /* 0x0000001100117308 */ /* 0x000f620000002400 */
[----:B-1----:R-:W-:-:S07]  /*e8b0*/  FMNMX.FTZ R151, R0, R7, !PT ;  /* 0x0000000700977209 */ /* 0x002fce0007810000 */
[----:B------:R-:W1:Y:S01]  /*e8c0*/  MUFU.TANH R21, R21 ;  /* 0x0000001500157308 */ /* 0x000e620000002400 */
[----:B------:R-:W2:Y:S07]  /*e8d0*/  SHFL.BFLY PT, R0, R151, 0x1, 0x1f ;  /* 0x0c201f0097007f89 */ /* 0x000eae00000e0000 */
[----:B------:R-:W1:Y:S08]  /*e8e0*/  MUFU.TANH R160, R160 ;  /* 0x000000a000a07308 */ /* 0x000e700000002400 */
[----:B------:R-:W1:Y:S08]  /*e8f0*/  MUFU.TANH R163, R163 ;  /* 0x000000a300a37308 */ /* 0x000e700000002400 */
[----:B------:R-:W1:Y:S01]  /*e900*/  MUFU.TANH R152, R152 ;  /* 0x0000009800987308 */ /* 0x000e620000002400 */
[----:B--2---:R-:W-:-:S05]  /*e910*/  FMNMX.FTZ R7, R151, R0, !PT ;  /* 0x0000000097077209 */ /* 0x004fca0007810000 */
[C---:B------:R-:W-:Y:S01]  /*e920*/  FADD.FTZ R0, -R7.reuse, R9 ;  /* 0x0000000907007221 */ /* 0x040fe20000010100 */
[----:B------:R-:W-:Y:S01]  /*e930*/  FMUL.FTZ R9, R7, UR14 ;  /* 0x0000000e07097c20 */ /* 0x000fe20008410000 */
[----:B------:R-:W2:Y:S02]  /*e940*/  MUFU.TANH R154, R154 ;  /* 0x0000009a009a7308 */ /* 0x000ea40000002400 */
[----:B------:R-:W-:Y:S01]  /*e950*/  FMUL.FTZ R0, R0, UR14 ;  /* 0x0000000e00007c20 */ /* 0x000fe20008410000 */
[--C-:B------:R-:W-:Y:S01]  /*e960*/  FFMA.FTZ R200, R2, UR14, -R9.reuse ;  /* 0x0000000e02c87c23 */ /* 0x100fe20008010809 */
[----:B------:R-:W-:Y:S01]  /*e970*/  FMNMX.FTZ R2, R10, R8, !PT ;  /* 0x000000080a027209 */ /* 0x000fe20007810000 */
[--C-:B------:R-:W-:Y:S01]  /*e980*/  FFMA.FTZ R202, R12, UR14, -R9.reuse ;  /* 0x0000000e0cca7c23 */ /* 0x100fe20008010809 */
[--C-:B------:R-:W-:Y:S01]  /*e990*/  FFMA.FTZ R12, R153, UR14, -R9.reuse ;  /* 0x0000000e990c7c23 */ /* 0x100fe20008010809 */
[--C-:B------:R-:W-:Y:S01]  /*e9a0*/  FFMA.FTZ R151, R6, UR14, -R9.reuse ;  /* 0x0000000e06977c23 */ /* 0x100fe20008010809 */
[----:B0-----:R-:W-:Y:S01]  /*e9b0*/  FMNMX.FTZ R2, R11, R2, !PT ;  /* 0x000000020b027209 */ /* 0x001fe20007810000 */
[----:B------:R-:W0:Y:S01]  /*e9c0*/  MUFU.TANH R155, R155 ;  /* 0x0000009b009b7308 */ /* 0x000e220000002400 */
        /* <DEDUP_REMOVED lines=8> */
[----:B------:R-:W-:-:S02]  /*ea50*/  FFMA.FTZ R121, R121, UR14, -R9 ;  /* 0x0000000e79797c23 */ /* 0x000fc40008010809 */
[----:B-----5:R-:W-:-:S04]  /*ea60*/  FMNMX.FTZ R2, R17, R2, !PT ;  /* 0x0000000211027209 */ /* 0x020fc80007810000 */
[----:B-1----:R-:W-:Y:S01]  /*ea70*/  FMNMX.FTZ R165, R21, R2, !PT ;  /* 0x0000000215a57209 */ /* 0x002fe20007810000 */
[----:B------:R-:W1:Y:S03]  /*ea80*/  MUFU.TANH R144, R144 ;  /* 0x0000009000907308 */ /* 0x000e660000002400 */
[----:B------:R-:W-:-:S04]  /*ea90*/  FMNMX.FTZ R2, R160, R165, !PT ;  /* 0x000000a5a0027209 */ /* 0x000fc80007810000 */
[----:B------:R-:W-:Y:S01]  /*eaa0*/  FMNMX.FTZ R167, R163, R2, !PT ;  /* 0x00000002a3a77209 */ /* 0x000fe20007810000 */
[----:B------:R-:W4:Y:S03]  /*eab0*/  MUFU.TANH R146, R146 ;  /* 0x0000009200927308 */ /* 0x000f260000002400 */
[----:B------:R-:W-:-:S04]  /*eac0*/  FMNMX.FTZ R167, R152, R167, !PT ;  /* 0x000000a798a77209 */ /* 0x000fc80007810000 */
[----:B--2---:R-:W-:Y:S01]  /*ead0*/  FMNMX.FTZ R2, R154, R167, !PT ;  /* 0x000000a79a027209 */ /* 0x004fe20007810000 */
[----:B------:R-:W2:Y:S08]  /*eae0*/  MUFU.TANH R147, R147 ;  /* 0x0000009300937308 */ /* 0x000eb00000002400 */
        /* <DEDUP_REMOVED lines=9> */
[----:B------:R-:W-:Y:S08]  /*eb80*/  MUFU.TANH R122, R122 ;  /* 0x0000007a007a7308 */ /* 0x000ff00000002400 */
[----:B------:R-:W-:Y:S01]  /*eb90*/  MUFU.TANH R123, R123 ;  /* 0x0000007b007b7308 */ /* 0x000fe20000002400 */
[----:B------:R-:W-:-:S02]  /*eba0*/  WARPGROUP.DEPBAR.LE gsb0, 0x0 ;  /* 0x00008000000079c5 */ /* 0x000fc40000010000 */
[----:B------:R-:W-:Y:S01]  /*ebb0*/  WARPGROUP.ARRIVE ;  /* 0x00000000000079c5 */ /* 0x000fe20000000000 */
[----:B------:R-:W-:Y:S01]  /*ebc0*/  FFMA.FTZ R198, R161, UR14, -R9 ;  /* 0x0000000ea1c67c23 */ /* 0x000fe20008010809 */
[----:B0-----:R-:W-:-:S03]  /*ebd0*/  FMNMX.FTZ R161, R155, R2, !PT ;  /* 0x000000029ba17209 */ /* 0x001fc60007810000 */
[----:B------:R-:W-:Y:S01]  /*ebe0*/  MUFU.TANH R126, R126 ;  /* 0x0000007e007e7308 */ /* 0x000fe20000002400 */
[--C-:B------:R-:W-:Y:S01]  /*ebf0*/  FFMA.FTZ R196, R18, UR14, -R9.reuse ;  /* 0x0000000e12c47c23 */ /* 0x100fe20008010809 */
[----:B------:R-:W-:Y:S01]  /*ec00*/  FFMA.FTZ R18, R162, UR14, -R9 ;  /* 0x0000000ea2127c23 */ /* 0x000fe20008010809 */
[----:B------:R-:W-:Y:S01]  /*ec10*/  HGMMA.64x192x16.F32 R24, R192, gdesc[UR8].tnspB, R24, gsb0 ;  /* 0x42e00008c0187df0 */ /* 0x000fe20008000818 */
[----:B------:R-:W-:Y:S01]  /*ec20*/  UIADD3 UR10, UR15, 0x180, URZ ;  /* 0x000001800f0a7890 */ /* 0x000fe2000fffe03f */
[----:B---3--:R-:W-:Y:S01]  /*ec30*/  FMNMX.FTZ R161, R158, R161, !PT ;  /* 0x000000a19ea17209 */ /* 0x008fe20007810000 */
[----:B------:R-:W-:Y:S02]  /*ec40*/  UMOV UR11, 0x40000040 ;  /* 0x40000040000b7882 */ /* 0x000fe40000000000 */
[----:B------:R0:W-:Y:S01]  /*ec50*/  MUFU.EX2 R165, R20 ;  /* 0x0000001400a57308 */ /* 0x0001e20000000800 */
[----:B-1----:R-:W-:-:S04]  /*ec60*/  FMNMX.FTZ R161, R144, R161, !PT ;  /* 0x000000a190a17209 */ /* 0x002fc80007810000 */
[----:B----4-:R-:W-:-:S03]  /*ec70*/  FMNMX.FTZ R2, R146, R161, !PT ;  /* 0x000000a192027209 */ /* 0x010fc60007810000 */
[----:B------:R-:W-:Y:S01]  /*ec80*/  MUFU.TANH R127, R127 ;  /* 0x0000007f007f7308 */ /* 0x000fe20000002400 */
[----:B--2---:R-:W-:Y:S01]  /*ec90*/  FMNMX.FTZ R153, R147, R2, !PT ;  /* 0x0000000293997209 */ /* 0x004fe20007810000 */
[----:B0-----:R-:W-:-:S03]  /*eca0*/  FFMA.FTZ R20, R145, UR14, -R9 ;  /* 0x0000000e91147c23 */ /* 0x001fc60008010809 */
[----:B-----5:R-:W-:-:S03]  /*ecb0*/  FMNMX.FTZ R153, R124, R153, !PT ;  /* 0x000000997c997209 */ /* 0x020fc60007810000 */
[----:B------:R-:W-:Y:S01]  /*ecc0*/  MUFU.EX2 R0, R0 ;  /* 0x0000000000007308 */ /* 0x000fe20000000800 */
[----:B------:R-:W-:-:S04]  /*ecd0*/  FMNMX.FTZ R2, R138, R153, !PT ;  /* 0x000000998a027209 */ /* 0x000fc80007810000 */
[----:B------:R-:W-:-:S03]  /*ece0*/  FMNMX.FTZ R153, R139, R2, !PT ;  /* 0x000000028b997209 */ /* 0x000fc60007810000 */
[----:B------:R-:W0:Y:S01]  /*ecf0*/  MUFU.EX2 R200, R200 ;  /* 0x000000c800c87308 */ /* 0x000e220000000800 */
[----:B------:R-:W-:-:S04]  /*ed00*/  FMNMX.FTZ R2, R142, R153, !PT ;  /* 0x000000998e027209 */ /* 0x000fc80007810000 */
[----:B------:R-:W-:-:S03]  /*ed10*/  FMNMX.FTZ R157, R143, R2, !PT ;  /* 0x000000028f9d7209 */ /* 0x000fc60007810000 */
[----:B------:R-:W-:Y:S01]  /*ed20*/  MUFU.EX2 R153, R6 ;  /* 0x0000000600997308 */ /* 0x000fe20000000800 */
[----:B------:R-:W-:-:S04]  /*ed30*/  FMNMX.FTZ R2, R130, R157, !PT ;  /* 0x0000009d82027209 */ /* 0x000fc80007810000 */
[----:B------:R-:W-:-:S03]  /*ed40*/  FMNMX.FTZ R157, R131, R2, !PT ;  /* 0x00000002839d7209 */ /* 0x000fc60007810000 */
[----:B------:R-:W1:Y:S01]  /*ed50*/  MUFU.EX2 R151, R151 ;  /* 0x0000009700977308 */ /* 0x000e620000000800 */
[----:B------:R-:W-:Y:S01]  /*ed60*/  FMNMX.FTZ R2, R134, R157, !PT ;  /* 0x0000009d86027209 */ /* 0x000fe20007810000 */
[----:B0-----:R-:W-:-:S03]  /*ed70*/  FFMA.FTZ R4, R0, R4, R200 ;  /* 0x0000000400047223 */ /* 0x001fc600000100c8 */
[----:B------:R-:W-:-:S03]  /*ed80*/  FMNMX.FTZ R145, R135, R2, !PT ;  /* 0x0000000287917209 */ /* 0x000fc60007810000 */
[----:B------:R-:W-:Y:S01]  /*ed90*/  MUFU.EX2 R202, R202 ;  /* 0x000000ca00ca7308 */ /* 0x000fe20000000800 */
[----:B------:R-:W-:-:S04]  /*eda0*/  FMNMX.FTZ R2, R122, R145, !PT ;  /* 0x000000917a027209 */ /* 0x000fc80007810000 */
[----:B------:R-:W-:-:S03]  /*edb0*/  FMNMX.FTZ R145, R123, R2, !PT ;  /* 0x000000027b917209 */ /* 0x000fc60007810000 */
[----:B------:R-:W-:Y:S01]  /*edc0*/  MUFU.EX2 R166, R166 ;  /* 0x000000a600a67308 */ /* 0x000fe20000000800 */
[----:B------:R-:W-:Y:S02]  /*edd0*/  FMNMX.FTZ R2, R126, R145, !PT ;  /* 0x000000917e027209 */ /* 0x000fe40007810000 */
[----:B-1----:R-:W-:Y:S02]  /*ede0*/  F2FP.F16.F32.PACK_AB R200, R151, R200 ;  /* 0x000000c897c8723e */ /* 0x002fe400000000ff */
[----:B------:R-:W-:-:S03]  /*edf0*/  FMNMX.FTZ R2, R127, R2, !PT ;  /* 0x000000027f027209 */ /* 0x000fc60007810000 */
[----:B------:R-:W-:Y:S02]  /*ee00*/  MUFU.EX2 R196, R196 ;  /* 0x000000c400c47308 */ /* 0x000fe40000000800 */
        /* <DEDUP_REMOVED lines=11> */
[----:B------:R-:W-:-:S04]  /*eec0*/  FADD.FTZ R2, -R6, R8 ;  /* 0x0000000806027221 */ /* 0x000fc80000010100 */
[----:B------:R-:W-:-:S06]  /*eed0*/  FMUL.FTZ R2, R2, UR14 ;  /* 0x0000000e02027c20 */ /* 0x000fcc0008410000 */
[----:B------:R-:W-:Y:S01]  /*eee0*/  MUFU.EX2 R2, R2 ;  /* 0x0000000200027308 */ /* 0x000fe20000000800 */
[----:B------:R-:W-:Y:S02]  /*eef0*/  WARPGROUP.DEPBAR.LE gsb0, 0x0 ;  /* 0x00008000000079c5 */ /* 0x000fe40000010000 */
[----:B------:R-:W-:Y:S01]  /*ef00*/  WARPGROUP.ARRIVE ;  /* 0x00000000000079c5 */ /* 0x000fe20000000000 */
[--C-:B------:R-:W-:Y:S01]  /*ef10*/  FFMA.FTZ R192, R164, UR14, -R9.reuse ;  /* 0x0000000ea4c07c23 */ /* 0x100fe20008010809 */
[----:B------:R-:W-:-:S04]  /*ef20*/  FFMA.FTZ R194, R156, UR14, -R9 ;  /* 0x0000000e9cc27c23 */ /* 0x000fc80008010809 */
[----:B------:R-:W-:Y:S01]  /*ef30*/  HGMMA.64x192x16.F32 R24, R188, gdesc[UR8].tnspB, R24, gsb0 ;  /* 0x42e00008bc187df0 */ /* 0x000fe20008000818 */
[----:B------:R-:W-:Y:S01]  /*ef40*/  UIADD3 UR10, UR15, 0x200, URZ ;  /* 0x000002000f0a7890 */ /* 0x000fe2000fffe03f */
[----:B------:R-:W-:Y:S01]  /*ef50*/  MUFU.EX2 R192, R192 ;  /* 0x000000c000c07308 */ /* 0x000fe20000000800 */
[----:B------:R-:W-:-:S07]  /*ef60*/  UMOV UR11, 0x40000040 ;  /* 0x40000040000b7882 */ /* 0x000fce0000000000 */
[----:B------:R-:W-:Y:S01]  /*ef70*/  MUFU.EX2 R194, R194 ;  /* 0x000000c200c27308 */ /* 0x000fe20000000800 */
[----:B------:R-:W-:Y:S02]  /*ef80*/  WARPGROUP.DEPBAR.LE gsb0, 0x0 ;  /* 0x00008000000079c5 */ /* 0x000fe40000010000 */
[----:B------:R-:W-:Y:S01]  /*ef90*/  WARPGROUP.ARRIVE ;  /* 0x00000000000079c5 */ /* 0x000fe20000000000 */
[--C-:B------:R-:W-:Y:S01]  /*efa0*/  FFMA.FTZ R188, R159, UR14, -R9.reuse ;  /* 0x0000000e9fbc7c23 */ /* 0x100fe20008010809 */
[----:B------:R-:W-:-:S05]  /*efb0*/  FFMA.FTZ R190, R148, UR14, -R9 ;  /* 0x0000000e94be7c23 */ /* 0x000fca0008010809 */
        /* <DEDUP_REMOVED lines=8> */
[--C-:B------:R-:W-:Y:S01]  /*f040*/  FFMA.FTZ R136, R137, UR14, -R9.reuse ;  /* 0x0000000e89887c23 */ /* 0x100fe20008010809 */
[--C-:B------:R-:W-:Y:S01]  /*f050*/  FFMA.FTZ R186, R140, UR14, -R9.reuse ;  /* 0x0000000e8cba7c23 */ /* 0x100fe20008010809 */
[----:B------:R-:W-:Y:S01]  /*f060*/  FFMA.FTZ R137, R141, UR14, -R9 ;  /* 0x0000000e8d897c23 */ /* 0x000fe20008010809 */
[----:B------:R-:W-:Y:S02]  /*f070*/  IMAD.U32 R140, RZ, RZ, UR6 ;  /* 0x00000006ff8c7e24 */ /* 0x000fe4000f8e00ff */
[----:B------:R-:W-:Y:S01]  /*f080*/  HGMMA.64x192x16.F32 R24, R180, gdesc[UR8].tnspB, R24, gsb0 ;  /* 0x42e00008b4187df0 */ /* 0x000fe20008000818 */
[----:B------:R-:W-:Y:S01]  /*f090*/  UIADD3 UR10, UR15, 0x300, URZ ;  /* 0x000003000f0a7890 */ /* 0x000fe2000fffe03f */
[----:B------:R-:W-:Y:S01]  /*f0a0*/  MUFU.EX2 R184, R184 ;  /* 0x000000b800b87308 */ /* 0x000fe20000000800 */
[----:B------:R-:W-:Y:S01]  /*f0b0*/  UMOV UR11, 0x40000040 ;  /* 0x40000040000b7882 */ /* 0x000fe20000000000 */
[----:B------:R-:W-:-:S05]  /*f0c0*/  @!P1 VIADD R140, R140, 0x36860 ;  /* 0x000368608c8c9836 */ /* 0x000fca0000000000 */
[----:B------:R-:W-:Y:S01]  /*f0d0*/  @!P1 PRMT R140, RZ, 0x654, R140 ;  /* 0x00000654ff8c9816 */ /* 0x000fe2000000008c */
        /* <DEDUP_REMOVED lines=9> */
[----:B------:R-:W-:Y:S01]  /*f170*/  FMUL.FTZ R125, R6, UR14 ;  /* 0x0000000e067d7c20 */ /* 0x000fe20008410000 */
[----:B------:R-:W-:Y:S01]  /*f180*/  HGMMA.64x192x16.F32 R24, R176, gdesc[UR8].tnspB, R24, gsb0 ;  /* 0x42e00008b0187df0 */ /* 0x000fe20008000818 */
[--C-:B------:R-:W-:Y:S01]  /*f190*/  FFMA.FTZ R182, R132, UR14, -R9.reuse ;  /* 0x0000000e84b67c23 */ /* 0x100fe20008010809 */
[----:B------:R-:W-:Y:S01]  /*f1a0*/  FFMA.FTZ R132, R150, UR14, -R9 ;  /* 0x0000000e96847c23 */ /* 0x000fe20008010809 */
[--C-:B------:R-:W-:Y:S01]  /*f1b0*/  FFMA.FTZ R201, R10, UR14, -R125.reuse ;  /* 0x0000000e0ac97c23 */ /* 0x100fe2000801087d */
[--C-:B------:R-:W-:Y:S01]  /*f1c0*/  FFMA.FTZ R9, R11, UR14, -R125.reuse ;  /* 0x0000000e0b097c23 */ /* 0x100fe2000801087d */
[--C-:B------:R-:W-:Y:S01]  /*f1d0*/  FFMA.FTZ R203, R13, UR14, -R125.reuse ;  /* 0x0000000e0dcb7c23 */ /* 0x100fe2000801087d */
[----:B------:R0:W-:Y:S01]  /*f1e0*/  MUFU.EX2 R8, R133 ;  /* 0x0000008500087308 */ /* 0x0001e20000000800 */
[--C-:B------:R-:W-:Y:S01]  /*f1f0*/  FFMA.FTZ R10, R15, UR14, -R125.reuse ;  /* 0x0000000e0f0a7c23 */ /* 0x100fe2000801087d */
[--C-:B------:R-:W-:Y:S01]  /*f200*/  FFMA.FTZ R197, R17, UR14, -R125.reuse ;  /* 0x0000000e11c57c23 */ /* 0x100fe2000801087d */
[--C-:B------:R-:W-:Y:S01]  /*f210*/  FFMA.FTZ R11, R21, UR14, -R125.reuse ;  /* 0x0000000e150b7c23 */ /* 0x100fe2000801087d */
[--C-:B------:R-:W-:Y:S01]  /*f220*/  FFMA.FTZ R185, R138, UR14, -R125.reuse ;  /* 0x0000000e8ab97c23 */ /* 0x100fe2000801087d */
[--C-:B------:R-:W-:Y:S01]  /*f230*/  FFMA.FTZ R199, R160, UR14, -R125.reuse ;  /* 0x0000000ea0c77c23 */ /* 0x100fe2000801087d */
[--C-:B------:R-:W-:Y:S01]  /*f240*/  FFMA.FTZ R13, R163, UR14, -R125.reuse ;  /* 0x0000000ea30d7c23 */ /* 0x100fe2000801087d */
[----:B------:R-:W-:Y:S01]  /*f250*/  FFMA.FTZ R193, R152, UR14, -R125 ;  /* 0x0000000e98c17c23 */ /* 0x000fe2000801087d */
[----:B------:R-:W1:Y:S01]  /*f260*/  MUFU.EX2 R201, R201 ;  /* 0x000000c900c97308 */ /* 0x000e620000000800 */
[----:B0-----:R-:W-:-:S02]  /*f270*/  IMAD.U32 R133, RZ, RZ, UR36 ;  /* 0x00000024ff857e24 */ /* 0x001fc4000f8e00ff */
[--C-:B------:R-:W-:Y:S01]  /*f280*/  FFMA.FTZ R15, R154, UR14, -R125.reuse ;  /* 0x0000000e9a0f7c23 */ /* 0x100fe2000801087d */
[--C-:B------:R-:W-:Y:S01]  /*f290*/  FFMA.FTZ R195, R155, UR14, -R125.reuse ;  /* 0x0000000e9bc37c23 */ /* 0x100fe2000801087d */
[--C-:B------:R-:W-:Y:S01]  /*f2a0*/  FFMA.FTZ R17, R158, UR14, -R125.reuse ;  /* 0x0000000e9e117c23 */ /* 0x100fe2000801087d */
[--C-:B------:R-:W-:Y:S01]  /*f2b0*/  FFMA.FTZ R189, R144, UR14, -R125.reuse ;  /* 0x0000000e90bd7c23 */ /* 0x100fe2000801087d */
[----:B------:R-:W-:Y:S01]  /*f2c0*/  @!P1 LEA R133, R133, UR60, 0x3 ;  /* 0x0000003c85859c11 */ /* 0x000fe2000f8e18ff */
[--C-:B------:R-:W-:Y:S01]  /*f2d0*/  FFMA.FTZ R21, R146, UR14, -R125.reuse ;  /* 0x0000000e92157c23 */ /* 0x100fe2000801087d */
[----:B------:R-:W0:Y:S01]  /*f2e0*/  MUFU.EX2 R9, R9 ;  /* 0x0000000900097308 */ /* 0x000e220000000800 */
[--C-:B------:R-:W-:Y:S01]  /*f2f0*/  FFMA.FTZ R191, R147, UR14, -R125.reuse ;  /* 0x0000000e93bf7c23 */ /* 0x100fe2000801087d */
[--C-:B------:R-:W-:Y:S01]  /*f300*/  FFMA.FTZ R124, R124, UR14, -R125.reuse ;  /* 0x0000000e7c7c7c23 */ /* 0x100fe2000801087d */
[----:B------:R-:W-:Y:S02]  /*f310*/  @!P1 VIADD R133, R133, 0x36840 ;  /* 0x0003684085859836 */ /* 0x000fe40000000000 */
[--C-:B------:R-:W-:Y:S01]  /*f320*/  FFMA.FTZ R181, R130, UR14, -R125.reuse ;  /* 0x0000000e82b57c23 */ /* 0x100fe2000801087d */
[--C-:B------:R-:W-:Y:S01]  /*f330*/  FFMA.FTZ R187, R142, UR14, -R125.reuse ;  /* 0x0000000e8ebb7c23 */ /* 0x100fe2000801087d */
[--C-:B------:R-:W-:Y:S01]  /*f340*/  FFMA.FTZ R143, R143, UR14, -R125.reuse ;  /* 0x0000000e8f8f7c23 */ /* 0x100fe2000801087d */
[----:B------:R-:W-:Y:S01]  /*f350*/  FFMA.FTZ R131, R131, UR14, -R125 ;  /* 0x0000000e83837c23 */ /* 0x000fe2000801087d */
[----:B------:R-:W2:Y:S01]  /*f360*/  MUFU.EX2 R203, R203 ;  /* 0x000000cb00cb7308 */ /* 0x000ea20000000800 */
[----:B-1----:R-:W-:Y:S01]  /*f370*/  FFMA.FTZ R138, R2, R3, R201 ;  /* 0x00000003028a7223 */ /* 0x002fe200000100c9 */
[----:B------:R-:W-:Y:S01]  /*f380*/  @!P1 PRMT R133, RZ, 0x654, R133 ;  /* 0x00000654ff859816 */ /* 0x000fe20000000085 */
[----:B------:R-:W-:Y:S01]  /*f390*/  FADD.FTZ R3, R151, R4 ;  /* 0x0000000497037221 */ /* 0x000fe20000010000 */
[--C-:B------:R-:W-:Y:S01]  /*f3a0*/  FFMA.FTZ R4, R139, UR14, -R125.reuse ;  /* 0x0000000e8b047c23 */ /* 0x100fe2000801087d */
[--C-:B------:R-:W-:Y:S01]  /*f3b0*/  FFMA.FTZ R134, R134, UR14, -R125.reuse ;  /* 0x0000000e86867c23 */ /* 0x100fe2000801087d */
[----:B------:R-:W-:Y:S01]  /*f3c0*/  FFMA.FTZ R135, R135, UR14, -R125 ;  /* 0x0000000e87877c23 */ /* 0x000fe2000801087d */
[----:B------:R-:W-:Y:S01]  /*f3d0*/  FADD.FTZ R3, R202, R3 ;  /* 0x00000003ca037221 */ /* 0x000fe20000010000 */
[----:B------:R-:W1:Y:S01]  /*f3e0*/  MUFU.EX2 R10, R10 ;  /* 0x0000000a000a7308 */ /* 0x000e620000000800 */
[C---:B0-----:R-:W-:Y:S01]  /*f3f0*/  FADD.FTZ R138, R9.reuse, R138 ;  /* 0x0000008a098a7221 */ /* 0x041fe20000010000 */
[----:B------:R-:W-:Y:S01]  /*f400*/  F2FP.F16.F32.PACK_AB R201, R9, R201 ;  /* 0x000000c909c9723e */ /* 0x000fe200000000ff */
[----:B------:R-:W-:Y:S01]  /*f410*/  FADD.FTZ R3, R166, R3 ;  /* 0x00000003a6037221 */ /* 0x000fe20000010000 */
[--C-:B------:R-:W-:Y:S01]  /*f420*/  FFMA.FTZ R123, R123, UR14, -R125.reuse ;  /* 0x0000000e7b7b7c23 */ /* 0x100fe2000801087d */
[----:B------:R-:W-:Y:S01]  /*f430*/  FFMA.FTZ R126, R126, UR14, -R125 ;  /* 0x0000000e7e7e7c23 */ /* 0x000fe2000801087d */
[----:B------:R-:W-:-:S02]  /*f440*/  F2FP.F16.F32.PACK_AB R202, R166, R202 ;  /* 0x000000caa6ca723e */ /* 0x000fc400000000ff */
[----:B------:R-:W0:Y:S08]  /*f450*/  MUFU.EX2 R197, R197 ;  /* 0x000000c500c57308 */ /* 0x000e300000000800 */
[----:B------:R-:W3:Y:S08]  /*f460*/  MUFU.EX2 R11, R11 ;  /* 0x0000000b000b7308 */ /* 0x000ef00000000800 */
[----:B------:R-:W4:Y:S08]  /*f470*/  MUFU.EX2 R199, R199 ;  /* 0x000000c700c77308 */ /* 0x000f300000000800 */
[----:B------:R-:W5:Y:S08]  /*f480*/  MUFU.EX2 R13, R13 ;  /* 0x0000000d000d7308 */ /* 0x000f700000000800 */
        /* <DEDUP_REMOVED lines=17> */
[----:B------:R2:W-:Y:S05]  /*f5a0*/  @!P1 SYNCS.ARRIVE.TRANS64.RED.A1T0 RZ, [R133+URZ], RZ ;  /* 0x000000ff85ff99a7 */ /* 0x0005ea000810043f */
[----:B------:R-:W-:Y:S01]  /*f5b0*/  MUFU.EX2 R129, R129 ;  /* 0x0000008100817308 */ /* 0x000fe20000000800 */
[----:B------:R-:W-:Y:S01]  /*f5c0*/  F2FP.F16.F32.PACK_AB R176, R121, R120 ;  /* 0x0000007879b0723e */ /* 0x000fe200000000ff */
[----:B--2---:R-:W-:Y:S01]  /*f5d0*/  FADD.FTZ R133, R203, R138 ;  /* 0x0000008acb857221 */ /* 0x004fe20000010000 */
[----:B------:R2:W-:Y:S01]  /*f5e0*/  @!P1 SYNCS.ARRIVE.TRANS64.RED.A1T0 RZ, [R140+URZ], RZ ;  /* 0x000000ff8cff99a7 */ /* 0x0005e2000810043f */
[----:B-1----:R-:W-:-:S04]  /*f5f0*/  F2FP.F16.F32.PACK_AB R203, R10, R203 ;  /* 0x000000cb0acb723e */ /* 0x002fc800000000ff */
[----:B------:R-:W-:Y:S01]  /*f600*/  MUFU.EX2 R135, R135 ;  /* 0x0000008700877308 */ /* 0x000fe20000000800 */
[----:B------:R-:W-:-:S04]  /*f610*/  FADD.FTZ R138, R10, R133 ;  /* 0x000000850a8a7221 */ /* 0x000fc80000010000 */
[----:B0-----:R-:W-:Y:S01]  /*f620*/  FADD.FTZ R138, R197, R138 ;  /* 0x0000008ac58a7221 */ /* 0x001fe20000010000 */
[----:B--2---:R-:W-:Y:S01]  /*f630*/  FADD.FTZ R140, R196, R3 ;  /* 0x00000003c48c7221 */ /* 0x004fe20000010000 */
[C---:B---3--:R-:W-:Y:S01]  /*f640*/  F2FP.F16.F32.PACK_AB R197, R11.reuse, R197 ;  /* 0x000000c50bc5723e */ /* 0x048fe200000000ff */
[----:B------:R-:W-:Y:S01]  /*f650*/  MUFU.EX2 R10, R131 ;  /* 0x00000083000a7308 */ /* 0x000fe20000000800 */
[----:B------:R-:W-:Y:S01]  /*f660*/  FADD.FTZ R138, R11, R138 ;  /* 0x0000008a0b8a7221 */ /* 0x000fe20000010000 */
[C---:B------:R-:W-:Y:S01]  /*f670*/  FADD.FTZ R3, R165.reuse, R140 ;  /* 0x0000008ca5037221 */ /* 0x040fe20000010000 */
[----:B------:R-:W-:Y:S02]  /*f680*/  F2FP.F16.F32.PACK_AB R196, R165, R196 ;  /* 0x000000c4a5c4723e */ /* 0x000fe400000000ff */
[----:B----4-:R-:W-:Y:S01]  /*f690*/  FADD.FTZ R138, R199, R138 ;  /* 0x0000008ac78a7221 */ /* 0x010fe20000010000 */
[----:B------:R-:W-:Y:S01]  /*f6a0*/  FADD.FTZ R133, R198, R3 ;  /* 0x00000003c6857221 */ /* 0x000fe20000010000 */
[----:B------:R-:W-:Y:S01]  /*f6b0*/  FFMA.FTZ R3, R122, UR14, -R125 ;  /* 0x0000000e7a037c23 */ /* 0x000fe2000801087d */
[C---:B------:R-:W-:Y:S01]  /*f6c0*/  F2FP.F16.F32.PACK_AB R198, R18.reuse, R198 ;  /* 0x000000c612c6723e */ /* 0x040fe200000000ff */
[----:B-----5:R-:W-:Y:S01]  /*f6d0*/  FADD.FTZ R138, R13, R138 ;  /* 0x0000008a0d8a7221 */ /* 0x020fe20000010000 */
[----:B------:R-:W-:Y:S01]  /*f6e0*/  FADD.FTZ R133, R18, R133 ;  /* 0x0000008512857221 */ /* 0x000fe20000010000 */
[----:B------:R-:W-:Y:S01]  /*f6f0*/  MUFU.EX2 R122, R143 ;  /* 0x0000008f007a7308 */ /* 0x000fe20000000800 */
[----:B------:R-:W-:Y:S01]  /*f700*/  FFMA.FTZ R125, R127, UR14, -R125 ;  /* 0x0000000e7f7d7c23 */ /* 0x000fe2000801087d */
[----:B------:R-:W-:Y:S01]  /*f710*/  FADD.FTZ R138, R193, R138 ;  /* 0x0000008ac18a7221 */ /* 0x000fe20000010000 */
[----:B------:R-:W-:Y:S01]  /*f720*/  FADD.FTZ R133, R192, R133 ;  /* 0x00000085c0857221 */ /* 0x000fe20000010000 */
[----:B------:R-:W-:-:S02]  /*f730*/  F2FP.F16.F32.PACK_AB R192, R12, R192 ;  /* 0x000000c00cc0723e */ /* 0x000fc400000000ff */
[----:B------:R-:W-:Y:S01]  /*f740*/  FADD.FTZ R138, R15, R138 ;  /* 0x0000008a0f8a7221 */ /* 0x000fe20000010000 */
[----:B------:R-:W-:Y:S01]  /*f750*/  FADD.FTZ R133, R12, R133 ;  /* 0x000000850c857221 */ /* 0x000fe20000010000 */
[----:B------:R-:W-:Y:S01]  /*f760*/  MUFU.EX2 R3, R3 ;  /* 0x0000000300037308 */ /* 0x000fe20000000800 */
[----:B------:R-:W-:Y:S01]  /*f770*/  F2FP.F16.F32.PACK_AB R199, R13, R199 ;  /* 0x000000c70dc7723e */ /* 0x000fe200000000ff */
[----:B------:R-:W-:Y:S01]  /*f780*/  FADD.FTZ R138, R195, R138 ;  /* 0x0000008ac38a7221 */ /* 0x000fe20000010000 */
[----:B------:R-:W-:Y:S01]  /*f790*/  FADD.FTZ R130, R194, R133 ;  /* 0x00000085c2827221 */ /* 0x000fe20000010000 */
[----:B------:R-:W-:Y:S02]  /*f7a0*/  F2FP.F16.F32.PACK_AB R193, R15, R193 ;  /* 0x000000c10fc1723e */ /* 0x000fe400000000ff */
[----:B------:R-:W-:Y:S01]  /*f7b0*/  FADD.FTZ R138, R17, R138 ;  /* 0x0000008a118a7221 */ /* 0x000fe20000010000 */
[C---:B------:R-:W-:Y:S01]  /*f7c0*/  FADD.FTZ R9, R153.reuse, R130 ;  /* 0x0000008299097221 */ /* 0x040fe20000010000 */
[----:B------:R-:W0:Y:S01]  /*f7d0*/  MUFU.EX2 R123, R123 ;  /* 0x0000007b007b7308 */ /* 0x000e220000000800 */
[----:B------:R-:W-:Y:S01]  /*f7e0*/  F2FP.F16.F32.PACK_AB R194, R153, R194 ;  /* 0x000000c299c2723e */ /* 0x000fe200000000ff */
[----:B------:R-:W-:Y:S01]  /*f7f0*/  FADD.FTZ R138, R189, R138 ;  /* 0x0000008abd8a7221 */ /* 0x000fe20000010000 */
[----:B------:R-:W-:Y:S01]  /*f800*/  FADD.FTZ R9, R188, R9 ;  /* 0x00000009bc097221 */ /* 0x000fe20000010000 */
[----:B------:R-:W-:-:S02]  /*f810*/  F2FP.F16.F32.PACK_AB R195, R17, R195 ;  /* 0x000000c311c3723e */ /* 0x000fc400000000ff */
[----:B------:R-:W-:Y:S01]  /*f820*/  FADD.FTZ R138, R21, R138 ;  /* 0x0000008a158a7221 */ /* 0x000fe20000010000 */
[C---:B------:R-:W-:Y:S01]  /*f830*/  FADD.FTZ R9, R20.reuse, R9 ;  /* 0x0000000914097221 */ /* 0x040fe20000010000 */
[----:B------:R-:W1:Y:S01]  /*f840*/  MUFU.EX2 R132, R132 ;  /* 0x0000008400847308 */ /* 0x000e620000000800 */
[----:B------:R-:W-:Y:S01]  /*f850*/  F2FP.F16.F32.PACK_AB R188, R20, R188 ;  /* 0x000000bc14bc723e */ /* 0x000fe200000000ff */
[----:B------:R-:W-:Y:S01]  /*f860*/  FADD.FTZ R11, R191, R138 ;  /* 0x0000008abf0b7221 */ /* 0x000fe20000010000 */
[----:B------:R-:W-:Y:S01]  /*f870*/  FADD.FTZ R9, R190, R9 ;  /* 0x00000009be097221 */ /* 0x000fe20000010000 */
[----:B------:R-:W-:Y:S02]  /*f880*/  F2FP.F16.F32.PACK_AB R189, R21, R189 ;  /* 0x000000bd15bd723e */ /* 0x000fe400000000ff */
[----:B------:R-:W-:Y:S01]  /*f890*/  FADD.FTZ R12, R124, R11 ;  /* 0x0000000b7c0c7221 */ /* 0x000fe20000010000 */
[----:B------:R-:W-:Y:S01]  /*f8a0*/  FADD.FTZ R9, R14, R9 ;  /* 0x000000090e097221 */ /* 0x000fe20000010000 */
[----:B------:R-:W2:Y:S01]  /*f8b0*/  MUFU.EX2 R179, R126 ;  /* 0x0000007e00b37308 */ /* 0x000ea20000000800 */
[----:B0-----:R-:W-:Y:S01]  /*f8c0*/  F2FP.F16.F32.PACK_AB R177, R123, R3 ;  /* 0x000000037bb1723e */ /* 0x001fe200000000ff */
[----:B------:R-:W-:Y:S01]  /*f8d0*/  FADD.FTZ R11, R185, R12 ;  /* 0x0000000cb90b7221 */ /* 0x000fe20000010000 */
[----:B------:R-:W-:Y:S01]  /*f8e0*/  FADD.FTZ R9, R184, R9 ;  /* 0x00000009b8097221 */ /* 0x000fe20000010000 */
[----:B------:R-:W-:-:S02]  /*f8f0*/  F2FP.F16.F32.PACK_AB R185, R4, R185 ;  /* 0x000000b904b9723e */ /* 0x000fc400000000ff */
[----:B------:R-:W-:Y:S01]  /*f900*/  FADD.FTZ R12, R4, R11 ;  /* 0x0000000b040c7221 */ /* 0x000fe20000010000 */
[----:B------:R-:W-:Y:S01]  /*f910*/  FADD.FTZ R9, R136, R9 ;  /* 0x0000000988097221 */ /* 0x000fe20000010000 */
[----:B------:R-:W0:Y:S01]  /*f920*/  MUFU.EX2 R125, R125 ;  /* 0x0000007d007d7308 */ /* 0x000e220000000800 */
[----:B-1----:R-:W-:Y:S02]  /*f930*/  F2FP.F16.F32.PACK_AB R178, R8, R132 ;  /* 0x0000008408b2723e */ /* 0x002fe400000000ff */
        /* <DEDUP_REMOVED lines=25> */
[----:B--2---:R-:W-:Y:S01]  /*fad0*/  FADD.FTZ R12, R179, R12 ;  /* 0x0000000cb30c7221 */ /* 0x004fe20000010000 */
[----:B------:R-:W-:Y:S02]  /*fae0*/  F2FP.F16.F32.PACK_AB R183, R135, R134 ;  /* 0x0000008687b7723e */ /* 0x000fe400000000ff */
[----:B------:R-:W-:Y:S01]  /*faf0*/  FADD.FTZ R4, R8, R9 ;  /* 0x0000000908047221 */ /* 0x000fe20000010000 */
[C---:B0-----:R-:W-:Y:S01]  /*fb00*/  FADD.FTZ R3, R125.reuse, R12 ;  /* 0x0000000c7d037221 */ /* 0x041fe20000010000 */
[----:B------:R-:W-:Y:S01]  /*fb10*/  F2FP.F16.F32.PACK_AB R179, R125, R179 ;  /* 0x000000b37db3723e */ /* 0x000fe200000000ff */
[----:B------:R-:W-:Y:S02]  /*fb20*/  IMAD.MOV.U32 R8, RZ, RZ, R6 ;  /* 0x000000ffff087224 */ /* 0x000fe400078e0006 */
[----:B------:R-:W-:Y:S01]  /*fb30*/  IMAD.MOV.U32 R9, RZ, RZ, R7 ;  /* 0x000000ffff097224 */ /* 0x000fe200078e0007 */
[----:B------:R-:W-:Y:S06]  /*fb40*/  @P2 BRA `(.L_x_2274) ;  /* 0xffffffbc00042947 */ /* 0x000fec000383ffff */
.L_x_2265:
        /* <DEDUP_REMOVED lines=99> */
.L_x_2275:
[----:B------:R-:W-:Y:S01]  /*10180*/  R2UR UR4, R16 ;  /* 0x00000000100472ca */ /* 0x000fe200000e0000 */
[----:B------:R-:W-:-:S12]  /*10190*/  ULEA UR5, UR36, UR60, 0x3 ;  /* 0x0000003c24057291 */ /* 0x000fd8000f8e183f */
[----:B------:R-:W-:-:S05]  /*101a0*/  IMAD.U32 R0, RZ, RZ, UR4 ;  /* 0x00000004ff007e24 */ /* 0x000fca000f8e00ff */
[----:B------:R-:W-:-:S04]  /*101b0*/  SHF.L.U32 R0, R0, 0x1f, RZ ;  /* 0x0000001f00007819 */ /* 0x000fc800000006ff */
[----:B------:R0:W1:Y:S01]  /*101c0*/  SYNCS.PHASECHK.TRANS64.TRYWAIT P2, [UR5+0x36850], R0 ;  /* 0x03685000ff0075a7 */ /* 0x0000620008040145 */
[----:B------:R-:W-:Y:S05]  /*101d0*/  @!P0 BRA `(.L_x_2276) ;  /* 0x0000000000048947 */ /* 0x000fea0003800000 */
[----:B------:R-:W-:Y:S01]  /*101e0*/  BPT.TRAP 0x1 ;  /* 0x000000040000795c */ /* 0x000fe20000300000 */
.L_x_2276:
[----:B-1----:R-:W-:Y:S05]  /*101f0*/  @P2 BRA `(.L_x_2277) ;  /* 0x0000000000082947 */ /* 0x002fea0003800000 */
[----:B------:R-:W1:Y:S02]  /*10200*/  SYNCS.PHASECHK.TRANS64.TRYWAIT P0, [UR5+0x36850], R0 ;  /* 0x03685000ff0075a7 */ /* 0x000e640008000145 */
[----:B-1----:R-:W-:Y:S05]  /*10210*/  @!P0 BRA `(.L_x_2278) ;  /* 0x000000c000a48947 */ /* 0x002fea0003800000 */
.L_x_2277:
[----:B------:R-:W-:Y:S01]  /*10220*/  UIADD3 UR60, UR60, 0x400, URZ ;  /* 0x000004003c3c7890 */ /* 0x000fe2000fffe03f */
[----:B------:R-:W-:Y:S01]  /*10230*/  WARPGROUP.ARRIVE ;  /* 0x00000000000079c5 */ /* 0x000fe20000000000 */
[----:B------:R-:W-:Y:S01]  /*10240*/  UMOV UR7, 0x40000040 ;  /* 0x4000004000077882 */ /* 0x000fe20000000000 */
[----:B-1----:R-:W1:Y:S01]  /*10250*/  SHFL.BFLY PT, R5, R4, 0x2, 0x1f ;  /* 0x0c401f0004057f89 */ /* 0x002e6200000e0000 */
[----:B------:R-:W-:Y:S01]  /*10260*/  USHF.R.U32.HI UR60, URZ, 0x4, UR60 ;  /* 0x000000043f3c7899 */ /* 0x000fe2000801163c */
[----:B------:R-:W-:Y:S01]  /*10270*/  IMAD.U32 R11, RZ, RZ, UR5 ;  /* 0x00000005ff0b7e24 */ /* 0x000fe2000f8e00ff */
[----:B------:R-:W-:Y:S01]  /*10280*/  R2UR UR8, R234 ;  /* 0x00000000ea0872ca */ /* 0x000fe200000e0000 */
[----:B0-----:R-:W0:Y:S01]  /*10290*/  SHFL.BFLY PT, R0, R3, 0x2, 0x1f ;  /* 0x0c401f0003007f89 */ /* 0x001e2200000e0000 */
[----:B------:R-:W-:Y:S01]  /*102a0*/  ULOP3.LUT UR60, UR60, 0x3fff, URZ, 0xc0, !UPT ;  /* 0x00003fff3c3c7892 */ /* 0x000fe2000f8ec03f */
[----:B------:R-:W-:Y:S01]  /*102b0*/  @!P1 VIADD R11, R11, 0x36860 ;  /* 0x000368600b0b9836 */ /* 0x000fe20000000000 */
[----:B------:R-:W-:Y:S01]  /*102c0*/  R2UR UR5, R16 ;  /* 0x00000000100572ca */ /* 0x000fe200000e0000 */
[----:B------:R-:W-:Y:S01]  /*102d0*/  IMAD.MOV.U32 R8, RZ, RZ, RZ ;  /* 0x000000ffff087224 */ /* 0x000fe200078e00ff */
[----:B------:R-:W-:-:S02]  /*102e0*/  ULOP3.LUT UR4, UR60, 0x3800000, URZ, 0xfc, !UPT ;  /* 0x038000003c047892 */ /* 0x000fc4000f8efc3f */
[----:B------:R-:W-:Y:S02]  /*102f0*/  @!P1 PRMT R11, RZ, 0x654, R11 ;  /* 0x00000654ff0b9816 */ /* 0x000fe4000000000b */
[----:B------:R-:W-:Y:S02]  /*10300*/  UIMAD UR4, UR36, 0xa80, UR4 ;  /* 0x00000a80240478a4 */ /* 0x000fe4000f8e0204 */
[----:B------:R-:W-:Y:S02]  /*10310*/  UIADD3 UR36, UR36, 0x1, URZ ;  /* 0x0000000124247890 */ /* 0x000fe4000fffe03f */
[----:B------:R-:W-:Y:S02]  /*10320*/  UIADD3 UR8, UR8, 0x1, URZ ;  /* 0x0000000108087890 */ /* 0x000fe4000fffe03f */
[----:B------:R-:W-:Y:S01]  /*10330*/  UISETP.NE.AND UP0, UPT, UR36, 0x2, UPT ;  /* 0x000000022400788c */ /* 0x000fe2000bf05270 */
[----:B------:R-:W-:Y:S02]  /*10340*/  UMOV UR6, UR4 ;  /* 0x0000000400067c82 */ /* 0x000fe40008000000 */
[----:B------:R-:W-:Y:S01]  /*10350*/  HGMMA.64x192x16.F32 R24, R200, gdesc[UR4].tnspB, R24, gsb0 ;  /* 0x42e00004c8187df0 */ /* 0x000fe20008000818 */
[----:B------:R-:W-:Y:S01]  /*10360*/  UIADD3 UR6, UR4, 0x80, URZ ;  /* 0x0000008004067890 */ /* 0x000fe2000fffe03f */
[----:B-1----:R-:W-:Y:S01]  /*10370*/  FADD.FTZ R5, R5, R4 ;  /* 0x0000000405057221 */ /* 0x002fe20000010000 */
[----:B------:R-:W-:Y:S01]  /*10380*/  UMOV UR7, 0x40000040 ;  /* 0x4000004000077882 */ /* 0x000fe20000000000 */
[----:B------:R-:W-:-:S02]  /*10390*/  IMAD.U32 R4, RZ, RZ, UR14 ;  /* 0x0000000eff047e24 */ /* 0x000fc4000f8e00ff */
[----:B0-----:R-:W-:Y:S01]  /*103a0*/  FADD.FTZ R2, R0, R3 ;  /* 0x0000000300027221 */ /* 0x001fe20000010000 */
[----:B------:R-:W-:Y:S01]  /*103b0*/  IMAD.MOV.U32 R3, RZ, RZ, RZ ;  /* 0x000000ffff037224 */ /* 0x000fe200078e00ff */
[----:B------:R-:W0:Y:S01]  /*103c0*/  SHFL.BFLY PT, R0, R5, 0x1, 0x1f ;  /* 0x0c201f0005007f89 */ /* 0x000e2200000e0000 */
[----:B------:R-:W-:Y:S01]  /*103d0*/  IMAD.U32 R234, RZ, RZ, UR8 ;  /* 0x00000008ffea7e24 */ /* 0x000fe2000f8e00ff */
[----:B------:R-:W-:Y:S02]  /*103e0*/  USEL UR36, UR36, URZ, UP0 ;  /* 0x0000003f24247287 */ /* 0x000fe40008000000 */
[----:B------:R-:W1:Y:S01]  /*103f0*/  SHFL.BFLY PT, R9, R2, 0x1, 0x1f ;  /* 0x0c201f0002097f89 */ /* 0x000e6200000e0000 */
[----:B0-----:R-:W-:Y:S01]  /*10400*/  FADD.FTZ R12, R5, R0 ;  /* 0x00000000050c7221 */ /* 0x001fe20000010000 */
[----:B------:R-:W-:Y:S02]  /*10410*/  IMAD.U32 R5, RZ, RZ, UR14 ;  /* 0x0000000eff057e24 */ /* 0x000fe4000f8e00ff */
[----:B------:R-:W-:-:S02]  /*10420*/  IMAD.MOV.U32 R0, RZ, RZ, -0x800000 ;  /* 0xff800000ff007424 */ /* 0x000fc400078e00ff */
[----:B-1----:R-:W-:Y:S01]  /*10430*/  FADD.FTZ R13, R2, R9 ;  /* 0x00000009020d7221 */ /* 0x002fe20000010000 */
[----:B------:R-:W-:Y:S01]  /*10440*/  FSETP.NE.FTZ.AND P0, PT, R12, RZ, PT ;  /* 0x000000ff0c00720b */ /* 0x000fe20003f15000 */
[----:B------:R-:W-:-:S03]  /*10450*/  IMAD.MOV.U32 R2, RZ, RZ, -0x800000 ;  /* 0xff800000ff027424 */ /* 0x000fc600078e00ff */
[----:B------:R-:W-:-:S09]  /*10460*/  FSETP.NE.FTZ.AND P2, PT, R13, RZ, PT ;  /* 0x000000ff0d00720b */ /* 0x000fd20003f55000 */
[----:B------:R-:W0:Y:S01]  /*10470*/  @P0 MUFU.LG2 R9, R12 ;  /* 0x0000000c00090308 */ /* 0x000e220000000c00 */
[----:B------:R-:W-:-:S07]  /*10480*/  @P0 FMUL.FTZ R4, R4, 0.69314718246459960938 ;  /* 0x3f31721804040820 */ /* 0x000fce0000410000 */
[----:B------:R-:W1:Y:S08]  /*10490*/  @P2 MUFU.LG2 R10, R13 ;  /* 0x0000000d000a2308 */ /* 0x000e700000000c00 */
[----:B------:R2:W3:Y:S01]  /*104a0*/  @P0 MUFU.RCP R8, R12 ;  /* 0x0000000c00080308 */ /* 0x0004e20000001000 */
[----:B0-----:R-:W-:-:S04]  /*104b0*/  @P0 FMUL.FTZ R9, R9, 0.69314718246459960938 ;  /* 0x3f31721809090820 */ /* 0x001fc80000410000 */
[----:B------:R-:W-:Y:S01]  /*104c0*/  @P0 FFMA.FTZ R0, R4, R7, R9 ;  /* 0x0000000704000223 */ /* 0x000fe20000010009 */
[----:B------:R-:W-:Y:S02]  /*104d0*/  PLOP3.LUT P0, PT, PT, PT, PT, 0x8, 0x0 ;  /* 0x000000000000781c */ /* 0x000fe40003f0e170 */
[----:B------:R-:W0:Y:S01]  /*104e0*/  @P2 MUFU.RCP R3, R13 ;  /* 0x0000000d00032308 */ /* 0x000e220000001000 */
[----:B--2---:R-:W-:Y:S01]  /*104f0*/  @P2 FMUL.FTZ R12, R5, 0.69314718246459960938 ;  /* 0x3f317218050c2820 */ /* 0x004fe20000410000 */
        /* <DEDUP_REMOVED lines=29> */
[----:B------:R-:W-:-:S06]  /*106d0*/  ULOP3.LUT UR5, UR5, UR4, URZ, 0x3c, !UPT ;  /* 0x0000000405057292 */ /* 0x000fcc000f8e3c3f */
[----:B------:R-:W-:Y:S01]  /*106e0*/  IMAD.U32 R16, RZ, RZ, UR5 ;  /* 0x00000005ff107e24 */ /* 0x000fe2000f8e00ff */
[----:B------:R-:W-:Y:S02]  /*106f0*/  WARPGROUP.DEPBAR.LE gsb0, 0x0 ;  /* 0x00008000000079c5 */ /* 0x000fe40000010000 */
[----:B------:R-:W-:-:S06]  /*10700*/  WARPGROUP.ARRIVE ;  /* 0x00000000000079c5 */ /* 0x000fcc0000000000 */
[----:B------:R-:W-:Y:S03]  /*10710*/  HGMMA.64x192x16.F32 R24, R176, gdesc[UR4].tnspB, R24, gsb0 ;  /* 0x42e00004b0187df0 */ /* 0x000fe60008000818 */
[----:B------:R-:W-:Y:S02]  /*10720*/  WARPGROUP.DEPBAR.LE gsb0, 0x0 ;  /* 0x00008000000079c5 */ /* 0x000fe40000010000 */
[----:B------:R1:W-:Y:S01]  /*10730*/  @!P1 SYNCS.ARRIVE.TRANS64.RED.A1T0 RZ, [R11+URZ], RZ ;  /* 0x000000ff0bff99a7 */ /* 0x0003e2000810043f */
        /* <DEDUP_REMOVED lines=96> */
.L_x_2248:
        /* <DEDUP_REMOVED lines=17> */
[----:B------:R-:W-:Y:S01]  /*10e50*/  ULDC.64 UR24, c[0x0][0x208] ;  /* 0x0000820000187ab9 */ /* 0x000fe20000000a00 */
[----:B------:R-:W-:Y:S02]  /*10e60*/  R2UR UR21, R206 ;  /* 0x00000000ce1572ca */ /* 0x000fe400000e0000 */
[----:B------:R-:W-:Y:S02]  /*10e70*/  R2UR UR18, R23 ;  /* 0x00000000171272ca */ /* 0x000fe400000e0000 */
[----:B------:R-:W-:-:S02]  /*10e80*/  R2UR UR20, R209 ;  /* 0x00000000d11472ca */ /* 0x000fc400000e0000 */
[----:B------:R-:W-:-:S05]  /*10e90*/  R2UR UR23, R231 ;  /* 0x00000000e71772ca */ /* 0x000fca00000e0000 */
[----:B------:R-:W-:Y:S01]  /*10ea0*/  USHF.L.U64.HI UR16, UR19, 0x2, UR17 ;  /* 0x0000000213107899 */ /* 0x000fe20008010211 */
[----:B------:R-:W-:Y:S01]  /*10eb0*/  UMOV UR10, UR8 ;  /* 0x00000008000a7c82 */ /* 0x000fe20008000000 */
[----:B0-----:R-:W-:Y:S01]  /*10ec0*/  UMOV UR11, UR4 ;  /* 0x00000004000b7c82 */ /* 0x001fe20008000000 */
[----:B------:R-:W-:-:S04]  /*10ed0*/  USHF.L.U32 UR4, UR19, 0x2, URZ ;  /* 0x0000000213047899 */ /* 0x000fc8000800063f */
[----:B------:R-:W-:-:S04]  /*10ee0*/  UIADD3 UR9, UP0, UR4, UR14, URZ ;  /* 0x0000000e04097290 */ /* 0x000fc8000ff1e03f */
[----:B------:R-:W-:Y:S01]  /*10ef0*/  UIADD3.X UR12, UR16, UR15, URZ, UP0, !UPT ;  /* 0x0000000f100c7290 */ /* 0x000fe200087fe43f */
[----:B------:R-:W-:Y:S01]  /*10f00*/  BAR.SYNC.DEFER_BLOCKING 0x1, 0x100 ;  /* 0x0044000000007b1d */ /* 0x000fe20000010000 */
[----:B--2---:R-:W-:-:S03]  /*10f10*/  IMAD.WIDE R4, R3, R4, UR10 ;  /* 0x0000000a03047e25 */ /* 0x004fc6000f8e0204 */
[C---:B------:R-:W-:Y:S02]  /*10f20*/  LOP3.LUT R3, R4.reuse, 0x380, RZ, 0xc0, !PT ;  /* 0x0000038004037812 */ /* 0x040fe400078ec0ff */
[C---:B------:R-:W-:Y:S02]  /*10f30*/  IADD3 R6, P2, R4.reuse, 0x20, RZ ;  /* 0x0000002004067810 */ /* 0x040fe40007f5e0ff */
[C---:B------:R-:W-:Y:S02]  /*10f40*/  IADD3 R8, P1, R4.reuse, 0x40, RZ ;  /* 0x0000004004087810 */ /* 0x040fe40007f3e0ff */
[C---:B------:R-:W-:Y:S01]  /*10f50*/  IADD3 R17, P6, R4.reuse, 0x60, RZ ;  /* 0x0000006004117810 */ /* 0x040fe20007fde0ff */
[--C-:B------:R-:W-:Y:S01]  /*10f60*/  IMAD.X R11, RZ, RZ, R5.reuse, P2 ;  /* 0x000000ffff0b7224 */ /* 0x100fe200010e0605 */
[C---:B------:R-:W-:Y:S01]  /*10f70*/  IADD3 R133, P5, R4.reuse, 0x4000, RZ ;  /* 0x0000400004857810 */ /* 0x040fe20007fbe0ff */
[--C-:B------:R-:W-:Y:S01]  /*10f80*/  IMAD.X R13, RZ, RZ, R5.reuse, P1 ;  /* 0x000000ffff0d7224 */ /* 0x100fe200008e0605 */
[----:B------:R-:W-:Y:S01]  /*10f90*/  SHF.R.U64 R3, R3, 0x3, RZ ;  /* 0x0000000303037819 */ /* 0x000fe200000012ff */
[--C-:B------:R-:W-:Y:S01]  /*10fa0*/  IMAD.X R15, RZ, RZ, R5.reuse, P6 ;  /* 0x000000ffff0f7224 */ /* 0x100fe200030e0605 */
[C---:B------:R-:W-:Y:S01]  /*10fb0*/  IADD3 R22, P0, R4.reuse, 0x4020, RZ ;  /* 0x0000402004167810 */ /* 0x040fe20007f1e0ff */
[----:B------:R-:W-:Y:S01]  /*10fc0*/  IMAD.X R89, RZ, RZ, R5, P5 ;  /* 0x000000ffff597224 */ /* 0x000fe200028e0605 */
[----:B------:R-:W-:-:S02]  /*10fd0*/  IADD3 R135, P4, R4, 0x4040, RZ ;  /* 0x0000404004877810 */ /* 0x000fc40007f9e0ff */
        /* <DEDUP_REMOVED lines=10> */
[----:B------:R-:W-:Y:S01]  /*11080*/  LOP3.LUT R7, R8, 0x380, RZ, 0xc0, !PT ;  /* 0x0000038008077812 */ /* 0x000fe200078ec0ff */
[--C-:B------:R-:W-:Y:S01]  /*11090*/  IMAD.X R131, RZ, RZ, R5.reuse, P6 ;  /* 0x000000ffff837224 */ /* 0x100fe200030e0605 */
[----:B------:R-:W-:Y:S01]  /*110a0*/  LOP3.LUT R4, R3, R4, RZ, 0x3c, !PT ;  /* 0x0000000403047212 */ /* 0x000fe200078e3cff */
[----:B------:R-:W-:Y:S01]  /*110b0*/  IMAD.X R9, RZ, RZ, R5, P5 ;  /* 0x000000ffff097224 */ /* 0x000fe200028e0605 */
[----:B------:R-:W-:-:S02]  /*110c0*/  LOP3.LUT R3, R6, 0x380, RZ, 0xc0, !PT ;  /* 0x0000038006037812 */ /* 0x000fc400078ec0ff */
[----:B------:R-:W-:Y:S02]  /*110d0*/  SHF.R.U64 R7, R7, 0x3, RZ ;  /* 0x0000000307077819 */ /* 0x000fe400000012ff */
[----:B------:R-:W-:Y:S02]  /*110e0*/  SHF.R.U64 R3, R3, 0x3, RZ ;  /* 0x0000000303037819 */ /* 0x000fe400000012ff */
[----:B------:R-:W-:Y:S02]  /*110f0*/  LOP3.LUT R12, R7, R8, RZ, 0x3c, !PT ;  /* 0x00000008070c7212 */ /* 0x000fe400078e3cff */
[----:B------:R-:W-:Y:S02]  /*11100*/  LOP3.LUT R8, R137, 0x380, RZ, 0xc0, !PT ;  /* 0x0000038089087812 */ /* 0x000fe400078ec0ff */
[----:B------:R-:W-:Y:S02]  /*11110*/  LOP3.LUT R18, R133, 0x380, RZ, 0xc0, !PT ;  /* 0x0000038085127812 */ /* 0x000fe400078ec0ff */
[----:B------:R-:W-:-:S02]  /*11120*/  LOP3.LUT R10, R3, R6, RZ, 0x3c, !PT ;  /* 0x00000006030a7212 */ /* 0x000fc400078e3cff */
        /* <DEDUP_REMOVED lines=15> */
[----:B------:R-:W-:Y:S02]  /*11220*/  LOP3.LUT R3, R128, 0x380, RZ, 0xc0, !PT ;  /* 0x0000038080037812 */ /* 0x000fe400078ec0ff */
[----:B------:R-:W-:Y:S02]  /*11230*/  LOP3.LUT R14, R14, R17, RZ, 0x3c, !PT ;  /* 0x000000110e0e7212 */ /* 0x000fe400078e3cff */
[----:B------:R-:W-:-:S02]  /*11240*/  SHF.R.U64 R8, R8, 0x3, RZ ;  /* 0x0000000308087819 */ /* 0x000fc400000012ff */
[----:B------:R-:W-:Y:S02]  /*11250*/  SHF.R.U64 R18, R18, 0x3, RZ ;  /* 0x0000000312127819 */ /* 0x000fe400000012ff */
[----:B------:R-:W-:Y:S02]  /*11260*/  LOP3.LUT R92, R6, R135, RZ, 0x3c, !PT ;  /* 0x00000087065c7212 */ /* 0x000fe400078e3cff */
[----:B------:R-:W-:Y:S02]  /*11270*/  LOP3.LUT R94, R7, R94, RZ, 0x3c, !PT ;  /* 0x0000005e075e7212 */ /* 0x000fe400078e3cff */
[----:B------:R-:W-:Y:S02]  /*11280*/  MOV R17, R4 ;  /* 0x0000000400117202 */ /* 0x000fe40000000f00 */
[----:B------:R-:W-:Y:S02]  /*11290*/  SHF.R.U64 R3, R3, 0x3, RZ ;  /* 0x0000000303037819 */ /* 0x000fe400000012ff */
[----:B------:R-:W-:-:S02]  /*112a0*/  F2FP.F16.F32.PACK_AB R4, R25, R24 ;  /* 0x000000181904723e */ /* 0x000fc400000000ff */
[----:B------:R-:W-:Y:S02]  /*112b0*/  F2FP.F16.F32.PACK_AB R5, R27, R26 ;  /* 0x0000001a1b05723e */ /* 0x000fe400000000ff */
[----:B------:R-:W-:Y:S02]  /*112c0*/  F2FP.F16.F32.PACK_AB R6, R29, R28 ;  /* 0x0000001c1d06723e */ /* 0x000fe400000000ff */
[----:B------:R-:W-:Y:S02]  /*112d0*/  F2FP.F16.F32.PACK_AB R7, R31, R30 ;  /* 0x0000001e1f07723e */ /* 0x000fe400000000ff */
[----:B------:R-:W-:Y:S02]  /*112e0*/  LOP3.LUT R130, R8, R139, RZ, 0x3c, !PT ;  /* 0x0000008b08827212 */ /* 0x000fe400078e3cff */
[----:B------:R-:W-:Y:S01]  /*112f0*/  MOV R134, R12 ;  /* 0x0000000c00867202 */ /* 0x000fe20000000f00 */
[----:B------:R0:W-:Y:S01]  /*11300*/  STSM.16.M88.4 [R17], R4 ;  /* 0x0000000411007844 */ /* 0x0001e20000000200 */
        /* <DEDUP_REMOVED lines=8> */
[----:B------:R-:W-:Y:S01]  /*11390*/  MOV R132, R88 ;  /* 0x0000005800847202 */ /* 0x000fe20000000f00 */
[----:B------:R1:W-:Y:S01]  /*113a0*/  STSM.16.M88.4 [R135], R12 ;  /* 0x0000000c87007844 */ /* 0x0003e20000000200 */
[----:B------:R-:W-:Y:S02]  /*113b0*/  MOV R22, R90 ;  /* 0x0000005a00167202 */ /* 0x000fe40000000f00 */
[----:B------:R-:W-:Y:S02]  /*113c0*/  MOV R18, R92 ;  /* 0x0000005c00127202 */ /* 0x000fe40000000f00 */
[----:B------:R-:W-:Y:S02]  /*113d0*/  MOV R3, R94 ;  /* 0x0000005e00037202 */ /* 0x000fe40000000f00 */
[----:B------:R-:W-:-:S02]  /*113e0*/  F2FP.F16.F32.PACK_AB R88, R41, R40 ;  /* 0x000000282958723e */ /* 0x000fc400000000ff */
[----:B------:R-:W-:Y:S02]  /*113f0*/  F2FP.F16.F32.PACK_AB R89, R43, R42 ;  /* 0x0000002a2b59723e */ /* 0x000fe400000000ff */
[----:B------:R-:W-:Y:S02]  /*11400*/  F2FP.F16.F32.PACK_AB R90, R45, R44 ;  /* 0x0000002c2d5a723e */ /* 0x000fe400000000ff */
[----:B------:R-:W-:Y:S02]  /*11410*/  F2FP.F16.F32.PACK_AB R91, R47, R46 ;  /* 0x0000002e2f5b723e */ /* 0x000fe400000000ff */
[----:B------:R-:W-:Y:S02]  /*11420*/  F2FP.F16.F32.PACK_AB R92, R49, R48 ;  /* 0x00000030315c723e */ /* 0x000fe400000000ff */
[----:B------:R-:W-:Y:S01]  /*11430*/  F2FP.F16.F32.PACK_AB R93, R51, R50 ;  /* 0x00000032335d723e */ /* 0x000fe200000000ff */
[----:B------:R2:W-:Y:S01]  /*11440*/  STSM.16.M88.4 [R134], R88 ;  /* 0x0000005886007844 */ /* 0x0005e20000000200 */
[----:B------:R-:W-:-:S02]  /*11450*/  F2FP.F16.F32.PACK_AB R94, R53, R52 ;  /* 0x00000034355e723e */ /* 0x000fc400000000ff */
[----:B------:R-:W-:Y:S02]  /*11460*/  F2FP.F16.F32.PACK_AB R95, R55, R54 ;  /* 0x00000036375f723e */ /* 0x000fe400000000ff */
[----:B0-----:R-:W-:Y:S02]  /*11470*/  MOV R17, R8 ;  /* 0x0000000800117202 */ /* 0x001fe40000000f00 */
[----:B------:R-:W-:Y:S01]  /*11480*/  F2FP.F16.F32.PACK_AB R4, R57, R56 ;  /* 0x000000383904723e */ /* 0x000fe200000000ff */
[----:B------:R0:W-:Y:S01]  /*11490*/  STSM.16.M88.4 [R133], R92 ;  /* 0x0000005c85007844 */ /* 0x0001e20000000200 */
[----:B------:R-:W-:Y:S02]  /*114a0*/  F2FP.F16.F32.PACK_AB R5, R59, R58 ;  /* 0x0000003a3b05723e */ /* 0x000fe400000000ff */
[----:B------:R-:W-:Y:S02]  /*114b0*/  F2FP.F16.F32.PACK_AB R6, R61, R60 ;  /* 0x0000003c3d06723e */ /* 0x000fe400000000ff */
[----:B------:R-:W-:-:S02]  /*114c0*/  F2FP.F16.F32.PACK_AB R7, R63, R62 ;  /* 0x0000003e3f07723e */ /* 0x000fc400000000ff */
[----:B------:R-:W-:Y:S02]  /*114d0*/  F2FP.F16.F32.PACK_AB R8, R65, R64 ;  /* 0x000000404108723e */ /* 0x000fe400000000ff */
[----:B------:R-:W-:Y:S01]  /*114e0*/  F2FP.F16.F32.PACK_AB R9, R67, R66 ;  /* 0x000000424309723e */ /* 0x000fe200000000ff */
[----:B------:R3:W-:Y:S01]  /*114f0*/  STSM.16.M88.4 [R132], R4 ;  /* 0x0000000484007844 */ /* 0x0007e20000000200 */
[----:B------:R-:W-:Y:S02]  /*11500*/  F2FP.F16.F32.PACK_AB R10, R69, R68 ;  /* 0x00000044450a723e */ /* 0x000fe400000000ff */
[----:B------:R-:W-:Y:S02]  /*11510*/  F2FP.F16.F32.PACK_AB R11, R71, R70 ;  /* 0x00000046470b723e */ /* 0x000fe400000000ff */
[----:B-1----:R-:W-:Y:S02]  /*11520*/  F2FP.F16.F32.PACK_AB R12, R73, R72 ;  /* 0x00000048490c723e */ /* 0x002fe400000000ff */
[----:B------:R-:W-:Y:S01]  /*11530*/  F2FP.F16.F32.PACK_AB R13, R75, R74 ;  /* 0x0000004a4b0d723e */ /* 0x000fe200000000ff */
[----:B------:R-:W-:Y:S01]  /*11540*/  STSM.16.M88.4 [R22], R8 ;  /* 0x0000000816007844 */ /* 0x000fe20000000200 */
[----:B------:R-:W-:-:S02]  /*11550*/  F2FP.F16.F32.PACK_AB R14, R77, R76 ;  /* 0x0000004c4d0e723e */ /* 0x000fc400000000ff */
[----:B------:R-:W-:Y:S02]  /*11560*/  F2FP.F16.F32.PACK_AB R15, R79, R78 ;  /* 0x0000004e4f0f723e */ /* 0x000fe400000000ff */
[----:B--2---:R-:W-:Y:S02]  /*11570*/  F2FP.F16.F32.PACK_AB R88, R81, R80 ;  /* 0x000000505158723e */ /* 0x004fe400000000ff */
[----:B------:R-:W-:Y:S01]  /*11580*/  F2FP.F16.F32.PACK_AB R89, R83, R82 ;  /* 0x000000525359723e */ /* 0x000fe200000000ff */
[----:B------:R-:W-:Y:S01]  /*11590*/  STSM.16.M88.4 [R18], R12 ;  /* 0x0000000c12007844 */ /* 0x000fe20000000200 */
[----:B------:R-:W-:Y:S02]  /*115a0*/  F2FP.F16.F32.PACK_AB R90, R85, R84 ;  /* 0x00000054555a723e */ /* 0x000fe400000000ff */
[----:B------:R-:W-:Y:S02]  /*115b0*/  F2FP.F16.F32.PACK_AB R91, R87, R86 ;  /* 0x00000056575b723e */ /* 0x000fe400000000ff */
[----:B------:R-:W-:-:S02]  /*115c0*/  MOV R126, R126 ;  /* 0x0000007e007e7202 */ /* 0x000fc40000000f00 */
[----:B0-----:R-:W-:Y:S01]  /*115d0*/  F2FP.F16.F32.PACK_AB R92, R21, R20 ;  /* 0x00000014155c723e */ /* 0x001fe200000000ff */
[----:B------:R0:W-:Y:S01]  /*115e0*/  STSM.16.M88.4 [R3], R88 ;  /* 0x0000005803007844 */ /* 0x0001e20000000200 */
[----:B------:R-:W-:Y:S02]  /*115f0*/  F2FP.F16.F32.PACK_AB R93, R123, R122 ;  /* 0x0000007a7b5d723e */ /* 0x000fe400000000ff */
[----:B------:R-:W-:Y:S02]  /*11600*/  F2FP.F16.F32.PACK_AB R94, R121, R120 ;  /* 0x00000078795e723e */ /* 0x000fe400000000ff */
[----:B------:R-:W-:Y:S02]  /*11610*/  F2FP.F16.F32.PACK_AB R95, R125, R124 ;  /* 0x0000007c7d5f723e */ /* 0x000fe400000000ff */
[----:B------:R-:W-:Y:S02]  /*11620*/  MOV R128, R128 ;  /* 0x0000008000807202 */ /* 0x000fe40000000f00 */
[----:B---3--:R-:W-:Y:S01]  /*11630*/  F2FP.F16.F32.PACK_AB R4, R97, R96 ;  /* 0x000000606104723e */ /* 0x008fe200000000ff */
[----:B------:R-:W-:Y:S01]  /*11640*/  STSM.16.M88.4 [R126], R92 ;  /* 0x0000005c7e007844 */ /* 0x000fe20000000200 */
[----:B------:R-:W-:-:S02]  /*11650*/  F2FP.F16.F32.PACK_AB R5, R99, R98 ;  /* 0x000000626305723e */ /* 0x000fc400000000ff */
[----:B------:R-:W-:Y:S02]  /*11660*/  F2FP.F16.F32.PACK_AB R6, R101, R100 ;  /* 0x000000646506723e */ /* 0x000fe400000000ff */
[----:B------:R-:W-:Y:S01]  /*11670*/  F2FP.F16.F32.PACK_AB R7, R103, R102 ;  /* 0x000000666707723e */ /* 0x000fe200000000ff */
[----:B0-----:R-:W-:Y:S01]  /*11680*/  IMAD.U32 R88, RZ, RZ, UR9 ;  /* 0x00000009ff587e24 */ /* 0x001fe2000f8e00ff */
[----:B------:R-:W-:Y:S01]  /*11690*/  MOV R130, R130 ;  /* 0x0000008200827202 */ /* 0x000fe20000000f00 */
[----:B------:R-:W-:Y:S01]  /*116a0*/  IMAD.U32 R89, RZ, RZ, UR12 ;  /* 0x0000000cff597e24 */ /* 0x000fe2000f8e00ff */
[----:B------:R-:W-:Y:S01]  /*116b0*/  F2FP.F16.F32.PACK_AB R8, R105, R104 ;  /* 0x000000686908723e */ /* 0x000fe200000000ff */
[----:B------:R-:W-:Y:S01]  /*116c0*/  STSM.16.M88.4 [R128], R4 ;  /* 0x0000000480007844 */ /* 0x000fe20000000200 */
[----:B------:R-:W-:Y:S01]  /*116d0*/  F2FP.F16.F32.PACK_AB R9, R107, R106 ;  /* 0x0000006a6b09723e */ /* 0x000fe200000000ff */
[----:B------:R-:W-:Y:S01]  /*116e0*/  ULDC.64 UR12, c[0x0][0xc08] ;  /* 0x00030200000c7ab9 */ /* 0x000fe20000000a00 */
[----:B------:R-:W-:-:S02]  /*116f0*/  F2FP.F16.F32.PACK_AB R10, R109, R108 ;  /* 0x0000006c6d0a723e */ /* 0x000fc400000000ff */
[----:B------:R-:W-:Y:S02]  /*11700*/  F2FP.F16.F32.PACK_AB R11, R111, R110 ;  /* 0x0000006e6f0b723e */ /* 0x000fe400000000ff */
[----:B------:R-:W-:Y:S02]  /*11710*/  F2FP.F16.F32.PACK_AB R12, R113, R112 ;  /* 0x00000070710c723e */ /* 0x000fe400000000ff */
[----:B------:R-:W-:Y:S01]  /*11720*/  F2FP.F16.F32.PACK_AB R13, R115, R114 ;  /* 0x00000072730d723e */ /* 0x000fe200000000ff */
[----:B------:R-:W-:Y:S01]  /*11730*/  STSM.16.M88.4 [R130], R8 ;  /* 0x0000000882007844 */ /* 0x000fe20000000200 */
[----:B------:R-:W-:Y:S02]  /*11740*/  F2FP.F16.F32.PACK_AB R14, R117, R116 ;  /* 0x00000074750e723e */ /* 0x000fe400000000ff */
[----:B------:R-:W-:Y:S02]  /*11750*/  F2FP.F16.F32.PACK_AB R15, R119, R118 ;  /* 0x00000076770f723e */ /* 0x000fe400000000ff */
[----:B------:R-:W-:-:S03]  /*11760*/  ISETP.NE.U32.AND P0, PT, RZ, UR14, PT ;  /* 0x0000000eff007c0c */ /* 0x000fc6000bf05070 */
[----:B------:R0:W-:Y:S01]  /*11770*/  STSM.16.M88.4 [R17], R12 ;  /* 0x0000000c11007844 */ /* 0x0001e20000000200 */
[----:B------:R-:W-:Y:S01]  /*11780*/  BAR.SYNC.DEFER_BLOCKING 0x1, 0x100 ;  /* 0x0044000000007b1d */ /* 0x000fe20000010000 */
[----:B------:R-:W-:-:S07]  /*11790*/  ISETP.NE.AND.EX P0, PT, RZ, UR15, PT, P0 ;  /* 0x0000000fff007c0c */ /* 0x000fce000bf05300 */
[----:B0-----:R-:W0:Y:S06]  /*117a0*/  LDC R17, c[0x0][0xbe8] ;  /* 0x0002fa00ff117b82 */ /* 0x001e2c0000000800 */
[----:B------:R-:W2:Y:S01]  /*117b0*/  @P0 LDG.E R3, desc[UR24][R88.64] ;  /* 0x0000001858030981 */ /* 0x000ea2000c1e1900 */
[----:B------:R-:W-:-:S04]  /*117c0*/  UISETP.NE.U32.AND UP0, UPT, UR12, URZ, UPT ;  /* 0x0000003f0c00728c */ /* 0x000fc8000bf05070 */
[----:B------:R-:W-:-:S06]  /*117d0*/  UISETP.NE.AND.EX UP0, UPT, UR13, URZ, UPT, UP0 ;  /* 0x0000003f0d00728c */ /* 0x000fcc000bf05300 */
[----:B------:R-:W-:Y:S02]  /*117e0*/  PLOP3.LUT P4, PT, PT, PT, UP0, 0x80, 0x0 ;  /* 0x000000000000781c */ /* 0x000fe40003f8f008 */
[----:B0-----:R-:W-:-:S03]  /*117f0*/  ISETP.NE.AND P1, PT, R17, 0x1, PT ;  /* 0x000000011100780c */ /* 0x001fc60003f25270 */
[----:B------:R-:W-:-:S03]  /*11800*/  @UP0 UIADD3 UR12, UP1, UR4, UR12, URZ ;  /* 0x0000000c040c0290 */ /* 0x000fc6000ff3e03f */
[----:B------:R-:W-:Y:S01]  /*11810*/  ULDC UR4, c[0x0][0xa88] ;  /* 0x0002a20000047ab9 */ /* 0x000fe20000000800 */
[----:B------:R-:W-:Y:S01]  /*11820*/  @UP0 UIADD3.X UR13, UR16, UR13, URZ, UP1, !UPT ;  /* 0x0000000d100d0290 */ /* 0x000fe20008ffe43f */
[----:B------:R-:W-:Y:S01]  /*11830*/  IMAD.U32 R6, RZ, RZ, UR4 ;  /* 0x00000004ff067e24 */ /* 0x000fe2000f8e00ff */
[----:B------:R-:W-:Y:S01]  /*11840*/  UISETP.NE.AND UP0, UPT, UR21, URZ, UPT ;  /* 0x0000003f1500728c */ /* 0x000fe2000bf05270 */
[----:B------:R-:W-:Y:S01]  /*11850*/  IMAD.U32 R4, RZ, RZ, UR12 ;  /* 0x0000000cff047e24 */ /* 0x000fe2000f8e00ff */
[----:B------:R-:W-:Y:S02]  /*11860*/  ULDC UR4, c[0x0][0xad4] ;  /* 0x0002b50000047ab9 */ /* 0x000fe40000000800 */
[----:B------:R-:W0:Y:S01]  /*11870*/  @P1 LDC R7, c[0x0][0xbec] ;  /* 0x0002fb00ff071b82 */ /* 0x000e220000000800 */
[----:B------:R-:W-:Y:S01]  /*11880*/  USEL UR4, UR21, UR4, UP0 ;  /* 0x0000000415047287 */ /* 0x000fe20008000000 */
[----:B------:R-:W-:Y:S01]  /*11890*/  IMAD.U32 R5, RZ, RZ, UR13 ;  /* 0x0000000dff057e24 */ /* 0x000fe2000f8e00ff */
[----:B------:R-:W-:-:S02]  /*118a0*/  UMOV UR22, 0x9b8 ;  /* 0x000009b800167882 */ /* 0x000fc40000000000 */
[----:B------:R-:W-:-:S03]  /*118b0*/  UISETP.GT.AND UP1, UPT, UR4, 0x1, UPT ;  /* 0x000000010400788c */ /* 0x000fc6000bf24270 */
[----:B------:R-:W1:Y:S01]  /*118c0*/  @P1 LDC R9, c[0x0][0xbf0] ;  /* 0x0002fc00ff091b82 */ /* 0x000e620000000800 */
[----:B------:R-:W-:Y:S01]  /*118d0*/  USEL UR22, UR22, 0x978, UP1 ;  /* 0x0000097816167887 */ /* 0x000fe20008800000 */
[----:B------:R-:W-:Y:S01]  /*118e0*/  VIADD R14, R204, UR18 ;  /* 0x00000012cc0e7c36 */ /* 0x000fe20008000000 */
[----:B------:R-:W-:Y:S01]  /*118f0*/  UISETP.NE.U32.AND UP0, UPT, UR14, URZ, UPT ;  /* 0x0000003f0e00728c */ /* 0x000fe2000bf05070 */
[----:B------:R0:W5:Y:S01]  /*11900*/  @P4 LDG.E R6, desc[UR24][R4.64] ;  /* 0x0000001804064981 */ /* 0x000162000c1e1900 */
[----:B------:R-:W-:Y:S01]  /*11910*/  UMOV UR4, URZ ;  /* 0x0000003f00047c82 */ /* 0x000fe20008000000 */
[----:B------:R-:W-:Y:S02]  /*11920*/  USEL UR20, UR20, URZ, UP1 ;  /* 0x0000003f14147287 */ /* 0x000fe40008800000 */
[----:B------:R-:W-:-:S04]  /*11930*/  UISETP.NE.AND.EX UP0, UPT, UR15, URZ, UPT, UP0 ;  /* 0x0000003f0f00728c */ /* 0x000fc8000bf05300 */
        /* <DEDUP_REMOVED lines=9> */
[----:B------:R-:W-:Y:S02]  /*119d0*/  UIMAD.WIDE.U32 UR24, UR18, UR20, URZ ;  /* 0x00000014121872a5 */ /* 0x000fe4000f8e003f */
[----:B------:R-:W-:Y:S02]  /*119e0*/  UIMAD.WIDE.U32 UR12, UR16, UR9, URZ ;  /* 0x00000009100c72a5 */ /* 0x000fe4000f8e003f */
[----:B------:R-:W-:Y:S02]  /*119f0*/  UIMAD UR18, UR19, UR20, URZ ;  /* 0x00000014131272a4 */ /* 0x000fe4000f8e023f */
[----:B------:R-:W-:Y:S01]  /*11a00*/  UIMAD UR17, UR16, UR21, UR17 ;  /* 0x00000015101172a4 */ /* 0x000fe2000f8e0211 */
[----:B------:R-:W-:Y:S01]  /*11a10*/  IMAD.U32 R5, RZ, RZ, UR25 ;  /* 0x00000019ff057e24 */ /* 0x000fe2000f8e00ff */
[----:B------:R-:W-:Y:S02]  /*11a20*/  UIADD3 UR18, UR25, UR18, URZ ;  /* 0x0000001219127290 */ /* 0x000fe4000fffe03f */
[----:B------:R-:W-:-:S02]  /*11a30*/  UIADD3 UR23, UR15, UR23, URZ ;  /* 0x000000170f177290 */ /* 0x000fc4000fffe03f */
[----:B------:R-:W-:Y:S02]  /*11a40*/  UIADD3 UR17, UR13, UR17, URZ ;  /* 0x000000110d117290 */ /* 0x000fe4000fffe03f */
[----:B------:R-:W-:Y:S01]  /*11a50*/  IMAD.U32 R10, RZ, RZ, UR18 ;  /* 0x00000012ff0a7e24 */ /* 0x000fe2000f8e00ff */
[----:B--2---:R-:W-:Y:S01]  /*11a60*/  @P0 R2UR UR4, R3 ;  /* 0x00000000030402ca */ /* 0x004fe200000e0000 */
[----:B------:R-:W-:Y:S01]  /*11a70*/  IMAD.MOV.U32 R3, RZ, RZ, R14 ;  /* 0x000000ffff037224 */ /* 0x000fe200078e000e */
[----:B-1----:R-:W-:Y:S01]  /*11a80*/  @P1 SHF.R.U32.HI R3, RZ, R9, R4 ;  /* 0x00000009ff031219 */ /* 0x002fe20000011604 */
[----:B------:R-:W-:-:S03]  /*11a90*/  IMAD.U32 R4, RZ, RZ, UR24 ;  /* 0x00000018ff047e24 */ /* 0x000fc6000f8e00ff */
[--C-:B------:R-:W-:Y:S01]  /*11aa0*/  SHF.R.S32.HI R5, RZ, 0x1f, R3.reuse ;  /* 0x0000001fff057819 */ /* 0x100fe20000011403 */
[----:B------:R-:W-:-:S04]  /*11ab0*/  IMAD.MOV R8, RZ, RZ, -R3 ;  /* 0x000000ffff087224 */ /* 0x000fc800078e0a03 */
[----:B------:R-:W-:Y:S02]  /*11ac0*/  IMAD R7, R17, R8, R14 ;  /* 0x0000000811077224 */ /* 0x000fe400078e020e */
[----:B------:R-:W-:Y:S02]  /*11ad0*/  UIADD3 UR14, UP0, UP2, UR12, UR14, UR4 ;  /* 0x0000000e0c0e7290 */ /* 0x000fe4000fa1e004 */
[----:B------:R-:W-:Y:S01]  /*11ae0*/  USHF.R.S32.HI UR16, URZ, 0x1f, UR4 ;  /* 0x0000001f3f107899 */ /* 0x000fe20008011404 */
[----:B------:R-:W-:-:S03]  /*11af0*/  ULDC.64 UR12, c[0x0][UR22+0x210] ;  /* 0x00008400160c7abb */ /* 0x000fc60008000a00 */
[----:B------:R-:W-:Y:S01]  /*11b00*/  IADD3 R4, P2, P3, R3, UR14, R4 ;  /* 0x0000000e03047c10 */ /* 0x000fe2000fb5e004 */
[----:B------:R-:W-:Y:S01]  /*11b10*/  UIADD3.X UR14, UR17, UR23, UR16, UP0, UP2 ;  /* 0x00000017110e7290 */ /* 0x000fe200087e4410 */
[----:B------:R-:W-:Y:S01]  /*11b20*/  SHF.R.S32.HI R3, RZ, 0x1f, R7 ;  /* 0x0000001fff037819 */ /* 0x000fe20000011407 */
[----:B------:R-:W-:-:S04]  /*11b30*/  IMAD R8, R7, UR13, RZ ;  /* 0x0000000d07087c24 */ /* 0x000fc8000f8e02ff */
[----:B------:R-:W-:Y:S01]  /*11b40*/  IADD3.X R5, R5, UR14, R10, P2, P3 ;  /* 0x0000000e05057c10 */ /* 0x000fe200097e640a */
[----:B------:R-:W-:Y:S01]  /*11b50*/  IMAD R3, R3, UR12, R8 ;  /* 0x0000000c03037c24 */ /* 0x000fe2000f8e0208 */
        /* <DEDUP_REMOVED lines=13> */
.L_x_2281:
[----:B------:R-:W2:Y:S01]  /*11c30*/  LDL R3, [R1+0x48] ;  /* 0x0000480001037983 */ /* 0x000ea20000100800 */
[----:B------:R-:W-:Y:S02]  /*11c40*/  R2UR UR12, R23 ;  /* 0x00000000170c72ca */ /* 0x000fe400000e0000 */
[----:B------:R-:W-:Y:S01]  /*11c50*/  LOP3.LUT P0, RZ, R235, 0x3, RZ, 0xc0, !PT ;  /* 0x00000003ebff7812 */ /* 0x000fe2000780c0ff */
[----:B------:R-:W-:Y:S04]  /*11c60*/  SHFL.IDX PT, R4, R7, RZ, 0x1c1f ;  /* 0x001c1fff07047589 */ /* 0x000fe800000e0000 */
[----:B------:R-:W0:Y:S04]  /*11c70*/  SHFL.IDX PT, R5, R10, RZ, 0x1c1f ;  /* 0x001c1fff0a057589 */ /* 0x000e2800000e0000 */
[----:B------:R-:W-:Y:S04]  /*11c80*/  SHFL.IDX PT, R8, R7, 0x1, 0x1c1f ;  /* 0x003c1f0007087f89 */ /* 0x000fe800000e0000 */
[----:B------:R-:W1:Y:S01]  /*11c90*/  SHFL.IDX PT, R9, R10, 0x1, 0x1c1f ;  /* 0x003c1f000a097f89 */ /* 0x000e6200000e0000 */
[----:B--2---:R-:W-:Y:S01]  /*11ca0*/  VIADD R12, R3, UR12 ;  /* 0x0000000c030c7c36 */ /* 0x004fe20008000000 */
[----:B------:R-:W-:Y:S01]  /*11cb0*/  ULDC.64 UR12, c[0x0][0x208] ;  /* 0x00008200000c7ab9 */ /* 0x000fe20000000a00 */
[----:B-----5:R-:W-:-:S02]  /*11cc0*/  IMAD R3, R6, R17, RZ ;  /* 0x0000001106037224 */ /* 0x020fc400078e02ff */
[----:B------:R-:W-:-:S03]  /*11cd0*/  VIADD R6, R12, 0x8 ;  /* 0x000000080c067836 */ /* 0x000fc60000000000 */
[-C--:B------:R-:W-:Y:S02]  /*11ce0*/  ISETP.GE.OR P2, PT, R12, R3.reuse, P0 ;  /* 0x000000030c00720c */ /* 0x080fe40000746670 */
[----:B------:R-:W-:-:S11]  /*11cf0*/  ISETP.GE.OR P0, PT, R6, R3, P0 ;  /* 0x000000030600720c */ /* 0x000fd60000706670 */
[----:B0-----:R0:W-:Y:S04]  /*11d00*/  @!P2 ST.E desc[UR12][R4.64], R0 ;  /* 0x000000000400a985 */ /* 0x0011e8000c10190c */
[----:B-1----:R0:W-:Y:S01]  /*11d10*/  @!P0 ST.E desc[UR12][R8.64], R2 ;  /* 0x0000000208008985 */ /* 0x0021e2000c10190c */
[----:B------:R-:W-:-:S13]  /*11d20*/  PLOP3.LUT P0, PT, PT, PT, UP1, 0x80, 0x0 ;  /* 0x000000000000781c */ /* 0x000fda0003f0f018 */
[----:B0-----:R-:W-:Y:S05]  /*11d30*/  @P0 BRA `(.L_x_2282) ;  /* 0x0000000c00640947 */ /* 0x001fea0003800000 */
[----:B------:R-:W-:Y:S01]  /*11d40*/  IMAD.SHL.U32 R63, R205, 0x8, RZ ;  /* 0x00000008cd3f7824 */ /* 0x000fe200078e00ff */
[----:B------:R-:W0:Y:S01]  /*11d50*/  @P1 LDC R57, c[0x0][0xbec] ;  /* 0x0002fb00ff391b82 */ /* 0x000e220000000800 */
[----:B------:R-:W-:Y:S01]  /*11d60*/  IMAD.MOV.U32 R5, RZ, RZ, 0x2 ;  /* 0x00000002ff057424 */ /* 0x000fe200078e00ff */
[----:B------:R-:W-:Y:S01]  /*11d70*/  ULDC.64 UR12, c[0x0][0x208] ;  /* 0x00008200000c7ab9 */ /* 0x000fe20000000a00 */
[----:B------:R-:W-:Y:S01]  /*11d80*/  IMAD R4, R232, 0x40, R63 ;  /* 0x00000040e8047824 */ /* 0x000fe200078e023f */
[----:B------:R-:W-:Y:S01]  /*11d90*/  R2UR UR17, R23 ;  /* 0x00000000171172ca */ /* 0x000fe200000e0000 */
        /* <DEDUP_REMOVED lines=84> */
[----:B------:R-:W-:Y:S01]  /*122e0*/  UIADD3 UR11, UR11, UR12, URZ ;  /* 0x0000000c0b0b7290 */ /* 0x000fe2000fffe03f */
[----:B------:R-:W-:-:S02]  /*122f0*/  VIADD R18, R0, UR17 ;  /* 0x0000001100127c36 */ /* 0x000fc40008000000 */
[----:B------:R-:W-:Y:S02]  /*12300*/  ULDC.64 UR12, c[0x0][0xae8] ;  /* 0x0002ba00000c7ab9 */ /* 0x000fe40000000a00 */
[----:B------:R-:W-:Y:S01]  /*12310*/  UIMAD.WIDE.U32 UR10, UR18, UR12, UR10 ;  /* 0x0000000c120a72a5 */ /* 0x000fe2000f8e000a */
[----:B0-----:R-:W-:Y:S01]  /*12320*/  @P1 IMAD.HI.U32 R0, R18, R57, RZ ;  /* 0x0000003912001227 */ /* 0x001fe200078e00ff */
[----:B------:R-:W-:Y:S02]  /*12330*/  USHF.R.S32.HI UR4, URZ, 0x1f, UR9 ;  /* 0x0000001f3f047899 */ /* 0x000fe40008011409 */
[----:B------:R-:W-:Y:S01]  /*12340*/  UIMAD UR11, UR18, UR13, UR11 ;  /* 0x0000000d120b72a4 */ /* 0x000fe2000f8e020b */
[----:B------:R-:W-:Y:S02]  /*12350*/  IMAD.MOV.U32 R59, RZ, RZ, R18 ;  /* 0x000000ffff3b7224 */ /* 0x000fe400078e0012 */
[----:B------:R-:W-:Y:S01]  /*12360*/  ULDC.64 UR12, c[0x0][0xaf0] ;  /* 0x0002bc00000c7ab9 */ /* 0x000fe20000000a00 */
[----:B-1----:R-:W-:Y:S01]  /*12370*/  @P1 SHF.R.U32.HI R59, RZ, R61, R0 ;  /* 0x0000003dff3b1219 */ /* 0x002fe20000011600 */
[----:B------:R-:W-:-:S02]  /*12380*/  UIMAD UR4, UR4, UR12, URZ ;  /* 0x0000000c040472a4 */ /* 0x000fc4000f8e023f */
[----:B------:R-:W-:Y:S01]  /*12390*/  UIMAD.WIDE.U32 UR10, UR9, UR12, UR10 ;  /* 0x0000000c090a72a5 */ /* 0x000fe2000f8e000a */
[--C-:B------:R-:W-:Y:S01]  /*123a0*/  SHF.R.S32.HI R0, RZ, 0x1f, R59.reuse ;  /* 0x0000001fff007819 */ /* 0x100fe2000001143b */
[----:B------:R-:W-:Y:S01]  /*123b0*/  UIMAD UR4, UR9, UR13, UR4 ;  /* 0x0000000d090472a4 */ /* 0x000fe2000f8e0204 */
[----:B------:R-:W-:Y:S02]  /*123c0*/  IMAD.MOV R2, RZ, RZ, -R59 ;  /* 0x000000ffff027224 */ /* 0x000fe400078e0a3b */
[----:B------:R-:W-:Y:S01]  /*123d0*/  ULDC.64 UR12, c[0x0][0xae0] ;  /* 0x0002b800000c7ab9 */ /* 0x000fe20000000a00 */
[----:B------:R-:W-:Y:S01]  /*123e0*/  UIADD3 UR4, UR11, UR4, URZ ;  /* 0x000000040b047290 */ /* 0x000fe2000fffe03f */
[----:B------:R-:W-:Y:S02]  /*123f0*/  IMAD R0, R0, UR12, RZ ;  /* 0x0000000c00007c24 */ /* 0x000fe4000f8e02ff */
[----:B------:R-:W-:Y:S02]  /*12400*/  IMAD R17, R17, R2, R18 ;  /* 0x0000000211117224 */ /* 0x000fe400078e0212 */
[----:B------:R-:W-:-:S02]  /*12410*/  IMAD.U32 R57, RZ, RZ, UR11 ;  /* 0x0000000bff397e24 */ /* 0x000fc4000f8e00ff */
[----:B------:R-:W-:Y:S01]  /*12420*/  IMAD.U32 R56, RZ, RZ, UR10 ;  /* 0x0000000aff387e24 */ /* 0x000fe2000f8e00ff */
[----:B------:R-:W-:Y:S01]  /*12430*/  ULDC.64 UR10, c[0x0][0xad8] ;  /* 0x0002b600000a7ab9 */ /* 0x000fe20000000a00 */
[----:B------:R-:W-:Y:S02]  /*12440*/  IMAD.U32 R57, RZ, RZ, UR4 ;  /* 0x00000004ff397e24 */ /* 0x000fe4000f8e00ff */
[C---:B------:R-:W-:Y:S01]  /*12450*/  IMAD R61, R59.reuse, UR13, R0 ;  /* 0x0000000d3b3d7c24 */ /* 0x040fe2000f8e0200 */
[----:B------:R-:W-:Y:S01]  /*12460*/  SHF.R.S32.HI R0, RZ, 0x1f, R17 ;  /* 0x0000001fff007819 */ /* 0x000fe20000011411 */
[----:B------:R-:W-:-:S04]  /*12470*/  IMAD.WIDE.U32 R56, R59, UR12, R56 ;  /* 0x0000000c3b387c25 */ /* 0x000fc8000f8e0038 */
[----:B------:R-:W-:Y:S02]  /*12480*/  IMAD R2, R0, UR10, RZ ;  /* 0x0000000a00027c24 */ /* 0x000fe4000f8e02ff */
[----:B------:R-:W-:Y:S02]  /*12490*/  VIADD R18, R232, UR17 ;  /* 0x00000011e8127c36 */ /* 0x000fe40008000000 */
[----:B------:R-:W-:Y:S02]  /*124a0*/  IMAD.IADD R57, R57, 0x1, R61 ;  /* 0x0000000139397824 */ /* 0x000fe400078e023d */
[C---:B------:R-:W-:Y:S02]  /*124b0*/  IMAD R59, R17.reuse, UR11, R2 ;  /* 0x0000000b113b7c24 */ /* 0x040fe4000f8e0202 */
[C---:B------:R-:W-:Y:S01]  /*124c0*/  VIADD R2, R18.reuse, 0x40 ;  /* 0x0000004012027836 */ /* 0x040fe20000000000 */
[----:B------:R-:W-:Y:S01]  /*124d0*/  UIADD3 UR8, UR8, 0x36820, URZ ;  /* 0x0003682008087890 */ /* 0x000fe2000fffe03f */
[----:B------:R-:W-:Y:S01]  /*124e0*/  IMAD.WIDE.U32 R56, R17, UR10, R56 ;  /* 0x0000000a11387c25 */ /* 0x000fe2000f8e0038 */
[-C--:B------:R-:W-:Y:S01]  /*124f0*/  ISETP.GE.AND P2, PT, R18, R3.reuse, PT ;  /* 0x000000031200720c */ /* 0x080fe20003f46270 */
[----:B------:R-:W-:Y:S01]  /*12500*/  ULDC.64 UR10, c[0x0][0xa80] ;  /* 0x0002a000000a7ab9 */ /* 0x000fe20000000a00 */
[----:B------:R-:W-:Y:S01]  /*12510*/  ISETP.GE.AND P1, PT, R2, R3, PT ;  /* 0x000000030200720c */ /* 0x000fe20003f26270 */
[----:B------:R-:W-:Y:S01]  /*12520*/  IMAD.IADD R17, R57, 0x1, R59 ;  /* 0x0000000139117824 */ /* 0x000fe200078e023b */
[----:B------:R-:W-:Y:S01]  /*12530*/  UPRMT UR8, URZ, 0x654, UR8 ;  /* 0x000006543f087896 */ /* 0x000fe20008000008 */
[----:B------:R-:W-:Y:S01]  /*12540*/  LEA R2, P3, R56, UR10, 0x1 ;  /* 0x0000000a38027c11 */ /* 0x000fe2000f8608ff */
[----:B------:R-:W-:-:S03]  /*12550*/  VIADD R0, R18, 0x20 ;  /* 0x0000002012007836 */ /* 0x000fc60000000000 */
[----:B------:R-:W-:Y:S01]  /*12560*/  LEA.HI.X R17, R56, UR11, R17, 0x1, P3 ;  /* 0x0000000b38117c11 */ /* 0x000fe200098f0c11 */
[C---:B------:R-:W-:Y:S01]  /*12570*/  VIADD R65, R63.reuse, 0x40 ;  /* 0x000000403f417836 */ /* 0x040fe20000000000 */
[----:B------:R-:W-:Y:S01]  /*12580*/  ISETP.GE.AND P0, PT, R0, R3, PT ;  /* 0x000000030000720c */ /* 0x000fe20003f06270 */
[----:B------:R-:W-:Y:S01]  /*12590*/  VIADD R67, R63, 0x80 ;  /* 0x000000803f437836 */ /* 0x000fe20000000000 */
[----:B--2---:R-:W-:Y:S01]  /*125a0*/  SYNCS.ARRIVE.TRANS64.RED.A1T0 RZ, [UR8], RZ ;  /* 0x000000ffffff79a7 */ /* 0x004fe20008100408 */
[----:B------:R0:W1:Y:S01]  /*125b0*/  SHFL.IDX PT, R60, R2, RZ, 0x181f ;  /* 0x00181fff023c7589 */ /* 0x00006200000e0000 */
[----:B------:R-:W-:Y:S03]  /*125c0*/  BSSY B1, `(.L_x_2283) ;  /* 0x0000014000017945 */ /* 0x000fe60003800000 */
[----:B------:R0:W2:Y:S01]  /*125d0*/  SHFL.IDX PT, R0, R17, RZ, 0x181f ;  /* 0x00181fff11007589 */ /* 0x0000a200000e0000 */
[----:B------:R-:W-:-:S02]  /*125e0*/  SHF.R.S32.HI R62, RZ, 0x1f, R63 ;  /* 0x0000001fff3e7819 */ /* 0x000fc4000001143f */
        /* <DEDUP_REMOVED lines=17> */
.L_x_2284:
[----:B------:R-:W-:Y:S05]  /*12700*/  BSYNC B1 ;  /* 0x0000000000017941 */ /* 0x000fea0003800000 */
.L_x_2283:
[----:B--2---:R2:W4:Y:S01]  /*12710*/  SHFL.IDX PT, R0, R17, 0x1, 0x181f ;  /* 0x00381f0011007f89 */ /* 0x00452200000e0000 */
[----:B------:R-:W-:Y:S03]  /*12720*/  BSSY B1, `(.L_x_2285) ;  /* 0x0000011000017945 */ /* 0x000fe60003800000 */
[----:B---3-5:R2:W3:Y:S01]  /*12730*/  SHFL.IDX PT, R24, R2, 0x1, 0x181f ;  /* 0x00381f0002187f89 */ /* 0x0284e200000e0000 */
[----:B------:R-:W-:Y:S05]  /*12740*/  @P0 BRA `(.L_x_2286) ;  /* 0x0000000000380947 */ /* 0x000fea0003800000 */
[----:B------:R-:W-:Y:S01]  /*12750*/  ULDC UR4, c[0x0][0xac8] ;  /* 0x0002b20000047ab9 */ /* 0x000fe20000000800 */
[----:B------:R-:W-:Y:S01]  /*12760*/  ULDC.64 UR8, c[0x0][0x208] ;  /* 0x0000820000087ab9 */ /* 0x000fe20000000a00 */
[----:B------:R-:W-:Y:S02]  /*12770*/  ISETP.GE.AND P4, PT, R63, UR4, PT ;  /* 0x000000043f007c0c */ /* 0x000fe4000bf86270 */
[----:B------:R-:W-:Y:S02]  /*12780*/  ISETP.GE.AND P5, PT, R65, UR4, PT ;  /* 0x0000000441007c0c */ /* 0x000fe4000bfa6270 */
[----:B------:R-:W-:-:S09]  /*12790*/  ISETP.GE.AND P6, PT, R67, UR4, PT ;  /* 0x0000000443007c0c */ /* 0x000fd2000bfc6270 */
[-C--:B---3--:R-:W-:Y:S02]  /*127a0*/  @!P4 LEA R4, P0, R63, R24.reuse, 0x1 ;  /* 0x000000183f04c211 */ /* 0x088fe400078008ff */
        /* <DEDUP_REMOVED lines=8> */
.L_x_2286:
[----:B------:R-:W-:Y:S05]  /*12830*/  BSYNC B1 ;  /* 0x0000000000017941 */ /* 0x000fea0003800000 */
.L_x_2285:
[----:B----4-:R4:W0:Y:S01]  /*12840*/  SHFL.IDX PT, R0, R17, 0x2, 0x181f ;  /* 0x00581f0011007f89 */ /* 0x01082200000e0000 */
[----:B------:R-:W-:Y:S03]  /*12850*/  BSSY B1, `(.L_x_2287) ;  /* 0x0000011000017945 */ /* 0x000fe60003800000 */
[----:B---3--:R4:W3:Y:S01]  /*12860*/  SHFL.IDX PT, R8, R2, 0x2, 0x181f ;  /* 0x00581f0002087f89 */ /* 0x0088e200000e0000 */
        /* <DEDUP_REMOVED lines=15> */
.L_x_2288:
[----:B------:R-:W-:Y:S05]  /*12960*/  BSYNC B1 ;  /* 0x0000000000017941 */ /* 0x000fea0003800000 */
.L_x_2287:
[----:B0-----:R-:W-:Y:S01]  /*12970*/  VIADD R0, R18, 0x60 ;  /* 0x0000006012007836 */ /* 0x001fe20000000000 */
[----:B--2-4-:R-:W4:Y:S04]  /*12980*/  SHFL.IDX PT, R17, R17, 0x3, 0x181f ;  /* 0x00781f0011117f89 */ /* 0x014f2800000e0000 */
[----:B------:R-:W-:Y:S01]  /*12990*/  ISETP.GE.AND P0, PT, R0, R3, PT ;  /* 0x000000030000720c */ /* 0x000fe20003f06270 */
[----:B------:R0:W2:-:S12]  /*129a0*/  SHFL.IDX PT, R6, R2, 0x3, 0x181f ;  /* 0x00781f0002067f89 */ /* 0x00009800000e0000 */
[----:B0-----:R-:W-:Y:S05]  /*129b0*/  @P0 BRA `(.L_x_2289) ;  /* 0x0000002000640947 */ /* 0x001fea0003800000 */
[----:B------:R-:W-:Y:S01]  /*129c0*/  ULDC UR4, c[0x0][0xac8] ;  /* 0x0002b20000047ab9 */ /* 0x000fe20000000800 */
[----:B------:R-:W-:Y:S01]  /*129d0*/  ULDC.64 UR8, c[0x0][0x208] ;  /* 0x0000820000087ab9 */ /* 0x000fe20000000a00 */
[----:B------:R-:W-:Y:S02]  /*129e0*/  ISETP.GE.AND P2, PT, R63, UR4, PT ;  /* 0x000000043f007c0c */ /* 0x000fe4000bf46270 */
[----:B------:R-:W-:-:S11]  /*129f0*/  ISETP.GE.AND P3, PT, R65, UR4, PT ;  /* 0x0000000441007c0c */ /* 0x000fd6000bf66270 */
[-C--:B--2---:R-:W-:Y:S02]  /*12a00*/  @!P2 LEA R2, P0, R63, R6.reuse, 0x1 ;  /* 0x000000063f02a211 */ /* 0x084fe400078008ff */
[----:B------:R-:W-:Y:S02]  /*12a10*/  @!P3 LEA R4, P1, R65, R6, 0x1 ;  /* 0x000000064104b211 */ /* 0x000fe400078208ff */
[-C--:B----4-:R-:W-:Y:S02]  /*12a20*/  @!P2 LEA.HI.X R3, R63, R17.reuse, R62, 0x1, P0 ;  /* 0x000000113f03a211 */ /* 0x090fe400000f0c3e */
        /* <DEDUP_REMOVED lines=10> */
.L_x_2282:
        /* <DEDUP_REMOVED lines=43> */
[----:B------:R-:W-:Y:S01]  /*12d80*/  IMAD R17, R17, R2, R14 ;  /* 0x0000000211117224 */ /* 0x000fe200078e020e */
[----:B------:R-:W-:Y:S01]  /*12d90*/  SHF.R.S32.HI R129, RZ, 0x1f, R223 ;  /* 0x0000001fff817819 */ /* 0x000fe200000114df */
[----:B------:R-:W-:Y:S01]  /*12da0*/  IMAD R0, R0, UR12, RZ ;  /* 0x0000000c00007c24 */ /* 0x000fe2000f8e02ff */
        /* <DEDUP_REMOVED lines=25> */
[----:B------:R-:W-:Y:S01]  /*12f40*/  VIADD R7, R19, 0x20 ;  /* 0x0000002013077836 */ /* 0x000fe20000000000 */
[----:B------:R-:W-:Y:S01]  /*12f50*/  ISETP.GE.AND P4, PT, R230, UR4, PT ;  /* 0x00000004e6007c0c */ /* 0x000fe2000bf86270 */
[----:B------:R-:W-:Y:S01]  /*12f60*/  ULDC.64 UR8, c[0x0][0x208] ;  /* 0x0000820000087ab9 */ /* 0x000fe20000000a00 */
[----:B------:R-:W-:Y:S02]  /*12f70*/  ISETP.GE.AND P3, PT, R229, UR4, PT ;  /* 0x00000004e5007c0c */ /* 0x000fe4000bf66270 */
[----:B------:R-:W-:Y:S02]  /*12f80*/  ISETP.GE.AND P5, PT, R19, UR4, PT ;  /* 0x0000000413007c0c */ /* 0x000fe4000bfa6270 */
[----:B------:R-:W-:Y:S02]  /*12f90*/  ISETP.GE.AND P0, PT, R7, UR4, PT ;  /* 0x0000000407007c0c */ /* 0x000fe4000bf06270 */
[----:B------:R-:W-:-:S02]  /*12fa0*/  ISETP.GE.AND P1, PT, R208, UR4, PT ;  /* 0x00000004d0007c0c */ /* 0x000fc4000bf26270 */
[----:B------:R-:W-:Y:S02]  /*12fb0*/  SHF.R.S32.HI R9, RZ, 0x1f, R7 ;  /* 0x0000001fff097819 */ /* 0x000fe40000011407 */
[----:B------:R-:W-:Y:S02]  /*12fc0*/  SHF.R.S32.HI R17, RZ, 0x1f, R207 ;  /* 0x0000001fff117819 */ /* 0x000fe400000114cf */
[CC--:B-1----:R-:W-:Y:S02]  /*12fd0*/  @!P4 LEA R12, P6, R230.reuse, R4.reuse, 0x2 ;  /* 0x00000004e60cc211 */ /* 0x0c2fe400078c10ff */
[----:B------:R-:W-:Y:S01]  /*12fe0*/  @!P3 LEA R14, P2, R229, R4, 0x2 ;  /* 0x00000004e50eb211 */ /* 0x000fe200078410ff */
[----:B--2---:R-:W-:Y:S01]  /*12ff0*/  @!P5 IMAD.WIDE R10, R19, 0x4, R4 ;  /* 0x00000004130ad825 */ /* 0x004fe200078e0204 */
[-C--:B------:R-:W-:Y:S02]  /*13000*/  @!P4 LEA.HI.X R13, R230, R5.reuse, R136, 0x2, P6 ;  /* 0x00000005e60dc211 */ /* 0x080fe400030f1488 */
[----:B------:R-:W-:-:S02]  /*13010*/  @!P3 LEA.HI.X R15, R229, R5, R135, 0x2, P2 ;  /* 0x00000005e50fb211 */ /* 0x000fc400010f1487 */
[----:B------:R-:W-:Y:S01]  /*13020*/  ISETP.GE.AND P2, PT, R207, UR4, PT ;  /* 0x00000004cf007c0c */ /* 0x000fe2000bf46270 */
[----:B------:R1:W-:Y:S01]  /*13030*/  @!P5 ST.E.64 desc[UR8][R10.64], R24 ;  /* 0x000000180a00d985 */ /* 0x0003e2000c101b08 */
[CC--:B------:R-:W-:Y:S02]  /*13040*/  @!P0 LEA R8, P6, R7.reuse, R4.reuse, 0x2 ;  /* 0x0000000407088211 */ /* 0x0c0fe400078c10ff */
[----:B------:R-:W-:Y:S01]  /*13050*/  @!P1 LEA R22, P5, R208, R4, 0x2 ;  /* 0x00000004d0169211 */ /* 0x000fe200078a10ff */
[----:B------:R2:W-:Y:S01]  /*13060*/  @!P4 ST.E.64 desc[UR8][R12.64], R28 ;  /* 0x0000001c0c00c985 */ /* 0x0005e2000c101b08 */
[----:B------:R-:W-:Y:S02]  /*13070*/  @!P0 LEA.HI.X R9, R7, R5, R9, 0x2, P6 ;  /* 0x0000000507098211 */ /* 0x000fe400030f1409 */
[----:B------:R-:W-:Y:S01]  /*13080*/  SHF.R.S32.HI R7, RZ, 0x1f, R208 ;  /* 0x0000001fff077819 */ /* 0x000fe200000114d0 */
[----:B------:R3:W-:Y:S01]  /*13090*/  @!P3 ST.E.64 desc[UR8][R14.64], R32 ;  /* 0x000000200e00b985 */ /* 0x0007e2000c101b08 */
[----:B------:R-:W-:-:S02]  /*130a0*/  ISETP.GE.AND P3, PT, R228, UR4, PT ;  /* 0x00000004e4007c0c */ /* 0x000fc4000bf66270 */
[----:B------:R-:W-:Y:S02]  /*130b0*/  ISETP.GE.AND P4, PT, R227, UR4, PT ;  /* 0x00000004e3007c0c */ /* 0x000fe4000bf86270 */
[-C--:B------:R-:W-:Y:S02]  /*130c0*/  @!P1 LEA.HI.X R23, R208, R5.reuse, R7, 0x2, P5 ;  /* 0x00000005d0179211 */ /* 0x080fe400028f1407 */
[----:B------:R-:W-:Y:S02]  /*130d0*/  ISETP.GE.AND P5, PT, R226, UR4, PT ;  /* 0x00000004e2007c0c */ /* 0x000fe4000bfa6270 */
[CC--:B------:R-:W-:Y:S01]  /*130e0*/  @!P2 LEA R88, P6, R207.reuse, R4.reuse, 0x2 ;  /* 0x00000004cf58a211 */ /* 0x0c0fe200078c10ff */
[----:B------:R-:W-:Y:S03]  /*130f0*/  @!P1 ST.E.64 desc[UR8][R22.64], R36 ;  /* 0x0000002416009985 */ /* 0x000fe6000c101b08 */
[----:B------:R-:W-:Y:S01]  /*13100*/  @!P2 LEA.HI.X R89, R207, R5, R17, 0x2, P6 ;  /* 0x00000005cf59a211 */ /* 0x000fe200030f1411 */
[----:B------:R4:W-:Y:S01]  /*13110*/  @!P0 ST.E.64 desc[UR8][R8.64], R40 ;  /* 0x0000002808008985 */ /* 0x0009e2000c101b08 */
[----:B-1----:R-:W-:-:S02]  /*13120*/  @!P3 LEA R10, P1, R228, R4, 0x2 ;  /* 0x00000004e40ab211 */ /* 0x002fc400078210ff */
[----:B------:R-:W-:Y:S01]  /*13130*/  ISETP.GE.AND P0, PT, R225, UR4, PT ;  /* 0x00000004e1007c0c */ /* 0x000fe2000bf06270 */
[----:B------:R-:W-:Y:S01]  /*13140*/  @!P2 ST.E.64 desc[UR8][R88.64], R44 ;  /* 0x0000002c5800a985 */ /* 0x000fe2000c101b08 */
[-C--:B------:R-:W-:Y:S02]  /*13150*/  @!P3 LEA.HI.X R11, R228, R5.reuse, R134, 0x2, P1 ;  /* 0x00000005e40bb211 */ /* 0x080fe400008f1486 */
[----:B------:R-:W-:Y:S02]  /*13160*/  ISETP.GE.AND P1, PT, R224, UR4, PT ;  /* 0x00000004e0007c0c */ /* 0x000fe4000bf26270 */
[CC--:B--2---:R-:W-:Y:S01]  /*13170*/  @!P4 LEA R12, P2, R227.reuse, R4.reuse, 0x2 ;  /* 0x00000004e30cc211 */ /* 0x0c4fe200078410ff */
[----:B------:R1:W-:Y:S01]  /*13180*/  @!P3 ST.E.64 desc[UR8][R10.64], R48 ;  /* 0x000000300a00b985 */ /* 0x0003e2000c101b08 */
[----:B---3--:R-:W-:Y:S02]  /*13190*/  @!P5 LEA R14, P6, R226, R4, 0x2 ;  /* 0x00000004e20ed211 */ /* 0x008fe400078c10ff */
[----:B------:R-:W-:-:S02]  /*131a0*/  @!P4 LEA.HI.X R13, R227, R5, R133, 0x2, P2 ;  /* 0x00000005e30dc211 */ /* 0x000fc400010f1485 */
[----:B------:R-:W-:Y:S02]  /*131b0*/  ISETP.GE.AND P2, PT, R223, UR4, PT ;  /* 0x00000004df007c0c */ /* 0x000fe4000bf46270 */
[----:B------:R-:W-:Y:S01]  /*131c0*/  @!P5 LEA.HI.X R15, R226, R5, R132, 0x2, P6 ;  /* 0x00000005e20fd211 */ /* 0x000fe200030f1484 */
[----:B------:R2:W-:Y:S01]  /*131d0*/  @!P4 ST.E.64 desc[UR8][R12.64], R52 ;  /* 0x000000340c00c985 */ /* 0x0005e2000c101b08 */
[-C--:B----4-:R-:W-:Y:S02]  /*131e0*/  @!P0 LEA R8, P6, R225, R4.reuse, 0x2 ;  /* 0x00000004e1088211 */ /* 0x090fe400078c10ff */
[----:B------:R-:W-:Y:S01]  /*131f0*/  @!P1 LEA R22, P3, R224, R4, 0x2 ;  /* 0x00000004e0169211 */ /* 0x000fe200078610ff */
[----:B------:R3:W-:Y:S01]  /*13200*/  @!P5 ST.E.64 desc[UR8][R14.64], R56 ;  /* 0x000000380e00d985 */ /* 0x0007e2000c101b08 */
[----:B------:R-:W-:Y:S02]  /*13210*/  ISETP.GE.AND P5, PT, R222, UR4, PT ;  /* 0x00000004de007c0c */ /* 0x000fe4000bfa6270 */
[----:B------:R-:W-:-:S02]  /*13220*/  ISETP.GE.AND P4, PT, R221, UR4, PT ;  /* 0x00000004dd007c0c */ /* 0x000fc4000bf86270 */
[-C--:B------:R-:W-:Y:S02]  /*13230*/  @!P1 LEA.HI.X R23, R224, R5.reuse, R130, 0x2, P3 ;  /* 0x00000005e0179211 */ /* 0x080fe400018f1482 */
[----:B------:R-:W-:Y:S02]  /*13240*/  ISETP.GE.AND P3, PT, R220, UR4, PT ;  /* 0x00000004dc007c0c */ /* 0x000fe4000bf66270 */
[----:B------:R-:W-:Y:S02]  /*13250*/  @!P0 LEA.HI.X R9, R225, R5, R131, 0x2, P6 ;  /* 0x00000005e1098211 */ /* 0x000fe400030f1483 */
[----:B------:R-:W-:-:S03]  /*13260*/  @!P2 LEA R24, P6, R223, R4, 0x2 ;  /* 0x00000004df18a211 */ /* 0x000fc600078c10ff */
[----:B------:R4:W-:Y:S01]  /*13270*/  @!P0 ST.E.64 desc[UR8][R8.64], R60 ;  /* 0x0000003c08008985 */ /* 0x0009e2000c101b08 */
[-C--:B------:R-:W-:Y:S02]  /*13280*/  @!P2 LEA.HI.X R25, R223, R5.reuse, R129, 0x2, P6 ;  /* 0x00000005df19a211 */ /* 0x080fe400030f1481 */
[CC--:B-1----:R-:W-:Y:S01]  /*13290*/  @!P5 LEA R10, P6, R222.reuse, R4.reuse, 0x2 ;  /* 0x00000004de0ad211 */ /* 0x0c2fe200078c10ff */
[----:B------:R1:W-:Y:S01]  /*132a0*/  @!P1 ST.E.64 desc[UR8][R22.64], R64 ;  /* 0x0000004016009985 */ /* 0x0003e2000c101b08 */
[-C--:B--2---:R-:W-:Y:S02]  /*132b0*/  @!P4 LEA R12, P0, R221, R4.reuse, 0x2 ;  /* 0x00000004dd0cc211 */ /* 0x084fe400078010ff */
[----:B------:R-:W-:Y:S01]  /*132c0*/  @!P5 LEA.HI.X R11, R222, R5, R128, 0x2, P6 ;  /* 0x00000005de0bd211 */ /* 0x000fe200030f1480 */
[----:B------:R2:W-:Y:S01]  /*132d0*/  @!P2 ST.E.64 desc[UR8][R24.64], R68 ;  /* 0x000000441800a985 */ /* 0x0005e2000c101b08 */
[----:B------:R-:W-:Y:S02]  /*132e0*/  ISETP.GE.AND P2, PT, R219, UR4, PT ;  /* 0x00000004db007c0c */ /* 0x000fe4000bf46270 */
[----:B---3--:R-:W-:Y:S01]  /*132f0*/  @!P3 LEA R14, P6, R220, R4, 0x2 ;  /* 0x00000004dc0eb211 */ /* 0x008fe200078c10ff */
[----:B------:R3:W-:Y:S01]  /*13300*/  @!P5 ST.E.64 desc[UR8][R10.64], R72 ;  /* 0x000000480a00d985 */ /* 0x0007e2000c101b08 */
[----:B------:R-:W-:-:S02]  /*13310*/  ISETP.GE.AND P1, PT, R218, UR4, PT ;  /* 0x00000004da007c0c */ /* 0x000fc4000bf26270 */
[-C--:B------:R-:W-:Y:S02]  /*13320*/  @!P4 LEA.HI.X R13, R221, R5.reuse, R127, 0x2, P0 ;  /* 0x00000005dd0dc211 */ /* 0x080fe400000f147f */
[----:B------:R-:W-:Y:S02]  /*13330*/  ISETP.GE.AND P0, PT, R217, UR4, PT ;  /* 0x00000004d9007c0c */ /* 0x000fe4000bf06270 */
[----:B------:R-:W-:Y:S01]  /*13340*/  @!P3 LEA.HI.X R15, R220, R5, R126, 0x2, P6 ;  /* 0x00000005dc0fb211 */ /* 0x000fe200030f147e */
[----:B------:R5:W-:Y:S02]  /*13350*/  @!P4 ST.E.64 desc[UR8][R12.64], R76 ;  /* 0x0000004c0c00c985 */ /* 0x000be4000c101b08 */
[----:B----4-:R-:W-:Y:S02]  /*13360*/  @!P2 LEA R8, P4, R219, R4, 0x2 ;  /* 0x00000004db08a211 */ /* 0x010fe400078810ff */
[----:B------:R-:W-:Y:S01]  /*13370*/  @!P3 ST.E.64 desc[UR8][R14.64], R80 ;  /* 0x000000500e00b985 */ /* 0x000fe2000c101b08 */
[----:B------:R-:W-:-:S02]  /*13380*/  ISETP.GE.AND P3, PT, R216, UR4, PT ;  /* 0x00000004d8007c0c */ /* 0x000fc4000bf66270 */
[CC--:B-1----:R-:W-:Y:S02]  /*13390*/  @!P1 LEA R22, P5, R218.reuse, R4.reuse, 0x2 ;  /* 0x00000004da169211 */ /* 0x0c2fe400078a10ff */
[-C--:B------:R-:W-:Y:S02]  /*133a0*/  @!P2 LEA.HI.X R9, R219, R5.reuse, R95, 0x2, P4 ;  /* 0x00000005db09a211 */ /* 0x080fe400020f145f */
[----:B--2---:R-:W-:Y:S02]  /*133b0*/  @!P0 LEA R24, P6, R217, R4, 0x2 ;  /* 0x00000004d9188211 */ /* 0x004fe400078c10ff */
[----:B------:R-:W-:Y:S01]  /*133c0*/  ISETP.GE.AND P4, PT, R215, UR4, PT ;  /* 0x00000004d7007c0c */ /* 0x000fe2000bf86270 */
[----:B------:R1:W-:Y:S01]  /*133d0*/  @!P2 ST.E.64 desc[UR8][R8.64], R84 ;  /* 0x000000540800a985 */ /* 0x0003e2000c101b08 */
[-C--:B------:R-:W-:Y:S02]  /*133e0*/  @!P1 LEA.HI.X R23, R218, R5.reuse, R94, 0x2, P5 ;  /* 0x00000005da179211 */ /* 0x080fe400028f145e */
[----:B------:R-:W-:-:S02]  /*133f0*/  @!P0 LEA.HI.X R25, R217, R5, R93, 0x2, P6 ;  /* 0x00000005d9198211 */ /* 0x000fc400030f145d */
[----:B------:R-:W-:Y:S01]  /*13400*/  ISETP.GE.AND P2, PT, R214, UR4, PT ;  /* 0x00000004d6007c0c */ /* 0x000fe2000bf46270 */
[----:B------:R2:W-:Y:S01]  /*13410*/  @!P1 ST.E.64 desc[UR8][R22.64], R20 ;  /* 0x0000001416009985 */ /* 0x0005e2000c101b08 */
[----:B---3--:R-:W-:Y:S02]  /*13420*/  @!P3 LEA R10, P5, R216, R4, 0x2 ;  /* 0x00000004d80ab211 */ /* 0x008fe400078a10ff */
[----:B------:R-:W-:Y:S01]  /*13430*/  ISETP.GE.AND P1, PT, R213, UR4, PT ;  /* 0x00000004d5007c0c */ /* 0x000fe2000bf26270 */
[----:B------:R3:W-:Y:S01]  /*13440*/  @!P0 ST.E.64 desc[UR8][R24.64], R120 ;  /* 0x0000007818008985 */ /* 0x0007e2000c101b08 */
[----:B------:R-:W-:Y:S02]  /*13450*/  ISETP.GE.AND P0, PT, R212, UR4, PT ;  /* 0x00000004d4007c0c */ /* 0x000fe4000bf06270 */
[----:B------:R-:W-:Y:S02]  /*13460*/  @!P3 LEA.HI.X R11, R216, R5, R92, 0x2, P5 ;  /* 0x00000005d80bb211 */ /* 0x000fe400028f145c */
[----:B------:R-:W-:-:S02]  /*13470*/  ISETP.GE.AND P5, PT, R211, UR4, PT ;  /* 0x00000004d3007c0c */ /* 0x000fc4000bfa6270 */
[CC--:B-----5:R-:W-:Y:S01]  /*13480*/  @!P4 LEA R12, P6, R215.reuse, R4.reuse, 0x2 ;  /* 0x00000004d70cc211 */ /* 0x0e0fe200078c10ff */
[----:B------:R3:W-:Y:S01]  /*13490*/  @!P3 ST.E.64 desc[UR8][R10.64], R96 ;  /* 0x000000600a00b985 */ /* 0x0007e2000c101b08 */
[CC--:B-1----:R-:W-:Y:S02]  /*134a0*/  @!P2 LEA R8, P3, R214.reuse, R4.reuse, 0x2 ;  /* 0x00000004d608a211 */ /* 0x0c2fe400078610ff */
[-C--:B------:R-:W-:Y:S02]  /*134b0*/  @!P4 LEA.HI.X R13, R215, R5.reuse, R91, 0x2, P6 ;  /* 0x00000005d70dc211 */ /* 0x080fe400030f145b */
[-C--:B------:R-:W-:Y:S02]  /*134c0*/  @!P1 LEA R14, P6, R213, R4.reuse, 0x2 ;  /* 0x00000004d50e9211 */ /* 0x080fe400078c10ff */
[----:B------:R-:W-:Y:S01]  /*134d0*/  @!P2 LEA.HI.X R9, R214, R5, R90, 0x2, P3 ;  /* 0x00000005d609a211 */ /* 0x000fe200018f145a */
[----:B------:R3:W-:Y:S01]  /*134e0*/  @!P4 ST.E.64 desc[UR8][R12.64], R100 ;  /* 0x000000640c00c985 */ /* 0x0007e2000c101b08 */
[----:B--2---:R-:W-:-:S02]  /*134f0*/  @!P0 LEA R20, P4, R212, R4, 0x2 ;  /* 0x00000004d4148211 */ /* 0x004fc400078810ff */
        /* <DEDUP_REMOVED lines=8> */
.L_x_2291:
[----:B------:R-:W-:Y:S05]  /*13580*/  BSYNC B1 ;  /* 0x0000000000017941 */ /* 0x000fea0003800000 */
.L_x_2290:
[----:B------:R-:W-:Y:S01]  /*13590*/  ISETP.GE.AND P0, PT, R6, R3, PT ;  /* 0x000000030600720c */ /* 0x000fe20003f06270 */
[----:B--23--:R2:W3:Y:S04]  /*135a0*/  SHFL.IDX PT, R5, R2, 0x1, 0x1c1f ;  /* 0x003c1f0002057f89 */ /* 0x00c4e800000e0000 */
[----:B-1----:R2:W1:Y:S08]  /*135b0*/  SHFL.IDX PT, R4, R0, 0x1, 0x1c1f ;  /* 0x003c1f0000047f89 */ /* 0x00247000000e0000 */
[----:B--2---:R-:W-:Y:S05]  /*135c0*/  @P0 BRA `(.L_x_2289) ;  /* 0x0000001400600947 */ /* 0x004fea0003800000 */
[----:B------:R-:W-:Y:S01]  /*135d0*/  ULDC UR4, c[0x0][0xac8] ;  /* 0x0002b20000047ab9 */ /* 0x000fe20000000800 */
[C---:B------:R-:W-:Y:S01]  /*135e0*/  VIADD R13, R19.reuse, 0x20 ;  /* 0x00000020130d7836 */ /* 0x040fe20000000000 */
[----:B------:R-:W-:Y:S01]  /*135f0*/  ISETP.GE.AND P2, PT, R230, UR4, PT ;  /* 0x00000004e6007c0c */ /* 0x000fe2000bf46270 */
[----:B------:R-:W-:Y:S01]  /*13600*/  ULDC.64 UR8, c[0x0][0x208] ;  /* 0x0000820000087ab9 */ /* 0x000fe20000000a00 */
[----:B------:R-:W-:Y:S02]  /*13610*/  ISETP.GE.AND P1, PT, R19, UR4, PT ;  /* 0x0000000413007c0c */ /* 0x000fe4000bf26270 */
[----:B------:R-:W-:Y:S02]  /*13620*/  ISETP.GE.AND P5, PT, R229, UR4, PT ;  /* 0x00000004e5007c0c */ /* 0x000fe4000bfa6270 */
[----:B------:R-:W-:Y:S02]  /*13630*/  ISETP.GE.AND P4, PT, R208, UR4, PT ;  /* 0x00000004d0007c0c */ /* 0x000fe4000bf86270 */
[----:B------:R-:W-:-:S02]  /*13640*/  ISETP.GE.AND P3, PT, R13, UR4, PT ;  /* 0x000000040d007c0c */ /* 0x000fc4000bf66270 */
[----:B------:R-:W-:Y:S02]  /*13650*/  SHF.R.S32.HI R11, RZ, 0x1f, R208 ;  /* 0x0000001fff0b7819 */ /* 0x000fe400000114d0 */
[----:B0-----:R-:W-:Y:S02]  /*13660*/  SHF.R.S32.HI R0, RZ, 0x1f, R13 ;  /* 0x0000001fff007819 */ /* 0x001fe4000001140d */
[CC--:B-1----:R-:W-:Y:S01]  /*13670*/  @!P2 LEA R6, P0, R230.reuse, R4.reuse, 0x2 ;  /* 0x00000004e606a211 */ /* 0x0c2fe200078010ff */
[----:B---3--:R-:W-:Y:S02]  /*13680*/  @!P1 IMAD.WIDE R2, R19, 0x4, R4 ;  /* 0x0000000413029825 */ /* 0x008fe400078e0204 */
[----:B------:R-:W-:Y:S02]  /*13690*/  @!P5 LEA R8, P6, R229, R4, 0x2 ;  /* 0x00000004e508d211 */ /* 0x000fe400078c10ff */
[----:B------:R-:W-:Y:S01]  /*136a0*/  @!P2 LEA.HI.X R7, R230, R5, R136, 0x2, P0 ;  /* 0x00000005e607a211 */ /* 0x000fe200000f1488 */
[----:B------:R0:W-:Y:S01]  /*136b0*/  @!P1 ST.E.64 desc[UR8][R2.64], R26 ;  /* 0x0000001a02009985 */ /* 0x0001e2000c101b08 */
[----:B------:R-:W-:-:S02]  /*136c0*/  ISETP.GE.AND P0, PT, R207, UR4, PT ;  /* 0x00000004cf007c0c */ /* 0x000fc4000bf06270 */
[-C--:B------:R-:W-:Y:S01]  /*136d0*/  @!P5 LEA.HI.X R9, R229, R5.reuse, R135, 0x2, P6 ;  /* 0x00000005e509d211 */ /* 0x080fe200030f1487 */
[----:B------:R1:W-:Y:S01]  /*136e0*/  @!P2 ST.E.64 desc[UR8][R6.64], R30 ;  /* 0x0000001e0600a985 */ /* 0x0003e2000c101b08 */
[-C--:B------:R-:W-:Y:S02]  /*136f0*/  @!P4 LEA R10, P2, R208, R4.reuse, 0x2 ;  /* 0x00000004d00ac211 */ /* 0x080fe400078410ff */
[----:B------:R-:W-:Y:S01]  /*13700*/  ISETP.GE.AND P1, PT, R228, UR4, PT ;  /* 0x00000004e4007c0c */ /* 0x000fe2000bf26270 */
[----:B------:R2:W-:Y:S01]  /*13710*/  @!P5 ST.E.64 desc[UR8][R8.64], R34 ;  /* 0x000000220800d985 */ /* 0x0005e2000c101b08 */
[-C--:B------:R-:W-:Y:S02]  /*13720*/  @!P4 LEA.HI.X R11, R208, R5.reuse, R11, 0x2, P2 ;  /* 0x00000005d00bc211 */ /* 0x080fe400010f140b */
[----:B------:R-:W-:Y:S02]  /*13730*/  @!P3 LEA R12, P6, R13, R4, 0x2 ;  /* 0x000000040d0cb211 */ /* 0x000fe400078c10ff */
[----:B------:R-:W-:Y:S01]  /*13740*/  ISETP.GE.AND P2, PT, R227, UR4, PT ;  /* 0x00000004e3007c0c */ /* 0x000fe2000bf46270 */
[----:B------:R3:W-:Y:S01]  /*13750*/  @!P4 ST.E.64 desc[UR8][R10.64], R38 ;  /* 0x000000260a00c985 */ /* 0x0007e2000c101b08 */
[----:B------:R-:W-:-:S02]  /*13760*/  @!P3 LEA.HI.X R13, R13, R5, R0, 0x2, P6 ;  /* 0x000000050d0db211 */ /* 0x000fc400030f1400 */
[----:B------:R-:W-:Y:S02]  /*13770*/  SHF.R.S32.HI R0, RZ, 0x1f, R207 ;  /* 0x0000001fff007819 */ /* 0x000fe400000114cf */
[CC--:B0-----:R-:W-:Y:S01]  /*13780*/  @!P0 LEA R2, P4, R207.reuse, R4.reuse, 0x2 ;  /* 0x00000004cf028211 */ /* 0x0c1fe200078810ff */
[----:B------:R0:W-:Y:S01]  /*13790*/  @!P3 ST.E.64 desc[UR8][R12.64], R42 ;  /* 0x0000002a0c00b985 */ /* 0x0001e2000c101b08 */
[----:B------:R-:W-:Y:S02]  /*137a0*/  ISETP.GE.AND P3, PT, R226, UR4, PT ;  /* 0x00000004e2007c0c */ /* 0x000fe4000bf66270 */
[----:B------:R-:W-:Y:S02]  /*137b0*/  @!P0 LEA.HI.X R3, R207, R5, R0, 0x2, P4 ;  /* 0x00000005cf038211 */ /* 0x000fe400020f1400 */
        /* <DEDUP_REMOVED lines=9> */
[----:B---3--:R-:W-:Y:S01]  /*13850*/  @!P4 LEA R10, P0, R225, R4, 0x2 ;  /* 0x00000004e10ac211 */ /* 0x008fe200078010ff */
        /* <DEDUP_REMOVED lines=11> */
[-C--:B----4-:R-:W-:Y:S02]  /*13910*/  @!P1 LEA R6, P3, R222, R4.reuse, 0x2 ;  /* 0x00000004de069211 */ /* 0x090fe400078610ff */
        /* <DEDUP_REMOVED lines=51> */
.L_x_2280:
        /* <DEDUP_REMOVED lines=38> */
.L_x_2292:
        /* <DEDUP_REMOVED lines=9> */
[----:B------:R-:W-:Y:S02]  /*13f40*/  IMAD.U32 R4, RZ, RZ, UR8 ;  /* 0x00000008ff047e24 */ /* 0x000fe4000f8e00ff */
[----:B-1---5:R-:W-:-:S03]  /*13f50*/  IMAD R2, R0, R9, RZ ;  /* 0x0000000900027224 */ /* 0x022fc600078e02ff */
        /* <DEDUP_REMOVED lines=18> */
[----:B------:R-:W-:Y:S02]  /*14080*/  UIMAD.WIDE.U32 UR10, UR8, UR20, URZ ;  /* 0x00000014080a72a5 */ /* 0x000fe4000f8e003f */
[----:B------:R-:W-:Y:S01]  /*14090*/  UIMAD UR20, UR9, UR20, URZ ;  /* 0x00000014091472a4 */ /* 0x000fe2000f8e023f */
        /* <DEDUP_REMOVED lines=14> */
[----:B------:R-:W-:Y:S01]  /*14180*/  IADD3 R2, P0, P1, R5, UR10, R2 ;  /* 0x0000000a05027c10 */ /* 0x000fe2000f91e002 */
[----:B------:R-:W-:Y:S01]  /*14190*/  IMAD R7, R9, R7, R4 ;  /* 0x0000000709077224 */ /* 0x000fe200078e0204 */
[----:B------:R-:W-:Y:S01]  /*141a0*/  SHF.R.S32.HI R5, RZ, 0x1f, R5 ;  /* 0x0000001fff057819 */ /* 0x000fe20000011405 */
[----:B------:R-:W-:Y:S01]  /*141b0*/  UIADD3.X UR10, UR15, UR20, UR21, UP1, UP2 ;  /* 0x000000140f0a7290 */ /* 0x000fe20008fe4415 */
[----:B------:R-:W-:Y:S01]  /*141c0*/  IMAD.U32 R6, RZ, RZ, UR16 ;  /* 0x00000010ff067e24 */ /* 0x000fe2000f8e00ff */
        /* <DEDUP_REMOVED lines=14> */
.L_x_2294:
[----:B------:R-:W-:Y:S05]  /*142b0*/  BSYNC B1 ;  /* 0x0000000000017941 */ /* 0x000fea0003800000 */
.L_x_2293:
        /* <DEDUP_REMOVED lines=14> */
[----:B------:R-:W-:Y:S02]  /*143a0*/  ULDC.64 UR10, c[0x0][0xae8] ;  /* 0x0002ba00000a7ab9 */ /* 0x000fe40000000a00 */
[----:B------:R-:W-:Y:S01]  /*143b0*/  UIMAD.WIDE.U32 UR8, UR17, UR10, UR8 ;  /* 0x0000000a110872a5 */ /* 0x000fe2000f8e0008 */
[----:B------:R-:W-:Y:S02]  /*143c0*/  VIADD R6, R2, UR16 ;  /* 0x0000001002067c36 */ /* 0x000fe40008000000 */
[----:B------:R-:W-:Y:S01]  /*143d0*/  VIADD R8, R232, UR16 ;  /* 0x00000010e8087c36 */ /* 0x000fe20008000000 */
[----:B------:R-:W-:Y:S01]  /*143e0*/  UIMAD UR9, UR17, UR11, UR9 ;  /* 0x0000000b110972a4 */ /* 0x000fe2000f8e0209 */
[----:B0-----:R-:W-:Y:S02]  /*143f0*/  IMAD.MOV.U32 R5, RZ, RZ, R6 ;  /* 0x000000ffff057224 */ /* 0x001fe400078e0006 */
[----:B------:R-:W-:Y:S01]  /*14400*/  ULDC.64 UR10, c[0x0][0xaf0] ;  /* 0x0002bc00000a7ab9 */ /* 0x000fe20000000a00 */
[----:B-1----:R-:W-:Y:S01]  /*14410*/  ISETP.NE.AND P0, PT, R11, 0x1, PT ;  /* 0x000000010b00780c */ /* 0x002fe20003f05270 */
[----:B------:R-:W-:-:S04]  /*14420*/  UIMAD UR13, UR13, UR10, URZ ;  /* 0x0000000a0d0d72a4 */ /* 0x000fc8000f8e023f */
[----:B------:R-:W-:Y:S02]  /*14430*/  UIMAD UR4, UR12, UR11, UR13 ;  /* 0x0000000b0c0472a4 */ /* 0x000fe4000f8e020d */
[----:B------:R-:W-:-:S03]  /*14440*/  UIMAD.WIDE.U32 UR12, UR12, UR10, UR8 ;  /* 0x0000000a0c0c72a5 */ /* 0x000fc6000f8e0008 */
[----:B------:R-:W-:Y:S01]  /*14450*/  ULDC.64 UR8, c[0x0][0xae0] ;  /* 0x0002b80000087ab9 */ /* 0x000fe20000000a00 */
[----:B------:R-:W-:Y:S02]  /*14460*/  UIADD3 UR4, UR13, UR4, URZ ;  /* 0x000000040d047290 */ /* 0x000fe4000fffe03f */
[----:B------:R-:W0:Y:S08]  /*14470*/  @P0 LDC R3, c[0x0][0xbec] ;  /* 0x0002fb00ff030b82 */ /* 0x000e300000000800 */
        /* <DEDUP_REMOVED lines=9> */
[----:B------:R-:W-:Y:S02]  /*14510*/  IMAD.U32 R2, RZ, RZ, UR12 ;  /* 0x0000000cff027e24 */ /* 0x000fe4000f8e00ff */
[C---:B------:R-:W-:Y:S01]  /*14520*/  IMAD R9, R5.reuse, UR9, R4 ;  /* 0x0000000905097c24 */ /* 0x040fe2000f8e0204 */
[----:B------:R-:W-:Y:S01]  /*14530*/  SHF.R.S32.HI R4, RZ, 0x1f, R7 ;  /* 0x0000001fff047819 */ /* 0x000fe20000011407 */
[----:B------:R-:W-:Y:S01]  /*14540*/  IMAD.WIDE.U32 R2, R5, UR8, R2 ;  /* 0x0000000805027c25 */ /* 0x000fe2000f8e0002 */
[----:B------:R-:W-:-:S03]  /*14550*/  ULDC.64 UR8, c[0x0][0xad8] ;  /* 0x0002b60000087ab9 */ /* 0x000fc60000000a00 */
[----:B------:R-:W-:Y:S02]  /*14560*/  IMAD.IADD R3, R3, 0x1, R9 ;  /* 0x0000000103037824 */ /* 0x000fe400078e0209 */
[----:B------:R-:W-:Y:S02]  /*14570*/  IMAD R6, R4, UR8, RZ ;  /* 0x0000000804067c24 */ /* 0x000fe4000f8e02ff */
[----:B-----5:R-:W-:Y:S02]  /*14580*/  IMAD R11, R0, R11, RZ ;  /* 0x0000000b000b7224 */ /* 0x020fe400078e02ff */
[C---:B------:R-:W-:Y:S02]  /*14590*/  VIADD R4, R8.reuse, 0x40 ;  /* 0x0000004008047836 */ /* 0x040fe40000000000 */
[C---:B------:R-:W-:Y:S01]  /*145a0*/  IMAD R5, R7.reuse, UR9, R6 ;  /* 0x0000000907057c24 */ /* 0x040fe2000f8e0206 */
[-C--:B------:R-:W-:Y:S01]  /*145b0*/  ISETP.GE.AND P2, PT, R8, R11.reuse, PT ;  /* 0x0000000b0800720c */ /* 0x080fe20003f46270 */
[----:B------:R-:W-:Y:S01]  /*145c0*/  IMAD.WIDE.U32 R2, R7, UR8, R2 ;  /* 0x0000000807027c25 */ /* 0x000fe2000f8e0002 */
[----:B------:R-:W-:Y:S01]  /*145d0*/  ULDC.64 UR8, c[0x0][0xa80] ;  /* 0x0002a00000087ab9 */ /* 0x000fe20000000a00 */
[----:B------:R-:W-:-:S02]  /*145e0*/  ISETP.GE.AND P1, PT, R4, R11, PT ;  /* 0x0000000b0400720c */ /* 0x000fc40003f26270 */
[----:B------:R-:W-:Y:S01]  /*145f0*/  IMAD.IADD R3, R3, 0x1, R5 ;  /* 0x0000000103037824 */ /* 0x000fe200078e0205 */
[----:B------:R-:W-:Y:S01]  /*14600*/  LEA R4, P3, R2, UR8, 0x1 ;  /* 0x0000000802047c11 */ /* 0x000fe2000f8608ff */
[----:B------:R-:W-:Y:S02]  /*14610*/  VIADD R0, R8, 0x20 ;  /* 0x0000002008007836 */ /* 0x000fe40000000000 */
[----:B------:R-:W-:Y:S01]  /*14620*/  IMAD.SHL.U32 R7, R205, 0x8, RZ ;  /* 0x00000008cd077824 */ /* 0x000fe200078e00ff */
[----:B------:R-:W-:Y:S02]  /*14630*/  LEA.HI.X R5, R2, UR9, R3, 0x1, P3 ;  /* 0x0000000902057c11 */ /* 0x000fe400098f0c03 */
[----:B------:R-:W-:Y:S01]  /*14640*/  ISETP.GE.AND P0, PT, R0, R11, PT ;  /* 0x0000000b0000720c */ /* 0x000fe20003f06270 */
[C---:B------:R-:W-:Y:S01]  /*14650*/  VIADD R9, R7.reuse, 0x80 ;  /* 0x0000008007097836 */ /* 0x040fe20000000000 */
[----:B------:R0:W1:Y:S01]  /*14660*/  SHFL.IDX PT, R2, R4, RZ, 0x181f ;  /* 0x00181fff04027589 */ /* 0x00006200000e0000 */
[----:B------:R-:W-:Y:S01]  /*14670*/  VIADD R13, R7, 0x40 ;  /* 0x00000040070d7836 */ /* 0x000fe20000000000 */
[----:B------:R-:W-:-:S02]  /*14680*/  SHF.R.S32.HI R10, RZ, 0x1f, R7 ;  /* 0x0000001fff0a7819 */ /* 0x000fc40000011407 */
        /* <DEDUP_REMOVED lines=18> */
.L_x_2296:
[----:B------:R-:W-:Y:S05]  /*147b0*/  BSYNC B1 ;  /* 0x0000000000017941 */ /* 0x000fea0003800000 */
.L_x_2295:
        /* <DEDUP_REMOVED lines=18> */
.L_x_2298:
[----:B------:R-:W-:Y:S05]  /*148e0*/  BSYNC B1 ;  /* 0x0000000000017941 */ /* 0x000fea0003800000 */
.L_x_2297:
        /* <DEDUP_REMOVED lines=18> */
.L_x_2300:
[----:B------:R-:W-:Y:S05]  /*14a10*/  BSYNC B1 ;  /* 0x0000000000017941 */ /* 0x000fea0003800000 */
.L_x_2299:
        /* <DEDUP_REMOVED lines=19> */
.L_x_2289:
[----:B------:R-:W-:Y:S05]  /*14b50*/  BSYNC B0 ;  /* 0x0000000000007941 */ /* 0x000fea0003800000 */
.L_x_2279:
[----:B------:R-:W-:Y:S02]  /*14b60*/  ULDC UR4, c[0x0][0xc3c] ;  /* 0x00030f0000047ab9 */ /* 0x000fe40000000800 */
[----:B------:R-:W-:-:S06]  /*14b70*/  UISETP.GE.AND UP0, UPT, UR7, UR4, UPT ;  /* 0x000000040700728c */ /* 0x000fcc000bf06270 */
[----:B------:R-:W-:-:S13]  /*14b80*/  PLOP3.LUT P0, PT, PT, PT, UP0, 0x80, 0x0 ;  /* 0x000000000000781c */ /* 0x000fda0003f0f008 */
[----:B------:R-:W-:Y:S05]  /*14b90*/  @!P0 BRA `(.L_x_2301) ;  /* 0xfffffec4004c8947 */ /* 0x000fea000383ffff */
[----:B------:R-:W-:Y:S05]  /*14ba0*/  EXIT ;  /* 0x000000000000794d */ /* 0x000fea0003800000 */
.L_x_2242:
        /* <DEDUP_REMOVED lines=18> */
.L_x_2302:
[----:B0-----:R-:W0:Y:S01]  /*14cd0*/  S2R R0, SR_TID.X ;  /* 0x0000000000007919 */ /* 0x001e220000002100 */
[----:B------:R-:W-:Y:S01]  /*14ce0*/  ULDC UR4, c[0x0][0xc3c] ;  /* 0x00030f0000047ab9 */ /* 0x000fe20000000800 */
[----:B------:R-:W-:Y:S01]  /*14cf0*/  ULDC.64 UR6, c[0x0][0x208] ;  /* 0x0000820000067ab9 */ /* 0x000fe20000000a00 */
        /* <DEDUP_REMOVED lines=8> */
[----:B-1----:R-:W-:-:S04]  /*14d80*/  @!P1 IMAD.WIDE.U32 R2, R0, 0x4, R4 ;  /* 0x0000000400029825 */ /* 0x002fc800078e0004 */
[----:B------:R-:W-:-:S06]  /*14d90*/  IMAD.MOV.U32 R5, RZ, RZ, RZ ;  /* 0x000000ffff057224 */ /* 0x000fcc00078e00ff */
        /* <DEDUP_REMOVED lines=32> */
.L_x_2306:
        /* <DEDUP_REMOVED lines=40> */
.L_x_2304:
        /* <DEDUP_REMOVED lines=10> */
[----:B------:R-:W-:-:S06]  /*152c0*/  VIADD R8, R10, 0xffffffff ;  /* 0xffffffff0a087836 */ /* 0x000fcc0000000000 */
[----:B------:R3:W4:Y:S02]  /*152d0*/  SHFL.IDX PT, R8, R3, R8, 0x1f ;  /* 0x00001f0803087589 */ /* 0x00072400000e0000 */
.L_x_2307:
[----:B---34-:R-:W-:Y:S01]  /*152e0*/  IMAD R3, R8, UR5, R9 ;  /* 0x0000000508037c24 */ /* 0x018fe2000f8e0209 */
[----:B-1----:R-:W-:Y:S01]  /*152f0*/  ISETP.NE.AND P0, PT, R7, 0x1, PT ;  /* 0x000000010700780c */ /* 0x002fe20003f05270 */
[----:B------:R-:W-:-:S03]  /*15300*/  VIADD R13, R10, UR4 ;  /* 0x000000040a0d7c36 */ /* 0x000fc60008000000 */
[----:B------:R1:W-:Y:S01]  /*15310*/  STL [R1], R3 ;  /* 0x0000000301007387 */ /* 0x0003e20000100800 */
[----:B0-----:R-:W-:-:S03]  /*15320*/  IADD3 R5, -R3, UR6, RZ ;  /* 0x0000000603057c10 */ /* 0x001fc6000fffe1ff */
[----:B------:R1:W-:Y:S05]  /*15330*/  STL [R1+0xc], R13 ;  /* 0x00000c0d01007387 */ /* 0x0003ea0000100800 */
[----:B------:R-:W-:Y:S05]  /*15340*/  @!P0 BRA `(.L_x_2308) ;  /* 0x0000000000e08947 */ /* 0x000fea0003800000 */
[----:B--2---:R-:W-:Y:S01]  /*15350*/  IABS R6, R4 ;  /* 0x0000000400067213 */ /* 0x004fe20000000000 */
[----:B------:R-:W-:Y:S01]  /*15360*/  IMAD.MOV.U32 R2, RZ, RZ, RZ ;  /* 0x000000ffff027224 */ /* 0x000fe200078e00ff */
[----:B------:R-:W-:Y:S02]  /*15370*/  IABS R8, R7 ;  /* 0x0000000700087213 */ /* 0x000fe40000000000 */
[----:B------:R-:W0:Y:S08]  /*15380*/  I2F.RP R9, R6 ;  /* 0x0000000600097306 */ /* 0x000e300000209400 */
[----:B------:R-:W-:Y:S08]  /*15390*/  I2F.RP R12, R8 ;  /* 0x00000008000c7306 */ /* 0x000ff00000209400 */
[----:B0-----:R-:W1:Y:S02]  /*153a0*/  MUFU.RCP R9, R9 ;  /* 0x0000000900097308 */ /* 0x001e640000001000 */
[----:B-1----:R-:W-:-:S06]  /*153b0*/  VIADD R3, R9, 0xffffffe ;  /* 0x0ffffffe09037836 */ /* 0x002fcc0000000000 */
[----:B------:R-:W0:Y:S02]  /*153c0*/  F2I.FTZ.U32.TRUNC.NTZ R3, R3 ;  /* 0x0000000300037305 */ /* 0x000e24000021f000 */
[----:B0-----:R-:W-:-:S04]  /*153d0*/  IMAD.MOV R11, RZ, RZ, -R3 ;  /* 0x000000ffff0b7224 */ /* 0x001fc800078e0a03 */
[----:B------:R-:W-:-:S04]  /*153e0*/  IMAD R11, R11, R6, RZ ;  /* 0x000000060b0b7224 */ /* 0x000fc800078e02ff */
[----:B------:R-:W-:Y:S01]  /*153f0*/  IMAD.HI.U32 R10, R3, R11, R2 ;  /* 0x0000000b030a7227 */ /* 0x000fe200078e0002 */
[----:B------:R-:W-:Y:S01]  /*15400*/  IABS R11, R5 ;  /* 0x00000005000b7213 */ /* 0x000fe20000000000 */
[----:B------:R-:W0:Y:S01]  /*15410*/  MUFU.RCP R2, R12 ;  /* 0x0000000c00027308 */ /* 0x000e220000001000 */
[----:B------:R-:W-:-:S03]  /*15420*/  IABS R3, R4 ;  /* 0x0000000400037213 */ /* 0x000fc60000000000 */
[----:B------:R-:W-:-:S04]  /*15430*/  IMAD.HI.U32 R9, R10, R11, RZ ;  /* 0x0000000b0a097227 */ /* 0x000fc800078e00ff */
[----:B------:R-:W-:-:S04]  /*15440*/  IMAD.MOV R14, RZ, RZ, -R3 ;  /* 0x000000ffff0e7224 */ /* 0x000fc800078e0a03 */
[----:B------:R-:W-:Y:S02]  /*15450*/  IMAD R11, R9, R14, R11 ;  /* 0x0000000e090b7224 */ /* 0x000fe400078e020b */
[----:B0-----:R-:W-:-:S03]  /*15460*/  VIADD R3, R2, 0xffffffe ;  /* 0x0ffffffe02037836 */ /* 0x001fc60000000000 */
[----:B------:R-:W-:Y:S01]  /*15470*/  ISETP.GT.U32.AND P1, PT, R6, R11, PT ;  /* 0x0000000b0600720c */ /* 0x000fe20003f24070 */
[----:B------:R-:W-:Y:S02]  /*15480*/  IMAD.MOV.U32 R2, RZ, RZ, RZ ;  /* 0x000000ffff027224 */ /* 0x000fe400078e00ff */
[----:B------:R-:W0:Y:S10]  /*15490*/  F2I.FTZ.U32.TRUNC.NTZ R3, R3 ;  /* 0x0000000300037305 */ /* 0x000e34000021f000 */
[----:B------:R-:W-:-:S02]  /*154a0*/  @!P1 IMAD.IADD R11, R11, 0x1, -R6 ;  /* 0x000000010b0b9824 */ /* 0x000fc400078e0a06 */
[----:B------:R-:W-:Y:S01]  /*154b0*/  @!P1 VIADD R9, R9, 0x1 ;  /* 0x0000000109099836 */ /* 0x000fe20000000000 */
[----:B------:R-:W-:Y:S02]  /*154c0*/  ISETP.NE.AND P1, PT, R4, RZ, PT ;  /* 0x000000ff0400720c */ /* 0x000fe40003f25270 */
[----:B------:R-:W-:Y:S01]  /*154d0*/  ISETP.GE.U32.AND P0, PT, R11, R6, PT ;  /* 0x000000060b00720c */ /* 0x000fe20003f06070 */
[----:B0-----:R-:W-:-:S04]  /*154e0*/  IMAD.MOV R11, RZ, RZ, -R3 ;  /* 0x000000ffff0b7224 */ /* 0x001fc800078e0a03 */
[----:B------:R-:W-:-:S04]  /*154f0*/  IMAD R11, R11, R8, RZ ;  /* 0x000000080b0b7224 */ /* 0x000fc800078e02ff */
[----:B------:R-:W-:Y:S01]  /*15500*/  IMAD.HI.U32 R6, R3, R11, R2 ;  /* 0x0000000b03067227 */ /* 0x000fe200078e0002 */
[----:B------:R-:W-:-:S03]  /*15510*/  LOP3.LUT R2, R5, R4, RZ, 0x3c, !PT ;  /* 0x0000000405027212 */ /* 0x000fc600078e3cff */
[----:B------:R-:W-:Y:S01]  /*15520*/  @P0 VIADD R9, R9, 0x1 ;  /* 0x0000000109090836 */ /* 0x000fe20000000000 */
[----:B------:R-:W-:Y:S02]  /*15530*/  ISETP.GE.AND P2, PT, R2, RZ, PT ;  /* 0x000000ff0200720c */ /* 0x000fe40003f46270 */
[----:B------:R-:W-:-:S05]  /*15540*/  IABS R2, R7 ;  /* 0x0000000700027213 */ /* 0x000fca0000000000 */
[----:B------:R-:W-:-:S06]  /*15550*/  IMAD.MOV R2, RZ, RZ, -R2 ;  /* 0x000000ffff027224 */ /* 0x000fcc00078e0a02 */
[----:B------:R-:W-:Y:S01]  /*15560*/  @!P2 IMAD.MOV R9, RZ, RZ, -R9 ;  /* 0x000000ffff09a224 */ /* 0x000fe200078e0a09 */
[----:B------:R-:W-:-:S04]  /*15570*/  @!P1 LOP3.LUT R9, RZ, R4, RZ, 0x33, !PT ;  /* 0x00000004ff099212 */ /* 0x000fc800078e33ff */
[----:B------:R-:W-:-:S05]  /*15580*/  IABS R3, R9 ;  /* 0x0000000900037213 */ /* 0x000fca0000000000 */
[----:B------:R-:W-:-:S04]  /*15590*/  IMAD.HI.U32 R6, R6, R3, RZ ;  /* 0x0000000306067227 */ /* 0x000fc800078e00ff */
        /* <DEDUP_REMOVED lines=11> */
[--C-:B------:R-:W-:Y:S02]  /*15650*/  IMAD.MOV R2, RZ, RZ, -R6.reuse ;  /* 0x000000ffff027224 */ /* 0x100fe400078e0a06 */
[C---:B------:R-:W-:Y:S02]  /*15660*/  IMAD R6, R7.reuse, 0x1000000, R6 ;  /* 0x0100000007067824 */ /* 0x040fe400078e0206 */
[--C-:B------:R-:W-:Y:S02]  /*15670*/  IMAD R7, R7, R2, R9.reuse ;  /* 0x0000000207077224 */ /* 0x100fe400078e0209 */
[----:B------:R-:W-:Y:S02]  /*15680*/  IMAD.MOV R2, RZ, RZ, -R9 ;  /* 0x000000ffff027224 */ /* 0x000fe400078e0a09 */
[----:B------:R-:W-:Y:S02]  /*15690*/  IMAD R3, R7, 0x10000, R6 ;  /* 0x0001000007037824 */ /* 0x000fe400078e0206 */
[----:B------:R-:W-:-:S03]  /*156a0*/  IMAD R2, R4, R2, R5 ;  /* 0x0000000204027224 */ /* 0x000fc600078e0205 */
[----:B------:R0:W-:Y:S01]  /*156b0*/  STL [R1+0x8], R3 ;  /* 0x0000080301007387 */ /* 0x0001e20000100800 */
[----:B------:R-:W-:Y:S05]  /*156c0*/  BRA `(.L_x_2309) ;  /* 0x0000000000f87947 */ /* 0x000fea0003800000 */
.L_x_2308:
[----:B-1----:R-:W0:Y:S01]  /*156d0*/  LDC.64 R2, c[0x0][0xc90] ;  /* 0x00032400ff027b82 */ /* 0x002e220000000a00 */
[----:B------:R-:W-:Y:S01]  /*156e0*/  ULDC.64 UR6, c[0x0][0x208] ;  /* 0x0000820000067ab9 */ /* 0x000fe20000000a00 */
[----:B0-----:R-:W-:-:S05]  /*156f0*/  IMAD.WIDE R2, R13, 0x4, R2 ;  /* 0x000000040d027825 */ /* 0x001fca00078e0202 */
[----:B------:R0:W2:Y:S02]  /*15700*/  LDG.E R7, desc[UR6][R2.64] ;  /* 0x0000000602077981 */ /* 0x0000a4000c1e1900 */
        /* <DEDUP_REMOVED lines=29> */
[----:B------:R-:W-:-:S04]  /*158e0*/  VIADDMNMX R7, R10, UR5, R7, PT ;  /* 0x000000050a077c46 */ /* 0x000fc8000b800107 */
[-C--:B------:R-:W-:Y:S02]  /*158f0*/  IABS R9, R7.reuse ;  /* 0x0000000700097213 */ /* 0x080fe40000000000 */
        /* <DEDUP_REMOVED lines=11> */
[----:B------:R-:W-:Y:S02]  /*159b0*/  LOP3.LUT R3, R5, R7, RZ, 0x3c, !PT ;  /* 0x0000000705037212 */ /* 0x000fe400078e3cff */
[----:B------:R-:W-:Y:S01]  /*159c0*/  IADD3 R5, R8, 0x1000000, R5 ;  /* 0x0100000008057810 */ /* 0x000fe20007ffe005 */
        /* <DEDUP_REMOVED lines=10> */
[----:B------:R-:W-:Y:S01]  /*15a70*/  @!P1 LOP3.LUT R2, RZ, R7, RZ, 0x33, !PT ;  /* 0x00000007ff029212 */ /* 0x000fe200078e33ff */
[----:B------:R-:W-:-:S04]  /*15a80*/  IMAD.MOV R7, RZ, RZ, -R7 ;  /* 0x000000ffff077224 */ /* 0x000fc800078e0a07 */
[----:B------:R-:W-:-:S05]  /*15a90*/  IMAD R3, R2, R7, R5 ;  /* 0x0000000702037224 */ /* 0x000fca00078e0205 */
[----:B------:R1:W-:Y:S02]  /*15aa0*/  STL [R1+0x8], R3 ;  /* 0x0000080301007387 */ /* 0x0003e40000100800 */
.L_x_2309:
[----:B01----:R-:W-:-:S05]  /*15ab0*/  LOP3.LUT R3, RZ, R2, RZ, 0x33, !PT ;  /* 0x00000002ff037212 */ /* 0x003fca00078e33ff */
[----:B------:R-:W-:-:S05]  /*15ac0*/  IMAD.IADD R2, R4, 0x1, R3 ;  /* 0x0000000104027824 */ /* 0x000fca00078e0203 */
[----:B------:R1:W-:Y:S01]  /*15ad0*/  STL [R1+0x4], R2 ;  /* 0x0000040201007387 */ /* 0x0003e20000100800 */
[----:B------:R-:W-:Y:S05]  /*15ae0*/  BRA `(.L_x_2310) ;  /* 0x0000000000107947 */ /* 0x000fea0003800000 */
.L_x_2305:
[----:B------:R-:W-:Y:S01]  /*15af0*/  IMAD.U32 R2, RZ, RZ, UR6 ;  /* 0x00000006ff027e24 */ /* 0x000fe2000f8e00ff */
[----:B------:R0:W-:Y:S04]  /*15b00*/  STL [R1+0x4], RZ ;  /* 0x000004ff01007387 */ /* 0x0001e80000100800 */
[----:B------:R0:W-:Y:S04]  /*15b10*/  STL [R1+0x8], RZ ;  /* 0x000008ff01007387 */ /* 0x0001e80000100800 */
[----:B------:R0:W-:Y:S02]  /*15b20*/  STL [R1], R2 ;  /* 0x0000000201007387 */ /* 0x0001e40000100800 */
.L_x_2310:
        /* <DEDUP_REMOVED lines=10> */
.L_x_2303:
[----:B0-2---:R-:W2:Y:S01]  /*15bd0*/  LDL R0, [R1+0xc] ;  /* 0x00000c0001007983 */ /* 0x005ea20000100800 */
[----:B------:R-:W-:Y:S01]  /*15be0*/  ULDC UR4, c[0x0][0xc3c] ;  /* 0x00030f0000047ab9 */ /* 0x000fe20000000800 */
[----:B------:R-:W-:Y:S02]  /*15bf0*/  IMAD.MOV.U32 R19, RZ, RZ, RZ ;  /* 0x000000ffff137224 */ /* 0x000fe400078e00ff */
[----:B------:R0:W-:Y:S01]  /*15c00*/  STL [R1+0x58], RZ ;  /* 0x000058ff01007387 */ /* 0x0001e20000100800 */
[----:B--2---:R-:W-:Y:S01]  /*15c10*/  ISETP.GE.AND P0, PT, R0, UR4, PT ;  /* 0x0000000400007c0c */ /* 0x004fe2000bf06270 */
[----:B------:R-:W-:-:S05]  /*15c20*/  IMAD.MOV.U32 R0, RZ, RZ, 0x1 ;  /* 0x00000001ff007424 */ /* 0x000fca00078e00ff */
[----:B------:R0:W-:Y:S07]  /*15c30*/  STL [R1+0x14], R0 ;  /* 0x0000140001007387 */ /* 0x0001ee0000100800 */
[----:B------:R-:W-:Y:S05]  /*15c40*/  @P0 BRA `(.L_x_2311) ;  /* 0x0000006000980947 */ /* 0x000fea0003800000 */
[----:B---3--:R-:W2:Y:S01]  /*15c50*/  S2R R5, SR_TID.X ;  /* 0x0000000000057919 */ /* 0x008ea20000002100 */
[----:B------:R-:W3:Y:S01]  /*15c60*/  S2UR UR5, SR_CgaCtaId ;  /* 0x00000000000579c3 */ /* 0x000ee20000008800 */
[----:B------:R-:W-:Y:S01]  /*15c70*/  UMOV UR4, 0x400 ;  /* 0x0000040000047882 */ /* 0x000fe20000000000 */
[----:B------:R-:W-:Y:S01]  /*15c80*/  BSSY B8, `(.L_x_2311) ;  /* 0x0000622000087945 */ /* 0x000fe20003800000 */
[----:B------:R-:W-:Y:S01]  /*15c90*/  IMAD.MOV.U32 R19, RZ, RZ, RZ ;  /* 0x000000ffff137224 */ /* 0x000fe200078e00ff */
[----:B------:R-:W-:Y:S01]  /*15ca0*/  ULDC UR38, c[0x0][0xc] ;  /* 0x0000030000267ab9 */ /* 0x000fe20000000800 */
[----:B------:R-:W-:Y:S01]  /*15cb0*/  ULDC.64 UR36, c[0x0][0x198] ;  /* 0x0000660000247ab9 */ /* 0x000fe20000000a00 */
[----:B---3--:R-:W-:-:S06]  /*15cc0*/  ULEA UR4, UR5, UR4, 0x18 ;  /* 0x0000000405047291 */ /* 0x008fcc000f8ec03f */
[----:B------:R-:W-:Y:S01]  /*15cd0*/  IMAD.U32 R18, RZ, RZ, UR4 ;  /* 0x00000004ff127e24 */ /* 0x000fe2000f8e00ff */
[C---:B--2---:R-:W-:Y:S01]  /*15ce0*/  LOP3.LUT R4, R5.reuse, 0x7f, RZ, 0xc0, !PT ;  /* 0x0000007f05047812 */ /* 0x044fe200078ec0ff */
[----:B0-----:R-:W-:-:S05]  /*15cf0*/  IMAD.SHL.U32 R0, R5, 0x8, RZ ;  /* 0x0000000805007824 */ /* 0x001fca00078e00ff */
[C---:B-1----:R-:W-:Y:S02]  /*15d00*/  LOP3.LUT R2, R0.reuse, 0x1f8, RZ, 0xc0, !PT ;  /* 0x000001f800027812 */ /* 0x042fe400078ec0ff */
        /* <DEDUP_REMOVED lines=14> */
.L_x_2419:
        /* <DEDUP_REMOVED lines=52> */
[----:B------:R-:W-:Y:S01]  /*16130*/  IMAD.MOV.U32 R10, RZ, RZ, R9 ;  /* 0x000000ffff0a7224 */ /* 0x000fe200078e0009 */
[----:B------:R-:W-:Y:S06]  /*16140*/  @P2 BRA `(.L_x_2312) ;  /* 0x0000000000182947 */ /* 0x000fec0003800000 */
[----:B------:R-:W-:Y:S05]  /*16150*/  @!P1 BRA `(.L_x_2312) ;  /* 0x0000000000149947 */ /* 0x000fea0003800000 */
[----:B------:R-:W-:Y:S02]  /*16160*/  ULDC.64 UR4, c[0x0][0x208] ;  /* 0x0000820000047ab9 */ /* 0x000fe40000000a00 */
[----:B------:R-:W2:Y:S04]  /*16170*/  LDG.E R7, desc[UR4][R2.64] ;  /* 0x0000000402077981 */ /* 0x000ea8000c1e1900 */
[----:B------:R-:W2:Y:S02]  /*16180*/  LDG.E R2, desc[UR4][R2.64+0x4] ;  /* 0x0000040402027981 */ /* 0x000ea4000c1e1900 */
[----:B--2---:R-:W-:-:S05]  /*16190*/  IMAD.IADD R10, R2, 0x1, -R7 ;  /* 0x00000001020a7824 */ /* 0x004fca00078e0a07 */
[----:B------:R1:W-:Y:S02]  /*161a0*/  STL [R1+0x38], R10 ;  /* 0x0000380a01007387 */ /* 0x0003e40000100800 */
.L_x_2312:
[----:B------:R-:W0:Y:S01]  /*161b0*/  LDL.LU R3, [R1+0x8] ;  /* 0x0000080001037983 */ /* 0x000e220000300800 */
[----:B------:R-:W-:Y:S02]  /*161c0*/  ULDC.64 UR4, c[0x0][0xa20] ;  /* 0x0002880000047ab9 */ /* 0x000fe40000000a00 */
[----:B------:R-:W-:-:S04]  /*161d0*/  ISETP.NE.U32.AND P1, PT, RZ, UR4, PT ;  /* 0x00000004ff007c0c */ /* 0x000fc8000bf25070 */
[----:B------:R-:W-:Y:S02]  /*161e0*/  ISETP.NE.AND.EX P1, PT, RZ, UR5, PT, P1 ;  /* 0x00000005ff007c0c */ /* 0x000fe4000bf25310 */
[C---:B0-----:R-:W-:Y:S02]  /*161f0*/  LOP3.LUT R9, R3.reuse, 0xff000000, RZ, 0xc0, !PT ;  /* 0xff00000003097812 */ /* 0x041fe400078ec0ff */
[C---:B------:R-:W-:Y:S02]  /*16200*/  LOP3.LUT R2, R3.reuse, 0xff0000, RZ, 0xc0, !PT ;  /* 0x00ff000003027812 */ /* 0x040fe400078ec0ff */
        /* <DEDUP_REMOVED lines=13> */
.L_x_2313:
[----:B------:R-:W-:Y:S05]  /*162e0*/  @!P0 BRA `(.L_x_2314) ;  /* 0x0000000000108947 */ /* 0x000fea0003800000 */
[----:B------:R-:W-:Y:S02]  /*162f0*/  ULDC.64 UR4, c[0x0][0x208] ;  /* 0x0000820000047ab9 */ /* 0x000fe40000000a00 */
[----:B------:R-:W2:Y:S04]  /*16300*/  LDG.E R6, desc[UR4][R4.64] ;  /* 0x0000000404067981 */ /* 0x000ea8000c1e1900 */
[----:B------:R-:W2:Y:S02]  /*16310*/  LDG.E R4, desc[UR4][R4.64+0x4] ;  /* 0x0000040404047981 */ /* 0x000ea4000c1e1900 */
[----:B--2---:R-:W-:-:S07]  /*16320*/  IMAD.IADD R6, R4, 0x1, -R6 ;  /* 0x0000000104067824 */ /* 0x004fce00078e0a06 */
.L_x_2314:
[----:B0-----:R-:W3:Y:S01]  /*16330*/  LDL R2, [R1+0x4] ;  /* 0x0000040001027983 */ /* 0x001ee20000100800 */
[----:B-----5:R-:W-:Y:S01]  /*16340*/  IMAD.IADD R6, R6, 0x1, -R0 ;  /* 0x0000000106067824 */ /* 0x020fe200078e0a00 */
[----:B------:R-:W-:Y:S01]  /*16350*/  BSSY B0, `(.L_x_2315) ;  /* 0x000003c000007945 */ /* 0x000fe20003800000 */
[----:B------:R-:W0:Y:S01]  /*16360*/  LDC R0, c[0x0][0x448] ;  /* 0x00011200ff007b82 */ /* 0x000e220000000800 */
[----:B------:R-:W-:Y:S02]  /*16370*/  IMAD.MOV.U32 R4, RZ, RZ, RZ ;  /* 0x000000ffff047224 */ /* 0x000fe400078e00ff */
[----:B------:R-:W-:Y:S02]  /*16380*/  VIADD R5, R6, 0x6f ;  /* 0x0000006f06057836 */ /* 0x000fe40000000000 */
[----:B--2---:R-:W-:Y:S02]  /*16390*/  IMAD.MOV.U32 R7, RZ, RZ, RZ ;  /* 0x000000ffff077224 */ /* 0x004fe400078e00ff */
[----:B------:R-:W-:Y:S01]  /*163a0*/  IMAD.HI R4, R5, -0x6db6db6d, R4 ;  /* 0x9249249305047827 */ /* 0x000fe200078e0204 */
[----:B0-----:R-:W-:-:S13]  /*163b0*/  ISETP.NE.AND P0, PT, R0, 0x1, PT ;  /* 0x000000010000780c */ /* 0x001fda0003f05270 */
[----:B------:R-:W0:Y:S08]  /*163c0*/  @P0 LDC R0, c[0x0][0x44c] ;  /* 0x00011300ff000b82 */ /* 0x000e300000000800 */
[----:B------:R-:W2:Y:S01]  /*163d0*/  @P0 LDC R3, c[0x0][0x450] ;  /* 0x00011400ff030b82 */ /* 0x000ea20000000800 */
[----:B---3--:R-:W-:-:S04]  /*163e0*/  IMAD.SHL.U32 R2, R2, 0x80, RZ ;  /* 0x0000008002027824 */ /* 0x008fc800078e00ff */
[----:B------:R-:W-:-:S04]  /*163f0*/  VIADD R2, R2, 0x7f ;  /* 0x0000007f02027836 */ /* 0x000fc80000000000 */
[----:B0-----:R-:W-:-:S05]  /*16400*/  @P0 IMAD.HI.U32 R0, R2, R0, RZ ;  /* 0x0000000002000227 */ /* 0x001fca00078e00ff */
[----:B--2---:R-:W-:Y:S02]  /*16410*/  @P0 SHF.R.U32.HI R2, RZ, R3, R0 ;  /* 0x00000003ff020219 */ /* 0x004fe40000011600 */
[----:B------:R-:W-:Y:S02]  /*16420*/  IADD3 R3, R6, 0x70, -R10 ;  /* 0x0000007006037810 */ /* 0x000fe40007ffe80a */
[----:B------:R-:W-:Y:S02]  /*16430*/  SHF.R.U32.HI R0, RZ, 0x1f, R4 ;  /* 0x0000001fff007819 */ /* 0x000fe40000011604 */
[----:B-1----:R-:W-:Y:S01]  /*16440*/  LOP3.LUT R10, R9, 0xff, RZ, 0xc0, !PT ;  /* 0x000000ff090a7812 */ /* 0x002fe200078ec0ff */
[----:B------:R-:W-:Y:S01]  /*16450*/  IMAD.IADD R3, R3, 0x1, R2 ;  /* 0x0000000103037824 */ /* 0x000fe200078e0202 */
[----:B------:R-:W-:Y:S01]  /*16460*/  LEA.HI.SX32 R0, R4, R0, 0x1a ;  /* 0x0000000004007211 */ /* 0x000fe200078fd2ff */
[----:B------:R-:W-:-:S04]  /*16470*/  IMAD.MOV.U32 R2, RZ, RZ, RZ ;  /* 0x000000ffff027224 */ /* 0x000fc800078e00ff */
[----:B------:R-:W-:-:S05]  /*16480*/  IMAD.HI R2, R3, -0x6db6db6d, R2 ;  /* 0x9249249303027827 */ /* 0x000fca00078e0202 */
[----:B------:R-:W-:-:S04]  /*16490*/  SHF.R.U32.HI R3, RZ, 0x1f, R2 ;  /* 0x0000001fff037819 */ /* 0x000fc80000011602 */
[----:B------:R-:W-:-:S04]  /*164a0*/  LEA.HI.SX32 R3, R2, R3, 0x1a ;  /* 0x0000000302037211 */ /* 0x000fc800078fd2ff */
[----:B------:R-:W-:Y:S02]  /*164b0*/  VIMNMX R8, R0, R3, PT ;  /* 0x0000000300087248 */ /* 0x000fe40003fe0100 */
[----:B------:R-:W-:Y:S01]  /*164c0*/  SHF.R.U32.HI R0, RZ, 0x10, R9 ;  /* 0x00000010ff007819 */ /* 0x000fe20000011609 */
[----:B------:R-:W-:Y:S01]  /*164d0*/  IMAD.MOV.U32 R9, RZ, RZ, R7 ;  /* 0x000000ffff097224 */ /* 0x000fe200078e0007 */
[----:B------:R-:W-:Y:S01]  /*164e0*/  ISETP.GE.AND P1, PT, R8, 0x1, PT ;  /* 0x000000010800780c */ /* 0x000fe20003f26270 */
[----:B------:R0:W-:Y:S01]  /*164f0*/  STL [R1+0x30], R8 ;  /* 0x0000300801007387 */ /* 0x0001e20000100800 */
[----:B------:R-:W-:-:S03]  /*16500*/  ISETP.NE.AND P0, PT, R0, RZ, PT ;  /* 0x000000ff0000720c */ /* 0x000fc60003f05270 */
[----:B------:R0:W-:Y:S04]  /*16510*/  STL [R1+0x3c], R7 ;  /* 0x00003c0701007387 */ /* 0x0001e80000100800 */
[----:B------:R0:W-:Y:S06]  /*16520*/  STL [R1+0x48], R10 ;  /* 0x0000480a01007387 */ /* 0x0001ec0000100800 */
[----:B------:R-:W1:Y:S01]  /*16530*/  @!P0 LDC R0, c[0x0][0x9f0] ;  /* 0x00027c00ff008b82 */ /* 0x000e620000000800 */
[----:B------:R-:W-:Y:S05]  /*16540*/  @!P1 BRA `(.L_x_2316) ;  /* 0x0000000000709947 */ /* 0x000fea0003800000 */
[----:B-1----:R-:W-:-:S04]  /*16550*/  IABS R4, R0 ;  /* 0x0000000000047213 */ /* 0x002fc80000000000 */
[----:B------:R-:W1:Y:S08]  /*16560*/  I2F.RP R2, R4 ;  /* 0x0000000400027306 */ /* 0x000e700000209400 */
[----:B-1----:R-:W1:Y:S02]  /*16570*/  MUFU.RCP R2, R2 ;  /* 0x0000000200027308 */ /* 0x002e640000001000 */
[----:B-1----:R-:W-:-:S06]  /*16580*/  VIADD R2, R2, 0xffffffe ;  /* 0x0ffffffe02027836 */ /* 0x002fcc0000000000 */
[----:B------:R-:W1:Y:S02]  /*16590*/  F2I.FTZ.U32.TRUNC.NTZ R3, R2 ;  /* 0x0000000200037305 */ /* 0x000e64000021f000 */
[----:B-1----:R-:W-:-:S04]  /*165a0*/  IMAD.MOV R2, RZ, RZ, -R3 ;  /* 0x000000ffff027224 */ /* 0x002fc800078e0a03 */
[----:B------:R-:W-:Y:S02]  /*165b0*/  IMAD R5, R2, R4, RZ ;  /* 0x0000000402057224 */ /* 0x000fe400078e02ff */
[----:B------:R-:W-:-:S04]  /*165c0*/  IMAD.MOV.U32 R2, RZ, RZ, RZ ;  /* 0x000000ffff027224 */ /* 0x000fc800078e00ff */
[----:B0-----:R-:W-:Y:S01]  /*165d0*/  IMAD.HI.U32 R7, R3, R5, R2 ;  /* 0x0000000503077227 */ /* 0x001fe200078e0002 */
        /* <DEDUP_REMOVED lines=19> */
.L_x_2316:
[----:B------:R-:W-:Y:S05]  /*16710*/  BSYNC B0 ;  /* 0x0000000000007941 */ /* 0x000fea0003800000 */
.L_x_2315:
[----:B-1----:R-:W-:Y:S01]  /*16720*/  IMAD.MOV.U32 R0, RZ, RZ, R9 ;  /* 0x000000ffff007224 */ /* 0x002fe200078e0009 */
[----:B------:R-:W-:Y:S03]  /*16730*/  BSSY B7, `(.L_x_2317) ;  /* 0x0000455000077945 */ /* 0x000fe60003800000 */
[----:B------:R-:W-:-:S05]  /*16740*/  IMAD R2, R10, R0, RZ ;  /* 0x000000000a027224 */ /* 0x000fca00078e02ff */
[----:B------:R-:W-:Y:S01]  /*16750*/  VIADDMNMX R0, R2, R0, R8, PT ;  /* 0x0000000002007246 */ /* 0x000fe20003800108 */
[----:B------:R1:W-:Y:S03]  /*16760*/  STL [R1+0x28], R2 ;  /* 0x0000280201007387 */ /* 0x0003e60000100800 */
[----:B------:R-:W-:Y:S01]  /*16770*/  ISETP.GT.AND P0, PT, R0, R2, PT ;  /* 0x000000020000720c */ /* 0x000fe20003f04270 */
[----:B------:R1:W-:-:S12]  /*16780*/  STL [R1+0x40], R0 ;  /* 0x0000400001007387 */ /* 0x0003d80000100800 */
[----:B------:R-:W-:Y:S05]  /*16790*/  @P0 BRA `(.L_x_2318) ;  /* 0x00000000004c0947 */ /* 0x000fea0003800000 */
[----:B-1----:R-:W1:Y:S02]  /*167a0*/  S2R R0, SR_TID.X ;  /* 0x0000000000007919 */ /* 0x002e640000002100 */
[----:B-1----:R-:W-:-:S04]  /*167b0*/  LOP3.LUT R0, R0, 0x7f, RZ, 0xc0, !PT ;  /* 0x0000007f00007812 */ /* 0x002fc800078ec0ff */
[----:B------:R-:W-:-:S13]  /*167c0*/  ISETP.NE.AND P0, PT, R0, RZ, PT ;  /* 0x000000ff0000720c */ /* 0x000fda0003f05270 */
[----:B------:R-:W-:Y:S05]  /*167d0*/  @P0 BRA `(.L_x_2319) ;  /* 0x0000004400280947 */ /* 0x000fea0003800000 */
[----:B------:R-:W1:Y:S01]  /*167e0*/  S2R R5, SR_LANEID ;  /* 0x0000000000057919 */ /* 0x000e620000000000 */
[----:B------:R-:W-:Y:S01]  /*167f0*/  VOTEU.ANY UR4, UPT, PT ;  /* 0x0000000000047886 */ /* 0x000fe200038e0100 */
[----:B------:R-:W3:Y:S01]  /*16800*/  LDC.64 R2, c[0x0][0xc60] ;  /* 0x00031800ff027b82 */ /* 0x000ee20000000a00 */
[----:B------:R-:W1:Y:S01]  /*16810*/  FLO.U32 R0, UR4 ;  /* 0x0000000400007d00 */ /* 0x000e6200080e0000 */
[----:B------:R-:W-:Y:S01]  /*16820*/  ULDC.64 UR6, c[0x0][0x208] ;  /* 0x0000820000067ab9 */ /* 0x000fe20000000a00 */
[----:B-1----:R-:W-:-:S06]  /*16830*/  ISETP.EQ.U32.AND P0, PT, R0, R5, PT ;  /* 0x000000050000720c */ /* 0x002fcc0003f02070 */
[----:B------:R-:W3:Y:S07]  /*16840*/  POPC R5, UR4 ;  /* 0x0000000400057d09 */ /* 0x000eee0008000000 */
[----:B---3--:R-:W3:Y:S01]  /*16850*/  @P0 ATOMG.E.ADD.STRONG.GPU PT, R3, desc[UR6][R2.64], R5 ;  /* 0x00000005020309a8 */ /* 0x008ee200081ee1c6 */
[----:B------:R-:W1:Y:S02]  /*16860*/  S2R R4, SR_LTMASK ;  /* 0x0000000000047919 */ /* 0x000e640000003900 */
[----:B-1----:R-:W-:-:S04]  /*16870*/  LOP3.LUT R4, R4, UR4, RZ, 0xc0, !PT ;  /* 0x0000000404047c12 */ /* 0x002fc8000f8ec0ff */
[----:B0-----:R-:W0:Y:S01]  /*16880*/  POPC R7, R4 ;  /* 0x0000000400077309 */ /* 0x001e220000000000 */
[----:B---3--:R-:W0:Y:S02]  /*16890*/  SHFL.IDX PT, R0, R3, R0, 0x1f ;  /* 0x00001f0003007589 */ /* 0x008e2400000e0000 */
[----:B0-----:R-:W-:-:S05]  /*168a0*/  IADD3 R0, R0, UR38, R7 ;  /* 0x0000002600007c10 */ /* 0x001fca000fffe007 */
[----:B------:R3:W-:Y:S01]  /*168b0*/  STL [R1], R0 ;  /* 0x0000000001007387 */ /* 0x0007e20000100800 */
[----:B------:R-:W-:Y:S05]  /*168c0*/  BRA `(.L_x_2319) ;  /* 0x0000004000ec7947 */ /* 0x000fea0003800000 */
.L_x_2318:
[----:B-1----:R-:W-:Y:S01]  /*168d0*/  VIADD R0, R18, 0x21400 ;  /* 0x0002140012007836 */ /* 0x002fe20000000000 */
[----:B------:R-:W-:Y:S04]  /*168e0*/  BSSY B6, `(.L_x_2320) ;  /* 0x0000013000067945 */ /* 0x000fe80003800000 */
[----:B------:R-:W-:-:S13]  /*168f0*/  LOP3.LUT P0, RZ, R0, 0x3ff, RZ, 0xc0, !PT ;  /* 0x000003ff00ff7812 */ /* 0x000fda000780c0ff */
[----:B------:R-:W-:Y:S05]  /*16900*/  @!P0 BRA `(.L_x_2321) ;  /* 0x0000000000408947 */ /* 0x000fea0003800000 */
[----:B------:R-:W-:Y:S01]  /*16910*/  MOV R2, 0x0 ;  /* 0x0000000000027802 */ /* 0x000fe20000000f00 */
[----:B------:R-:W-:Y:S01]  /*16920*/  ULDC.64 UR6, c[0x4][0xa8] ;  /* 0x01002a0000067ab9 */ /* 0x000fe20000000a00 */
[----:B------:R-:W-:Y:S01]  /*16930*/  ULDC.64 UR8, c[0x4][0xb0] ;  /* 0x01002c0000087ab9 */ /* 0x000fe20000000a00 */
[----:B------:R-:W-:Y:S01]  /*16940*/  ULDC.64 UR4, c[0x4][0x8] ;  /* 0x0100020000047ab9 */ /* 0x000fe20000000a00 */
[----:B------:R-:W-:Y:S02]  /*16950*/  IMAD.U32 R4, RZ, RZ, UR6 ;  /* 0x00000006ff047e24 */ /* 0x000fe4000f8e00ff */
[----:B------:R-:W1:Y:S01]  /*16960*/  LDC.64 R2, c[0x4][R2] ;  /* 0x0100000002027b82 */ /* 0x000e620000000a00 */
        /* <DEDUP_REMOVED lines=9> */
[----:B-12---:R-:W-:Y:S05]  /*16a00*/  CALL.ABS.NOINC R2 ;  /* 0x0000000002007343 */ /* 0x006fea0003c00000 */
.L_x_2321:
[----:B------:R-:W-:Y:S05]  /*16a10*/  BSYNC B6 ;  /* 0x0000000000067941 */ /* 0x000fea0003800000 */
.L_x_2320:
        /* <DEDUP_REMOVED lines=8> */
[----:B------:R1:W3:Y:S01]  /*16aa0*/  LDC.64 R2, c[0x4][R0] ;  /* 0x0100000000027b82 */ /* 0x0002e20000000a00 */
[----:B------:R-:W-:Y:S02]  /*16ab0*/  IMAD.U32 R4, RZ, RZ, UR6 ;  /* 0x00000006ff047e24 */ /* 0x000fe4000f8e00ff */
[----:B------:R-:W-:Y:S02]  /*16ac0*/  IMAD.U32 R5, RZ, RZ, UR7 ;  /* 0x00000007ff057e24 */ /* 0x000fe4000f8e00ff */
[----:B------:R-:W-:Y:S02]  /*16ad0*/  IMAD.U32 R6, RZ, RZ, UR8 ;  /* 0x00000008ff067e24 */ /* 0x000fe4000f8e00ff */
[----:B0-----:R-:W-:-:S02]  /*16ae0*/  IMAD.U32 R7, RZ, RZ, UR9 ;  /* 0x00000009ff077e24 */ /* 0x001fc4000f8e00ff */
[----:B------:R-:W-:Y:S02]  /*16af0*/  IMAD.U32 R10, RZ, RZ, UR4 ;  /* 0x00000004ff0a7e24 */ /* 0x000fe4000f8e00ff */
[----:B------:R-:W-:Y:S02]  /*16b00*/  IMAD.U32 R11, RZ, RZ, UR5 ;  /* 0x00000005ff0b7e24 */ /* 0x000fe4000f8e00ff */
[----:B------:R-:W-:Y:S02]  /*16b10*/  IMAD.MOV.U32 R8, RZ, RZ, 0x70 ;  /* 0x00000070ff087424 */ /* 0x000fe400078e00ff */
[----:B------:R-:W-:Y:S02]  /*16b20*/  IMAD.MOV.U32 R12, RZ, RZ, 0x1 ;  /* 0x00000001ff0c7424 */ /* 0x000fe400078e00ff */
[----:B-1----:R-:W-:-:S07]  /*16b30*/  IMAD.MOV.U32 R13, RZ, RZ, RZ ;  /* 0x000000ffff0d7224 */ /* 0x002fce00078e00ff */
[----:B------:R-:W-:-:S07]  /*16b40*/  LEPC R20, `(.L_x_2324) ;  /* 0x000000001014794e */ /* 0x000fce0000000000 */
[----:B--23--:R-:W-:Y:S05]  /*16b50*/  CALL.ABS.NOINC R2 ;  /* 0x0000000002007343 */ /* 0x00cfea0003c00000 */
.L_x_2324:
        /* <DEDUP_REMOVED lines=16> */
.L_x_2323:
[----:B------:R-:W-:Y:S05]  /*16c60*/  BSYNC B6 ;  /* 0x0000000000067941 */ /* 0x000fea0003800000 */
.L_x_2322:
[----:B------:R-:W3:Y:S01]  /*16c70*/  LDL.LU R4, [R1+0x1c] ;  /* 0x00001c0001047983 */ /* 0x000ee20000300800 */
[----:B------:R-:W-:-:S03]  /*16c80*/  ULDC.64 UR4, c[0x0][0x9f8] ;  /* 0x00027e0000047ab9 */ /* 0x000fc60000000a00 */
[----:B0-----:R-:W4:Y:S01]  /*16c90*/  LDL R7, [R1+0x10] ;  /* 0x0000100001077983 */ /* 0x001f220000100800 */
        /* <DEDUP_REMOVED lines=22> */
.L_x_2435:
        /* <DEDUP_REMOVED lines=9> */
.L_x_2438:
[----:B------:R-:W-:Y:S05]  /*16e90*/  @!P6 BRA `(.L_x_2326) ;  /* 0x000000040024e947 */ /* 0x000fea0003800000 */
[----:B------:R-:W-:-:S04]  /*16ea0*/  ISETP.NE.U32.AND P0, PT, R2, RZ, PT ;  /* 0x000000ff0200720c */ /* 0x000fc80003f05070 */
[----:B------:R-:W-:-:S13]  /*16eb0*/  ISETP.NE.AND.EX P0, PT, R3, RZ, PT, P0 ;  /* 0x000000ff0300720c */ /* 0x000fda0003f05300 */
[----:B------:R-:W-:Y:S05]  /*16ec0*/  @!P0 BRA `(.L_x_2328) ;  /* 0x0000000000548947 */ /* 0x000fea0003800000 */
[----:B------:R-:W0:Y:S01]  /*16ed0*/  LDC R6, c[0x0][0x43c] ;  /* 0x00010f00ff067b82 */ /* 0x000e220000000800 */
[----:B--2---:R-:W-:Y:S01]  /*16ee0*/  IMAD.MOV.U32 R9, RZ, RZ, R0 ;  /* 0x000000ffff097224 */ /* 0x004fe200078e0000 */
        /* <DEDUP_REMOVED lines=19> */
.L_x_2328:
[----:B0-----:R-:W4:Y:S01]  /*17020*/  LDL R2, [R1+0x14] ;  /* 0x0000140001027983 */ /* 0x001f220000100800 */
[----:B---3--:R-:W-:Y:S01]  /*17030*/  IMAD R0, R19, 0x8, R18 ;  /* 0x0000000813007824 */ /* 0x008fe200078e0212 */
[----:B----4-:R-:W-:-:S04]  /*17040*/  SHF.L.U32 R2, R2, 0x1f, RZ ;  /* 0x0000001f02027819 */ /* 0x010fc800000006ff */
[----:B------:R-:W0:Y:S02]  /*17050*/  SYNCS.PHASECHK.TRANS64.TRYWAIT P0, [R0+URZ+0x36840], R2 ;  /* 0x03684002000075a7 */ /* 0x000e24000800017f */
[----:B0-----:R-:W-:Y:S05]  /*17060*/  @!P0 BRA `(.L_x_2329) ;  /* 0x00000054007c8947 */ /* 0x001fea0003800000 */
.L_x_2439:
        /* <DEDUP_REMOVED lines=11> */
.L_x_2330:
        /* <DEDUP_REMOVED lines=33> */
.L_x_2326:
        /* <DEDUP_REMOVED lines=39> */
[----:B0-2---:R-:W-:Y:S05]  /*175a0*/  CALL.ABS.NOINC R2 ;  /* 0x0000000002007343 */ /* 0x005fea0003c00000 */
.L_x_2332:
[----:B------:R-:W-:Y:S05]  /*175b0*/  BSYNC B6 ;  /* 0x0000000000067941 */ /* 0x000fea0003800000 */
.L_x_2331:
[----:B0-----:R-:W3:Y:S01]  /*175c0*/  LDL.LU R0, [R1+0x44] ;  /* 0x0000440001007983 */ /* 0x001ee20000300800 */
[----:B------:R-:W-:Y:S01]  /*175d0*/  ULDC.64 UR4, c[0x0][0x2d8] ;  /* 0x0000b60000047ab9 */ /* 0x000fe20000000a00 */
[----:B------:R-:W0:Y:S01]  /*175e0*/  LDC R7, c[0x0][0x448] ;  /* 0x00011200ff077b82 */ /* 0x000e220000000800 */
[----:B------:R-:W-:Y:S01]  /*175f0*/  ULDC.64 UR6, c[0x0][0x280] ;  /* 0x0000a00000067ab9 */ /* 0x000fe20000000a00 */
[----:B------:R-:W4:Y:S04]  /*17600*/  LDL.LU R5, [R1+0x34] ;  /* 0x0000340001057983 */ /* 0x000f280000300800 */
[----:B------:R-:W4:Y:S04]  /*17610*/  LDL.LU.64 R2, [R1+0x50] ;  /* 0x0000500001027983 */ /* 0x000f280000300a00 */
[----:B------:R-:W3:Y:S04]  /*17620*/  LDL.LU R4, [R1+0x2c] ;  /* 0x00002c0001047983 */ /* 0x000ee80000300800 */
[----:B--2---:R-:W2:Y:S01]  /*17630*/  LDL R9, [R1+0x4] ;  /* 0x0000040001097983 */ /* 0x004ea20000100800 */
[----:B------:R-:W1:Y:S01]  /*17640*/  S2R R10, SR_TID.X ;  /* 0x00000000000a7919 */ /* 0x000e620000002100 */
[----:B0-----:R-:W-:-:S13]  /*17650*/  ISETP.NE.AND P0, PT, R7, 0x1, PT ;  /* 0x000000010700780c */ /* 0x001fda0003f05270 */
[----:B------:R-:W0:Y:S01]  /*17660*/  @P0 LDC R6, c[0x0][0x450] ;  /* 0x00011400ff060b82 */ /* 0x000e220000000800 */
[----:B-1----:R-:W-:-:S05]  /*17670*/  IMAD.SHL.U32 R10, R10, 0x8, RZ ;  /* 0x000000080a0a7824 */ /* 0x002fca00078e00ff */
[----:B------:R-:W-:-:S04]  /*17680*/  LOP3.LUT R10, R10, 0x38, RZ, 0xc0, !PT ;  /* 0x000000380a0a7812 */ /* 0x000fc800078ec0ff */
[C---:B------:R-:W-:Y:S02]  /*17690*/  LOP3.LUT R11, R10.reuse, 0x40, RZ, 0xfc, !PT ;  /* 0x000000400a0b7812 */ /* 0x040fe400078efcff */
        /* <DEDUP_REMOVED lines=10> */
[----:B------:R-:W3:Y:S02]  /*17740*/  S2R R4, SR_TID.X ;  /* 0x0000000000047919 */ /* 0x000ee40000002100 */
[----:B------:R-:W-:Y:S01]  /*17750*/  IMAD.IADD R3, R3, 0x1, R0 ;  /* 0x0000000103037824 */ /* 0x000fe200078e0200 */
[----:B-1----:R-:W-:-:S04]  /*17760*/  LOP3.LUT R5, R5, 0x7f, RZ, 0xc0, !PT ;  /* 0x0000007f05057812 */ /* 0x002fc800078ec0ff */
[----:B------:R-:W-:Y:S01]  /*17770*/  SHF.R.U32.HI R5, RZ, 0x3, R5 ;  /* 0x00000003ff057819 */ /* 0x000fe20000011605 */
[----:B---3--:R-:W-:-:S05]  /*17780*/  IMAD.SHL.U32 R4, R4, 0x10, RZ ;  /* 0x0000001004047824 */ /* 0x008fca00078e00ff */
[----:B------:R-:W-:Y:S02]  /*17790*/  LOP3.LUT R4, R5, 0x70, R4, 0xf8, !PT ;  /* 0x0000007005047812 */ /* 0x000fe400078ef804 */
[----:B------:R-:W1:Y:S03]  /*177a0*/  @P0 LDC R5, c[0x0][0x44c] ;  /* 0x00011300ff050b82 */ /* 0x000e660000000800 */
[----:B--2---:R-:W-:-:S04]  /*177b0*/  IMAD R0, R9, 0x80, R4 ;  /* 0x0000008009007824 */ /* 0x004fc800078e0204 */
[----:B------:R-:W-:Y:S02]  /*177c0*/  IMAD.MOV.U32 R4, RZ, RZ, R0 ;  /* 0x000000ffff047224 */ /* 0x000fe400078e0000 */
[----:B-1----:R-:W-:-:S05]  /*177d0*/  @P0 IMAD.HI.U32 R5, R0, R5, RZ ;  /* 0x0000000500050227 */ /* 0x002fca00078e00ff */
[----:B0-----:R-:W-:-:S05]  /*177e0*/  @P0 SHF.R.U32.HI R4, RZ, R6, R5 ;  /* 0x00000006ff040219 */ /* 0x001fca0000011605 */
[----:B------:R-:W-:Y:S02]  /*177f0*/  IMAD.MOV R5, RZ, RZ, -R4 ;  /* 0x000000ffff057224 */ /* 0x000fe400078e0a04 */
[----:B------:R-:W-:-:S04]  /*17800*/  IMAD.WIDE.U32 R2, R4, UR4, R2 ;  /* 0x0000000404027c25 */ /* 0x000fc8000f8e0002 */
[----:B------:R-:W-:Y:S01]  /*17810*/  IMAD R0, R7, R5, R0 ;  /* 0x0000000507007224 */ /* 0x000fe200078e0200 */
[----:B------:R-:W-:-:S05]  /*17820*/  SHF.R.S32.HI R5, RZ, 0x1f, R4 ;  /* 0x0000001fff057819 */ /* 0x000fca0000011404 */
[----:B------:R-:W-:-:S04]  /*17830*/  IMAD R5, R5, UR4, RZ ;  /* 0x0000000405057c24 */ /* 0x000fc8000f8e02ff */
[----:B------:R-:W-:Y:S01]  /*17840*/  IMAD R4, R4, UR5, R5 ;  /* 0x0000000504047c24 */ /* 0x000fe2000f8e0205 */
[----:B------:R-:W-:Y:S01]  /*17850*/  ULDC.64 UR4, c[0x0][0x2c8] ;  /* 0x0000b20000047ab9 */ /* 0x000fe20000000a00 */
[----:B------:R-:W0:Y:S02]  /*17860*/  S2R R5, SR_TID.X ;  /* 0x0000000000057919 */ /* 0x000e240000002100 */
        /* <DEDUP_REMOVED lines=9> */
[----:B------:R-:W-:Y:S01]  /*17900*/  IMAD.IADD R0, R3, 0x1, R0 ;  /* 0x0000000103007824 */ /* 0x000fe200078e0200 */
[----:B------:R-:W-:Y:S01]  /*17910*/  ISETP.GE.AND P1, PT, R11, UR4, PT ;  /* 0x000000040b007c0c */ /* 0x000fe2000bf26270 */
[----:B0-----:R-:W-:-:S05]  /*17920*/  IMAD.SHL.U32 R8, R5, 0x8, RZ ;  /* 0x0000000805087824 */ /* 0x001fca00078e00ff */
[----:B------:R-:W-:-:S04]  /*17930*/  LOP3.LUT R8, R8, 0x38, RZ, 0xc0, !PT ;  /* 0x0000003808087812 */ /* 0x000fc800078ec0ff */
[----:B------:R-:W-:Y:S01]  /*17940*/  ISETP.GE.AND P2, PT, R8, UR4, PT ;  /* 0x0000000408007c0c */ /* 0x000fe2000bf46270 */
[----:B------:R-:W-:Y:S01]  /*17950*/  UMOV UR4, 0xffffffff ;  /* 0xffffffff00047882 */ /* 0x000fe20000000000 */
[----:B------:R-:W-:Y:S02]  /*17960*/  LEA.HI.X R3, R2, UR7, R0, 0x1, P3 ;  /* 0x0000000702037c11 */ /* 0x000fe400098f0c00 */
[----:B-1----:R-:W-:Y:S09]  /*17970*/  BRA.DIV UR4, `(.L_x_2333) ;  /* 0x0000004e044c7947 */ /* 0x002ff2000b800000 */
[----:B------:R-:W0:Y:S02]  /*17980*/  S2R R6, SR_TID.X ;  /* 0x0000000000067919 */ /* 0x000e240000002100 */
[----:B0-----:R-:W-:-:S04]  /*17990*/  LOP3.LUT R6, R6, 0x7f, RZ, 0xc0, !PT ;  /* 0x0000007f06067812 */ /* 0x001fc800078ec0ff */
[----:B------:R-:W-:Y:S02]  /*179a0*/  SHF.R.U32.HI R9, RZ, 0x3, R6 ;  /* 0x00000003ff097819 */ /* 0x000fe40000011606 */
[----:B------:R-:W2:Y:S04]  /*179b0*/  LDL.LU R6, [R1+0x4] ;  /* 0x0000040001067983 */ /* 0x000ea80000300800 */
[----:B------:R-:W3:Y:S01]  /*179c0*/  LDL.LU R8, [R1+0x38] ;  /* 0x0000380001087983 */ /* 0x000ee20000300800 */
[----:B------:R-:W-:Y:S01]  /*179d0*/  ULDC.64 UR4, c[0x0][0x208] ;  /* 0x0000820000047ab9 */ /* 0x000fe20000000a00 */
[----:B--2---:R-:W-:Y:S02]  /*179e0*/  IMAD R2, R6, 0x80, R9 ;  /* 0x0000008006027824 */ /* 0x004fe400078e0209 */
[----:B------:R-:W0:Y:S01]  /*179f0*/  S2R R6, SR_TID.X ;  /* 0x0000000000067919 */ /* 0x000e220000002100 */
[----:B---3--:R-:W-:-:S02]  /*17a00*/  IMAD R0, R8, R7, RZ ;  /* 0x0000000708007224 */ /* 0x008fc400078e02ff */
[----:B------:R-:W1:Y:S01]  /*17a10*/  SHFL.IDX PT, R7, R4, RZ, 0x181f ;  /* 0x00181fff04077589 */ /* 0x000e6200000e0000 */
[C---:B------:R-:W-:Y:S02]  /*17a20*/  VIADD R5, R2.reuse, 0x10 ;  /* 0x0000001002057836 */ /* 0x040fe40000000000 */
[-C--:B------:R-:W-:Y:S01]  /*17a30*/  ISETP.GE.AND P4, PT, R2, R0.reuse, PT ;  /* 0x000000000200720c */ /* 0x080fe20003f86270 */
[----:B------:R-:W-:Y:S02]  /*17a40*/  SHFL.IDX PT, R9, R3, 0x1, 0x181f ;  /* 0x00381f0003097f89 */ /* 0x000fe400000e0000 */
[----:B------:R-:W-:Y:S02]  /*17a50*/  ISETP.GE.AND P3, PT, R5, R0, PT ;  /* 0x000000000500720c */ /* 0x000fe40003f66270 */
[----:B------:R-:W-:Y:S01]  /*17a60*/  SHFL.IDX PT, R5, R4, 0x1, 0x181f ;  /* 0x00381f0004057f89 */ /* 0x000fe200000e0000 */
[----:B0-----:R-:W-:-:S03]  /*17a70*/  IMAD.SHL.U32 R11, R6, 0x8, RZ ;  /* 0x00000008060b7824 */ /* 0x001fc600078e00ff */
[----:B------:R-:W0:Y:S02]  /*17a80*/  SHFL.IDX PT, R6, R3, RZ, 0x181f ;  /* 0x00181fff03067589 */ /* 0x000e2400000e0000 */
[----:B------:R-:W-:-:S04]  /*17a90*/  LOP3.LUT R11, R11, 0x38, RZ, 0xc0, !PT ;  /* 0x000000380b0b7812 */ /* 0x000fc800078ec0ff */
[----:B-1----:R-:W-:-:S05]  /*17aa0*/  @!P4 LEA R7, P5, R11, R7, 0x1 ;  /* 0x000000070b07c211 */ /* 0x002fca00078a08ff */
[----:B0-----:R-:W-:Y:S01]  /*17ab0*/  @!P4 IMAD.X R6, RZ, RZ, R6, P5 ;  /* 0x000000ffff06c224 */ /* 0x001fe200028e0606 */
[----:B------:R-:W-:-:S04]  /*17ac0*/  @!P3 LEA R8, P5, R11, R5, 0x1 ;  /* 0x000000050b08b211 */ /* 0x000fc800078a08ff */
[----:B------:R-:W-:Y:S01]  /*17ad0*/  @!P4 LOP3.LUT R7, R7, R6, RZ, 0x3c, !PT ;  /* 0x000000060707c212 */ /* 0x000fe200078e3cff */
[----:B------:R-:W-:-:S03]  /*17ae0*/  @!P3 IMAD.X R5, RZ, RZ, R9, P5 ;  /* 0x000000ffff05b224 */ /* 0x000fc600028e0609 */
[----:B------:R-:W-:-:S04]  /*17af0*/  @!P4 LOP3.LUT R6, R7, R6, RZ, 0x3c, !PT ;  /* 0x000000060706c212 */ /* 0x000fc800078e3cff */
[----:B------:R-:W-:-:S05]  /*17b00*/  @!P4 LOP3.LUT R7, R7, R6, RZ, 0x3c, !PT ;  /* 0x000000060707c212 */ /* 0x000fca00078e3cff */
[----:B-----5:R-:W-:Y:S04]  /*17b10*/  @!P4 LDGSTS.E.BYPASS.LTC128B.128 [R10+0x15400], desc[UR4][R6.64], !P2 ;  /* 0x15400000060acfae */ /* 0x020fe8000d101d44 */
[----:B------:R-:W-:Y:S04]  /*17b20*/  @!P4 LDGSTS.E.BYPASS.LTC128B.128 [R10+0x19400], desc[UR4][R6.64+0x80], !P1 ;  /* 0x19400080060acfae */ /* 0x000fe8000c901d44 */
[----:B------:R0:W-:Y:S02]  /*17b30*/  @!P4 LDGSTS.E.BYPASS.LTC128B.128 [R10+0x1d400], desc[UR4][R6.64+0x100], !P0 ;  /* 0x1d400100060acfae */ /* 0x0001e4000c101d44 */
[----:B0-----:R-:W-:-:S02]  /*17b40*/  @!P3 IMAD.MOV.U32 R6, RZ, RZ, R8 ;  /* 0x000000ffff06b224 */ /* 0x001fc400078e0008 */
[----:B------:R-:W-:Y:S01]  /*17b50*/  @!P3 IMAD.MOV.U32 R7, RZ, RZ, R5 ;  /* 0x000000ffff07b224 */ /* 0x000fe200078e0005 */
[----:B------:R-:W-:Y:S01]  /*17b60*/  SHFL.IDX PT, R8, R3, 0x2, 0x181f ;  /* 0x00581f0003087f89 */ /* 0x000fe200000e0000 */
[----:B------:R-:W-:-:S03]  /*17b70*/  VIADD R5, R2, 0x20 ;  /* 0x0000002002057836 */ /* 0x000fc60000000000 */
        /* <DEDUP_REMOVED lines=58> */
.L_x_2456:
        /* <DEDUP_REMOVED lines=16> */
.L_x_2335:
[----:B------:R-:W-:Y:S05]  /*18020*/  BSYNC B0 ;  /* 0x0000000000007941 */ /* 0x000fea0003800000 */
.L_x_2334:
[----:B------:R-:W-:Y:S01]  /*18030*/  NOP ;  /* 0x0000000000007918 */ /* 0x000fe20000000000 */
[----:B------:R-:W-:Y:S01]  /*18040*/  PLOP3.LUT P0, PT, PT, PT, PT, 0x80, 0x0 ;  /* 0x000000000000781c */ /* 0x000fe20003f0f070 */
[----:B0-----:R-:W-:-:S12]  /*18050*/  VIADD R6, R18, 0x36800 ;  /* 0x0003680012067836 */ /* 0x001fd80000000000 */
.L_x_2336:
        /* <DEDUP_REMOVED lines=18> */
.L_x_2457:
[----:B------:R-:W-:Y:S05]  /*18180*/  BSYNC B0 ;  /* 0x0000000000007941 */ /* 0x000fea0003800000 */
.L_x_2337:
        /* <DEDUP_REMOVED lines=55> */
.L_x_2345:
[----:B------:R-:W-:Y:S01]  /*18500*/  IMAD R3, R9, 0x8, R18 ;  /* 0x0000000809037824 */ /* 0x000fe200078e0212 */
[----:B------:R-:W-:Y:S01]  /*18510*/  SHF.L.U32 R2, R13, 0x1f, RZ ;  /* 0x0000001f0d027819 */ /* 0x000fe200000006ff */
[----:B------:R-:W-:Y:S03]  /*18520*/  BSSY B3, `(.L_x_2346) ;  /* 0x0000003000037945 */ /* 0x000fe60003800000 */
[----:B------:R-:W1:Y:S02]  /*18530*/  SYNCS.PHASECHK.TRANS64.TRYWAIT P0, [R3+URZ+0x36840], R2 ;  /* 0x03684002030075a7 */ /* 0x000e64000800017f */
[----:B-1----:R-:W-:Y:S05]  /*18540*/  @!P0 BRA `(.L_x_2347) ;  /* 0x0000004c00648947 */ /* 0x002fea0003800000 */
.L_x_2458:
[----:B------:R-:W-:Y:S05]  /*18550*/  BSYNC B3 ;  /* 0x0000000000037941 */ /* 0x000fea0003800000 */
.L_x_2346:
        /* <DEDUP_REMOVED lines=12> */
.L_x_2349:
[----:B------:R-:W-:Y:S05]  /*18620*/  BSYNC B3 ;  /* 0x0000000000037941 */ /* 0x000fea0003800000 */
.L_x_2348:
        /* <DEDUP_REMOVED lines=12> */
.L_x_2350:
        /* <DEDUP_REMOVED lines=16> */
.L_x_2351:
        /* <DEDUP_REMOVED lines=16> */
.L_x_2352:
        /* <DEDUP_REMOVED lines=16> */
.L_x_2459:
[----:B------:R-:W-:Y:S05]  /*189f0*/  BSYNC B3 ;  /* 0x0000000000037941 */ /* 0x000fea0003800000 */
.L_x_2353:
        /* <DEDUP_REMOVED lines=12> */
.L_x_2356:
[----:B------:R-:W-:Y:S05]  /*18ac0*/  BSYNC B3 ;  /* 0x0000000000037941 */ /* 0x000fea0003800000 */
.L_x_2355:
        /* <DEDUP_REMOVED lines=13> */
.L_x_2357:
        /* <DEDUP_REMOVED lines=15> */
.L_x_2358:
        /* <DEDUP_REMOVED lines=15> */
.L_x_2359:
        /* <DEDUP_REMOVED lines=12> */
.L_x_2344:
[----:B------:R-:W-:Y:S05]  /*18e40*/  BSYNC B1 ;  /* 0x0000000000017941 */ /* 0x000fea0003800000 */
.L_x_2343:
[----:B0-----:R-:W2:Y:S01]  /*18e50*/  LDL.LU R0, [R1+0x40] ;  /* 0x0000400001007983 */ /* 0x001ea20000300800 */
[----:B------:R-:W-:-:S03]  /*18e60*/  IMAD.MOV.U32 R19, RZ, RZ, R9 ;  /* 0x000000ffff137224 */ /* 0x000fc600078e0009 */
[----:B------:R0:W-:Y:S02]  /*18e70*/  STL [R1+0x14], R13 ;  /* 0x0000140d01007387 */ /* 0x0001e40000100800 */
[----:B0-2---:R-:W-:-:S07]  /*18e80*/  VIADD R0, R0, 0xfffffffd ;  /* 0xfffffffd00007836 */ /* 0x005fce0000000000 */
.L_x_2342:
[----:B------:R-:W-:Y:S05]  /*18e90*/  BSYNC B2 ;  /* 0x0000000000027941 */ /* 0x000fea0003800000 */
.L_x_2341:
[----:B------:R-:W-:Y:S01]  /*18ea0*/  VIADD R12, R12, 0xfffffffe ;  /* 0xfffffffe0c0c7836 */ /* 0x000fe20000000000 */
[----:B------:R-:W-:-:S04]  /*18eb0*/  LOP3.LUT R4, RZ, R4, RZ, 0x33, !PT ;  /* 0x00000004ff047212 */ /* 0x000fc800078e33ff */
[----:B------:R-:W-:-:S13]  /*18ec0*/  ISETP.NE.AND P0, PT, R12, R4, PT ;  /* 0x000000040c00720c */ /* 0x000fda0003f05270 */
[----:B------:R-:W-:Y:S05]  /*18ed0*/  @!P0 BRA `(.L_x_2340) ;  /* 0x0000001400cc8947 */ /* 0x000fea0003800000 */
[----:B------:R-:W-:-:S07]  /*18ee0*/  IMAD.MOV.U32 R9, RZ, RZ, R17 ;  /* 0x000000ffff097224 */ /* 0x000fce00078e0011 */
.L_x_2394:
        /* <DEDUP_REMOVED lines=36> */
.L_x_2362:
[----:B------:R-:W-:Y:S01]  /*19130*/  IMAD R3, R4, 0x8, R18 ;  /* 0x0000000804037824 */ /* 0x000fe200078e0212 */
[----:B------:R-:W-:Y:S01]  /*19140*/  SHF.L.U32 R2, R5, 0x1f, RZ ;  /* 0x0000001f05027819 */ /* 0x000fe200000006ff */
[----:B------:R-:W-:Y:S03]  /*19150*/  BSSY B2, `(.L_x_2363) ;  /* 0x0000003000027945 */ /* 0x000fe60003800000 */
[----:B------:R-:W1:Y:S02]  /*19160*/  SYNCS.PHASECHK.TRANS64.TRYWAIT P0, [R3+URZ+0x36840], R2 ;  /* 0x03684002030075a7 */ /* 0x000e64000800017f */
[----:B-1----:R-:W-:Y:S05]  /*19170*/  @!P0 BRA `(.L_x_2364) ;  /* 0x0000004000808947 */ /* 0x002fea0003800000 */
.L_x_2460:
[----:B------:R-:W-:Y:S05]  /*19180*/  BSYNC B2 ;  /* 0x0000000000027941 */ /* 0x000fea0003800000 */
.L_x_2363:
        /* <DEDUP_REMOVED lines=12> */
.L_x_2366:
[----:B------:R-:W-:Y:S05]  /*19250*/  BSYNC B2 ;  /* 0x0000000000027941 */ /* 0x000fea0003800000 */
.L_x_2365:
        /* <DEDUP_REMOVED lines=12> */
.L_x_2367:
        /* <DEDUP_REMOVED lines=16> */
.L_x_2368:
        /* <DEDUP_REMOVED lines=16> */
.L_x_2369:
        /* <DEDUP_REMOVED lines=16> */
.L_x_2461:
[----:B------:R-:W-:Y:S05]  /*19620*/  BSYNC B2 ;  /* 0x0000000000027941 */ /* 0x000fea0003800000 */
.L_x_2370:
        /* <DEDUP_REMOVED lines=11> */
.L_x_2373:
[----:B------:R-:W-:Y:S05]  /*196e0*/  BSYNC B2 ;  /* 0x0000000000027941 */ /* 0x000fea0003800000 */
.L_x_2372:
        /* <DEDUP_REMOVED lines=12> */
.L_x_2374:
        /* <DEDUP_REMOVED lines=15> */
.L_x_2375:
        /* <DEDUP_REMOVED lines=15> */
.L_x_2376:
        /* <DEDUP_REMOVED lines=12> */
.L_x_2361:
[----:B------:R-:W-:Y:S05]  /*19a50*/  BSYNC B1 ;  /* 0x0000000000017941 */ /* 0x000fea0003800000 */
.L_x_2360:
        /* <DEDUP_REMOVED lines=36> */
.L_x_2379:
[----:B------:R-:W-:Y:S01]  /*19ca0*/  IMAD R2, R19, 0x8, R18 ;  /* 0x0000000813027824 */ /* 0x000fe200078e0212 */
[----:B------:R-:W-:Y:S01]  /*19cb0*/  SHF.L.U32 R3, R12, 0x1f, RZ ;  /* 0x0000001f0c037819 */ /* 0x000fe200000006ff */
[----:B------:R-:W-:Y:S03]  /*19cc0*/  BSSY B2, `(.L_x_2380) ;  /* 0x0000003000027945 */ /* 0x000fe60003800000 */
[----:B------:R-:W2:Y:S02]  /*19cd0*/  SYNCS.PHASECHK.TRANS64.TRYWAIT P0, [R2+URZ+0x36840], R3 ;  /* 0x03684003020075a7 */ /* 0x000ea4000800017f */
[----:B--2---:R-:W-:Y:S05]  /*19ce0*/  @!P0 BRA `(.L_x_2381) ;  /* 0x0000003400cc8947 */ /* 0x004fea0003800000 */
.L_x_2462:
[----:B------:R-:W-:Y:S05]  /*19cf0*/  BSYNC B2 ;  /* 0x0000000000027941 */ /* 0x000fea0003800000 */
.L_x_2380:
        /* <DEDUP_REMOVED lines=12> */
.L_x_2383:
[----:B------:R-:W-:Y:S05]  /*19dc0*/  BSYNC B2 ;  /* 0x0000000000027941 */ /* 0x000fea0003800000 */
.L_x_2382:
        /* <DEDUP_REMOVED lines=13> */
.L_x_2384:
        /* <DEDUP_REMOVED lines=16> */
.L_x_2385:
        /* <DEDUP_REMOVED lines=16> */
.L_x_2386:
        /* <DEDUP_REMOVED lines=15> */
.L_x_2463:
[----:B------:R-:W-:Y:S05]  /*1a190*/  BSYNC B2 ;  /* 0x0000000000027941 */ /* 0x000fea0003800000 */
.L_x_2387:
        /* <DEDUP_REMOVED lines=11> */
.L_x_2390:
[----:B------:R-:W-:Y:S05]  /*1a250*/  BSYNC B2 ;  /* 0x0000000000027941 */ /* 0x000fea0003800000 */
.L_x_2389:
        /* <DEDUP_REMOVED lines=12> */
.L_x_2391:
        /* <DEDUP_REMOVED lines=15> */
.L_x_2392:
        /* <DEDUP_REMOVED lines=15> */
.L_x_2393:
        /* <DEDUP_REMOVED lines=12> */
.L_x_2378:
[----:B------:R-:W-:Y:S05]  /*1a5c0*/  BSYNC B1 ;  /* 0x0000000000017941 */ /* 0x000fea0003800000 */
.L_x_2377:
[----:B------:R-:W2:Y:S01]  /*1a5d0*/  LDL R2, [R1+0x28] ;  /* 0x0000280001027983 */ /* 0x000ea20000100800 */
[----:B------:R-:W-:Y:S01]  /*1a5e0*/  VIADD R0, R0, 0xfffffffe ;  /* 0xfffffffe00007836 */ /* 0x000fe20000000000 */
[----:B--2---:R-:W-:-:S13]  /*1a5f0*/  ISETP.GT.AND P0, PT, R7, R2, PT ;  /* 0x000000020700720c */ /* 0x004fda0003f04270 */
[----:B------:R-:W-:Y:S05]  /*1a600*/  @P0 BRA `(.L_x_2394) ;  /* 0xffffffe800380947 */ /* 0x000fea000383ffff */
.L_x_2340:
[----:B------:R-:W-:Y:S05]  /*1a610*/  BSYNC B0 ;  /* 0x0000000000007941 */ /* 0x000fea0003800000 */
.L_x_2339:
        /* <DEDUP_REMOVED lines=19> */
.L_x_2396:
[----:B------:R-:W-:Y:S05]  /*1a750*/  BSYNC B0 ;  /* 0x0000000000007941 */ /* 0x000fea0003800000 */
.L_x_2395:
        /* <DEDUP_REMOVED lines=11> */
.L_x_2464:
[----:B------:R-:W-:Y:S05]  /*1a810*/  BSYNC B1 ;  /* 0x0000000000017941 */ /* 0x000fea0003800000 */
.L_x_2399:
        /* <DEDUP_REMOVED lines=9> */
.L_x_2402:
[----:B------:R-:W-:Y:S05]  /*1a8b0*/  BSYNC B1 ;  /* 0x0000000000017941 */ /* 0x000fea0003800000 */
.L_x_2401:
        /* <DEDUP_REMOVED lines=12> */
.L_x_2403:
        /* <DEDUP_REMOVED lines=15> */
.L_x_2404:
        /* <DEDUP_REMOVED lines=15> */
.L_x_2405:
        /* <DEDUP_REMOVED lines=10> */
.L_x_2398:
[----:B------:R-:W-:Y:S05]  /*1ac00*/  BSYNC B0 ;  /* 0x0000000000007941 */ /* 0x000fea0003800000 */
.L_x_2397:
[----:B------:R-:W2:Y:S01]  /*1ac10*/  LDL.LU R4, [R1+0x14] ;  /* 0x0000140001047983 */ /* 0x000ea20000300800 */
[----:B------:R-:W-:-:S05]  /*1ac20*/  VIADD R19, R19, 0x1 ;  /* 0x0000000113137836 */ /* 0x000fca0000000000 */
[----:B------:R-:W-:-:S04]  /*1ac30*/  ISETP.NE.AND P0, PT, R19, 0x2, PT ;  /* 0x000000021300780c */ /* 0x000fc80003f05270 */
[----:B------:R-:W-:Y:S02]  /*1ac40*/  SEL R0, RZ, 0x1, P0 ;  /* 0x00000001ff007807 */ /* 0x000fe40000000000 */
[----:B------:R-:W-:Y:S02]  /*1ac50*/  SEL R19, R19, RZ, P0 ;  /* 0x000000ff13137207 */ /* 0x000fe40000000000 */
[----:B--2---:R-:W-:-:S05]  /*1ac60*/  LOP3.LUT R4, R4, R0, RZ, 0x3c, !PT ;  /* 0x0000000004047212 */ /* 0x004fca00078e3cff */
[----:B------:R2:W-:Y:S02]  /*1ac70*/  STL [R1+0x14], R4 ;  /* 0x0000140401007387 */ /* 0x0005e40000100800 */
.L_x_2319:
[----:B------:R-:W-:Y:S05]  /*1ac80*/  BSYNC B7 ;  /* 0x0000000000077941 */ /* 0x000fea0003800000 */
.L_x_2317:
        /* <DEDUP_REMOVED lines=14> */
.L_x_2406:
[----:B------:R-:W0:Y:S01]  /*1ad70*/  S2R R0, SR_TID.X ;  /* 0x0000000000007919 */ /* 0x000e220000002100 */
[----:B------:R-:W-:Y:S01]  /*1ad80*/  UMOV UR4, 0xffffffff ;  /* 0xffffffff00047882 */ /* 0x000fe20000000000 */
[----:B0-----:R-:W-:-:S04]  /*1ad90*/  LOP3.LUT R10, R0, 0x1f, RZ, 0xc0, !PT ;  /* 0x0000001f000a7812 */ /* 0x001fc800078ec0ff */
[----:B------:R-:W-:Y:S01]  /*1ada0*/  ISETP.NE.AND P0, PT, R10, 0x1f, PT ;  /* 0x0000001f0a00780c */ /* 0x000fe20003f05270 */
[----:B------:R-:W-:-:S12]  /*1adb0*/  BRA.DIV UR4, `(.L_x_2408) ;  /* 0x0000002604d47947 */ /* 0x000fd8000b800000 */
[----:B------:R-:W3:Y:S01]  /*1adc0*/  LDL.LU R3, [R1] ;  /* 0x0000000001037983 */ /* 0x000ee20000300800 */
[----:B------:R-:W-:-:S03]  /*1add0*/  ULDC UR4, c[0x0][0xc3c] ;  /* 0x00030f0000047ab9 */ /* 0x000fc60000000800 */
[----:B-1----:R-:W4:Y:S01]  /*1ade0*/  LDL R8, [R1+0xc] ;  /* 0x00000c0001087983 */ /* 0x002f220000100800 */
[----:B------:R-:W-:Y:S01]  /*1adf0*/  ULDC.64 UR6, c[0x0][0x208] ;  /* 0x0000820000067ab9 */ /* 0x000fe20000000a00 */
[----:B----4-:R-:W-:Y:S02]  /*1ae00*/  IMAD.IADD R0, R8, 0x1, R10 ;  /* 0x0000000108007824 */ /* 0x010fe400078e020a */
[----:B---3--:R-:W-:-:S03]  /*1ae10*/  IMAD.MOV.U32 R8, RZ, RZ, R3 ;  /* 0x000000ffff087224 */ /* 0x008fc600078e0003 */
[----:B------:R-:W-:-:S13]  /*1ae20*/  ISETP.GE.OR P1, PT, R0, UR4, !P0 ;  /* 0x0000000400007c0c */ /* 0x000fda000c726670 */
[----:B------:R-:W0:Y:S08]  /*1ae30*/  @!P1 LDC.64 R2, c[0x0][0xc80] ;  /* 0x00032000ff029b82 */ /* 0x000e300000000a00 */
[----:B------:R-:W1:Y:S01]  /*1ae40*/  @!P1 LDC.64 R6, c[0x0][0xc78] ;  /* 0x00031e00ff069b82 */ /* 0x000e620000000a00 */
[----:B0-----:R-:W-:-:S05]  /*1ae50*/  @!P1 IMAD.WIDE R2, R0, 0x4, R2 ;  /* 0x0000000400029825 */ /* 0x001fca00078e0202 */
[----:B------:R1:W3:Y:S02]  /*1ae60*/  @!P1 LDG.E R5, desc[UR6][R2.64] ;  /* 0x0000000602059981 */ /* 0x0002e4000c1e1900 */
[----:B-1----:R-:W-:-:S06]  /*1ae70*/  @!P1 IMAD.WIDE R2, R0, 0x4, R6 ;  /* 0x0000000400029825 */ /* 0x002fcc00078e0206 */
[----:B------:R-:W4:Y:S01]  /*1ae80*/  @!P1 LDG.E R2, desc[UR6][R2.64] ;  /* 0x0000000602029981 */ /* 0x000f22000c1e1900 */
[----:B------:R-:W-:Y:S02]  /*1ae90*/  CS2R R6, SRZ ;  /* 0x0000000000067805 */ /* 0x000fe4000001ff00 */
[C---:B------:R-:W-:Y:S02]  /*1aea0*/  ISETP.GE.U32.AND P2, PT, R10.reuse, 0x2, PT ;  /* 0x000000020a00780c */ /* 0x040fe40003f46070 */
[C---:B------:R-:W-:Y:S01]  /*1aeb0*/  ISETP.GE.U32.AND P3, PT, R10.reuse, 0x4, PT ;  /* 0x000000040a00780c */ /* 0x040fe20003f66070 */
[----:B--2---:R-:W-:Y:S01]  /*1aec0*/  SHFL.IDX PT, R4, R8, RZ, 0x1f ;  /* 0x00001fff08047589 */ /* 0x004fe200000e0000 */
[C---:B------:R-:W-:Y:S02]  /*1aed0*/  ISETP.GE.U32.AND P4, PT, R10.reuse, 0x8, PT ;  /* 0x000000080a00780c */ /* 0x040fe40003f86070 */
[----:B------:R-:W-:Y:S01]  /*1aee0*/  ISETP.GE.U32.AND P5, PT, R10, 0x10, PT ;  /* 0x000000100a00780c */ /* 0x000fe20003fa6070 */
[----:B------:R-:W-:Y:S01]  /*1aef0*/  SHFL.IDX PT, R0, R8, 0x1, 0x1f ;  /* 0x00201f0008007f89 */ /* 0x000fe200000e0000 */
[----:B---3--:R-:W-:-:S02]  /*1af00*/  @!P1 IMAD.MOV.U32 R6, RZ, RZ, R5 ;  /* 0x000000ffff069224 */ /* 0x008fc400078e0005 */
[----:B----4-:R-:W-:Y:S01]  /*1af10*/  @!P1 IMAD.MOV.U32 R7, RZ, RZ, R2 ;  /* 0x000000ffff079224 */ /* 0x010fe200078e0002 */
[----:B------:R-:W-:-:S03]  /*1af20*/  ISETP.NE.AND P1, PT, R10, RZ, PT ;  /* 0x000000ff0a00720c */ /* 0x000fc60003f25270 */
[----:B------:R-:W-:-:S05]  /*1af30*/  IMAD R2, R7, R6, RZ ;  /* 0x0000000607027224 */ /* 0x000fca00078e02ff */
[----:B------:R-:W0:Y:S02]  /*1af40*/  SHFL.UP PT, R3, R2, 0x1, RZ ;  /* 0x0420000002037989 */ /* 0x000e2400000e00ff */
[----:B0-----:R-:W-:-:S05]  /*1af50*/  SEL R5, R3, RZ, P1 ;  /* 0x000000ff03057207 */ /* 0x001fca0000800000 */
[----:B------:R-:W-:Y:S02]  /*1af60*/  IMAD.IADD R2, R2, 0x1, R5 ;  /* 0x0000000102027824 */ /* 0x000fe400078e0205 */
[----:B------:R-:W-:-:S03]  /*1af70*/  IMAD.MOV.U32 R5, RZ, RZ, RZ ;  /* 0x000000ffff057224 */ /* 0x000fc600078e00ff */
        /* <DEDUP_REMOVED lines=13> */
.L_x_2474:
[----:B------:R-:W-:Y:S02]  /*1b050*/  ULDC UR4, c[0x0][0xc38] ;  /* 0x00030e0000047ab9 */ /* 0x000fe40000000800 */
[----:B------:R-:W-:-:S04]  /*1b060*/  IMAD.U32 R8, RZ, RZ, UR4 ;  /* 0x00000004ff087e24 */ /* 0x000fc8000f8e00ff */
[----:B-1----:R-:W-:-:S04]  /*1b070*/  IMAD R9, R9, R8, RZ ;  /* 0x0000000809097224 */ /* 0x002fc800078e02ff */
[----:B------:R-:W-:-:S05]  /*1b080*/  IMAD.IADD R0, R0, 0x1, R9 ;  /* 0x0000000100007824 */ /* 0x000fca00078e0209 */
[----:B------:R-:W-:-:S13]  /*1b090*/  ISETP.GT.AND P6, PT, R0, R4, PT ;  /* 0x000000040000720c */ /* 0x000fda0003fc4270 */
[----:B------:R-:W-:Y:S05]  /*1b0a0*/  @P6 BRA `(.L_x_2409) ;  /* 0x0000000000b06947 */ /* 0x000fea0003800000 */
.L_x_2412:
        /* <DEDUP_REMOVED lines=38> */
.L_x_2482:
[----:B------:R-:W-:Y:S02]  /*1b310*/  ULDC UR4, c[0x0][0xc38] ;  /* 0x00030e0000047ab9 */ /* 0x000fe40000000800 */
[----:B------:R-:W-:-:S04]  /*1b320*/  IMAD.U32 R8, RZ, RZ, UR4 ;  /* 0x00000004ff087e24 */ /* 0x000fc8000f8e00ff */
[----:B-1----:R-:W-:-:S04]  /*1b330*/  IMAD R9, R9, R8, RZ ;  /* 0x0000000809097224 */ /* 0x002fc800078e02ff */
[----:B------:R-:W-:-:S05]  /*1b340*/  IMAD.IADD R0, R9, 0x1, R0 ;  /* 0x0000000109007824 */ /* 0x000fca00078e0200 */
[----:B------:R-:W-:-:S13]  /*1b350*/  ISETP.GT.AND P6, PT, R0, R4, PT ;  /* 0x000000040000720c */ /* 0x000fda0003fc4270 */
[----:B------:R-:W-:Y:S05]  /*1b360*/  @!P6 BRA `(.L_x_2412) ;  /* 0xfffffffc0050e947 */ /* 0x000fea000383ffff */
.L_x_2409:
        /* <DEDUP_REMOVED lines=12> */
.L_x_2487:
[----:B------:R-:W-:-:S13]  /*1b430*/  ISETP.NE.AND P0, PT, R3, RZ, PT ;  /* 0x000000ff0300720c */ /* 0x000fda0003f05270 */
[----:B------:R-:W-:Y:S05]  /*1b440*/  @!P0 BRA `(.L_x_2414) ;  /* 0x0000000000148947 */ /* 0x000fea0003800000 */
[----:B------:R-:W-:Y:S01]  /*1b450*/  UMOV UR4, 0xffffffff ;  /* 0xffffffff00047882 */ /* 0x000fe20000000000 */
[----:B---3--:R-:W-:Y:S02]  /*1b460*/  VIADD R10, R10, 0xffffffff ;  /* 0xffffffff0a0a7836 */ /* 0x008fe40000000000 */
[----:B------:R-:W-:Y:S05]  /*1b470*/  BRA.DIV UR4, `(.L_x_2415) ;  /* 0x0000002a04c47947 */ /* 0x000fea000b800000 */
[----:B0-----:R0:W1:Y:S02]  /*1b480*/  SHFL.IDX PT, R2, R2, R10, 0x1f ;  /* 0x00001f0a02027589 */ /* 0x00106400000e0000 */
.L_x_2490:
[----:B-1----:R-:W-:-:S07]  /*1b490*/  IMAD.MOV.U32 R5, RZ, RZ, R2 ;  /* 0x000000ffff057224 */ /* 0x002fce00078e0002 */
.L_x_2414:
[----:B0-----:R-:W-:Y:S01]  /*1b4a0*/  IMAD R2, R5, R8, R9 ;  /* 0x0000000805027224 */ /* 0x001fe200078e0209 */
[----:B------:R-:W-:-:S03]  /*1b4b0*/  ISETP.NE.AND P0, PT, R7, 0x1, PT ;  /* 0x000000010700780c */ /* 0x000fc60003f05270 */
[----:B------:R-:W-:Y:S01]  /*1b4c0*/  IMAD.IADD R4, R4, 0x1, -R2 ;  /* 0x0000000104047824 */ /* 0x000fe200078e0a02 */
[----:B------:R0:W-:Y:S09]  /*1b4d0*/  STL [R1], R2 ;  /* 0x0000000201007387 */ /* 0x0001f20000100800 */
[----:B------:R-:W-:Y:S05]  /*1b4e0*/  @!P0 BRA `(.L_x_2416) ;  /* 0x0000000000e48947 */ /* 0x000fea0003800000 */
[----:B------:R-:W-:-:S04]  /*1b4f0*/  IABS R5, R0 ;  /* 0x0000000000057213 */ /* 0x000fc80000000000 */
        /* <DEDUP_REMOVED lines=25> */
[----:B---3--:R-:W-:Y:S02]  /*1b690*/  IMAD R6, R2, R5, RZ ;  /* 0x0000000502067224 */ /* 0x008fe400078e02ff */
        /* <DEDUP_REMOVED lines=30> */
.L_x_2416:
[----:B------:R-:W2:Y:S01]  /*1b880*/  LDL R5, [R1+0xc] ;  /* 0x00000c0001057983 */ /* 0x000ea20000100800 */
[----:B0-----:R-:W2:Y:S01]  /*1b890*/  LDC.64 R2, c[0x0][0xc90] ;  /* 0x00032400ff027b82 */ /* 0x001ea20000000a00 */
[----:B------:R-:W-:Y:S01]  /*1b8a0*/  ULDC.64 UR4, c[0x0][0x208] ;  /* 0x0000820000047ab9 */ /* 0x000fe20000000a00 */
[----:B--2---:R-:W-:-:S05]  /*1b8b0*/  IMAD.WIDE R2, R5, 0x4, R2 ;  /* 0x0000000405027825 */ /* 0x004fca00078e0202 */
[----:B---3--:R-:W2:Y:S02]  /*1b8c0*/  LDG.E R6, desc[UR4][R2.64] ;  /* 0x0000000402067981 */ /* 0x008ea4000c1e1900 */
        /* <DEDUP_REMOVED lines=59> */
.L_x_2417:
[----:B0-----:R-:W-:-:S05]  /*1bc80*/  LOP3.LUT R3, RZ, R4, RZ, 0x33, !PT ;  /* 0x00000004ff037212 */ /* 0x001fca00078e33ff */
[----:B------:R-:W-:-:S05]  /*1bc90*/  IMAD.IADD R0, R0, 0x1, R3 ;  /* 0x0000000100007824 */ /* 0x000fca00078e0203 */
[----:B------:R2:W-:Y:S01]  /*1bca0*/  STL [R1+0x4], R0 ;  /* 0x0000040001007387 */ /* 0x0005e20000100800 */
[----:B------:R-:W-:Y:S05]  /*1bcb0*/  BRA `(.L_x_2418) ;  /* 0x0000000000287947 */ /* 0x000fea0003800000 */
.L_x_2410:
[----:B------:R-:W-:Y:S01]  /*1bcc0*/  UMOV UR4, URZ ;  /* 0x0000003f00047c82 */ /* 0x000fe20008000000 */
[----:B------:R-:W-:Y:S01]  /*1bcd0*/  ULDC UR6, c[0x0][0xc3c] ;  /* 0x00030f0000067ab9 */ /* 0x000fe20000000800 */
[----:B------:R-:W-:Y:S01]  /*1bce0*/  UMOV UR5, URZ ;  /* 0x0000003f00057c82 */ /* 0x000fe20008000000 */
[----:B------:R-:W-:Y:S01]  /*1bcf0*/  IMAD.U32 R3, RZ, RZ, UR4 ;  /* 0x00000004ff037e24 */ /* 0x000fe2000f8e00ff */
[----:B------:R0:W-:Y:S01]  /*1bd00*/  STL [R1], R4 ;  /* 0x0000000401007387 */ /* 0x0001e20000100800 */
[----:B------:R-:W-:Y:S02]  /*1bd10*/  IMAD.U32 R0, RZ, RZ, UR6 ;  /* 0x00000006ff007e24 */ /* 0x000fe4000f8e00ff */
[----:B------:R-:W-:Y:S01]  /*1bd20*/  IMAD.U32 R2, RZ, RZ, UR5 ;  /* 0x00000005ff027e24 */ /* 0x000fe2000f8e00ff */
[----:B------:R0:W-:Y:S04]  /*1bd30*/  STL [R1+0x4], R3 ;  /* 0x0000040301007387 */ /* 0x0001e80000100800 */
[----:B------:R0:W-:Y:S04]  /*1bd40*/  STL [R1+0xc], R0 ;  /* 0x00000c0001007387 */ /* 0x0001e80000100800 */
[----:B------:R0:W-:Y:S02]  /*1bd50*/  STL [R1+0x8], R2 ;  /* 0x0000080201007387 */ /* 0x0001e40000100800 */
.L_x_2418:
[----:B0-----:R-:W3:Y:S04]  /*1bd60*/  LDL R3, [R1+0x8] ;  /* 0x0000080001037983 */ /* 0x001ee80000100800 */
[----:B-1----:R-:W4:Y:S04]  /*1bd70*/  LDL R2, [R1+0xc] ;  /* 0x00000c0001027983 */ /* 0x002f280000100800 */
[----:B------:R-:W5:Y:S04]  /*1bd80*/  LDL R4, [R1] ;  /* 0x0000000001047983 */ /* 0x000f680000100800 */
[----:B------:R-:W5:Y:S01]  /*1bd90*/  LDL R5, [R1+0x4] ;  /* 0x0000040001057983 */ /* 0x000f620000100800 */
[----:B------:R-:W-:Y:S05]  /*1bda0*/  WARPSYNC.ALL ;  /* 0x0000000000007948 */ /* 0x000fea0003800000 */
[----:B--2---:R-:W0:Y:S02]  /*1bdb0*/  S2R R0, SR_TID.X ;  /* 0x0000000000007919 */ /* 0x004e240000002100 */
        /* <DEDUP_REMOVED lines=10> */
.L_x_2407:
[----:B------:R-:W2:Y:S01]  /*1be60*/  LDL R0, [R1+0xc] ;  /* 0x00000c0001007983 */ /* 0x000ea20000100800 */
[----:B------:R-:W-:Y:S02]  /*1be70*/  ULDC UR4, c[0x0][0xc3c] ;  /* 0x00030f0000047ab9 */ /* 0x000fe40000000800 */
[----:B--2---:R-:W-:-:S13]  /*1be80*/  ISETP.GE.AND P0, PT, R0, UR4, PT ;  /* 0x0000000400007c0c */ /* 0x004fda000bf06270 */
[----:B------:R-:W-:Y:S05]  /*1be90*/  @!P0 BRA `(.L_x_2419) ;  /* 0xffffff9c00d48947 */ /* 0x000fea000383ffff */
[----:B------:R-:W-:Y:S05]  /*1bea0*/  BSYNC B8 ;  /* 0x0000000000087941 */ /* 0x000fea0003800000 */
.L_x_2311:
[----:B0-----:R-:W2:Y:S01]  /*1beb0*/  LDL.LU R0, [R1+0x58] ;  /* 0x0000580001007983 */ /* 0x001ea20000300800 */
[----:B------:R-:W-:Y:S01]  /*1bec0*/  BSSY B0, `(.L_x_2420) ;  /* 0x000000b000007945 */ /* 0x000fe20003800000 */
[----:B-1-3--:R-:W0:Y:S01]  /*1bed0*/  S2R R5, SR_CgaCtaId ;  /* 0x0000000000057919 */ /* 0x00ae220000008800 */
        /* <DEDUP_REMOVED lines=9> */
.L_x_2491:
[----:B------:R-:W-:Y:S05]  /*1bf70*/  BSYNC B0 ;  /* 0x0000000000007941 */ /* 0x000fea0003800000 */
.L_x_2420:
[----:B------:R-:W-:-:S03]  /*1bf80*/  UMOV UR4, 0xffffffff ;  /* 0xffffffff00047882 */ /* 0x000fc60000000000 */
[----:B------:R-:W-:Y:S05]  /*1bf90*/  BRA.DIV UR4, `(.L_x_2422) ;  /* 0x00000022043c7947 */ /* 0x000fea000b800000 */
[----:B------:R-:W1:Y:S02]  /*1bfa0*/  S2R R2, SR_TID.X ;  /* 0x0000000000027919 */ /* 0x000e640000002100 */
[----:B-1----:R-:W-:-:S04]  /*1bfb0*/  SHF.R.U32.HI R2, RZ, 0x5, R2 ;  /* 0x00000005ff027819 */ /* 0x002fc80000011602 */
[----:B------:R-:W-:-:S05]  /*1bfc0*/  LOP3.LUT R2, R2, 0x3, RZ, 0xc0, !PT ;  /* 0x0000000302027812 */ /* 0x000fca00078ec0ff */
[----:B------:R1:W2:Y:S02]  /*1bfd0*/  SHFL.IDX PT, R14, R2, RZ, 0x1f ;  /* 0x00001fff020e7589 */ /* 0x0002a400000e0000 */
.L_x_2494:
[----:B--2---:R-:W-:Y:S01]  /*1bfe0*/  ISETP.NE.AND P0, PT, R14, RZ, PT ;  /* 0x000000ff0e00720c */ /* 0x004fe20003f05270 */
[----:B------:R-:W-:-:S12]  /*1bff0*/  BSSY B0, `(.L_x_2423) ;  /* 0x0000027000007945 */ /* 0x000fd80003800000 */
[----:B------:R-:W-:Y:S05]  /*1c000*/  @P0 BRA `(.L_x_2424) ;  /* 0x0000000000940947 */ /* 0x000fea0003800000 */
[----:B------:R-:W-:-:S03]  /*1c010*/  UMOV UR4, 0xffffffff ;  /* 0xffffffff00047882 */ /* 0x000fc60000000000 */
[----:B------:R-:W-:Y:S05]  /*1c020*/  BRA.DIV UR4, `(.L_x_2425) ;  /* 0x00000022044c7947 */ /* 0x000fea000b800000 */
[----:B------:R-:W-:-:S13]  /*1c030*/  ELECT P6, URZ, PT ;  /* 0x00000000003f782f */ /* 0x000fda00038c0000 */
.L_x_2497:
        /* <DEDUP_REMOVED lines=8> */
.L_x_2426:
        /* <DEDUP_REMOVED lines=13> */
.L_x_2498:
[----:B------:R-:W1:Y:S02]  /*1c190*/  SYNCS.PHASECHK.TRANS64.TRYWAIT P0, [R7+URZ], R2 ;  /* 0x00000002070075a7 */ /* 0x000e64000800017f */
[----:B-1----:R-:W-:Y:S05]  /*1c1a0*/  @!P0 BRA `(.L_x_2428) ;  /* 0x0000002000208947 */ /* 0x002fea0003800000 */
.L_x_2499:
[----:B------:R-:W-:Y:S05]  /*1c1b0*/  @!P2 BRA `(.L_x_2429) ;  /* 0x000000000004a947 */ /* 0x000fea0003800000 */
[----:B------:R-:W-:Y:S01]  /*1c1c0*/  BPT.TRAP 0x1 ;  /* 0x000000040000795c */ /* 0x000fe20000300000 */
.L_x_2429:
[----:B------:R-:W-:-:S04]  /*1c1d0*/  VIADD R0, R0, 0x36860 ;  /* 0x0003686000007836 */ /* 0x000fc80000000000 */
[----:B------:R-:W-:-:S04]  /*1c1e0*/  IMAD R4, R19, 0x8, R0 ;  /* 0x0000000813047824 */ /* 0x000fc800078e0200 */
[----:B------:R-:W2:Y:S02]  /*1c1f0*/  SYNCS.PHASECHK.TRANS64.TRYWAIT P0, [R4+URZ], R5 ;  /* 0x00000005040075a7 */ /* 0x000ea4000800017f */
[----:B--2---:R-:W-:Y:S05]  /*1c200*/  @!P0 BRA `(.L_x_2430) ;  /* 0x00000020001c8947 */ /* 0x004fea0003800000 */
.L_x_2500:
[----:B------:R-:W-:-:S07]  /*1c210*/  IMAD R3, R3, 0x8, R0 ;  /* 0x0000000803037824 */ /* 0x000fce00078e0200 */
.L_x_2431:
[----:B---3--:R3:W4:Y:S02]  /*1c220*/  SYNCS.PHASECHK.TRANS64.TRYWAIT P0, [R3+URZ], R2 ;  /* 0x00000002030075a7 */ /* 0x008724000800017f */
[----:B----4-:R-:W-:Y:S05]  /*1c230*/  @!P0 NANOSLEEP.SYNCS 0x989680 ;  /* 0x009896800000895d */ /* 0x010fea0003900000 */
[----:B------:R-:W4:Y:S02]  /*1c240*/  @!P0 SYNCS.PHASECHK.TRANS64 P0, [R3+URZ], R2 ;  /* 0x00000002030085a7 */ /* 0x000f24000800007f */
[----:B----4-:R-:W-:Y:S05]  /*1c250*/  @!P0 BRA `(.L_x_2431) ;  /* 0xfffffffc00f08947 */ /* 0x010fea000383ffff */
.L_x_2424:
[----:B------:R-:W-:Y:S05]  /*1c260*/  BSYNC B0 ;  /* 0x0000000000007941 */ /* 0x000fea0003800000 */
.L_x_2423:
[----:B------:R-:W-:Y:S05]  /*1c270*/  EXIT ;  /* 0x000000000000794d */ /* 0x000fea0003800000 */
.L_x_2250:
[----:B0-----:R-:W-:-:S04]  /*1c280*/  IMAD.U32 R3, RZ, RZ, UR60 ;  /* 0x0000003cff037e24 */ /* 0x001fc8000f8e00ff */
[----:B------:R0:W1:Y:S03]  /*1c290*/  SYNCS.PHASECHK.TRANS64.TRYWAIT P1, [R3+URZ+0x36800], R0 ;  /* 0x03680000030075a7 */ /* 0x000066000802017f */
[----:B-1----:R-:W-:Y:S05]  /*1c2a0*/  @!P1 NANOSLEEP.SYNCS 0x989680 ;  /* 0x009896800000995d */ /* 0x002fea0003900000 */
[----:B------:R-:W1:Y:S02]  /*1c2b0*/  @!P1 SYNCS.PHASECHK.TRANS64 P1, [R3+URZ+0x36800], R0 ;  /* 0x03680000030095a7 */ /* 0x000e64000802007f */
[----:B-1----:R-:W-:Y:S05]  /*1c2c0*/  @!P1 BRA `(.L_x_2250) ;  /* 0xfffffffc00ec9947 */ /* 0x002fea000383ffff */
[----:B------:R-:W-:Y:S05]  /*1c2d0*/  BRA `(.L_x_2432) ;  /* 0xfffffe5c00b87947 */ /* 0x000fea000383ffff */
.L_x_2254:
[----:B-1----:R1:W2:Y:S02]  /*1c2e0*/  SYNCS.PHASECHK.TRANS64.TRYWAIT P2, [R0+URZ+0x36830], R3 ;  /* 0x03683003000075a7 */ /* 0x0022a4000804017f */
[----:B--2---:R-:W-:Y:S05]  /*1c2f0*/  @!P2 NANOSLEEP.SYNCS 0x989680 ;  /* 0x009896800000a95d */ /* 0x004fea0003900000 */
[----:B------:R-:W2:Y:S02]  /*1c300*/  @!P2 SYNCS.PHASECHK.TRANS64 P2, [R0+URZ+0x36830], R3 ;  /* 0x036830030000a5a7 */ /* 0x000ea4000804007f */
[----:B--2---:R-:W-:Y:S05]  /*1c310*/  @!P2 BRA `(.L_x_2254) ;  /* 0xfffffffc00f0a947 */ /* 0x004fea000383ffff */
[----:B------:R-:W-:Y:S05]  /*1c320*/  BRA `(.L_x_2253) ;  /* 0xfffffe5c00e07947 */ /* 0x000fea000383ffff */
.L_x_2259:
[----:B-1----:R-:W-:-:S04]  /*1c330*/  IMAD.U32 R7, RZ, RZ, UR39 ;  /* 0x00000027ff077e24 */ /* 0x002fc8000f8e00ff */
[----:B------:R1:W2:Y:S03]  /*1c340*/  SYNCS.PHASECHK.TRANS64.TRYWAIT P3, [R7+URZ+0x36830], R6 ;  /* 0x03683006070075a7 */ /* 0x0002a6000806017f */
[----:B--2---:R-:W-:Y:S05]  /*1c350*/  @!P3 NANOSLEEP.SYNCS 0x989680 ;  /* 0x009896800000b95d */ /* 0x004fea0003900000 */
[----:B------:R-:W2:Y:S02]  /*1c360*/  @!P3 SYNCS.PHASECHK.TRANS64 P3, [R7+URZ+0x36830], R6 ;  /* 0x036830060700b5a7 */ /* 0x000ea4000806007f */
[----:B--2---:R-:W-:Y:S05]  /*1c370*/  @!P3 BRA `(.L_x_2259) ;  /* 0xfffffffc00ecb947 */ /* 0x004fea000383ffff */
[----:B------:R-:W-:Y:S05]  /*1c380*/  BRA `(.L_x_2258) ;  /* 0xfffffea800287947 */ /* 0x000fea000383ffff */
.L_x_2263:
[----:B---3--:R-:W-:-:S04]  /*1c390*/  IMAD.U32 R2, RZ, RZ, UR6 ;  /* 0x00000006ff027e24 */ /* 0x008fc8000f8e00ff */
[----:B------:R3:W4:Y:S03]  /*1c3a0*/  SYNCS.PHASECHK.TRANS64.TRYWAIT P3, [R2+URZ+0x36850], R0 ;  /* 0x03685000020075a7 */ /* 0x000726000806017f */
[----:B----4-:R-:W-:Y:S05]  /*1c3b0*/  @!P3 NANOSLEEP.SYNCS 0x989680 ;  /* 0x009896800000b95d */ /* 0x010fea0003900000 */
[----:B------:R-:W4:Y:S02]  /*1c3c0*/  @!P3 SYNCS.PHASECHK.TRANS64 P3, [R2+URZ+0x36850], R0 ;  /* 0x036850000200b5a7 */ /* 0x000f24000806007f */
[----:B----4-:R-:W-:Y:S05]  /*1c3d0*/  @!P3 BRA `(.L_x_2263) ;  /* 0xfffffffc00ecb947 */ /* 0x010fea000383ffff */
[----:B------:R-:W-:Y:S05]  /*1c3e0*/  BRA `(.L_x_2262) ;  /* 0xfffffecc00bc7947 */ /* 0x000fea000383ffff */
.L_x_2269:
[----:B-1----:R-:W-:-:S04]  /*1c3f0*/  IMAD.U32 R7, RZ, RZ, UR6 ;  /* 0x00000006ff077e24 */ /* 0x002fc8000f8e00ff */
[----:B------:R1:W2:Y:S03]  /*1c400*/  SYNCS.PHASECHK.TRANS64.TRYWAIT P2, [R7+URZ+0x36830], R6 ;  /* 0x03683006070075a7 */ /* 0x0002a6000804017f */
[----:B--2---:R-:W-:Y:S05]  /*1c410*/  @!P2 NANOSLEEP.SYNCS 0x989680 ;  /* 0x009896800000a95d */ /* 0x004fea0003900000 */
[----:B------:R-:W2:Y:S02]  /*1c420*/  @!P2 SYNCS.PHASECHK.TRANS64 P2, [R7+URZ+0x36830], R6 ;  /* 0x036830060700a5a7 */ /* 0x000ea4000804007f */
[----:B--2---:R-:W-:Y:S05]  /*1c430*/  @!P2 BRA `(.L_x_2269) ;  /* 0xfffffffc00eca947 */ /* 0x004fea000383ffff */
[----:B------:R-:W-:Y:S05]  /*1c440*/  BRA `(.L_x_2268) ;  /* 0xfffffef4000c7947 */ /* 0x000fea000383ffff */
.L_x_2273:
[----:B-1----:R-:W-:-:S04]  /*1c450*/  IMAD.U32 R2, RZ, RZ, UR6 ;  /* 0x00000006ff027e24 */ /* 0x002fc8000f8e00ff */
[----:B------:R1:W2:Y:S03]  /*1c460*/  SYNCS.PHASECHK.TRANS64.TRYWAIT P2, [R2+URZ+0x36850], R0 ;  /* 0x03685000020075a7 */ /* 0x0002a6000804017f */
[----:B--2---:R-:W-:Y:S05]  /*1c470*/  @!P2 NANOSLEEP.SYNCS 0x989680 ;  /* 0x009896800000a95d */ /* 0x004fea0003900000 */
[----:B------:R-:W2:Y:S02]  /*1c480*/  @!P2 SYNCS.PHASECHK.TRANS64 P2, [R2+URZ+0x36850], R0 ;  /* 0x036850000200a5a7 */ /* 0x000ea4000804007f */
[----:B--2---:R-:W-:Y:S05]  /*1c490*/  @!P2 BRA `(.L_x_2273) ;  /* 0xfffffffc00eca947 */ /* 0x004fea000383ffff */
[----:B------:R-:W-:Y:S05]  /*1c4a0*/  BRA `(.L_x_2272) ;  /* 0xffffff1800cc7947 */ /* 0x000fea000383ffff */
.L_x_2278:
[----:B-1----:R-:W-:-:S04]  /*1c4b0*/  IMAD.U32 R5, RZ, RZ, UR5 ;  /* 0x00000005ff057e24 */ /* 0x002fc8000f8e00ff */
[----:B------:R1:W2:Y:S03]  /*1c4c0*/  SYNCS.PHASECHK.TRANS64.TRYWAIT P0, [R5+URZ+0x36850], R0 ;  /* 0x03685000050075a7 */ /* 0x0002a6000800017f */
[----:B--2---:R-:W-:Y:S05]  /*1c4d0*/  @!P0 NANOSLEEP.SYNCS 0x989680 ;  /* 0x009896800000895d */ /* 0x004fea0003900000 */
[----:B------:R-:W2:Y:S02]  /*1c4e0*/  @!P0 SYNCS.PHASECHK.TRANS64 P0, [R5+URZ+0x36850], R0 ;  /* 0x03685000050085a7 */ /* 0x000ea4000800007f */
[----:B--2---:R-:W-:Y:S05]  /*1c4f0*/  @!P0 BRA `(.L_x_2278) ;  /* 0xfffffffc00ec8947 */ /* 0x004fea000383ffff */
[----:B------:R-:W-:Y:S05]  /*1c500*/  BRA `(.L_x_2277) ;  /* 0xffffff3c00447947 */ /* 0x000fea000383ffff */
.L_x_2325:
[----:B------:R-:W0:Y:S01]  /*1c510*/  S2R R4, SR_TID.X ;  /* 0x0000000000047919 */ /* 0x000e220000002100 */
[----:B------:R-:W-:Y:S01]  /*1c520*/  BSSY B0, `(.L_x_2433) ;  /* 0x000000a000007945 */ /* 0x000fe20003800000 */
[----:B------:R-:W-:Y:S02]  /*1c530*/  IMAD.MOV.U32 R12, RZ, RZ, RZ ;  /* 0x000000ffff0c7224 */ /* 0x000fe400078e00ff */
[----:B------:R-:W-:Y:S02]  /*1c540*/  IMAD.MOV.U32 R11, RZ, RZ, 0x1f ;  /* 0x0000001fff0b7424 */ /* 0x000fe400078e00ff */
[----:B------:R-:W-:Y:S01]  /*1c550*/  IMAD.MOV.U32 R15, RZ, RZ, -0x1 ;  /* 0xffffffffff0f7424 */ /* 0x000fe200078e00ff */
[----:B0-----:R-:W-:-:S04]  /*1c560*/  SHF.R.U32.HI R4, RZ, 0x5, R4 ;  /* 0x00000005ff047819 */ /* 0x001fc80000011604 */
[----:B------:R-:W-:-:S05]  /*1c570*/  LOP3.LUT R4, R4, 0x3, RZ, 0xc0, !PT ;  /* 0x0000000304047812 */ /* 0x000fca00078ec0ff */
[----:B------:R-:W-:-:S07]  /*1c580*/  IMAD.MOV.U32 R13, RZ, RZ, R4 ;  /* 0x000000ffff0d7224 */ /* 0x000fce00078e0004 */
[----:B--2---:R-:W-:Y:S05]  /*1c590*/  WARPSYNC.COLLECTIVE R15, `(.L_x_2434) ;  /* 0x000000000f087348 */ /* 0x004fea0003c00000 */
[----:B------:R0:W1:Y:S02]  /*1c5a0*/  SHFL.IDX P6, R14, R13, R12, R11 ;  /* 0x0000000c0d0e7389 */ /* 0x00006400000c000b */
[----:B012---:R-:W-:Y:S01]  /*1c5b0*/  ENDCOLLECTIVE ;  /* 0x000000000000791b */ /* 0x007fe20003800000 */
.L_x_2434:
[----:B------:R-:W-:Y:S05]  /*1c5c0*/  BSYNC B0 ;  /* 0x0000000000007941 */ /* 0x000fea0003800000 */
.L_x_2433:
[----:B------:R-:W-:Y:S05]  /*1c5d0*/  BRA `(.L_x_2435) ;  /* 0xffffffa800087947 */ /* 0x000fea000383ffff */
.L_x_2327:
[----:B------:R-:W-:Y:S01]  /*1c5e0*/  BSSY B0, `(.L_x_2436) ;  /* 0x0000006000007945 */ /* 0x000fe20003800000 */
[----:B------:R-:W-:-:S07]  /*1c5f0*/  IMAD.MOV.U32 R15, RZ, RZ, -0x1 ;  /* 0xffffffffff0f7424 */ /* 0x000fce00078e00ff */
[----:B--23--:R-:W-:Y:S05]  /*1c600*/  WARPSYNC.COLLECTIVE R15, `(.L_x_2437) ;  /* 0x000000000f0c7348 */ /* 0x00cfea0003c00000 */
[----:B------:R-:W-:Y:S02]  /*1c610*/  ELECT P6, UR62, PT ;  /* 0x00000000003e782f */ /* 0x000fe400038c0000 */
[----:B------:R-:W-:Y:S01]  /*1c620*/  MOV R14, UR62 ;  /* 0x0000003e000e7c02 */ /* 0x000fe20008000f00 */
[----:B--23--:R-:W-:Y:S10]  /*1c630*/  ENDCOLLECTIVE ;  /* 0x000000000000791b */ /* 0x00cff40003800000 */
.L_x_2437:
[----:B------:R-:W-:Y:S05]  /*1c640*/  BSYNC B0 ;  /* 0x0000000000007941 */ /* 0x000fea0003800000 */
.L_x_2436:
[----:B------:R-:W-:Y:S05]  /*1c650*/  BRA `(.L_x_2438) ;  /* 0xffffffa8000c7947 */ /* 0x000fea000383ffff */
.L_x_2329:
[----:B0-----:R0:W1:Y:S02]  /*1c660*/  SYNCS.PHASECHK.TRANS64.TRYWAIT P0, [R0+URZ+0x36840], R2 ;  /* 0x03684002000075a7 */ /* 0x001064000800017f */
[----:B-1----:R-:W-:Y:S05]  /*1c670*/  @!P0 NANOSLEEP.SYNCS 0x989680 ;  /* 0x009896800000895d */ /* 0x002fea0003900000 */
[----:B------:R-:W1:Y:S02]  /*1c680*/  @!P0 SYNCS.PHASECHK.TRANS64 P0, [R0+URZ+0x36840], R2 ;  /* 0x03684002000085a7 */ /* 0x000e64000800007f */
[----:B-1----:R-:W-:Y:S05]  /*1c690*/  @!P0 BRA `(.L_x_2329) ;  /* 0xfffffffc00f08947 */ /* 0x002fea000383ffff */
[----:B------:R-:W-:Y:S05]  /*1c6a0*/  BRA `(.L_x_2439) ;  /* 0xffffffa800707947 */ /* 0x000fea000383ffff */
.L_x_2333:
[----:B------:R-:W2:Y:S01]  /*1c6b0*/  LDL.LU R11, [R1+0x38] ;  /* 0x00003800010b7983 */ /* 0x000ea20000300800 */
[----:B------:R-:W-:Y:S01]  /*1c6c0*/  IMAD.MOV.U32 R13, RZ, RZ, R3 ;  /* 0x000000ffff0d7224 */ /* 0x000fe200078e0003 */
[----:B------:R-:W-:Y:S01]  /*1c6d0*/  LOP3.LUT R5, R5, 0x7f, RZ, 0xc0, !PT ;  /* 0x0000007f05057812 */ /* 0x000fe200078ec0ff */
[----:B------:R-:W-:Y:S02]  /*1c6e0*/  IMAD.MOV.U32 R12, RZ, RZ, RZ ;  /* 0x000000ffff0c7224 */ /* 0x000fe400078e00ff */
[----:B------:R-:W-:Y:S01]  /*1c6f0*/  IMAD.MOV.U32 R15, RZ, RZ, -0x1 ;  /* 0xffffffffff0f7424 */ /* 0x000fe200078e00ff */
[----:B------:R-:W-:-:S05]  /*1c700*/  SHF.R.U32.HI R5, RZ, 0x3, R5 ;  /* 0x00000003ff057819 */ /* 0x000fca0000011605 */
[----:B------:R-:W-:-:S04]  /*1c710*/  IMAD R2, R9, 0x80, R5 ;  /* 0x0000008009027824 */ /* 0x000fc800078e0205 */
[----:B------:R-:W-:Y:S02]  /*1c720*/  VIADD R5, R2, 0x10 ;  /* 0x0000001002057836 */ /* 0x000fe40000000000 */
[----:B--2---:R-:W-:Y:S02]  /*1c730*/  IMAD R0, R11, R7, RZ ;  /* 0x000000070b007224 */ /* 0x004fe400078e02ff */
[----:B------:R-:W-:-:S03]  /*1c740*/  IMAD.MOV.U32 R11, RZ, RZ, 0x181f ;  /* 0x0000181fff0b7424 */ /* 0x000fc600078e00ff */
[----:B------:R-:W-:-:S13]  /*1c750*/  ISETP.GE.AND P3, PT, R2, R0, PT ;  /* 0x000000000200720c */ /* 0x000fda0003f66270 */
[----:B-----5:R-:W-:Y:S05]  /*1c760*/  WARPSYNC.COLLECTIVE R15, `(.L_x_2440) ;  /* 0x000000000f087348 */ /* 0x020fea0003c00000 */
[----:B------:R0:W1:Y:S02]  /*1c770*/  SHFL.IDX P6, R14, R13, R12, R11 ;  /* 0x0000000c0d0e7389 */ /* 0x00006400000c000b */
[----:B01---5:R-:W-:Y:S01]  /*1c780*/  ENDCOLLECTIVE ;  /* 0x000000000000791b */ /* 0x023fe20003800000 */
.L_x_2440:
[----:B------:R-:W-:Y:S02]  /*1c790*/  IMAD.MOV.U32 R13, RZ, RZ, R4 ;  /* 0x000000ffff0d7224 */ /* 0x000fe400078e0004 */
[----:B------:R-:W-:-:S07]  /*1c7a0*/  IMAD.MOV.U32 R6, RZ, RZ, R14 ;  /* 0x000000ffff067224 */ /* 0x000fce00078e000e */
[----:B------:R-:W-:Y:S05]  /*1c7b0*/  WARPSYNC.COLLECTIVE R15, `(.L_x_2441) ;  /* 0x000000000f087348 */ /* 0x000fea0003c00000 */
[----:B------:R0:W1:Y:S02]  /*1c7c0*/  SHFL.IDX P6, R14, R13, R12, R11 ;  /* 0x0000000c0d0e7389 */ /* 0x00006400000c000b */
[----:B01----:R-:W-:Y:S01]  /*1c7d0*/  ENDCOLLECTIVE ;  /* 0x000000000000791b */ /* 0x003fe20003800000 */
.L_x_2441:
        /* <DEDUP_REMOVED lines=19> */
.L_x_2442:
[----:B------:R-:W-:Y:S02]  /*1c910*/  IMAD.MOV.U32 R13, RZ, RZ, R4 ;  /* 0x000000ffff0d7224 */ /* 0x000fe400078e0004 */
[----:B------:R-:W-:-:S07]  /*1c920*/  IMAD.MOV.U32 R9, RZ, RZ, R14 ;  /* 0x000000ffff097224 */ /* 0x000fce00078e000e */
[----:B------:R-:W-:Y:S05]  /*1c930*/  WARPSYNC.COLLECTIVE R15, `(.L_x_2443) ;  /* 0x000000000f087348 */ /* 0x000fea0003c00000 */
[----:B------:R0:W1:Y:S02]  /*1c940*/  SHFL.IDX P6, R14, R13, R12, R11 ;  /* 0x0000000c0d0e7389 */ /* 0x00006400000c000b */
[----:B01----:R-:W-:Y:S01]  /*1c950*/  ENDCOLLECTIVE ;  /* 0x000000000000791b */ /* 0x003fe20003800000 */
.L_x_2443:
        /* <DEDUP_REMOVED lines=20> */
.L_x_2444:
[----:B------:R-:W-:Y:S02]  /*1caa0*/  IMAD.MOV.U32 R13, RZ, RZ, R4 ;  /* 0x000000ffff0d7224 */ /* 0x000fe400078e0004 */
[----:B------:R-:W-:-:S05]  /*1cab0*/  IMAD.SHL.U32 R9, R9, 0x8, RZ ;  /* 0x0000000809097824 */ /* 0x000fca00078e00ff */
[----:B------:R-:W-:Y:S01]  /*1cac0*/  LOP3.LUT R9, R9, 0x38, RZ, 0xc0, !PT ;  /* 0x0000003809097812 */ /* 0x000fe200078ec0ff */
[----:B------:R-:W-:-:S07]  /*1cad0*/  IMAD.MOV.U32 R8, RZ, RZ, R14 ;  /* 0x000000ffff087224 */ /* 0x000fce00078e000e */
[----:B------:R-:W-:Y:S05]  /*1cae0*/  WARPSYNC.COLLECTIVE R15, `(.L_x_2445) ;  /* 0x000000000f087348 */ /* 0x000fea0003c00000 */
[----:B------:R0:W1:Y:S02]  /*1caf0*/  SHFL.IDX P6, R14, R13, R12, R11 ;  /* 0x0000000c0d0e7389 */ /* 0x00006400000c000b */
[----:B01----:R-:W-:Y:S01]  /*1cb00*/  ENDCOLLECTIVE ;  /* 0x000000000000791b */ /* 0x003fe20003800000 */
.L_x_2445:
        /* <DEDUP_REMOVED lines=19> */
.L_x_2446:
[----:B------:R-:W-:Y:S02]  /*1cc40*/  IMAD.MOV.U32 R13, RZ, RZ, R4 ;  /* 0x000000ffff0d7224 */ /* 0x000fe400078e0004 */
[----:B------:R-:W-:-:S07]  /*1cc50*/  IMAD.MOV.U32 R6, RZ, RZ, R14 ;  /* 0x000000ffff067224 */ /* 0x000fce00078e000e */
[----:B------:R-:W-:Y:S05]  /*1cc60*/  WARPSYNC.COLLECTIVE R15, `(.L_x_2447) ;  /* 0x000000000f087348 */ /* 0x000fea0003c00000 */
[----:B------:R0:W1:Y:S02]  /*1cc70*/  SHFL.IDX P6, R14, R13, R12, R11 ;  /* 0x0000000c0d0e7389 */ /* 0x00006400000c000b */
[----:B01----:R-:W-:Y:S01]  /*1cc80*/  ENDCOLLECTIVE ;  /* 0x000000000000791b */ /* 0x003fe20003800000 */
.L_x_2447:
        /* <DEDUP_REMOVED lines=19> */
.L_x_2448:
[----:B------:R-:W-:Y:S02]  /*1cdc0*/  IMAD.MOV.U32 R13, RZ, RZ, R4 ;  /* 0x000000ffff0d7224 */ /* 0x000fe400078e0004 */
[----:B------:R-:W-:-:S07]  /*1cdd0*/  IMAD.MOV.U32 R6, RZ, RZ, R14 ;  /* 0x000000ffff067224 */ /* 0x000fce00078e000e */
[----:B------:R-:W-:Y:S05]  /*1cde0*/  WARPSYNC.COLLECTIVE R15, `(.L_x_2449) ;  /* 0x000000000f087348 */ /* 0x000fea0003c00000 */
[----:B------:R0:W1:Y:S02]  /*1cdf0*/  SHFL.IDX P6, R14, R13, R12, R11 ;  /* 0x0000000c0d0e7389 */ /* 0x00006400000c000b */
[----:B01----:R-:W-:Y:S01]  /*1ce00*/  ENDCOLLECTIVE ;  /* 0x000000000000791b */ /* 0x003fe20003800000 */
.L_x_2449:
        /* <DEDUP_REMOVED lines=19> */
.L_x_2450:
[----:B------:R-:W-:Y:S02]  /*1cf40*/  IMAD.MOV.U32 R13, RZ, RZ, R4 ;  /* 0x000000ffff0d7224 */ /* 0x000fe400078e0004 */
[----:B------:R-:W-:-:S07]  /*1cf50*/  IMAD.MOV.U32 R6, RZ, RZ, R14 ;  /* 0x000000ffff067224 */ /* 0x000fce00078e000e */
[----:B------:R-:W-:Y:S05]  /*1cf60*/  WARPSYNC.COLLECTIVE R15, `(.L_x_2451) ;  /* 0x000000000f087348 */ /* 0x000fea0003c00000 */
[----:B------:R0:W1:Y:S02]  /*1cf70*/  SHFL.IDX P6, R14, R13, R12, R11 ;  /* 0x0000000c0d0e7389 */ /* 0x00006400000c000b */
[----:B01----:R-:W-:Y:S01]  /*1cf80*/  ENDCOLLECTIVE ;  /* 0x000000000000791b */ /* 0x003fe20003800000 */
.L_x_2451:
        /* <DEDUP_REMOVED lines=17> */
.L_x_2452:
[----:B------:R-:W-:-:S05]  /*1d0a0*/  VIADD R7, R2, 0x60 ;  /* 0x0000006002077836 */ /* 0x000fca0000000000 */
[----:B------:R-:W-:Y:S01]  /*1d0b0*/  ISETP.GE.AND P4, PT, R7, R0, PT ;  /* 0x000000000700720c */ /* 0x000fe20003f86270 */
[----:B------:R-:W-:Y:S02]  /*1d0c0*/  IMAD.MOV.U32 R13, RZ, RZ, R4 ;  /* 0x000000ffff0d7224 */ /* 0x000fe400078e0004 */
[----:B------:R-:W-:-:S10]  /*1d0d0*/  IMAD.MOV.U32 R6, RZ, RZ, R14 ;  /* 0x000000ffff067224 */ /* 0x000fd400078e000e */
[----:B------:R-:W-:Y:S05]  /*1d0e0*/  WARPSYNC.COLLECTIVE R15, `(.L_x_2453) ;  /* 0x000000000f087348 */ /* 0x000fea0003c00000 */
[----:B------:R0:W1:Y:S02]  /*1d0f0*/  SHFL.IDX P6, R14, R13, R12, R11 ;  /* 0x0000000c0d0e7389 */ /* 0x00006400000c000b */
[----:B01----:R-:W-:Y:S01]  /*1d100*/  ENDCOLLECTIVE ;  /* 0x000000000000791b */ /* 0x003fe20003800000 */
.L_x_2453:
        /* <DEDUP_REMOVED lines=17> */
.L_x_2454:
[----:B------:R-:W-:Y:S02]  /*1d220*/  IMAD.MOV.U32 R13, RZ, RZ, R4 ;  /* 0x000000ffff0d7224 */ /* 0x000fe400078e0004 */
[----:B------:R-:W-:-:S07]  /*1d230*/  IMAD.MOV.U32 R5, RZ, RZ, R14 ;  /* 0x000000ffff057224 */ /* 0x000fce00078e000e */
[----:B------:R-:W-:Y:S05]  /*1d240*/  WARPSYNC.COLLECTIVE R15, `(.L_x_2455) ;  /* 0x000000000f087348 */ /* 0x000fea0003c00000 */
[----:B------:R0:W1:Y:S02]  /*1d250*/  SHFL.IDX P6, R14, R13, R12, R11 ;  /* 0x0000000c0d0e7389 */ /* 0x00006400000c000b */
[----:B01----:R-:W-:Y:S01]  /*1d260*/  ENDCOLLECTIVE ;  /* 0x000000000000791b */ /* 0x003fe20003800000 */
.L_x_2455:
[----:B------:R-:W-:Y:S01]  /*1d270*/  IMAD.MOV.U32 R3, RZ, RZ, R14 ;  /* 0x000000ffff037224 */ /* 0x000fe200078e000e */
[----:B------:R-:W-:Y:S06]  /*1d280*/  BRA `(.L_x_2456) ;  /* 0xffffffac00247947 */ /* 0x000fec000383ffff */
.L_x_2338:
[----:B0-----:R0:W3:Y:S02]  /*1d290*/  SYNCS.PHASECHK.TRANS64.TRYWAIT P0, [R18+URZ+0x36820], R0 ;  /* 0x03682000120075a7 */ /* 0x0010e4000800017f */
[----:B---3--:R-:W-:Y:S05]  /*1d2a0*/  @!P0 NANOSLEEP.SYNCS 0x989680 ;  /* 0x009896800000895d */ /* 0x008fea0003900000 */
[----:B------:R-:W3:Y:S02]  /*1d2b0*/  @!P0 SYNCS.PHASECHK.TRANS64 P0, [R18+URZ+0x36820], R0 ;  /* 0x03682000120085a7 */ /* 0x000ee4000800007f */
[----:B---3--:R-:W-:Y:S05]  /*1d2c0*/  @!P0 BRA `(.L_x_2338) ;  /* 0xfffffffc00f08947 */ /* 0x008fea000383ffff */
[----:B------:R-:W-:Y:S05]  /*1d2d0*/  BRA `(.L_x_2457) ;  /* 0xffffffac00a87947 */ /* 0x000fea000383ffff */
.L_x_2347:
[----:B-1----:R1:W2:Y:S02]  /*1d2e0*/  SYNCS.PHASECHK.TRANS64.TRYWAIT P0, [R3+URZ+0x36840], R2 ;  /* 0x03684002030075a7 */ /* 0x0022a4000800017f */
[----:B--2---:R-:W-:Y:S05]  /*1d2f0*/  @!P0 NANOSLEEP.SYNCS 0x989680 ;  /* 0x009896800000895d */ /* 0x004fea0003900000 */
[----:B------:R-:W2:Y:S02]  /*1d300*/  @!P0 SYNCS.PHASECHK.TRANS64 P0, [R3+URZ+0x36840], R2 ;  /* 0x03684002030085a7 */ /* 0x000ea4000800007f */
[----:B--2---:R-:W-:Y:S05]  /*1d310*/  @!P0 BRA `(.L_x_2347) ;  /* 0xfffffffc00f08947 */ /* 0x004fea000383ffff */
[----:B------:R-:W-:Y:S05]  /*1d320*/  BRA `(.L_x_2458) ;  /* 0xffffffb000887947 */ /* 0x000fea000383ffff */
.L_x_2354:
[----:B-1----:R1:W2:Y:S02]  /*1d330*/  SYNCS.PHASECHK.TRANS64.TRYWAIT P0, [R3+URZ+0x60], R2 ;  /* 0x00006002030075a7 */ /* 0x0022a4000800017f */
[----:B--2---:R-:W-:Y:S05]  /*1d340*/  @!P0 NANOSLEEP.SYNCS 0x989680 ;  /* 0x009896800000895d */ /* 0x004fea0003900000 */
[----:B------:R-:W2:Y:S02]  /*1d350*/  @!P0 SYNCS.PHASECHK.TRANS64 P0, [R3+URZ+0x60], R2 ;  /* 0x00006002030085a7 */ /* 0x000ea4000800007f */
[----:B--2---:R-:W-:Y:S05]  /*1d360*/  @!P0 BRA `(.L_x_2354) ;  /* 0xfffffffc00f08947 */ /* 0x004fea000383ffff */
[----:B------:R-:W-:Y:S05]  /*1d370*/  BRA `(.L_x_2459) ;  /* 0xffffffb4009c7947 */ /* 0x000fea000383ffff */
.L_x_2364:
[----:B-1----:R1:W2:Y:S02]  /*1d380*/  SYNCS.PHASECHK.TRANS64.TRYWAIT P0, [R3+URZ+0x36840], R2 ;  /* 0x03684002030075a7 */ /* 0x0022a4000800017f */
[----:B--2---:R-:W-:Y:S05]  /*1d390*/  @!P0 NANOSLEEP.SYNCS 0x989680 ;  /* 0x009896800000895d */ /* 0x004fea0003900000 */
[----:B------:R-:W2:Y:S02]  /*1d3a0*/  @!P0 SYNCS.PHASECHK.TRANS64 P0, [R3+URZ+0x36840], R2 ;  /* 0x03684002030085a7 */ /* 0x000ea4000800007f */
[----:B--2---:R-:W-:Y:S05]  /*1d3b0*/  @!P0 BRA `(.L_x_2364) ;  /* 0xfffffffc00f08947 */ /* 0x004fea000383ffff */
[----:B------:R-:W-:Y:S05]  /*1d3c0*/  BRA `(.L_x_2460) ;  /* 0xffffffbc006c7947 */ /* 0x000fea000383ffff */
.L_x_2371:
[----:B0-----:R0:W1:Y:S02]  /*1d3d0*/  SYNCS.PHASECHK.TRANS64.TRYWAIT P0, [R2+URZ+0x60], R3 ;  /* 0x00006003020075a7 */ /* 0x001064000800017f */
[----:B-1----:R-:W-:Y:S05]  /*1d3e0*/  @!P0 NANOSLEEP.SYNCS 0x989680 ;  /* 0x009896800000895d */ /* 0x002fea0003900000 */
[----:B------:R-:W1:Y:S02]  /*1d3f0*/  @!P0 SYNCS.PHASECHK.TRANS64 P0, [R2+URZ+0x60], R3 ;  /* 0x00006003020085a7 */ /* 0x000e64000800007f */
[----:B-1----:R-:W-:Y:S05]  /*1d400*/  @!P0 BRA `(.L_x_2371) ;  /* 0xfffffffc00f08947 */ /* 0x002fea000383ffff */
[----:B------:R-:W-:Y:S05]  /*1d410*/  BRA `(.L_x_2461) ;  /* 0xffffffc000807947 */ /* 0x000fea000383ffff */
.L_x_2381:
[----:B--2---:R2:W3:Y:S02]  /*1d420*/  SYNCS.PHASECHK.TRANS64.TRYWAIT P0, [R2+URZ+0x36840], R3 ;  /* 0x03684003020075a7 */ /* 0x0044e4000800017f */
[----:B---3--:R-:W-:Y:S05]  /*1d430*/  @!P0 NANOSLEEP.SYNCS 0x989680 ;  /* 0x009896800000895d */ /* 0x008fea0003900000 */
[----:B------:R-:W3:Y:S02]  /*1d440*/  @!P0 SYNCS.PHASECHK.TRANS64 P0, [R2+URZ+0x36840], R3 ;  /* 0x03684003020085a7 */ /* 0x000ee4000800007f */
[----:B---3--:R-:W-:Y:S05]  /*1d450*/  @!P0 BRA `(.L_x_2381) ;  /* 0xfffffffc00f08947 */ /* 0x008fea000383ffff */
[----:B------:R-:W-:Y:S05]  /*1d460*/  BRA `(.L_x_2462) ;  /* 0xffffffc800207947 */ /* 0x000fea000383ffff */
.L_x_2388:
[----:B0-----:R0:W1:Y:S02]  /*1d470*/  SYNCS.PHASECHK.TRANS64.TRYWAIT P0, [R2+URZ+0x60], R5 ;  /* 0x00006005020075a7 */ /* 0x001064000800017f */
[----:B-1----:R-:W-:Y:S05]  /*1d480*/  @!P0 NANOSLEEP.SYNCS 0x989680 ;  /* 0x009896800000895d */ /* 0x002fea0003900000 */
[----:B------:R-:W1:Y:S02]  /*1d490*/  @!P0 SYNCS.PHASECHK.TRANS64 P0, [R2+URZ+0x60], R5 ;  /* 0x00006005020085a7 */ /* 0x000e64000800007f */
[----:B-1----:R-:W-:Y:S05]  /*1d4a0*/  @!P0 BRA `(.L_x_2388) ;  /* 0xfffffffc00f08947 */ /* 0x002fea000383ffff */
[----:B------:R-:W-:Y:S05]  /*1d4b0*/  BRA `(.L_x_2463) ;  /* 0xffffffcc00347947 */ /* 0x000fea000383ffff */
.L_x_2400:
[----:B--2---:R2:W3:Y:S02]  /*1d4c0*/  SYNCS.PHASECHK.TRANS64.TRYWAIT P0, [R0+URZ+0x36860], R2 ;  /* 0x03686002000075a7 */ /* 0x0044e4000800017f */
[----:B---3--:R-:W-:Y:S05]  /*1d4d0*/  @!P0 NANOSLEEP.SYNCS 0x989680 ;  /* 0x009896800000895d */ /* 0x008fea0003900000 */
[----:B------:R-:W3:Y:S02]  /*1d4e0*/  @!P0 SYNCS.PHASECHK.TRANS64 P0, [R0+URZ+0x36860], R2 ;  /* 0x03686002000085a7 */ /* 0x000ee4000800007f */
[----:B---3--:R-:W-:Y:S05]  /*1d4f0*/  @!P0 BRA `(.L_x_2400) ;  /* 0xfffffffc00f08947 */ /* 0x008fea000383ffff */
[----:B------:R-:W-:Y:S05]  /*1d500*/  BRA `(.L_x_2464) ;  /* 0xffffffd000c07947 */ /* 0x000fea000383ffff */
.L_x_2408:
[----:B------:R-:W3:Y:S01]  /*1d510*/  LDL R0, [R1] ;  /* 0x0000000001007983 */ /* 0x000ee20000100800 */
[----:B------:R-:W-:Y:S01]  /*1d520*/  BSSY B0, `(.L_x_2465) ;  /* 0x0000008000007945 */ /* 0x000fe20003800000 */
[----:B------:R-:W-:Y:S02]  /*1d530*/  IMAD.MOV.U32 R12, RZ, RZ, RZ ;  /* 0x000000ffff0c7224 */ /* 0x000fe400078e00ff */
[----:B------:R-:W-:Y:S02]  /*1d540*/  IMAD.MOV.U32 R11, RZ, RZ, 0x1f ;  /* 0x0000001fff0b7424 */ /* 0x000fe400078e00ff */
[----:B------:R-:W-:Y:S02]  /*1d550*/  IMAD.MOV.U32 R15, RZ, RZ, -0x1 ;  /* 0xffffffffff0f7424 */ /* 0x000fe400078e00ff */
[----:B---3--:R-:W-:-:S07]  /*1d560*/  IMAD.MOV.U32 R13, RZ, RZ, R0 ;  /* 0x000000ffff0d7224 */ /* 0x008fce00078e0000 */
[----:B-12---:R-:W-:Y:S05]  /*1d570*/  WARPSYNC.COLLECTIVE R15, `(.L_x_2466) ;  /* 0x000000000f087348 */ /* 0x006fea0003c00000 */
[----:B------:R0:W3:Y:S02]  /*1d580*/  SHFL.IDX P6, R14, R13, R12, R11 ;  /* 0x0000000c0d0e7389 */ /* 0x0000e400000c000b */
[----:B0123--:R-:W-:Y:S01]  /*1d590*/  ENDCOLLECTIVE ;  /* 0x000000000000791b */ /* 0x00ffe20003800000 */
.L_x_2466:
[----:B------:R-:W-:Y:S05]  /*1d5a0*/  BSYNC B0 ;  /* 0x0000000000007941 */ /* 0x000fea0003800000 */
.L_x_2465:
        /* <DEDUP_REMOVED lines=9> */
.L_x_2467:
        /* <DEDUP_REMOVED lines=12> */
[----:B------:R-:W-:Y:S02]  /*1d700*/  CS2R R6, SRZ ;  /* 0x0000000000067805 */ /* 0x000fe4000001ff00 */
[C---:B------:R-:W-:Y:S02]  /*1d710*/  ISETP.GE.U32.AND P2, PT, R10.reuse, 0x2, PT ;  /* 0x000000020a00780c */ /* 0x040fe40003f46070 */
[C---:B------:R-:W-:Y:S02]  /*1d720*/  ISETP.GE.U32.AND P3, PT, R10.reuse, 0x4, PT ;  /* 0x000000040a00780c */ /* 0x040fe40003f66070 */
[C---:B------:R-:W-:Y:S02]  /*1d730*/  ISETP.GE.U32.AND P4, PT, R10.reuse, 0x8, PT ;  /* 0x000000080a00780c */ /* 0x040fe40003f86070 */
[----:B------:R-:W-:Y:S01]  /*1d740*/  ISETP.GE.U32.AND P5, PT, R10, 0x10, PT ;  /* 0x000000100a00780c */ /* 0x000fe20003fa6070 */
[----:B--2---:R-:W-:-:S02]  /*1d750*/  @!P1 IMAD.MOV.U32 R6, RZ, RZ, R5 ;  /* 0x000000ffff069224 */ /* 0x004fc400078e0005 */
[----:B------:R-:W-:Y:S02]  /*1d760*/  IMAD.MOV.U32 R5, RZ, RZ, RZ ;  /* 0x000000ffff057224 */ /* 0x000fe400078e00ff */
[----:B---3--:R-:W-:Y:S01]  /*1d770*/  @!P1 IMAD.MOV.U32 R7, RZ, RZ, R2 ;  /* 0x000000ffff079224 */ /* 0x008fe200078e0002 */
[----:B------:R-:W-:-:S03]  /*1d780*/  ISETP.NE.AND P1, PT, R10, RZ, PT ;  /* 0x000000ff0a00720c */ /* 0x000fc60003f25270 */
[----:B------:R-:W-:-:S04]  /*1d790*/  IMAD R2, R7, R6, RZ ;  /* 0x0000000607027224 */ /* 0x000fc800078e02ff */
[----:B------:R-:W-:-:S07]  /*1d7a0*/  IMAD.MOV.U32 R13, RZ, RZ, R2 ;  /* 0x000000ffff0d7224 */ /* 0x000fce00078e0002 */
[----:B------:R-:W-:Y:S05]  /*1d7b0*/  WARPSYNC.COLLECTIVE R15, `(.L_x_2468) ;  /* 0x000000000f087348 */ /* 0x000fea0003c00000 */
[----:B------:R0:W1:Y:S02]  /*1d7c0*/  SHFL.UP P6, R14, R13, R12, R11 ;  /* 0x0400000c0d0e7389 */ /* 0x00006400000c000b */
[----:B01----:R-:W-:Y:S01]  /*1d7d0*/  ENDCOLLECTIVE ;  /* 0x000000000000791b */ /* 0x003fe20003800000 */
.L_x_2468:
        /* <DEDUP_REMOVED lines=8> */
.L_x_2469:
        /* <DEDUP_REMOVED lines=8> */
.L_x_2470:
        /* <DEDUP_REMOVED lines=8> */
.L_x_2471:
        /* <DEDUP_REMOVED lines=8> */
.L_x_2472:
        /* <DEDUP_REMOVED lines=9> */
.L_x_2473:
[----:B------:R-:W-:Y:S01]  /*1da70*/  IMAD.MOV.U32 R9, RZ, RZ, R14 ;  /* 0x000000ffff097224 */ /* 0x000fe200078e000e */
[----:B------:R-:W-:Y:S06]  /*1da80*/  BRA `(.L_x_2474) ;  /* 0xffffffd400707947 */ /* 0x000fec000383ffff */
.L_x_2411:
        /* <DEDUP_REMOVED lines=8> */
.L_x_2476:
[----:B------:R-:W-:Y:S05]  /*1db10*/  BSYNC B0 ;  /* 0x0000000000007941 */ /* 0x000fea0003800000 */
.L_x_2475:
        /* <DEDUP_REMOVED lines=10> */
.L_x_2477:
        /* <DEDUP_REMOVED lines=8> */
.L_x_2478:
        /* <DEDUP_REMOVED lines=8> */
.L_x_2479:
        /* <DEDUP_REMOVED lines=8> */
.L_x_2480:
        /* <DEDUP_REMOVED lines=9> */
.L_x_2481:
[----:B------:R-:W-:Y:S01]  /*1ddd0*/  IMAD.MOV.U32 R9, RZ, RZ, R14 ;  /* 0x000000ffff097224 */ /* 0x000fe200078e000e */
[----:B------:R-:W-:Y:S06]  /*1dde0*/  BRA `(.L_x_2482) ;  /* 0xffffffd400487947 */ /* 0x000fec000383ffff */
.L_x_2413:
[----:B------:R-:W-:Y:S01]  /*1ddf0*/  BSSY B0, `(.L_x_2483) ;  /* 0x0000006000007945 */ /* 0x000fe20003800000 */
[----:B------:R-:W-:Y:S01]  /*1de00*/  PLOP3.LUT P6, PT, P6, PT, PT, 0x8, 0x0 ;  /* 0x000000000000781c */ /* 0x000fe200037ce170 */
[----:B------:R-:W-:-:S12]  /*1de10*/  IMAD.MOV.U32 R15, RZ, RZ, -0x1 ;  /* 0xffffffffff0f7424 */ /* 0x000fd800078e00ff */
[----:B0-----:R-:W-:Y:S05]  /*1de20*/  WARPSYNC.COLLECTIVE R15, `(.L_x_2484) ;  /* 0x000000000f087348 */ /* 0x001fea0003c00000 */
[----:B------:R-:W-:Y:S01]  /*1de30*/  VOTE.ANY R14, PT, P6 ;  /* 0x00000000000e7806 */ /* 0x000fe200030e0100 */
[----:B0-----:R-:W-:Y:S06]  /*1de40*/  ENDCOLLECTIVE ;  /* 0x000000000000791b */ /* 0x001fec0003800000 */
.L_x_2484:
[----:B------:R-:W-:Y:S05]  /*1de50*/  BSYNC B0 ;  /* 0x0000000000007941 */ /* 0x000fea0003800000 */
.L_x_2483:
        /* <DEDUP_REMOVED lines=10> */
.L_x_2485:
[----:B------:R-:W-:Y:S02]  /*1df00*/  IMAD.MOV.U32 R13, RZ, RZ, R7 ;  /* 0x000000ffff0d7224 */ /* 0x000fe400078e0007 */
[----:B------:R-:W-:-:S07]  /*1df10*/  IMAD.MOV.U32 R0, RZ, RZ, R14 ;  /* 0x000000ffff007224 */ /* 0x000fce00078e000e */
[----:B------:R-:W-:Y:S05]  /*1df20*/  WARPSYNC.COLLECTIVE R15, `(.L_x_2486) ;  /* 0x000000000f087348 */ /* 0x000fea0003c00000 */
[----:B------:R0:W1:Y:S02]  /*1df30*/  SHFL.IDX P6, R14, R13, R12, R11 ;  /* 0x0000000c0d0e7389 */ /* 0x00006400000c000b */
[----:B01----:R-:W-:Y:S01]  /*1df40*/  ENDCOLLECTIVE ;  /* 0x000000000000791b */ /* 0x003fe20003800000 */
.L_x_2486:
[----:B------:R-:W-:Y:S02]  /*1df50*/  IMAD.MOV.U32 R7, RZ, RZ, R14 ;  /* 0x000000ffff077224 */ /* 0x000fe400078e000e */
[----:B------:R-:W-:-:S05]  /*1df60*/  IMAD.IADD R6, R10, 0x1, R16 ;  /* 0x000000010a067824 */ /* 0x000fca00078e0210 */
[----:B------:R0:W-:Y:S01]  /*1df70*/  STL [R1+0xc], R6 ;  /* 0x00000c0601007387 */ /* 0x0001e20000100800 */
[----:B------:R-:W-:Y:S05]  /*1df80*/  BRA `(.L_x_2487) ;  /* 0xffffffd400287947 */ /* 0x000fea000383ffff */
.L_x_2415:
        /* <DEDUP_REMOVED lines=8> */
.L_x_2489:
[----:B------:R-:W-:Y:S05]  /*1e010*/  BSYNC B0 ;  /* 0x0000000000007941 */ /* 0x000fea0003800000 */
.L_x_2488:
[----:B------:R-:W-:Y:S01]  /*1e020*/  IMAD.MOV.U32 R2, RZ, RZ, R14 ;  /* 0x000000ffff027224 */ /* 0x000fe200078e000e */
[----:B------:R-:W-:Y:S06]  /*1e030*/  BRA `(.L_x_2490) ;  /* 0xffffffd400147947 */ /* 0x000fec000383ffff */
.L_x_2421:
[----:B0-----:R0:W1:Y:S02]  /*1e040*/  SYNCS.PHASECHK.TRANS64.TRYWAIT P0, [R0+URZ+0x36820], R3 ;  /* 0x03682003000075a7 */ /* 0x001064000800017f */
[----:B-1----:R-:W-:Y:S05]  /*1e050*/  @!P0 NANOSLEEP.SYNCS 0x989680 ;  /* 0x009896800000895d */ /* 0x002fea0003900000 */
[----:B------:R-:W1:Y:S02]  /*1e060*/  @!P0 SYNCS.PHASECHK.TRANS64 P0, [R0+URZ+0x36820], R3 ;  /* 0x03682003000085a7 */ /* 0x000e64000800007f */
[----:B-1----:R-:W-:Y:S05]  /*1e070*/  @!P0 BRA `(.L_x_2421) ;  /* 0xfffffffc00f08947 */ /* 0x002fea000383ffff */
[----:B------:R-:W-:Y:S05]  /*1e080*/  BRA `(.L_x_2491) ;  /* 0xffffffdc00b87947 */ /* 0x000fea000383ffff */
.L_x_2422:
        /* <DEDUP_REMOVED lines=11> */
.L_x_2493:
[----:B------:R-:W-:Y:S05]  /*1e140*/  BSYNC B0 ;  /* 0x0000000000007941 */ /* 0x000fea0003800000 */
.L_x_2492:
[----:B------:R-:W-:Y:S05]  /*1e150*/  BRA `(.L_x_2494) ;  /* 0xffffffdc00a07947 */ /* 0x000fea000383ffff */
.L_x_2425:
[----:B------:R-:W-:Y:S01]  /*1e160*/  BSSY B1, `(.L_x_2495) ;  /* 0x0000006000017945 */ /* 0x000fe20003800000 */
[----:B------:R-:W-:-:S07]  /*1e170*/  IMAD.MOV.U32 R15, RZ, RZ, -0x1 ;  /* 0xffffffffff0f7424 */ /* 0x000fce00078e00ff */
[----:B01----:R-:W-:Y:S05]  /*1e180*/  WARPSYNC.COLLECTIVE R15, `(.L_x_2496) ;  /* 0x000000000f0c7348 */ /* 0x003fea0003c00000 */
[----:B------:R-:W-:Y:S02]  /*1e190*/  ELECT P6, UR62, PT ;  /* 0x00000000003e782f */ /* 0x000fe400038c0000 */
[----:B------:R-:W-:Y:S01]  /*1e1a0*/  MOV R14, UR62 ;  /* 0x0000003e000e7c02 */ /* 0x000fe20008000f00 */
[----:B01----:R-:W-:Y:S10]  /*1e1b0*/  ENDCOLLECTIVE ;  /* 0x000000000000791b */ /* 0x003ff40003800000 */
.L_x_2496:
[----:B------:R-:W-:Y:S05]  /*1e1c0*/  BSYNC B1 ;  /* 0x0000000000017941 */ /* 0x000fea0003800000 */
.L_x_2495:
[----:B------:R-:W-:Y:S05]  /*1e1d0*/  BRA `(.L_x_2497) ;  /* 0xffffffdc00987947 */ /* 0x000fea000383ffff */
.L_x_2427:
[----:B0-----:R0:W1:Y:S02]  /*1e1e0*/  SYNCS.PHASECHK.TRANS64.TRYWAIT P0, [R6+URZ], R5 ;  /* 0x00000005060075a7 */ /* 0x001064000800017f */
[----:B-1----:R-:W-:Y:S05]  /*1e1f0*/  @!P0 NANOSLEEP.SYNCS 0x989680 ;  /* 0x009896800000895d */ /* 0x002fea0003900000 */
[----:B------:R-:W1:Y:S02]  /*1e200*/  @!P0 SYNCS.PHASECHK.TRANS64 P0, [R6+URZ], R5 ;  /* 0x00000005060085a7 */ /* 0x000e64000800007f */
[----:B-1----:R-:W-:Y:S05]  /*1e210*/  @!P0 BRA `(.L_x_2427) ;  /* 0xfffffffc00f08947 */ /* 0x002fea000383ffff */
[----:B------:R-:W-:Y:S05]  /*1e220*/  BRA `(.L_x_2498) ;  /* 0xffffffdc00d87947 */ /* 0x000fea000383ffff */
.L_x_2428:
[----:B-1----:R1:W2:Y:S02]  /*1e230*/  SYNCS.PHASECHK.TRANS64.TRYWAIT P0, [R7+URZ], R2 ;  /* 0x00000002070075a7 */ /* 0x0022a4000800017f */
[----:B--2---:R-:W-:Y:S05]  /*1e240*/  @!P0 NANOSLEEP.SYNCS 0x989680 ;  /* 0x009896800000895d */ /* 0x004fea0003900000 */
[----:B------:R-:W2:Y:S02]  /*1e250*/  @!P0 SYNCS.PHASECHK.TRANS64 P0, [R7+URZ], R2 ;  /* 0x00000002070085a7 */ /* 0x000ea4000800007f */
[----:B--2---:R-:W-:Y:S05]  /*1e260*/  @!P0 BRA `(.L_x_2428) ;  /* 0xfffffffc00f08947 */ /* 0x004fea000383ffff */
[----:B------:R-:W-:Y:S05]  /*1e270*/  BRA `(.L_x_2499) ;  /* 0xffffffdc00cc7947 */ /* 0x000fea000383ffff */
.L_x_2430:
[----:B--2---:R2:W3:Y:S02]  /*1e280*/  SYNCS.PHASECHK.TRANS64.TRYWAIT P0, [R4+URZ], R5 ;  /* 0x00000005040075a7 */ /* 0x0044e4000800017f */
[----:B---3--:R-:W-:Y:S05]  /*1e290*/  @!P0 NANOSLEEP.SYNCS 0x989680 ;  /* 0x009896800000895d */ /* 0x008fea0003900000 */
[----:B------:R-:W3:Y:S02]  /*1e2a0*/  @!P0 SYNCS.PHASECHK.TRANS64 P0, [R4+URZ], R5 ;  /* 0x00000005040085a7 */ /* 0x000ee4000800007f */
[----:B---3--:R-:W-:Y:S05]  /*1e2b0*/  @!P0 BRA `(.L_x_2430) ;  /* 0xfffffffc00f08947 */ /* 0x008fea000383ffff */
[----:B------:R-:W-:Y:S05]  /*1e2c0*/  BRA `(.L_x_2500) ;  /* 0xffffffdc00d07947 */ /* 0x000fea000383ffff */
.L_x_2501:
        /* <DEDUP_REMOVED lines=11> */
.L_x_3030:


//--------------------- .text._ZN7cutlass13device_kernelIN5flash11enable_sm90INS1_16FlashAttnFwdSm90INS1_25CollectiveMainloopFwdSm90ILi2EN4cute5tupleIJNS5_1CILi1EEES8_S8_EEENS6_IJNS7_ILi128EEENS7_ILi112EEENS7_ILi192EEEEEELi192ENS_6half_tEfNS_4arch4Sm90ELb1ELb0ELb1ELb1ELb0ELb1ELb0ELb1ELb1ELb1ELb1ELb0EEENS1_21CollectiveEpilogueFwdINS6_IJSA_SC_SB_EEES9_SE_SG_Li256ELb1ELb1ELb1ELb0EEENS1_36VarlenDynamicPersistentTileSchedulerILi128ELi112ELi256ELi128ELb1ELb1ELb1ELb1ELb1ELb1EEEEEEEEEvNT_6ParamsE --------------------------
	.section	.text._ZN7cutlass13device_kernelIN5flash11enable_sm90INS1_16FlashAttnFwdSm90INS1_25CollectiveMainloopFwdSm90ILi2EN4cute5tupleIJNS5_1CILi1EEES8_S8_EEENS6_IJNS7_ILi128EEENS7_ILi112EEENS7_ILi192EEEEEELi192ENS_6half_tEfNS_4arch4Sm90ELb1ELb0ELb1ELb1ELb0ELb1ELb0ELb1ELb1ELb1ELb1ELb0EEENS1_21CollectiveEpilogueFwdINS6_IJSA_SC_SB_EEES9_SE_SG_Li256ELb1ELb1ELb1ELb0EEENS1_36VarlenDynamicPersistentTileSchedulerILi128ELi112ELi256ELi128ELb1ELb1ELb1ELb1ELb1ELb1EEEEEEEEEvNT_6ParamsE,"ax",@progbits
	.align	128
.text._ZN7cutlass13device_kernelIN5flash11enable_sm90INS1_16FlashAttnFwdSm90INS1_25CollectiveMainloopFwdSm90ILi2EN4cute5tupleIJNS5_1CILi1EEES8_S8_EEENS6_IJNS7_ILi128EEENS7_ILi112EEENS7_ILi192EEEEEELi192ENS_6half_tEfNS_4arch4Sm90ELb1ELb0ELb1ELb1ELb0ELb1ELb0ELb1ELb1ELb1ELb1ELb0EEENS1_21CollectiveEpilogueFwdINS6_IJSA_SC_SB_EEES9_SE_SG_Li256ELb1ELb1ELb1ELb0EEENS1_36VarlenDynamicPersistentTileSchedulerILi128ELi112ELi256ELi128ELb1ELb1ELb1ELb1ELb1ELb1EEEEEEEEEvNT_6ParamsE:
        .type           _ZN7cutlass13device_kernelIN5flash11enable_sm90INS1_16FlashAttnFwdSm90INS1_25CollectiveMainloopFwdSm90ILi2EN4cute5tupleIJNS5_1CILi1EEES8_S8_EEENS6_IJNS7_ILi128EEENS7_ILi112EEENS7_ILi192EEEEEELi192ENS_6half_tEfNS_4arch4Sm90ELb1ELb0ELb1ELb1ELb0ELb1ELb0ELb1ELb1ELb1ELb1ELb0EEENS1_21CollectiveEpilogueFwdINS6_IJSA_SC_SB_EEES9_SE_SG_Li256ELb1ELb1ELb1ELb0EEENS1_36VarlenDynamicPersistentTileSchedulerILi128ELi112ELi256ELi128ELb1ELb1ELb1ELb1ELb1ELb1EEEEEEEEEvNT_6ParamsE,@function
        .size           _ZN7cutlass13device_kernelIN5flash11enable_sm90INS1_16FlashAttnFwdSm90INS1_25CollectiveMainloopFwdSm90ILi2EN4cute5tupleIJNS5_1CILi1EEES8_S8_EEENS6_IJNS7_ILi128EEENS7_ILi112EEENS7_ILi192EEEEEELi192ENS_6half_tEfNS_4arch4Sm90ELb1ELb0ELb1ELb1ELb0ELb1ELb0ELb1ELb1ELb1ELb1ELb0EEENS1_21CollectiveEpilogueFwdINS6_IJSA_SC_SB_EEES9_SE_SG_Li256ELb1ELb1ELb1ELb0EEENS1_36VarlenDynamicPersistentTileSchedulerILi128ELi112ELi256ELi128ELb1ELb1ELb1ELb1ELb1ELb1EEEEEEEEEvNT_6ParamsE,(.L_x_3031 - _ZN7cutlass13device_kernelIN5flash11enable_sm90INS1_16FlashAttnFwdSm90INS1_25CollectiveMainloopFwdSm90ILi2EN4cute5tupleIJNS5_1CILi1EEES8_S8_EEENS6_IJNS7_ILi128EEENS7_ILi112EEENS7_ILi192EEEEEELi192ENS_6half_tEfNS_4arch4Sm90ELb1ELb0ELb1ELb1ELb0ELb1ELb0ELb1ELb1ELb1ELb1ELb0EEENS1_21CollectiveEpilogueFwdINS6_IJSA_SC_SB_EEES9_SE_SG_Li256ELb1ELb1ELb1ELb0EEENS1_36VarlenDynamicPersistentTileSchedulerILi128ELi112ELi256ELi128ELb1ELb1ELb1ELb1ELb1ELb1EEEEEEEEEvNT_6ParamsE)
        .other          _ZN7cutlass13device_kernelIN5flash11enable_sm90INS1_16FlashAttnFwdSm90INS1_25CollectiveMainloopFwdSm90ILi2EN4cute5tupleIJNS5_1CILi1EEES8_S8_EEENS6_IJNS7_ILi128EEENS7_ILi112EEENS7_ILi192EEEEEELi192ENS_6half_tEfNS_4arch4Sm90ELb1ELb0ELb1ELb1ELb0ELb1ELb0ELb1ELb1ELb1ELb1ELb0EEENS1_21CollectiveEpilogueFwdINS6_IJSA_SC_SB_EEES9_SE_SG_Li256ELb1ELb1ELb1ELb0EEENS1_36VarlenDynamicPersistentTileSchedulerILi128ELi112ELi256ELi128ELb1ELb1ELb1ELb1ELb1ELb1EEEEEEEEEvNT_6ParamsE,@"STO_CUDA_ENTRY STV_DEFAULT"
_ZN7cutlass13device_kernelIN5flash11enable_sm90INS1_16FlashAttnFwdSm90INS1_25CollectiveMainloopFwdSm90ILi2EN4cute5tupleIJNS5_1CILi1EEES8_S8_EEENS6_IJNS7_ILi128EEENS7_ILi112EEENS7_ILi192EEEEEELi192ENS_6half_tEfNS_4arch4Sm90ELb1ELb0ELb1ELb1ELb0ELb1ELb0ELb1ELb1ELb1ELb1ELb0EEENS1_21CollectiveEpilogueFwdINS6_IJSA_SC_SB_EEES9_SE_SG_Li256ELb1ELb1ELb1ELb0EEENS1_36VarlenDynamicPersistentTileSchedulerILi128ELi112ELi256ELi128ELb1ELb1ELb1ELb1ELb1ELb1EEEEEEEEEvNT_6ParamsE:
        /* <DEDUP_REMOVED lines=24> */
.L_x_2503:
[----:B------:R-:W-:Y:S05]  /*0180*/  BSYNC B0 ;  /* 0x0000000000007941 */ /* 0x000fea0003800000 */
.L_x_2502:
        /* <DEDUP_REMOVED lines=41> */
.L_x_2504:
        /* <DEDUP_REMOVED lines=22> */
.L_x_2505:
        /* <DEDUP_REMOVED lines=18> */
.L_x_2506:
        /* <DEDUP_REMOVED lines=22> */
.L_x_2507:
        /* <DEDUP_REMOVED lines=22> */
.L_x_2508:
        /* <DEDUP_REMOVED lines=10> */
.L_x_2511:
        /* <DEDUP_REMOVED lines=9> */
[----:B------:R-:W-:Y:S01]  /*0a90*/  IMAD.U32 R16, RZ, RZ, UR4 ;  /* 0x00000004ff107e24 */ /* 0x000fe2000f8e00ff */
[----:B------:R-:W-:-:S04]  /*0aa0*/  ULDC UR4, c[0x0][0xc3c] ;  /* 0x00030f0000047ab9 */ /* 0x000fc80000000800 */
[----:B------:R-:W1:Y:S01]  /*0ab0*/  LDS.128 R12, [R16+0x368d0] ;  /* 0x0368d000100c7984 */ /* 0x000e620000000c00 */
[----:B------:R-:W-:Y:S06]  /*0ac0*/  BAR.ARV 0x4, 0x180 ;  /* 0x0106000000007b1d */ /* 0x000fec0000002000 */
[----:B-1----:R-:W-:-:S13]  /*0ad0*/  ISETP.GE.AND P0, PT, R15, UR4, PT ;  /* 0x000000040f007c0c */ /* 0x002fda000bf06270 */
[----:B------:R-:W-:Y:S05]  /*0ae0*/  @P0 BRA `(.L_x_2512) ;  /* 0x00000300005c0947 */ /* 0x000fea0003800000 */
[----:B------:R-:W2:Y:S01]  /*0af0*/  LDL R0, [R1+0x78] ;  /* 0x0000780001007983 */ /* 0x000ea20000100800 */
[----:B------:R-:W-:Y:S01]  /*0b00*/  VIADD R6, R6, 0xffffff80 ;  /* 0xffffff8006067836 */ /* 0x000fe20000000000 */
[----:B------:R-:W-:Y:S01]  /*0b10*/  R2UR UR4, R16 ;  /* 0x00000000100472ca */ /* 0x000fe200000e0000 */
[----:B------:R-:W-:Y:S01]  /*0b20*/  IMAD.MOV.U32 R17, RZ, RZ, RZ ;  /* 0x000000ffff117224 */ /* 0x000fe200078e00ff */
[----:B------:R-:W-:Y:S02]  /*0b30*/  MOV R235, RZ ;  /* 0x000000ff00eb7202 */ /* 0x000fe40000000f00 */
[----:B------:R-:W-:Y:S02]  /*0b40*/  CS2R R208, SRZ ;  /* 0x0000000000d07805 */ /* 0x000fe4000001ff00 */
[----:B------:R-:W-:Y:S01]  /*0b50*/  SHF.R.S32.HI R3, RZ, 0x1f, R6 ;  /* 0x0000001fff037819 */ /* 0x000fe20000011406 */
[----:B------:R-:W-:-:S03]  /*0b60*/  IMAD.MOV.U32 R205, RZ, RZ, RZ ;  /* 0x000000ffffcd7224 */ /* 0x000fc600078e00ff */
[----:B0-----:R-:W-:-:S04]  /*0b70*/  LEA.HI R2, R3, R6, RZ, 0x4 ;  /* 0x0000000603027211 */ /* 0x001fc800078f20ff */
[----:B------:R-:W-:Y:S01]  /*0b80*/  SHF.R.S32.HI R7, RZ, 0x4, R2 ;  /* 0x00000004ff077819 */ /* 0x000fe20000011402 */
[----:B------:R-:W-:-:S03]  /*0b90*/  UIADD3 UR4, UR4, 0x15400, URZ ;  /* 0x0001540004047890 */ /* 0x000fc6000fffe03f */
[----:B------:R-:W-:-:S04]  /*0ba0*/  LEA.HI R4, R2, R7, RZ, 0x1 ;  /* 0x0000000702047211 */ /* 0x000fc800078f08ff */
[----:B------:R-:W-:-:S04]  /*0bb0*/  LOP3.LUT R4, R4, 0x1ffffffe, RZ, 0xc0, !PT ;  /* 0x1ffffffe04047812 */ /* 0x000fc800078ec0ff */
[----:B------:R-:W-:Y:S02]  /*0bc0*/  IADD3 R7, R7, -R4, RZ ;  /* 0x8000000407077210 */ /* 0x000fe40007ffe0ff */
[----:B------:R-:W-:-:S04]  /*0bd0*/  LEA.HI R4, R3, R6, RZ, 0x5 ;  /* 0x0000000603047211 */ /* 0x000fc800078f28ff */
[----:B------:R-:W-:-:S05]  /*0be0*/  SHF.R.S32.HI R4, RZ, 0x5, R4 ;  /* 0x00000005ff047819 */ /* 0x000fca0000011404 */
[----:B------:R-:W-:Y:S01]  /*0bf0*/  IMAD.SHL.U32 R220, R4, 0x200, RZ ;  /* 0x0000020004dc7824 */ /* 0x000fe200078e00ff */
[----:B--2---:R-:W-:Y:S02]  /*0c00*/  R2UR UR5, R0 ;  /* 0x00000000000572ca */ /* 0x004fe400000e0000 */
[----:B------:R-:W-:-:S04]  /*0c10*/  LEA.HI R0, R3, R6, RZ, 0x7 ;  /* 0x0000000603007211 */ /* 0x000fc800078f38ff */
[----:B------:R-:W-:-:S05]  /*0c20*/  LOP3.LUT R5, R0, 0xffffff80, RZ, 0xc0, !PT ;  /* 0xffffff8000057812 */ /* 0x000fca00078ec0ff */
[----:B------:R-:W-:Y:S02]  /*0c30*/  IMAD.IADD R21, R6, 0x1, -R5 ;  /* 0x0000000106157824 */ /* 0x000fe400078e0a05 */
[----:B------:R-:W-:-:S03]  /*0c40*/  ULOP3.LUT UR5, UR5, 0x1, URZ, 0xfc, !UPT ;  /* 0x0000000105057892 */ /* 0x000fc6000f8efc3f */
[----:B------:R-:W-:Y:S01]  /*0c50*/  SHF.R.S32.HI R9, RZ, 0x1f, R21 ;  /* 0x0000001fff097819 */ /* 0x000fe20000011415 */
[----:B------:R-:W-:Y:S03]  /*0c60*/  STL [R1+0x6c], R21 ;  /* 0x00006c1501007387 */ /* 0x000fe60000100800 */
[CC--:B------:R-:W-:Y:S02]  /*0c70*/  LEA.HI R12, R9.reuse, R21.reuse, RZ, 0x2 ;  /* 0x00000015090c7211 */ /* 0x0c0fe400078f10ff */
[----:B------:R-:W-:Y:S02]  /*0c80*/  LEA.HI R9, R9, R21, RZ, 0x5 ;  /* 0x0000001509097211 */ /* 0x000fe400078f28ff */
[--C-:B------:R-:W-:Y:S02]  /*0c90*/  SHF.R.S32.HI R8, RZ, 0x2, R12.reuse ;  /* 0x00000002ff087819 */ /* 0x100fe4000001140c */
[----:B------:R-:W-:-:S02]  /*0ca0*/  SHF.R.S32.HI R5, RZ, 0x1f, R12 ;  /* 0x0000001fff057819 */ /* 0x000fc4000001140c */
[----:B------:R-:W-:Y:S02]  /*0cb0*/  LOP3.LUT R12, R12, 0x7ffffffc, RZ, 0xc0, !PT ;  /* 0x7ffffffc0c0c7812 */ /* 0x000fe400078ec0ff */
[----:B------:R-:W-:-:S03]  /*0cc0*/  LEA.HI R5, R5, R8, RZ, 0x3 ;  /* 0x0000000805057211 */ /* 0x000fc600078f18ff */
[----:B------:R-:W-:Y:S01]  /*0cd0*/  IMAD.IADD R12, R21, 0x1, -R12 ;  /* 0x00000001150c7824 */ /* 0x000fe200078e0a0c */
[----:B------:R-:W-:Y:S02]  /*0ce0*/  LOP3.LUT R11, R5, 0xfffffff8, RZ, 0xc0, !PT ;  /* 0xfffffff8050b7812 */ /* 0x000fe400078ec0ff */
[----:B------:R-:W-:Y:S01]  /*0cf0*/  SHF.R.S32.HI R5, RZ, 0x7, R0 ;  /* 0x00000007ff057819 */ /* 0x000fe20000011400 */
[----:B------:R-:W-:Y:S02]  /*0d00*/  IMAD.SHL.U32 R227, R12, 0x2, RZ ;  /* 0x000000020ce37824 */ /* 0x000fe400078e00ff */
[----:B------:R-:W-:Y:S01]  /*0d10*/  IMAD.IADD R11, R8, 0x1, -R11 ;  /* 0x00000001080b7824 */ /* 0x000fe200078e0a0b */
[----:B------:R-:W-:Y:S01]  /*0d20*/  LEA.HI R8, R3, R6, RZ, 0x2 ;  /* 0x0000000603087211 */ /* 0x000fe200078f10ff */
[C---:B------:R-:W-:Y:S01]  /*0d30*/  VIADD R30, R227.reuse, 0x10 ;  /* 0x00000010e31e7836 */ /* 0x040fe20000000000 */
[----:B------:R-:W-:Y:S01]  /*0d40*/  LOP3.LUT R3, R2, 0x3fffff0, RZ, 0xc0, !PT ;  /* 0x03fffff002037812 */ /* 0x000fe200078ec0ff */
[C---:B------:R-:W-:Y:S01]  /*0d50*/  VIADD R27, R227.reuse, 0x28 ;  /* 0x00000028e31b7836 */ /* 0x040fe20000000000 */
[----:B------:R-:W-:Y:S01]  /*0d60*/  LEA.HI R0, R0, R5, RZ, 0x1 ;  /* 0x0000000500007211 */ /* 0x000fe200078f08ff */
[C---:B------:R-:W-:Y:S01]  /*0d70*/  VIADD R28, R227.reuse, 0x20 ;  /* 0x00000020e31c7836 */ /* 0x040fe20000000000 */
[----:B------:R-:W-:Y:S01]  /*0d80*/  SHF.R.S32.HI R2, RZ, 0x5, R9 ;  /* 0x00000005ff027819 */ /* 0x000fe20000011409 */
[----:B------:R-:W-:Y:S01]  /*0d90*/  IMAD.IADD R3, R6, 0x1, -R3 ;  /* 0x0000000106037824 */ /* 0x000fe200078e0a03 */
[----:B------:R-:W-:Y:S01]  /*0da0*/  LOP3.LUT R0, R0, 0x3fffffe, RZ, 0xc0, !PT ;  /* 0x03fffffe00007812 */ /* 0x000fe200078ec0ff */
[----:B------:R-:W-:Y:S01]  /*0db0*/  VIADD R24, R227, 0x40 ;  /* 0x00000040e3187836 */ /* 0x000fe20000000000 */
[--C-:B------:R-:W-:Y:S01]  /*0dc0*/  SHF.R.S32.HI R204, RZ, 0x2, R8.reuse ;  /* 0x00000002ffcc7819 */ /* 0x100fe20000011408 */
[----:B------:R-:W-:Y:S01]  /*0dd0*/  IMAD R10, R4, 0x10, R3 ;  /* 0x00000010040a7824 */ /* 0x000fe200078e0203 */
[----:B------:R-:W-:Y:S01]  /*0de0*/  SHF.R.S32.HI R3, RZ, 0x1f, R8 ;  /* 0x0000001fff037819 */ /* 0x000fe20000011408 */
[----:B------:R-:W-:Y:S01]  /*0df0*/  IMAD.IADD R0, R5, 0x1, -R0 ;  /* 0x0000000105007824 */ /* 0x000fe200078e0a00 */
[----:B------:R-:W-:Y:S01]  /*0e00*/  IADD3 R236, R204, 0x40, RZ ;  /* 0x00000040ccec7810 */ /* 0x000fe20007ffe0ff */
[----:B------:R-:W-:Y:S01]  /*0e10*/  IMAD R11, R2, 0x10, R11 ;  /* 0x00000010020b7824 */ /* 0x000fe200078e020b */
[----:B------:R-:W-:Y:S01]  /*0e20*/  LOP3.LUT R9, R8, 0xfffffffc, RZ, 0xc0, !PT ;  /* 0xfffffffc08097812 */ /* 0x000fe200078ec0ff */
[----:B------:R-:W-:Y:S01]  /*0e30*/  IMAD.U32 R5, RZ, RZ, UR4 ;  /* 0x00000004ff057e24 */ /* 0x000fe2000f8e00ff */
[----:B------:R-:W-:Y:S01]  /*0e40*/  LEA.HI R3, R3, R204, RZ, 0x3 ;  /* 0x000000cc03037211 */ /* 0x000fe200078f18ff */
[----:B------:R-:W-:Y:S01]  /*0e50*/  IMAD R20, R0, 0x40, R11 ;  /* 0x0000004000147824 */ /* 0x000fe200078e020b */
[----:B------:R-:W-:Y:S01]  /*0e60*/  IADD3 R6, R6, -R9, RZ ;  /* 0x8000000906067210 */ /* 0x000fe20007ffe0ff */
[----:B------:R-:W-:Y:S01]  /*0e70*/  IMAD.U32 R0, RZ, RZ, UR5 ;  /* 0x00000005ff007e24 */ /* 0x000fe2000f8e00ff */
[----:B------:R-:W-:Y:S01]  /*0e80*/  LOP3.LUT R3, R3, 0xfffffff8, RZ, 0xc0, !PT ;  /* 0xfffffff803037812 */ /* 0x000fe200078ec0ff */
[----:B------:R-:W-:Y:S01]  /*0e90*/  IMAD.SHL.U32 R217, R236, 0x40, RZ ;  /* 0x00000040ecd97824 */ /* 0x000fe200078e00ff */
[----:B------:R-:W-:Y:S01]  /*0ea0*/  STL [R1+0x70], R20 ;  /* 0x0000701401007387 */ /* 0x000fe20000100800 */
[----:B------:R-:W-:Y:S01]  /*0eb0*/  IMAD R2, R10, 0x8, R7 ;  /* 0x000000080a027824 */ /* 0x000fe200078e0207 */
[----:B------:R-:W-:Y:S01]  /*0ec0*/  SHF.R.S32.HI R7, RZ, 0x1f, R236 ;  /* 0x0000001fff077819 */ /* 0x000fe200000114ec */
[----:B------:R-:W-:Y:S01]  /*0ed0*/  IMAD.IADD R3, R204, 0x1, -R3 ;  /* 0x00000001cc037824 */ /* 0x000fe200078e0a03 */
[----:B------:R0:W-:Y:S01]  /*0ee0*/  STL [R1+0x44], R0 ;  /* 0x0000440001007387 */ /* 0x0001e20000100800 */
[----:B------:R-:W-:Y:S01]  /*0ef0*/  LOP3.LUT R217, R217, 0x1c0, RZ, 0xc0, !PT ;  /* 0x000001c0d9d97812 */ /* 0x000fe200078ec0ff */
[C---:B------:R-:W-:Y:S01]  /*0f00*/  IMAD.SHL.U32 R22, R6.reuse, 0x4, RZ ;  /* 0x0000000406167824 */ /* 0x040fe200078e00ff */
[----:B------:R-:W-:Y:S01]  /*0f10*/  LEA.HI R7, R7, R236, RZ, 0x3 ;  /* 0x000000ec07077211 */ /* 0x000fe200078f18ff */
[----:B------:R1:W-:Y:S01]  /*0f20*/  STL [R1+0x4c], R5 ;  /* 0x00004c0501007387 */ /* 0x0003e20000100800 */
[----:B------:R-:W-:Y:S01]  /*0f30*/  IMAD.SHL.U32 R3, R3, 0x40, RZ ;  /* 0x0000004003037824 */ /* 0x000fe200078e00ff */
[----:B------:R-:W-:Y:S01]  /*0f40*/  IADD3 R31, R227, 0x8, RZ ;  /* 0x00000008e31f7810 */ /* 0x000fe20007ffe0ff */
[----:B------:R-:W-:Y:S01]  /*0f50*/  IMAD.MOV.U32 R10, RZ, RZ, R14 ;  /* 0x000000ffff0a7224 */ /* 0x000fe200078e000e */
[----:B------:R-:W-:Y:S01]  /*0f60*/  SHF.L.U32 R7, R7, 0x6, RZ ;  /* 0x0000000607077819 */ /* 0x000fe200000006ff */
[----:B------:R-:W-:Y:S01]  /*0f70*/  IMAD.MOV.U32 R11, RZ, RZ, R15 ;  /* 0x000000ffff0b7224 */ /* 0x000fe200078e000f */
[----:B0-----:R-:W-:Y:S01]  /*0f80*/  LEA.HI R0, R6, R6, RZ, 0x1 ;  /* 0x0000000606007211 */ /* 0x001fe200078f08ff */
[----:B------:R-:W-:Y:S01]  /*0f90*/  VIADD R14, R227, 0x58 ;  /* 0x00000058e30e7836 */ /* 0x000fe20000000000 */
[----:B------:R-:W-:Y:S01]  /*0fa0*/  LOP3.LUT R218, R3, 0x1c0, RZ, 0xc0, !PT ;  /* 0x000001c003da7812 */ /* 0x000fe200078ec0ff */
[----:B------:R-:W-:Y:S01]  /*0fb0*/  IMAD.MOV.U32 R9, RZ, RZ, R13 ;  /* 0x000000ffff097224 */ /* 0x000fe200078e000d */
[----:B-1----:R-:W-:Y:S01]  /*0fc0*/  LOP3.LUT R5, R0, 0x1ffffffe, RZ, 0xc0, !PT ;  /* 0x1ffffffe00057812 */ /* 0x002fe200078ec0ff */
[----:B------:R-:W-:Y:S01]  /*0fd0*/  IMAD.SHL.U32 R18, R6, 0x8, RZ ;  /* 0x0000000806127824 */ /* 0x000fe200078e00ff */
[----:B------:R-:W-:Y:S01]  /*0fe0*/  SHF.R.U32.HI R0, RZ, 0x3, R217 ;  /* 0x00000003ff007819 */ /* 0x000fe200000116d9 */
[----:B------:R-:W-:Y:S01]  /*0ff0*/  IMAD.SHL.U32 R0, R2, 0x8, RZ ;  /* 0x0000000802007824 */ /* 0x000fe200078e00ff */
[C---:B------:R-:W-:Y:S01]  /*1000*/  IADD3 R25, R227.reuse, 0x38, RZ ;  /* 0x00000038e3197810 */ /* 0x040fe20007ffe0ff */
[----:B------:R-:W-:Y:S01]  /*1010*/  IMAD.IADD R5, R6, 0x1, -R5 ;  /* 0x0000000106057824 */ /* 0x000fe200078e0a05 */
[C---:B------:R-:W-:Y:S01]  /*1020*/  IADD3 R213, R22.reuse, 0x20, RZ ;  /* 0x0000002016d57810 */ /* 0x040fe20007ffe0ff */
[C---:B------:R-:W-:Y:S01]  /*1030*/  VIADD R15, R227.reuse, 0x50 ;  /* 0x00000050e30f7836 */ /* 0x040fe20000000000 */
[----:B------:R0:W-:Y:S01]  /*1040*/  STL [R1+0x74], R0 ;  /* 0x0000740001007387 */ /* 0x0001e20000100800 */
[----:B------:R-:W-:Y:S01]  /*1050*/  VIADD R8, R227, 0x70 ;  /* 0x00000070e3087836 */ /* 0x000fe20000000000 */
[----:B------:R-:W-:Y:S01]  /*1060*/  LOP3.LUT R221, R7, 0xfffffe00, RZ, 0xc0, !PT ;  /* 0xfffffe0007dd7812 */ /* 0x000fe200078ec0ff */
[C---:B------:R-:W-:Y:S01]  /*1070*/  VIADD R29, R227.reuse, 0x18 ;  /* 0x00000018e31d7836 */ /* 0x040fe20000000000 */
[----:B------:R-:W-:Y:S01]  /*1080*/  SHF.R.S32.HI R2, RZ, 0x1f, R30 ;  /* 0x0000001fff027819 */ /* 0x000fe2000001141e */
        /* <DEDUP_REMOVED lines=12> */
[C---:B0-----:R-:W-:Y:S01]  /*1150*/  VIADD R0, R227.reuse, 0x90 ;  /* 0x00000090e3007836 */ /* 0x041fe20000000000 */
[----:B------:R-:W-:Y:S01]  /*1160*/  SHF.R.S32.HI R2, RZ, 0x1f, R14 ;  /* 0x0000001fff027819 */ /* 0x000fe2000001140e */
[C---:B------:R-:W-:Y:S01]  /*1170*/  VIADD R212, R22.reuse, 0x40 ;  /* 0x0000004016d47836 */ /* 0x040fe20000000000 */
[----:B------:R-:W-:Y:S01]  /*1180*/  SHF.R.S32.HI R7, RZ, 0x1f, R15 ;  /* 0x0000001fff077819 */ /* 0x000fe2000001140f */
[C---:B------:R-:W-:Y:S01]  /*1190*/  VIADD R215, R22.reuse, 0x10 ;  /* 0x0000001016d77836 */ /* 0x040fe20000000000 */
[----:B------:R-:W-:Y:S01]  /*11a0*/  SHF.R.S32.HI R2, RZ, 0x1f, R8 ;  /* 0x0000001fff027819 */ /* 0x000fe20000011408 */
[C---:B------:R-:W-:Y:S01]  /*11b0*/  VIADD R214, R22.reuse, 0x30 ;  /* 0x0000003016d67836 */ /* 0x040fe20000000000 */
[----:B------:R-:W-:Y:S01]  /*11c0*/  SHF.R.U32.HI R219, RZ, 0x3, R218 ;  /* 0x00000003ffdb7819 */ /* 0x000fe200000116da */
[C---:B------:R-:W-:Y:S01]  /*11d0*/  VIADD R216, R22.reuse, 0x50 ;  /* 0x0000005016d87836 */ /* 0x040fe20000000000 */
[----:B------:R-:W-:Y:S01]  /*11e0*/  IADD3 R237, R227, 0x98, RZ ;  /* 0x00000098e3ed7810 */ /* 0x000fe20007ffe0ff */
[C---:B------:R-:W-:Y:S01]  /*11f0*/  IMAD.IADD R206, R22.reuse, 0x1, R213 ;  /* 0x0000000116ce7824 */ /* 0x040fe200078e02d5 */
[----:B------:R-:W-:Y:S01]  /*1200*/  SHF.R.S32.HI R29, RZ, 0x1f, R29 ;  /* 0x0000001fff1d7819 */ /* 0x000fe2000001141d */
[----:B------:R-:W-:Y:S01]  /*1210*/  IMAD.IADD R207, R22, 0x1, R212 ;  /* 0x0000000116cf7824 */ /* 0x000fe200078e02d4 */
[----:B------:R-:W-:Y:S01]  /*1220*/  SHF.R.S32.HI R26, RZ, 0x1f, R26 ;  /* 0x0000001fff1a7819 */ /* 0x000fe2000001141a */
[----:B------:R-:W-:Y:S01]  /*1230*/  IMAD R229, R5, 0x8, R20 ;  /* 0x0000000805e57824 */ /* 0x000fe200078e0214 */
[----:B------:R-:W-:-:S02]  /*1240*/  SHF.R.S32.HI R21, RZ, 0x1f, R21 ;  /* 0x0000001fff157819 */ /* 0x000fc40000011415 */
[----:B------:R-:W-:Y:S02]  /*1250*/  SHF.R.S32.HI R13, RZ, 0x1f, R13 ;  /* 0x0000001fff0d7819 */ /* 0x000fe4000001140d */
[----:B------:R-:W-:Y:S02]  /*1260*/  SHF.R.S32.HI R7, RZ, 0x1f, R12 ;  /* 0x0000001fff077819 */ /* 0x000fe4000001140c */
[----:B------:R-:W-:Y:S02]  /*1270*/  SHF.R.S32.HI R6, RZ, 0x1f, R6 ;  /* 0x0000001fff067819 */ /* 0x000fe40000011406 */
[----:B------:R-:W-:Y:S02]  /*1280*/  SHF.R.S32.HI R4, RZ, 0x1f, R4 ;  /* 0x0000001fff047819 */ /* 0x000fe40000011404 */
[----:B------:R-:W-:Y:S02]  /*1290*/  SHF.R.S32.HI R2, RZ, 0x1f, R3 ;  /* 0x0000001fff027819 */ /* 0x000fe40000011403 */
[----:B------:R-:W-:-:S07]  /*12a0*/  SHF.R.S32.HI R0, RZ, 0x1f, R0 ;  /* 0x0000001fff007819 */ /* 0x000fce0000011400 */
.L_x_2743:
        /* <DEDUP_REMOVED lines=14> */
[----:B--2---:R-:W-:Y:S01]  /*1390*/  SHF.R.S32.HI R0, RZ, 0x1f, R232 ;  /* 0x0000001fff007819 */ /* 0x004fe200000114e8 */
[C---:B------:R-:W-:Y:S02]  /*13a0*/  IMAD.SHL.U32 R233, R232.reuse, 0x4, RZ ;  /* 0x00000004e8e97824 */ /* 0x040fe400078e00ff */
[C---:B---3--:R-:W-:Y:S02]  /*13b0*/  @P2 LEA R2, P3, R232.reuse, UR4, 0x2 ;  /* 0x00000004e8022c11 */ /* 0x048fe4000f8610ff */
[C-C-:B------:R-:W-:Y:S01]  /*13c0*/  SHF.L.U64.HI R234, R232.reuse, 0x2, R0.reuse ;  /* 0x00000002e8ea7819 */ /* 0x140fe20000010200 */
[----:B------:R0:W-:Y:S01]  /*13d0*/  STL [R1+0x68], R0 ;  /* 0x0000680001007387 */ /* 0x0001e20000100800 */
[----:B------:R-:W-:Y:S01]  /*13e0*/  @P2 LEA.HI.X R3, R232, UR5, R0, 0x2, P3 ;  /* 0x00000005e8032c11 */ /* 0x000fe200098f1400 */
[----:B------:R-:W-:Y:S01]  /*13f0*/  ULDC UR4, c[0x0][0x288] ;  /* 0x0000a20000047ab9 */ /* 0x000fe20000000800 */
[----:B----4-:R-:W-:-:S03]  /*1400*/  IADD3 R6, P4, R233, UR6, RZ ;  /* 0x00000006e9067c10 */ /* 0x010fc6000ff9e0ff */
[----:B------:R1:W5:Y:S01]  /*1410*/  @P2 LDG.E R8, desc[UR60][R2.64] ;  /* 0x0000003c02082981 */ /* 0x000362000c1e1900 */
[----:B------:R-:W-:Y:S01]  /*1420*/  @P1 IADD3 R4, P2, R233, UR8, RZ ;  /* 0x00000008e9041c10 */ /* 0x000fe2000ff5e0ff */
[----:B------:R-:W-:Y:S01]  /*1430*/  IMAD.U32 R224, RZ, RZ, UR4 ;  /* 0x00000004ffe07e24 */ /* 0x000fe2000f8e00ff */
[C---:B------:R-:W-:Y:S01]  /*1440*/  IADD3.X R7, R234.reuse, UR7, RZ, P4, !PT ;  /* 0x00000007ea077c10 */ /* 0x040fe2000a7fe4ff */
[----:B------:R-:W-:Y:S01]  /*1450*/  ULDC.64 UR4, c[0x0][0x418] ;  /* 0x0001060000047ab9 */ /* 0x000fe20000000a00 */
[----:B------:R-:W-:Y:S01]  /*1460*/  @P1 IADD3.X R5, R234, UR9, RZ, P2, !PT ;  /* 0x00000009ea051c10 */ /* 0x000fe200097fe4ff */
[----:B------:R-:W-:Y:S02]  /*1470*/  ULDC.64 UR6, c[0x0][0xa20] ;  /* 0x0002880000067ab9 */ /* 0x000fe40000000a00 */
[----:B------:R2:W5:Y:S04]  /*1480*/  @P0 LDG.E R26, desc[UR60][R6.64] ;  /* 0x0000003c061a0981 */ /* 0x000568000c1e1900 */
[----:B------:R2:W5:Y:S01]  /*1490*/  @P1 LDG.E R224, desc[UR60][R4.64] ;  /* 0x0000003c04e01981 */ /* 0x000562000c1e1900 */
[----:B------:R-:W-:Y:S01]  /*14a0*/  UISETP.NE.U32.AND UP0, UPT, UR4, URZ, UPT ;  /* 0x0000003f0400728c */ /* 0x000fe2000bf05070 */
[----:B-1----:R-:W-:-:S02]  /*14b0*/  LOP3.LUT R2, R10, 0xff000000, RZ, 0xc0, !PT ;  /* 0xff0000000a027812 */ /* 0x002fc400078ec0ff */
[----:B------:R-:W-:Y:S01]  /*14c0*/  ULDC UR4, c[0x0][0x424] ;  /* 0x0001090000047ab9 */ /* 0x000fe20000000800 */
[----:B------:R-:W-:Y:S01]  /*14d0*/  UISETP.NE.AND.EX UP0, UPT, UR5, URZ, UPT, UP0 ;  /* 0x0000003f0500728c */ /* 0x000fe2000bf05300 */
[----:B------:R-:W-:Y:S02]  /*14e0*/  ISETP.NE.U32.AND P2, PT, RZ, UR6, PT ;  /* 0x00000006ff007c0c */ /* 0x000fe4000bf45070 */
[----:B------:R-:W-:Y:S01]  /*14f0*/  ULDC UR5, c[0x0][0x2f0] ;  /* 0x0000bc0000057ab9 */ /* 0x000fe20000000800 */
[----:B------:R-:W-:Y:S01]  /*1500*/  USEL UR4, UR4, 0x1, UP0 ;  /* 0x0000000104047887 */ /* 0x000fe20008000000 */
[----:B0-----:R-:W-:Y:S02]  /*1510*/  LOP3.LUT R0, R10, 0xff0000, RZ, 0xc0, !PT ;  /* 0x00ff00000a007812 */ /* 0x001fe400078ec0ff */
[----:B------:R-:W-:Y:S01]  /*1520*/  SHF.R.U32.HI R3, RZ, 0x8, R2 ;  /* 0x00000008ff037819 */ /* 0x000fe20000011602 */
[----:B------:R-:W-:Y:S01]  /*1530*/  UIMAD UR4, UR4, UR5, URZ ;  /* 0x00000005040472a4 */ /* 0x000fe2000f8e023f */
[----:B------:R-:W-:-:S02]  /*1540*/  ISETP.NE.AND.EX P2, PT, RZ, UR7, PT, P2 ;  /* 0x00000007ff007c0c */ /* 0x000fc4000bf45320 */
[----:B------:R-:W-:Y:S01]  /*1550*/  ULDC UR5, c[0x0][0x348] ;  /* 0x0000d20000057ab9 */ /* 0x000fe20000000800 */
[----:B------:R-:W-:Y:S02]  /*1560*/  LEA.HI R231, R0, R3, RZ, 0x10 ;  /* 0x0000000300e77211 */ /* 0x000fe400078f80ff */
        /* <DEDUP_REMOVED lines=11> */
.L_x_2513:
[----:B------:R-:W-:Y:S02]  /*1620*/  IMAD.U32 R2, RZ, RZ, UR5 ;  /* 0x00000005ff027e24 */ /* 0x000fe4000f8e00ff */
[----:B------:R-:W-:Y:S01]  /*1630*/  IMAD.U32 R27, RZ, RZ, UR4 ;  /* 0x00000004ff1b7e24 */ /* 0x000fe2000f8e00ff */
[----:B------:R-:W-:Y:S06]  /*1640*/  @!P2 BRA `(.L_x_2514) ;  /* 0x000000000010a947 */ /* 0x000fec0003800000 */
[----:B------:R-:W-:-:S04]  /*1650*/  IADD3 R4, P0, R233, UR6, RZ ;  /* 0x00000006e9047c10 */ /* 0x000fc8000ff1e0ff */
[----:B------:R-:W-:-:S05]  /*1660*/  IADD3.X R5, R234, UR7, RZ, P0, !PT ;  /* 0x00000007ea057c10 */ /* 0x000fca00087fe4ff */
[----:B------:R0:W5:Y:S01]  /*1670*/  LDG.E R27, desc[UR60][R4.64] ;  /* 0x0000003c041b7981 */ /* 0x000162000c1e1900 */
[----:B------:R-:W-:Y:S05]  /*1680*/  BRA `(.L_x_2515) ;  /* 0x0000000000107947 */ /* 0x000fea0003800000 */
.L_x_2514:
[----:B------:R-:W-:Y:S05]  /*1690*/  @!P0 BRA `(.L_x_2515) ;  /* 0x00000000000c8947 */ /* 0x000fea0003800000 */
[----:B------:R-:W2:Y:S04]  /*16a0*/  LDG.E R0, desc[UR60][R6.64] ;  /* 0x0000003c06007981 */ /* 0x000ea8000c1e1900 */
[----:B------:R-:W2:Y:S02]  /*16b0*/  LDG.E R27, desc[UR60][R6.64+0x4] ;  /* 0x0000043c061b7981 */ /* 0x000ea4000c1e1900 */
[----:B--2---:R-:W-:-:S07]  /*16c0*/  IMAD.IADD R27, R27, 0x1, -R0 ;  /* 0x000000011b1b7824 */ /* 0x004fce00078e0a00 */
.L_x_2515:
[----:B------:R-:W-:Y:S01]  /*16d0*/  ULDC.64 UR4, c[0x0][0xa10] ;  /* 0x0002840000047ab9 */ /* 0x000fe20000000a00 */
[----:B------:R-:W1:Y:S01]  /*16e0*/  LDC R10, c[0x0][0x448] ;  /* 0x00011200ff0a7b82 */ /* 0x000e620000000800 */
[----:B------:R-:W-:-:S04]  /*16f0*/  ISETP.NE.U32.AND P0, PT, RZ, UR4, PT ;  /* 0x00000004ff007c0c */ /* 0x000fc8000bf05070 */
[----:B------:R-:W-:Y:S01]  /*1700*/  ISETP.NE.AND.EX P0, PT, RZ, UR5, PT, P0 ;  /* 0x00000005ff007c0c */ /* 0x000fe2000bf05300 */
[----:B------:R-:W-:-:S12]  /*1710*/  ULDC.64 UR4, c[0x0][0xa30] ;  /* 0x00028c0000047ab9 */ /* 0x000fd80000000a00 */
[----:B0-----:R-:W0:Y:S02]  /*1720*/  @P0 LDC.64 R4, c[0x0][0xa10] ;  /* 0x00028400ff040b82 */ /* 0x001e240000000a00 */
[----:B0-----:R-:W-:-:S05]  /*1730*/  @P0 IMAD.WIDE R4, R232, 0x4, R4 ;  /* 0x00000004e8040825 */ /* 0x001fca00078e0204 */
[----:B------:R-:W2:Y:S04]  /*1740*/  @P0 LDG.E R0, desc[UR60][R4.64] ;  /* 0x0000003c04000981 */ /* 0x000ea8000c1e1900 */
[----:B------:R0:W2:Y:S01]  /*1750*/  @P0 LDG.E R3, desc[UR60][R4.64+0x4] ;  /* 0x0000043c04030981 */ /* 0x0000a2000c1e1900 */
[----:B------:R-:W-:Y:S01]  /*1760*/  ISETP.NE.U32.AND P1, PT, RZ, UR4, PT ;  /* 0x00000004ff007c0c */ /* 0x000fe2000bf25070 */
[----:B-----5:R-:W-:-:S03]  /*1770*/  IMAD.MOV.U32 R145, RZ, RZ, R27 ;  /* 0x000000ffff917224 */ /* 0x020fc600078e001b */
[----:B------:R-:W-:-:S13]  /*1780*/  ISETP.NE.AND.EX P1, PT, RZ, UR5, PT, P1 ;  /* 0x00000005ff007c0c */ /* 0x000fda000bf25310 */
[----:B------:R-:W-:-:S04]  /*1790*/  @P1 IADD3 R6, P2, R233, UR4, RZ ;  /* 0x00000004e9061c10 */ /* 0x000fc8000ff5e0ff */
[----:B------:R-:W-:-:S05]  /*17a0*/  @P1 IADD3.X R7, R234, UR5, RZ, P2, !PT ;  /* 0x00000005ea071c10 */ /* 0x000fca00097fe4ff */
[----:B------:R3:W5:Y:S01]  /*17b0*/  @P1 LDG.E R145, desc[UR60][R6.64] ;  /* 0x0000003c06911981 */ /* 0x000762000c1e1900 */
[----:B-1----:R-:W-:Y:S01]  /*17c0*/  ISETP.NE.AND P1, PT, R10, 0x1, PT ;  /* 0x000000010a00780c */ /* 0x002fe20003f25270 */
[----:B------:R-:W-:Y:S01]  /*17d0*/  IMAD.SHL.U32 R226, R9, 0x80, RZ ;  /* 0x0000008009e27824 */ /* 0x000fe200078e00ff */
[----:B------:R-:W-:Y:S01]  /*17e0*/  LOP3.LUT R13, R231, 0xff, RZ, 0xc0, !PT ;  /* 0x000000ffe70d7812 */ /* 0x000fe200078ec0ff */
[----:B------:R-:W-:Y:S01]  /*17f0*/  IMAD.IADD R9, R27, 0x1, -R8 ;  /* 0x000000011b097824 */ /* 0x000fe200078e0a08 */
[----:B------:R-:W-:Y:S01]  /*1800*/  BSSY B0, `(.L_x_2516) ;  /* 0x0000036000007945 */ /* 0x000fe20003800000 */
[----:B------:R-:W-:Y:S02]  /*1810*/  SHF.R.U32.HI R231, RZ, 0x10, R231 ;  /* 0x00000010ffe77819 */ /* 0x000fe400000116e7 */
[----:B0-----:R-:W-:Y:S01]  /*1820*/  IADD3 R4, R226, 0x7f, RZ ;  /* 0x0000007fe2047810 */ /* 0x001fe20007ffe0ff */
[----:B------:R0:W-:Y:S01]  /*1830*/  STL [R1+0x48], R13 ;  /* 0x0000480d01007387 */ /* 0x0001e20000100800 */
[----:B---3--:R-:W-:-:S04]  /*1840*/  IMAD.MOV.U32 R6, RZ, RZ, RZ ;  /* 0x000000ffff067224 */ /* 0x008fc800078e00ff */
[----:B------:R-:W1:Y:S08]  /*1850*/  @P1 LDC R11, c[0x0][0x44c] ;  /* 0x00011300ff0b1b82 */ /* 0x000e700000000800 */
[----:B------:R-:W3:Y:S01]  /*1860*/  @P1 LDC R5, c[0x0][0x450] ;  /* 0x00011400ff051b82 */ /* 0x000ee20000000800 */
[----:B--2---:R-:W-:Y:S02]  /*1870*/  @P0 IMAD.IADD R2, R3, 0x1, -R0 ;  /* 0x0000000103020824 */ /* 0x004fe400078e0a00 */
[----:B-1----:R-:W-:-:S04]  /*1880*/  @P1 IMAD.HI.U32 R0, R4, R11, RZ ;  /* 0x0000000b04001227 */ /* 0x002fc800078e00ff */
[----:B------:R-:W-:Y:S01]  /*1890*/  IMAD.IADD R228, R9, 0x1, R2 ;  /* 0x0000000109e47824 */ /* 0x000fe200078e0202 */
[----:B---3--:R-:W-:Y:S01]  /*18a0*/  @P1 SHF.R.U32.HI R4, RZ, R5, R0 ;  /* 0x00000005ff041219 */ /* 0x008fe20000011600 */
[----:B------:R-:W-:Y:S02]  /*18b0*/  IMAD.MOV.U32 R0, RZ, RZ, RZ ;  /* 0x000000ffff007224 */ /* 0x000fe400078e00ff */
[C---:B------:R-:W-:Y:S01]  /*18c0*/  VIADD R5, R228.reuse, 0x6f ;  /* 0x0000006fe4057836 */ /* 0x040fe20000000000 */
[----:B------:R-:W-:-:S05]  /*18d0*/  IADD3 R150, R228, 0x70, -R224 ;  /* 0x00000070e4967810 */ /* 0x000fca0007ffe8e0 */
[----:B------:R-:W-:Y:S01]  /*18e0*/  IMAD.IADD R7, R150, 0x1, R4 ;  /* 0x0000000196077824 */ /* 0x000fe200078e0204 */
[----:B------:R-:W-:-:S03]  /*18f0*/  MOV R4, RZ ;  /* 0x000000ff00047202 */ /* 0x000fc60000000f00 */
[----:B------:R-:W-:-:S04]  /*1900*/  IMAD.HI R6, R7, -0x6db6db6d, R6 ;  /* 0x9249249307067827 */ /* 0x000fc800078e0206 */
[----:B------:R-:W-:Y:S01]  /*1910*/  IMAD.HI R4, R5, -0x6db6db6d, R4 ;  /* 0x9249249305047827 */ /* 0x000fe200078e0204 */
[----:B------:R-:W-:-:S04]  /*1920*/  SHF.R.U32.HI R3, RZ, 0x1f, R6 ;  /* 0x0000001fff037819 */ /* 0x000fc80000011606 */
[----:B------:R-:W-:Y:S02]  /*1930*/  SHF.R.U32.HI R151, RZ, 0x1f, R4 ;  /* 0x0000001fff977819 */ /* 0x000fe40000011604 */
[----:B------:R-:W-:Y:S02]  /*1940*/  LEA.HI.SX32 R6, R6, R3, 0x1a ;  /* 0x0000000306067211 */ /* 0x000fe400078fd2ff */
[----:B------:R-:W-:-:S04]  /*1950*/  LEA.HI.SX32 R151, R4, R151, 0x1a ;  /* 0x0000009704977211 */ /* 0x000fc800078fd2ff */
[----:B------:R-:W-:-:S04]  /*1960*/  VIMNMX R10, R151, R6, PT ;  /* 0x00000006970a7248 */ /* 0x000fc80003fe0100 */
[----:B------:R-:W-:-:S13]  /*1970*/  ISETP.GE.AND P0, PT, R10, 0x1, PT ;  /* 0x000000010a00780c */ /* 0x000fda0003f06270 */
[----:B0-----:R-:W-:Y:S05]  /*1980*/  @!P0 BRA `(.L_x_2517) ;  /* 0x0000000000748947 */ /* 0x001fea0003800000 */
[----:B------:R-:W-:Y:S01]  /*1990*/  ISETP.NE.AND P0, PT, R231, RZ, PT ;  /* 0x000000ffe700720c */ /* 0x000fe20003f05270 */
[----:B------:R-:W-:-:S03]  /*19a0*/  ULDC UR4, c[0x0][0x9f0] ;  /* 0x00027c0000047ab9 */ /* 0x000fc60000000800 */
[----:B------:R-:W-:-:S04]  /*19b0*/  SEL R11, R231, UR4, P0 ;  /* 0x00000004e70b7c07 */ /* 0x000fc80008000000 */
[-C--:B------:R-:W-:Y:S02]  /*19c0*/  IABS R6, R11.reuse ;  /* 0x0000000b00067213 */ /* 0x080fe40000000000 */
        /* <DEDUP_REMOVED lines=10> */
[----:B0-----:R-:W-:Y:S01]  /*1a70*/  MOV R4, RZ ;  /* 0x000000ff00047202 */ /* 0x001fe20000000f00 */
[----:B-1----:R-:W-:-:S04]  /*1a80*/  IMAD.MOV R7, RZ, RZ, -R5 ;  /* 0x000000ffff077224 */ /* 0x002fc800078e0a05 */
        /* <DEDUP_REMOVED lines=13> */
.L_x_2517:
[----:B------:R-:W-:Y:S05]  /*1b60*/  BSYNC B0 ;  /* 0x0000000000007941 */ /* 0x000fea0003800000 */
.L_x_2516:
        /* <DEDUP_REMOVED lines=10> */
[----:B------:R-:W-:-:S06]  /*1c10*/  IMAD.MOV.U32 R24, RZ, RZ, R125 ;  /* 0x000000ffff187224 */ /* 0x000fcc00078e007d */
        /* <DEDUP_REMOVED lines=26> */
[----:B-1---5:R-:W-:Y:S05]  /*1dc0*/  CALL.ABS.NOINC R14 ;  /* 0x000000000e007343 */ /* 0x022fea0003c00000 */
.L_x_2520:
[----:B------:R-:W-:Y:S05]  /*1dd0*/  BSYNC B6 ;  /* 0x0000000000067941 */ /* 0x000fea0003800000 */
.L_x_2519:
        /* <DEDUP_REMOVED lines=20> */
.L_x_2522:
[----:B------:R-:W-:Y:S05]  /*1f20*/  BSYNC B6 ;  /* 0x0000000000067941 */ /* 0x000fea0003800000 */
.L_x_2521:
[----:B------:R-:W-:Y:S01]  /*1f30*/  ULDC.64 UR4, c[0x0][0x9f8] ;  /* 0x00027e0000047ab9 */ /* 0x000fe20000000a00 */
[----:B------:R-:W-:Y:S01]  /*1f40*/  IMAD.MOV.U32 R6, RZ, RZ, R232 ;  /* 0x000000ffff067224 */ /* 0x000fe200078e00e8 */
[----:B------:R-:W-:Y:S01]  /*1f50*/  ISETP.NE.U32.AND P0, PT, RZ, UR4, PT ;  /* 0x00000004ff007c0c */ /* 0x000fe2000bf05070 */
[----:B------:R-:W2:Y:S01]  /*1f60*/  LDL.LU R20, [R1+0x20] ;  /* 0x0000200001147983 */ /* 0x000ea20000300800 */
[----:B------:R-:W-:Y:S01]  /*1f70*/  ULDC UR6, c[0x0][0x2f4] ;  /* 0x0000bd0000067ab9 */ /* 0x000fe20000000800 */
[----:B------:R-:W0:Y:S01]  /*1f80*/  LDC.64 R114, c[0x0][0x300] ;  /* 0x0000c000ff727b82 */ /* 0x000e220000000a00 */
[----:B------:R-:W-:Y:S01]  /*1f90*/  ISETP.NE.AND.EX P0, PT, RZ, UR5, PT, P0 ;  /* 0x00000005ff007c0c */ /* 0x000fe2000bf05300 */
[----:B------:R-:W1:Y:S01]  /*1fa0*/  S2R R3, SR_TID.X ;  /* 0x0000000000037919 */ /* 0x000e620000002100 */
[----:B------:R-:W-:Y:S01]  /*1fb0*/  VIADD R0, R18, 0x60 ;  /* 0x0000006012007836 */ /* 0x000fe20000000000 */
[----:B------:R-:W-:Y:S01]  /*1fc0*/  IADD3 R121, R26, R27, RZ ;  /* 0x0000001b1a797210 */ /* 0x000fe20007ffe0ff */
[----:B------:R-:W-:-:S03]  /*1fd0*/  ULDC.64 UR8, c[0x0][0xa08] ;  /* 0x0002820000087ab9 */ /* 0x000fc60000000a00 */
[----:B------:R-:W3:Y:S06]  /*1fe0*/  LDC.64 R108, c[0x0][0x3f8] ;  /* 0x0000fe00ff6c7b82 */ /* 0x000eec0000000a00 */
[----:B------:R-:W-:Y:S02]  /*1ff0*/  @P0 IADD3 R4, P1, R233, UR4, RZ ;  /* 0x00000004e9040c10 */ /* 0x000fe4000ff3e0ff */
[----:B------:R-:W-:Y:S01]  /*2000*/  SHF.R.S32.HI R19, RZ, 0x1f, R18 ;  /* 0x0000001fff137819 */ /* 0x000fe20000011412 */
[----:B------:R-:W4:Y:S01]  /*2010*/  LDC.64 R102, c[0x0][0x408] ;  /* 0x00010200ff667b82 */ /* 0x000f220000000a00 */
[----:B------:R-:W-:Y:S01]  /*2020*/  @P0 IADD3.X R5, R234, UR5, RZ, P1, !PT ;  /* 0x00000005ea050c10 */ /* 0x000fe20008ffe4ff */
[----:B------:R-:W-:-:S04]  /*2030*/  ULDC.64 UR4, c[0x0][0x330] ;  /* 0x0000cc0000047ab9 */ /* 0x000fc80000000a00 */
[----:B------:R1:W2:Y:S01]  /*2040*/  @P0 LDG.E R6, desc[UR60][R4.64] ;  /* 0x0000003c04060981 */ /* 0x0002a2000c1e1900 */
[----:B------:R-:W-:Y:S01]  /*2050*/  ISETP.GE.AND P1, PT, R206, UR6, PT ;  /* 0x00000006ce007c0c */ /* 0x000fe2000bf26270 */
[----:B------:R-:W-:Y:S01]  /*2060*/  IMAD.WIDE.U32 R116, R230, UR4, R18 ;  /* 0x00000004e6747c25 */ /* 0x000fe2000f8e0012 */
[----:B------:R-:W-:Y:S01]  /*2070*/  ISETP.GE.AND P0, PT, R18, UR6, PT ;  /* 0x0000000612007c0c */ /* 0x000fe2000bf06270 */
[----:B------:R-:W0:Y:S01]  /*2080*/  LDC R15, c[0x0][0x3f4] ;  /* 0x0000fd00ff0f7b82 */ /* 0x000e220000000800 */
[----:B------:R-:W-:Y:S01]  /*2090*/  SEL R7, RZ, 0xffffffff, P1 ;  /* 0xffffffffff077807 */ /* 0x000fe20000800000 */
[----:B------:R-:W-:Y:S01]  /*20a0*/  IMAD R117, R230, UR5, R117 ;  /* 0x00000005e6757c24 */ /* 0x000fe2000f8e0275 */
[----:B------:R-:W-:Y:S01]  /*20b0*/  ISETP.GE.AND P1, PT, R0, UR6, PT ;  /* 0x0000000600007c0c */ /* 0x000fe2000bf26270 */
[----:B------:R-:W-:Y:S01]  /*20c0*/  ULDC.64 UR4, c[0x0][0x308] ;  /* 0x0000c20000047ab9 */ /* 0x000fe20000000a00 */
[----:B------:R-:W-:Y:S01]  /*20d0*/  SHF.R.S32.HI R13, RZ, 0x1f, R121 ;  /* 0x0000001fff0d7819 */ /* 0x000fe20000011479 */
[----:B-1----:R-:W-:Y:S01]  /*20e0*/  IMAD.SHL.U32 R4, R7, 0x2, RZ ;  /* 0x0000000207047824 */ /* 0x002fe200078e00ff */
[----:B------:R-:W-:Y:S01]  /*20f0*/  SEL R5, RZ, 0x8, P1 ;  /* 0x00000008ff057807 */ /* 0x000fe20000800000 */
[----:B------:R-:W-:Y:S01]  /*2100*/  VIADD R8, R3, 0xffffff80 ;  /* 0xffffff8003087836 */ /* 0x000fe20000000000 */
[----:B------:R-:W-:Y:S01]  /*2110*/  SEL R3, RZ, 0x1, P0 ;  /* 0x00000001ff037807 */ /* 0x000fe20000000000 */
[----:B---3--:R-:W-:Y:S01]  /*2120*/  IMAD.WIDE.U32 R110, R204, R108, R18 ;  /* 0x0000006ccc6e7225 */ /* 0x008fe200078e0012 */
[----:B------:R-:W-:Y:S01]  /*2130*/  ISETP.GE.AND P0, PT, R207, UR6, PT ;  /* 0x00000006cf007c0c */ /* 0x000fe2000bf06270 */
[----:B------:R-:W1:Y:S01]  /*2140*/  S2R R152, SR_TID.X ;  /* 0x0000000000987919 */ /* 0x000e620000002100 */
[----:B------:R-:W-:Y:S01]  /*2150*/  LOP3.LUT R3, R4, 0x2, R3, 0xe2, !PT ;  /* 0x0000000204037812 */ /* 0x000fe200078ee203 */
[----:B----4-:R-:W-:Y:S01]  /*2160*/  IMAD.WIDE.U32 R104, R204, R102, R18 ;  /* 0x00000066cc687225 */ /* 0x010fe200078e0012 */
[----:B------:R-:W-:-:S02]  /*2170*/  SEL R4, RZ, 0x4, P0 ;  /* 0x00000004ff047807 */ /* 0x000fc40000000000 */
[----:B------:R-:W-:Y:S01]  /*2180*/  SHF.R.S32.HI R7, RZ, 0x1f, R8 ;  /* 0x0000001fff077819 */ /* 0x000fe20000011408 */
[----:B------:R-:W-:Y:S01]  /*2190*/  IMAD R33, R109, 0x70, RZ ;  /* 0x000000706d217824 */ /* 0x000fe200078e02ff */
[----:B------:R-:W-:Y:S01]  /*21a0*/  LOP3.LUT R30, R5, R3, R4, 0xfe, !PT ;  /* 0x00000003051e7212 */ /* 0x000fe200078efe04 */
[----:B------:R-:W-:Y:S01]  /*21b0*/  VIADD R3, R18, 0x80 ;  /* 0x0000008012037836 */ /* 0x000fe20000000000 */
[----:B------:R-:W-:Y:S01]  /*21c0*/  LEA.HI R7, R7, R8, RZ, 0x2 ;  /* 0x0000000807077211 */ /* 0x000fe200078f10ff */
[-C--:B0-----:R-:W-:Y:S01]  /*21d0*/  IMAD R8, R13, R114.reuse, RZ ;  /* 0x000000720d087224 */ /* 0x081fe200078e02ff */
[----:B------:R-:W-:Y:S01]  /*21e0*/  SHF.R.S32.HI R148, RZ, 0x1f, R204 ;  /* 0x0000001fff947819 */ /* 0x000fe200000114cc */
[----:B------:R-:W-:Y:S01]  /*21f0*/  IMAD.WIDE.U32 R4, R121, R114, RZ ;  /* 0x0000007279047225 */ /* 0x000fe200078e00ff */
[----:B------:R-:W-:Y:S02]  /*2200*/  ISETP.GE.AND P0, PT, R3, UR6, PT ;  /* 0x0000000603007c0c */ /* 0x000fe4000bf06270 */
[----:B------:R-:W-:Y:S01]  /*2210*/  SHF.R.S32.HI R11, RZ, 0x1f, R7 ;  /* 0x0000001fff0b7819 */ /* 0x000fe20000011407 */
[----:B------:R-:W-:Y:S01]  /*2220*/  IMAD R9, R121, R115, R8 ;  /* 0x0000007379097224 */ /* 0x000fe200078e0208 */
[----:B------:R-:W-:Y:S01]  /*2230*/  SEL R7, RZ, 0x10, P0 ;  /* 0x00000010ff077807 */ /* 0x000fe20000000000 */
[----:B------:R-:W-:Y:S01]  /*2240*/  IMAD R135, R103, 0x70, RZ ;  /* 0x0000007067877824 */ /* 0x000fe200078e02ff */
[----:B------:R-:W-:Y:S01]  /*2250*/  ISETP.NE.U32.AND P0, PT, RZ, UR8, PT ;  /* 0x00000008ff007c0c */ /* 0x000fe2000bf05070 */
[----:B------:R-:W-:Y:S01]  /*2260*/  IMAD.IADD R5, R5, 0x1, R9 ;  /* 0x0000000105057824 */ /* 0x000fe200078e0209 */
[----:B------:R-:W-:Y:S01]  /*2270*/  LEA.HI R11, R11, R204, RZ, 0x3 ;  /* 0x000000cc0b0b7211 */ /* 0x000fe200078f18ff */
[----:B------:R-:W-:Y:S01]  /*2280*/  IMAD R133, R115, 0x70, RZ ;  /* 0x0000007073857824 */ /* 0x000fe200078e02ff */
[----:B------:R-:W-:Y:S01]  /*2290*/  LOP3.LUT R30, R30, R7, RZ, 0xfc, !PT ;  /* 0x000000071e1e7212 */ /* 0x000fe200078efcff */
[----:B------:R-:W-:Y:S01]  /*22a0*/  IMAD.WIDE.U32 R4, R230, UR4, R4 ;  /* 0x00000004e6047c25 */ /* 0x000fe2000f8e0004 */
[----:B------:R-:W-:-:S02]  /*22b0*/  ISETP.NE.AND.EX P0, PT, RZ, UR9, PT, P0 ;  /* 0x00000009ff007c0c */ /* 0x000fc4000bf05300 */
[----:B------:R-:W-:Y:S01]  /*22c0*/  LOP3.LUT R11, R11, 0xfffffff8, RZ, 0xc0, !PT ;  /* 0xfffffff80b0b7812 */ /* 0x000fe200078ec0ff */
[----:B------:R-:W-:Y:S01]  /*22d0*/  IMAD R5, R230, UR5, R5 ;  /* 0x00000005e6057c24 */ /* 0x000fe2000f8e0205 */
[----:B------:R-:W-:Y:S01]  /*22e0*/  ULDC.64 UR4, c[0x0][0x310] ;  /* 0x0000c40000047ab9 */ /* 0x000fe20000000a00 */
[--C-:B------:R-:W-:Y:S01]  /*22f0*/  SHF.R.S32.HI R23, RZ, 0x1f, R22.reuse ;  /* 0x0000001fff177819 */ /* 0x100fe20000011416 */
[----:B------:R-:W-:Y:S01]  /*2300*/  IMAD.SHL.U32 R137, R114, 0x40, RZ ;  /* 0x0000004072897824 */ /* 0x000fe200078e00ff */
[C---:B------:R-:W-:Y:S01]  /*2310*/  IADD3 R132, R204.reuse, -R11, RZ ;  /* 0x8000000bcc847210 */ /* 0x040fe20007ffe0ff */
[----:B------:R-:W-:Y:S01]  /*2320*/  IMAD.SHL.U32 R124, R15, 0x2, RZ ;  /* 0x000000020f7c7824 */ /* 0x000fe200078e00ff */
[----:B------:R-:W-:Y:S01]  /*2330*/  ISETP.GE.AND P2, PT, R207, R15, PT ;  /* 0x0000000fcf00720c */ /* 0x000fe20003f46270 */
[--C-:B------:R-:W-:Y:S01]  /*2340*/  IMAD.WIDE.U32 R112, R204, R108, R22.reuse ;  /* 0x0000006ccc707225 */ /* 0x100fe200078e0016 */
[----:B------:R-:W-:Y:S02]  /*2350*/  LOP3.LUT P1, RZ, R132, 0x4, RZ, 0xc0, !PT ;  /* 0x0000000484ff7812 */ /* 0x000fe4000782c0ff */
[C---:B------:R-:W-:Y:S01]  /*2360*/  IADD3 R120, P3, R204.reuse, R121, RZ ;  /* 0x00000079cc787210 */ /* 0x040fe20007f7e0ff */
[----:B------:R-:W-:Y:S01]  /*2370*/  IMAD.WIDE.U32 R106, R204, R102, R22 ;  /* 0x00000066cc6a7225 */ /* 0x000fe200078e0016 */
[----:B------:R-:W-:-:S02]  /*2380*/  SHF.L.U64.HI R136, R114, 0x6, R115 ;  /* 0x0000000672887819 */ /* 0x000fc40000010273 */
[----:B------:R-:W-:Y:S01]  /*2390*/  SHF.R.S32.HI R149, RZ, 0x1f, R236 ;  /* 0x0000001fff957819 */ /* 0x000fe200000114ec */
[----:B------:R-:W-:Y:S01]  /*23a0*/  IMAD.X R121, R13, 0x1, R148, P3 ;  /* 0x000000010d797824 */ /* 0x000fe200018e0694 */
[----:B-1----:R-:W-:Y:S02]  /*23b0*/  LEA.HI R152, R152, 0x8, RZ, 0x19 ;  /* 0x0000000898987811 */ /* 0x002fe400078fc8ff */
[----:B--2---:R-:W-:-:S04]  /*23c0*/  LOP3.LUT R20, R20, 0xfffffffb, RZ, 0xc0, !PT ;  /* 0xfffffffb14147812 */ /* 0x004fc800078ec0ff */
[----:B------:R-:W-:Y:S02]  /*23d0*/  @P1 LOP3.LUT R20, R20, 0x4, RZ, 0xfc, !PT ;  /* 0x0000000414141812 */ /* 0x000fe400078efcff */
[----:B------:R-:W-:Y:S02]  /*23e0*/  ISETP.GE.AND P1, PT, R206, R15, PT ;  /* 0x0000000fce00720c */ /* 0x000fe40003f26270 */
[----:B------:R-:W-:-:S04]  /*23f0*/  LOP3.LUT R20, R20, 0xfffffffe, RZ, 0xc0, !PT ;  /* 0xfffffffe14147812 */ /* 0x000fc800078ec0ff */
[----:B------:R-:W-:-:S05]  /*2400*/  @P2 LOP3.LUT R20, R20, 0x1, RZ, 0xfc, !PT ;  /* 0x0000000114142812 */ /* 0x000fca00078efcff */
[----:B------:R0:W-:Y:S01]  /*2410*/  STL [R1+0x20], R20 ;  /* 0x0000201401007387 */ /* 0x0001e20000100800 */
[----:B------:R-:W-:Y:S02]  /*2420*/  SHF.R.S32.HI R7, RZ, 0x1f, R6 ;  /* 0x0000001fff077819 */ /* 0x000fe40000011406 */
[----:B------:R-:W-:Y:S01]  /*2430*/  SEL R39, R6, RZ, !P0 ;  /* 0x000000ff06277207 */ /* 0x000fe20004000000 */
[----:B------:R-:W-:Y:S01]  /*2440*/  IMAD R6, R148, R108, RZ ;  /* 0x0000006c94067224 */ /* 0x000fe200078e02ff */
[----:B------:R-:W-:Y:S02]  /*2450*/  SEL R8, R7, RZ, !P0 ;  /* 0x000000ff07087207 */ /* 0x000fe40004000000 */
[----:B0-----:R-:W-:Y:S01]  /*2460*/  SHF.R.U32.HI R20, RZ, 0x3, R217 ;  /* 0x00000003ff147819 */ /* 0x001fe200000116d9 */
[----:B------:R-:W-:-:S04]  /*2470*/  IMAD.WIDE.U32 R118, R39, UR4, R4 ;  /* 0x0000000427767c25 */ /* 0x000fc8000f8e0004 */
[----:B------:R-:W-:Y:S02]  /*2480*/  IMAD R10, R8, UR4, RZ ;  /* 0x00000004080a7c24 */ /* 0x000fe4000f8e02ff */
[----:B------:R-:W-:Y:S02]  /*2490*/  IMAD R9, R204, R109, R6 ;  /* 0x0000006dcc097224 */ /* 0x000fe400078e0206 */
[----:B------:R-:W-:Y:S01]  /*24a0*/  IMAD R11, R39, UR5, R10 ;  /* 0x00000005270b7c24 */ /* 0x000fe2000f8e020a */
[----:B------:R-:W-:Y:S01]  /*24b0*/  ULDC.64 UR4, c[0x0][0x338] ;  /* 0x0000ce0000047ab9 */ /* 0x000fe20000000a00 */
[-C--:B------:R-:W-:Y:S02]  /*24c0*/  IMAD R4, R148, R114.reuse, RZ ;  /* 0x0000007294047224 */ /* 0x080fe400078e02ff */
[----:B------:R-:W-:-:S04]  /*24d0*/  IMAD.WIDE.U32 R6, R204, R114, R18 ;  /* 0x00000072cc067225 */ /* 0x000fc800078e0012 */
[----:B------:R-:W-:Y:S01]  /*24e0*/  IMAD R10, R204, R115, R4 ;  /* 0x00000073cc0a7224 */ /* 0x000fe200078e0204 */
[----:B------:R-:W-:Y:S01]  /*24f0*/  IADD3 R4, P0, R118, R6, RZ ;  /* 0x0000000676047210 */ /* 0x000fe20007f1e0ff */
[----:B------:R-:W-:Y:S02]  /*2500*/  IMAD.IADD R5, R119, 0x1, R11 ;  /* 0x0000000177057824 */ /* 0x000fe400078e020b */
[----:B------:R-:W-:Y:S02]  /*2510*/  IMAD R8, R8, UR4, RZ ;  /* 0x0000000408087c24 */ /* 0x000fe4000f8e02ff */
[----:B------:R-:W-:Y:S01]  /*2520*/  IMAD.IADD R113, R113, 0x1, R9 ;  /* 0x0000000171717824 */ /* 0x000fe200078e0209 */
[----:B------:R-:W-:Y:S01]  /*2530*/  IADD3.X R6, R5, R7, R10, P0, !PT ;  /* 0x0000000705067210 */ /* 0x000fe200007fe40a */
[----:B------:R-:W-:Y:S01]  /*2540*/  IMAD R7, R148, R102, RZ ;  /* 0x0000006694077224 */ /* 0x000fe200078e02ff */
[----:B------:R-:W-:Y:S01]  /*2550*/  ISETP.GE.AND P0, PT, R18, R15, PT ;  /* 0x0000000f1200720c */ /* 0x000fe20003f06270 */
[----:B------:R-:W-:Y:S01]  /*2560*/  IMAD.IADD R111, R9, 0x1, R111 ;  /* 0x00000001096f7824 */ /* 0x000fe200078e026f */
[C---:B------:R-:W-:Y:S01]  /*2570*/  SEL R9, R15.reuse, RZ, P1 ;  /* 0x000000ff0f097207 */ /* 0x040fe20000800000 */
[----:B------:R-:W-:Y:S01]  /*2580*/  IMAD R11, R204, R103, R7 ;  /* 0x00000067cc0b7224 */ /* 0x000fe200078e0207 */
[----:B------:R-:W-:Y:S01]  /*2590*/  SEL R7, R15, RZ, P0 ;  /* 0x000000ff0f077207 */ /* 0x000fe20000000000 */
[----:B------:R-:W-:-:S03]  /*25a0*/  IMAD.WIDE.U32 R116, R39, UR4, R116 ;  /* 0x0000000427747c25 */ /* 0x000fc6000f8e0074 */
[----:B------:R-:W-:Y:S01]  /*25b0*/  IADD3 R7, R18, R7, RZ ;  /* 0x0000000712077210 */ /* 0x000fe20007ffe0ff */
[----:B------:R-:W-:Y:S01]  /*25c0*/  IMAD R39, R39, UR5, R8 ;  /* 0x0000000527277c24 */ /* 0x000fe2000f8e0208 */
[----:B------:R-:W-:Y:S01]  /*25d0*/  SEL R8, R15, RZ, P2 ;  /* 0x000000ff0f087207 */ /* 0x000fe20001000000 */
[----:B------:R-:W-:Y:S02]  /*25e0*/  IMAD.IADD R9, R206, 0x1, R9 ;  /* 0x00000001ce097824 */ /* 0x000fe400078e0209 */
[----:B------:R-:W-:Y:S02]  /*25f0*/  IMAD.IADD R107, R107, 0x1, R11 ;  /* 0x000000016b6b7824 */ /* 0x000fe400078e020b */
[----:B------:R-:W-:Y:S01]  /*2600*/  IMAD.IADD R12, R207, 0x1, R8 ;  /* 0x00000001cf0c7824 */ /* 0x000fe200078e0208 */
[----:B------:R-:W-:Y:S01]  /*2610*/  SHF.R.S32.HI R8, RZ, 0x1f, R7 ;  /* 0x0000001fff087819 */ /* 0x000fe20000011407 */
[----:B------:R-:W-:Y:S01]  /*2620*/  IMAD.IADD R105, R11, 0x1, R105 ;  /* 0x000000010b697824 */ /* 0x000fe200078e0269 */
[----:B------:R-:W-:Y:S01]  /*2630*/  SHF.R.S32.HI R10, RZ, 0x1f, R9 ;  /* 0x0000001fff0a7819 */ /* 0x000fe20000011409 */
[----:B-----5:R-:W-:Y:S01]  /*2640*/  IMAD.WIDE.U32 R112, R145, R108, R112 ;  /* 0x0000006c91707225 */ /* 0x020fe200078e0070 */
[----:B------:R-:W-:-:S02]  /*2650*/  LEA.HI R21, R8, R7, RZ, 0x3 ;  /* 0x0000000708157211 */ /* 0x000fc400078f18ff */
[----:B------:R-:W-:Y:S01]  /*2660*/  LEA.HI R7, R8, R7, RZ, 0x6 ;  /* 0x0000000708077211 */ /* 0x000fe200078f30ff */
[C---:B------:R-:W-:Y:S01]  /*2670*/  IMAD.WIDE.U32 R110, R145.reuse, R108, R110 ;  /* 0x0000006c916e7225 */ /* 0x040fe200078e006e */
[CC--:B------:R-:W-:Y:S02]  /*2680*/  LEA.HI R8, R10.reuse, R9.reuse, RZ, 0x6 ;  /* 0x000000090a087211 */ /* 0x0c0fe400078f30ff */
[----:B------:R-:W-:Y:S01]  /*2690*/  LEA.HI R27, R10, R9, RZ, 0x3 ;  /* 0x000000090a1b7211 */ /* 0x000fe200078f18ff */
[CC--:B------:R-:W-:Y:S01]  /*26a0*/  IMAD.WIDE.U32 R106, R145.reuse, R102.reuse, R106 ;  /* 0x00000066916a7225 */ /* 0x0c0fe200078e006a */
[----:B------:R-:W-:Y:S02]  /*26b0*/  SHF.R.S32.HI R9, RZ, 0x6, R8 ;  /* 0x00000006ff097819 */ /* 0x000fe40000011408 */
[----:B------:R-:W-:Y:S01]  /*26c0*/  LOP3.LUT R10, R218, 0x38, R27, 0xf8, !PT ;  /* 0x00000038da0a7812 */ /* 0x000fe200078ef81b */
[----:B------:R-:W-:Y:S01]  /*26d0*/  IMAD.WIDE.U32 R104, R145, R102, R104 ;  /* 0x0000006691687225 */ /* 0x000fe200078e0068 */
[----:B------:R-:W-:-:S02]  /*26e0*/  SHF.R.S32.HI R29, RZ, 0x1f, R12 ;  /* 0x0000001fff1d7819 */ /* 0x000fc4000001140c */
[----:B------:R-:W-:Y:S01]  /*26f0*/  SHF.R.S32.HI R7, RZ, 0x6, R7 ;  /* 0x00000006ff077819 */ /* 0x000fe20000011407 */
[C-C-:B------:R-:W-:Y:S01]  /*2700*/  IMAD R143, R9.reuse, 0x1c00, R220.reuse ;  /* 0x00001c00098f7824 */ /* 0x140fe200078e02dc */
[-C--:B------:R-:W-:Y:S01]  /*2710*/  LOP3.LUT R10, R10, R219.reuse, RZ, 0x3c, !PT ;  /* 0x000000db0a0a7212 */ /* 0x080fe200078e3cff */
[----:B------:R-:W-:Y:S01]  /*2720*/  IMAD R140, R9, 0x1c00, R221 ;  /* 0x00001c00098c7824 */ /* 0x000fe200078e02dd */
[-C--:B------:R-:W-:Y:S01]  /*2730*/  LEA.HI R32, R29, R12.reuse, RZ, 0x3 ;  /* 0x0000000c1d207211 */ /* 0x080fe200078f18ff */
[C---:B------:R-:W-:Y:S01]  /*2740*/  IMAD R144, R7.reuse, 0x1c00, R220 ;  /* 0x00001c0007907824 */ /* 0x040fe200078e02dc */
[----:B------:R-:W-:Y:S01]  /*2750*/  LOP3.LUT R8, R218, 0x38, R21, 0xf8, !PT ;  /* 0x00000038da087812 */ /* 0x000fe200078ef815 */
[----:B------:R-:W-:Y:S01]  /*2760*/  IMAD R142, R7, 0x1c00, R221 ;  /* 0x00001c00078e7824 */ /* 0x000fe200078e02dd */
[----:B------:R-:W-:Y:S01]  /*2770*/  LEA.HI R12, R29, R12, RZ, 0x6 ;  /* 0x0000000c1d0c7211 */ /* 0x000fe200078f30ff */
[----:B------:R-:W-:Y:S01]  /*2780*/  IMAD.IADD R143, R143, 0x1, R10 ;  /* 0x000000018f8f7824 */ /* 0x000fe200078e020a */
[----:B------:R-:W-:Y:S01]  /*2790*/  LOP3.LUT R7, R8, R219, RZ, 0x3c, !PT ;  /* 0x000000db08077212 */ /* 0x000fe200078e3cff */
[----:B------:R-:W-:Y:S01]  /*27a0*/  IMAD.WIDE.U32 R114, R114, 0x70, RZ ;  /* 0x0000007072727825 */ /* 0x000fe200078e00ff */
[----:B------:R-:W-:-:S02]  /*27b0*/  SHF.R.S32.HI R12, RZ, 0x6, R12 ;  /* 0x00000006ff0c7819 */ /* 0x000fc4000001140c */
[--C-:B------:R-:W-:Y:S01]  /*27c0*/  LOP3.LUT R8, R218, 0x38, R32.reuse, 0xf8, !PT ;  /* 0x00000038da087812 */ /* 0x100fe200078ef820 */
[----:B------:R-:W-:Y:S01]  /*27d0*/  IMAD.IADD R144, R144, 0x1, R7 ;  /* 0x0000000190907824 */ /* 0x000fe200078e0207 */
[----:B------:R-:W-:Y:S01]  /*27e0*/  LOP3.LUT R10, R217, 0x38, R32, 0xf8, !PT ;  /* 0x00000038d90a7812 */ /* 0x000fe200078ef820 */
[----:B------:R-:W-:Y:S01]  /*27f0*/  IMAD R141, R12, 0x1c00, R220 ;  /* 0x00001c000c8d7824 */ /* 0x000fe200078e02dc */
[----:B------:R-:W-:Y:S01]  /*2800*/  LOP3.LUT R8, R8, R219, RZ, 0x3c, !PT ;  /* 0x000000db08087212 */ /* 0x000fe200078e3cff */
[----:B------:R-:W-:Y:S01]  /*2810*/  IMAD R139, R12, 0x1c00, R221 ;  /* 0x00001c000c8b7824 */ /* 0x000fe200078e02dd */
[----:B------:R-:W-:Y:S01]  /*2820*/  LOP3.LUT R10, R10, R20, RZ, 0x3c, !PT ;  /* 0x000000140a0a7212 */ /* 0x000fe200078e3cff */
[----:B------:R-:W-:Y:S01]  /*2830*/  IMAD.IADD R133, R115, 0x1, R133 ;  /* 0x0000000173857824 */ /* 0x000fe200078e0285 */
[----:B------:R-:W-:Y:S01]  /*2840*/  SHF.R.S32.HI R9, RZ, 0x1f, R145 ;  /* 0x0000001fff097819 */ /* 0x000fe20000011491 */
[----:B------:R-:W-:Y:S01]  /*2850*/  IMAD.IADD R141, R141, 0x1, R8 ;  /* 0x000000018d8d7824 */ /* 0x000fe200078e0208 */
[----:B------:R-:W-:Y:S01]  /*2860*/  LOP3.LUT R11, R217, 0x38, R21, 0xf8, !PT ;  /* 0x00000038d90b7812 */ /* 0x000fe200078ef815 */
[----:B------:R-:W-:Y:S01]  /*2870*/  IMAD.IADD R139, R139, 0x1, R10 ;  /* 0x000000018b8b7824 */ /* 0x000fe200078e020a */
[----:B------:R-:W-:Y:S01]  /*2880*/  LOP3.LUT R7, R217, 0x38, R27, 0xf8, !PT ;  /* 0x00000038d9077812 */ /* 0x000fe200078ef81b */
[C---:B------:R-:W-:Y:S01]  /*2890*/  IMAD R8, R9.reuse, R108, RZ ;  /* 0x0000006c09087224 */ /* 0x040fe200078e02ff */
[----:B------:R-:W-:Y:S01]  /*28a0*/  LOP3.LUT R12, R218, 0x18, R18, 0xf8, !PT ;  /* 0x00000018da0c7812 */ /* 0x000fe200078ef812 */
[----:B------:R-:W-:Y:S01]  /*28b0*/  IMAD R10, R9, R102, RZ ;  /* 0x00000066090a7224 */ /* 0x000fe200078e02ff */
[-C--:B------:R-:W-:Y:S01]  /*28c0*/  LOP3.LUT R11, R11, R20.reuse, RZ, 0x3c, !PT ;  /* 0x000000140b0b7212 */ /* 0x080fe200078e3cff */
[----:B------:R-:W-:Y:S01]  /*28d0*/  VIADD R9, R18, 0xa0 ;  /* 0x000000a012097836 */ /* 0x000fe20000000000 */
[----:B------:R-:W-:Y:S01]  /*28e0*/  LOP3.LUT R7, R7, R20, RZ, 0x3c, !PT ;  /* 0x0000001407077212 */ /* 0x000fe200078e3cff */
[----:B------:R-:W-:Y:S01]  /*28f0*/  IMAD R35, R145, R109, R8 ;  /* 0x0000006d91237224 */ /* 0x000fe200078e0208 */
[----:B------:R-:W-:Y:S01]  /*2900*/  LOP3.LUT R29, R12, R219, RZ, 0x3c, !PT ;  /* 0x000000db0c1d7212 */ /* 0x000fe200078e3cff */
[----:B------:R-:W-:Y:S01]  /*2910*/  IMAD.IADD R142, R142, 0x1, R11 ;  /* 0x000000018e8e7824 */ /* 0x000fe200078e020b */
[----:B------:R-:W-:Y:S01]  /*2920*/  ISETP.GE.AND P2, PT, R9, UR6, PT ;  /* 0x0000000609007c0c */ /* 0x000fe2000bf46270 */
[----:B------:R-:W-:Y:S01]  /*2930*/  IMAD R37, R145, R103, R10 ;  /* 0x0000006791257224 */ /* 0x000fe200078e020a */
[----:B------:R-:W-:Y:S01]  /*2940*/  IADD3 R140, R140, R7, RZ ;  /* 0x000000078c8c7210 */ /* 0x000fe20007ffe0ff */
[----:B------:R-:W-:Y:S01]  /*2950*/  IMAD.SHL.U32 R8, R108, 0x40, RZ ;  /* 0x000000406c087824 */ /* 0x000fe200078e00ff */
[----:B------:R-:W-:Y:S01]  /*2960*/  SEL R31, RZ, 0x20, P2 ;  /* 0x00000020ff1f7807 */ /* 0x000fe20001000000 */
[----:B------:R-:W-:Y:S01]  /*2970*/  IMAD.IADD R138, R220, 0x1, R29 ;  /* 0x00000001dc8a7824 */ /* 0x000fe200078e021d */
[C---:B------:R-:W-:Y:S01]  /*2980*/  SHF.L.U64.HI R7, R108.reuse, 0x6, R109 ;  /* 0x000000066c077819 */ /* 0x040fe2000001026d */
[----:B------:R-:W-:Y:S01]  /*2990*/  IMAD.WIDE.U32 R108, R108, 0x70, RZ ;  /* 0x000000706c6c7825 */ /* 0x000fe200078e00ff */
[----:B------:R-:W-:-:S02]  /*29a0*/  SHF.L.U64.HI R10, R102, 0x6, R103 ;  /* 0x00000006660a7819 */ /* 0x000fc40000010267 */
[C---:B------:R-:W-:Y:S01]  /*29b0*/  SHF.L.U32 R11, R102.reuse, 0x6, RZ ;  /* 0x00000006660b7819 */ /* 0x040fe200000006ff */
[----:B------:R-:W-:Y:S01]  /*29c0*/  IMAD.WIDE.U32 R102, R102, 0x70, RZ ;  /* 0x0000007066667825 */ /* 0x000fe200078e00ff */
[----:B------:R-:W-:Y:S02]  /*29d0*/  SHF.R.S32.HI R20, RZ, 0x3, R21 ;  /* 0x00000003ff147819 */ /* 0x000fe40000011415 */
[----:B------:R-:W-:Y:S01]  /*29e0*/  SHF.R.S32.HI R26, RZ, 0x3, R27 ;  /* 0x00000003ff1a7819 */ /* 0x000fe2000001141b */
[----:B------:R-:W-:Y:S01]  /*29f0*/  IMAD.IADD R12, R113, 0x1, R35 ;  /* 0x00000001710c7824 */ /* 0x000fe200078e0223 */
[----:B------:R-:W-:Y:S01]  /*2a00*/  LOP3.LUT R38, R30, R31, RZ, 0xfc, !PT ;  /* 0x0000001f1e267212 */ /* 0x000fe200078efcff */
[----:B------:R-:W-:Y:S01]  /*2a10*/  IMAD.IADD R13, R35, 0x1, R111 ;  /* 0x00000001230d7824 */ /* 0x000fe200078e026f */
[----:B------:R-:W-:Y:S01]  /*2a20*/  LOP3.LUT R21, R21, 0xfffffff8, RZ, 0xc0, !PT ;  /* 0xfffffff815157812 */ /* 0x000fe200078ec0ff */
[----:B------:R-:W-:Y:S01]  /*2a30*/  IMAD.IADD R14, R107, 0x1, R37 ;  /* 0x000000016b0e7824 */ /* 0x000fe200078e0225 */
[----:B------:R-:W-:Y:S01]  /*2a40*/  LOP3.LUT R27, R27, 0xfffffff8, RZ, 0xc0, !PT ;  /* 0xfffffff81b1b7812 */ /* 0x000fe200078ec0ff */
[----:B------:R-:W-:Y:S01]  /*2a50*/  IMAD.IADD R15, R37, 0x1, R105 ;  /* 0x00000001250f7824 */ /* 0x000fe200078e0269 */
[----:B------:R-:W-:Y:S01]  /*2a60*/  LOP3.LUT R29, R32, 0xfffffff8, RZ, 0xc0, !PT ;  /* 0xfffffff8201d7812 */ /* 0x000fe200078ec0ff */
[----:B------:R-:W-:Y:S01]  /*2a70*/  IMAD.IADD R134, R109, 0x1, R33 ;  /* 0x000000016d867824 */ /* 0x000fe200078e0221 */
[----:B------:R-:W-:Y:S01]  /*2a80*/  SHF.R.S32.HI R28, RZ, 0x3, R32 ;  /* 0x00000003ff1c7819 */ /* 0x000fe20000011420 */
[----:B------:R-:W-:Y:S01]  /*2a90*/  IMAD.IADD R39, R117, 0x1, R39 ;  /* 0x0000000175277824 */ /* 0x000fe200078e0227 */
[----:B------:R-:W-:-:S02]  /*2aa0*/  LOP3.LUT R34, R38, 0x2, RZ, 0xc0, !PT ;  /* 0x0000000226227812 */ /* 0x000fc400078ec0ff */
[C---:B------:R-:W-:Y:S02]  /*2ab0*/  LOP3.LUT R35, R38.reuse, 0x4, RZ, 0xc0, !PT ;  /* 0x0000000426237812 */ /* 0x040fe400078ec0ff */
[C---:B------:R-:W-:Y:S02]  /*2ac0*/  LOP3.LUT R36, R38.reuse, 0x8, RZ, 0xc0, !PT ;  /* 0x0000000826247812 */ /* 0x040fe400078ec0ff */
[----:B------:R-:W-:Y:S02]  /*2ad0*/  LOP3.LUT R37, R38, 0x10, RZ, 0xc0, !PT ;  /* 0x0000001026257812 */ /* 0x000fe400078ec0ff */
[----:B------:R-:W-:Y:S02]  /*2ae0*/  IADD3 R135, R103, R135, RZ ;  /* 0x0000008767877210 */ /* 0x000fe40007ffe0ff */
[----:B------:R-:W-:Y:S02]  /*2af0*/  LOP3.LUT R30, R30, 0x1, RZ, 0xc0, !PT ;  /* 0x000000011e1e7812 */ /* 0x000fe400078ec0ff */
[----:B------:R-:W-:-:S02]  /*2b00*/  SHF.R.S32.HI R31, RZ, 0x1f, R21 ;  /* 0x0000001fff1f7819 */ /* 0x000fc40000011415 */
[----:B------:R-:W-:Y:S02]  /*2b10*/  SHF.R.S32.HI R32, RZ, 0x1f, R27 ;  /* 0x0000001fff207819 */ /* 0x000fe4000001141b */
[----:B------:R-:W-:Y:S02]  /*2b20*/  SHF.R.S32.HI R33, RZ, 0x1f, R29 ;  /* 0x0000001fff217819 */ /* 0x000fe4000001141d */
[----:B------:R-:W-:-:S07]  /*2b30*/  LOP3.LUT R38, R38, 0x20, RZ, 0xc0, !PT ;  /* 0x0000002026267812 */ /* 0x000fce00078ec0ff */
.L_x_2622:
[----:B-12---:R-:W2:Y:S01]  /*2b40*/  LDL.LU R45, [R1+0x20] ;  /* 0x00002000012d7983 */ /* 0x006ea20000300800 */
[----:B------:R-:W-:Y:S01]  /*2b50*/  IADD3 R47, R24, -0x1, RZ ;  /* 0xffffffff182f7810 */ /* 0x000fe20007ffe0ff */
[----:B------:R-:W0:Y:S01]  /*2b60*/  LDC.64 R122, c[0x0][0x2e8] ;  /* 0x0000ba00ff7a7b82 */ /* 0x000e220000000a00 */
[----:B------:R-:W-:Y:S01]  /*2b70*/  LOP3.LUT P5, RZ, R132, 0x4, RZ, 0xc0, !PT ;  /* 0x0000000484ff7812 */ /* 0x000fe200078ac0ff */
[----:B------:R-:W-:Y:S01]  /*2b80*/  IMAD R40, R17, 0x5400, R138 ;  /* 0x0000540011287824 */ /* 0x000fe200078e028a */
[----:B------:R-:W-:Y:S01]  /*2b90*/  SHF.R.S32.HI R44, RZ, 0x1f, R47 ;  /* 0x0000001fff2c7819 */ /* 0x000fe2000001142f */
[-C--:B------:R-:W-:Y:S01]  /*2ba0*/  IMAD R41, R133, R47.reuse, RZ ;  /* 0x0000002f85297224 */ /* 0x080fe200078e02ff */
[----:B------:R-:W-:Y:S05]  /*2bb0*/  YIELD ;  /* 0x0000000000007946 */ /* 0x000fea0003800000 */
[----:B------:R-:W-:Y:S01]  /*2bc0*/  IMAD.WIDE.U32 R126, R114, R47, RZ ;  /* 0x0000002f727e7225 */ /* 0x000fe200078e00ff */
[----:B------:R-:W1:Y:S01]  /*2bd0*/  LDC R101, c[0x0][0x3f4] ;  /* 0x0000fd00ff657b82 */ /* 0x000e620000000800 */
[----:B------:R-:W-:Y:S02]  /*2be0*/  BSSY B0, `(.L_x_2523) ;  /* 0x0000758000007945 */ /* 0x000fe40003800000 */
[----:B------:R-:W-:Y:S01]  /*2bf0*/  IMAD R41, R44, R114, R41 ;  /* 0x000000722c297224 */ /* 0x000fe200078e0229 */
[----:B------:R-:W-:-:S02]  /*2c00*/  IADD3 R24, P2, P3, R4, R126, R137 ;  /* 0x0000007e04187210 */ /* 0x000fc40007b5e089 */
[----:B------:R-:W-:Y:S01]  /*2c10*/  IADD3 R42, P4, R4, R126, RZ ;  /* 0x0000007e042a7210 */ /* 0x000fe20007f9e0ff */
[----:B------:R-:W-:-:S04]  /*2c20*/  IMAD.IADD R96, R127, 0x1, R41 ;  /* 0x000000017f607824 */ /* 0x000fc800078e0229 */
[----:B------:R-:W-:Y:S01]  /*2c30*/  IMAD.X R43, R96, 0x1, R6, P4 ;  /* 0x00000001602b7824 */ /* 0x000fe200020e0606 */
[----:B------:R-:W-:Y:S02]  /*2c40*/  IADD3.X R41, R6, R96, R136, P2, P3 ;  /* 0x0000006006297210 */ /* 0x000fe400017e6488 */
[----:B------:R-:W-:Y:S02]  /*2c50*/  ISETP.GT.AND P3, PT, R47, R125, PT ;  /* 0x0000007d2f00720c */ /* 0x000fe40003f64270 */
[-C--:B0-----:R-:W-:Y:S02]  /*2c60*/  LEA R48, P2, R24, R122.reuse, 0x1 ;  /* 0x0000007a18307211 */ /* 0x081fe400078408ff */
[----:B------:R-:W-:Y:S02]  /*2c70*/  LEA R50, P4, R42, R122, 0x1 ;  /* 0x0000007a2a327211 */ /* 0x000fe400078808ff */
[-C--:B------:R-:W-:Y:S02]  /*2c80*/  LEA.HI.X R49, R24, R123.reuse, R41, 0x1, P2 ;  /* 0x0000007b18317211 */ /* 0x080fe400010f0c29 */
[----:B------:R-:W-:Y:S01]  /*2c90*/  LEA.HI.X R51, R42, R123, R43, 0x1, P4 ;  /* 0x0000007b2a337211 */ /* 0x000fe200020f0c2b */
[C---:B------:R-:W-:Y:S01]  /*2ca0*/  VIADD R42, R40.reuse, 0x20 ;  /* 0x00000020282a7836 */ /* 0x040fe20000000000 */
[----:B-1----:R-:W-:Y:S01]  /*2cb0*/  ISETP.GE.AND P2, PT, R101, 0x1, PT ;  /* 0x000000016500780c */ /* 0x002fe20003f46270 */
[C---:B------:R-:W-:Y:S01]  /*2cc0*/  @P5 VIADD R42, R40.reuse, 0xffffffe0 ;  /* 0xffffffe0282a5836 */ /* 0x040fe20000000000 */
[----:B------:R-:W-:Y:S01]  /*2cd0*/  MOV R24, R47 ;  /* 0x0000002f00187202 */ /* 0x000fe20000000f00 */
[----:B------:R-:W-:-:S02]  /*2ce0*/  IMAD R40, R40, 0x2, R25 ;  /* 0x0000000228287824 */ /* 0x000fc400078e0219 */
[----:B------:R-:W-:Y:S01]  /*2cf0*/  IMAD R41, R42, 0x2, R25 ;  /* 0x000000022a297824 */ /* 0x000fe200078e0219 */
[----:B--2---:R-:W-:-:S04]  /*2d00*/  LOP3.LUT R45, R45, 0xfffffffd, RZ, 0xc0, !PT ;  /* 0xfffffffd2d2d7812 */ /* 0x004fc800078ec0ff */
[----:B------:R-:W-:-:S05]  /*2d10*/  @P3 LOP3.LUT R45, R45, 0x2, RZ, 0xfc, !PT ;  /* 0x000000022d2d3812 */ /* 0x000fca00078efcff */
[----:B------:R0:W-:Y:S01]  /*2d20*/  STL [R1+0x20], R45 ;  /* 0x0000202d01007387 */ /* 0x0001e20000100800 */
[----:B-----5:R-:W-:Y:S05]  /*2d30*/  @!P2 BRA `(.L_x_2524) ;  /* 0x000000700028a947 */ /* 0x020fea0003800000 */
[----:B------:R-:W-:Y:S01]  /*2d40*/  ULDC.U8 UR4, c[0x0][0x410] ;  /* 0x0001040000047ab9 */ /* 0x000fe20000000000 */
[-C--:B------:R-:W-:Y:S01]  /*2d50*/  IMAD R43, R134, R47.reuse, RZ ;  /* 0x0000002f862b7224 */ /* 0x080fe200078e02ff */
[----:B------:R-:W-:Y:S01]  /*2d60*/  ISETP.NE.AND P2, PT, RZ, UR4, PT ;  /* 0x00000004ff007c0c */ /* 0x000fe2000bf45270 */
[-C--:B0-----:R-:W-:Y:S02]  /*2d70*/  IMAD R45, R135, R47.reuse, RZ ;  /* 0x0000002f872d7224 */ /* 0x081fe400078e02ff */
        /* <DEDUP_REMOVED lines=65> */
.L_x_2527:
[----:B------:R-:W-:Y:S05]  /*3190*/  BSYNC B1 ;  /* 0x0000000000017941 */ /* 0x000fea0003800000 */
.L_x_2526:
        /* <DEDUP_REMOVED lines=12> */
[----:B-----5:R-:W-:Y:S01]  /*3260*/  MOV R129, R76 ;  /* 0x0000004c00817202 */ /* 0x020fe20000000f00 */
[----:B------:R-:W-:Y:S01]  /*3270*/  IMAD.MOV.U32 R128, RZ, RZ, R77 ;  /* 0x000000ffff807224 */ /* 0x000fe200078e004d */
[----:B------:R-:W-:Y:S01]  /*3280*/  CS2R R74, SRZ ;  /* 0x00000000004a7805 */ /* 0x000fe2000001ff00 */
        /* <DEDUP_REMOVED lines=41> */
.L_x_2529:
[----:B------:R-:W-:Y:S05]  /*3520*/  BSYNC B1 ;  /* 0x0000000000017941 */ /* 0x000fea0003800000 */
.L_x_2528:
[----:B------:R-:W2:Y:S01]  /*3530*/  LDL R43, [R1+0x44] ;  /* 0x00004400012b7983 */ /* 0x000ea20000100800 */
[----:B01----:R-:W-:Y:S01]  /*3540*/  IMAD.MOV.U32 R44, RZ, RZ, R81 ;  /* 0x000000ffff2c7224 */ /* 0x003fe200078e0051 */
[----:B------:R-:W-:Y:S01]  /*3550*/  PRMT R157, R129, 0x5410, R128 ;  /* 0x00005410819d7816 */ /* 0x000fe20000000080 */
[----:B------:R-:W-:Y:S02]  /*3560*/  IMAD.MOV.U32 R45, RZ, RZ, R84 ;  /* 0x000000ffff2d7224 */ /* 0x000fe400078e0054 */
[----:B------:R-:W-:Y:S01]  /*3570*/  IMAD.MOV.U32 R46, RZ, RZ, R85 ;  /* 0x000000ffff2e7224 */ /* 0x000fe200078e0055 */
[----:B------:R-:W-:Y:S01]  /*3580*/  PRMT R159, R159, 0x5410, R44 ;  /* 0x000054109f9f7816 */ /* 0x000fe2000000002c */
[----:B------:R-:W-:-:S03]  /*3590*/  IMAD.MOV.U32 R44, RZ, RZ, R89 ;  /* 0x000000ffff2c7224 */ /* 0x000fc600078e0059 */
[----:B------:R-:W-:Y:S01]  /*35a0*/  PRMT R162, R46, 0x5410, R45 ;  /* 0x000054102ea27816 */ /* 0x000fe2000000002d */
[----:B------:R-:W-:Y:S02]  /*35b0*/  IMAD.MOV.U32 R45, RZ, RZ, R96 ;  /* 0x000000ffff2d7224 */ /* 0x000fe400078e0060 */
[----:B------:R-:W-:-:S05]  /*35c0*/  IMAD.MOV.U32 R46, RZ, RZ, R97 ;  /* 0x000000ffff2e7224 */ /* 0x000fca00078e0061 */
[----:B------:R-:W-:Y:S01]  /*35d0*/  PRMT R165, R45, 0x5410, R46 ;  /* 0x000054102da57816 */ /* 0x000fe2000000002e */
[----:B------:R-:W-:Y:S01]  /*35e0*/  IMAD.MOV.U32 R45, RZ, RZ, R123 ;  /* 0x000000ffff2d7224 */ /* 0x000fe200078e007b */
[----:B------:R-:W-:Y:S02]  /*35f0*/  MOV R46, R78 ;  /* 0x0000004e002e7202 */ /* 0x000fe40000000f00 */
[----:B--2---:R-:W-:Y:S01]  /*3600*/  R2UR UR4, R43 ;  /* 0x000000002b0472ca */ /* 0x004fe200000e0000 */
[----:B------:R-:W-:-:S05]  /*3610*/  IMAD.MOV.U32 R43, RZ, RZ, R80 ;  /* 0x000000ffff2b7224 */ /* 0x000fca00078e0050 */
[----:B------:R-:W-:Y:S02]  /*3620*/  PRMT R161, R161, 0x5410, R43 ;  /* 0x00005410a1a17816 */ /* 0x000fe4000000002b */
[----:B------:R-:W-:-:S04]  /*3630*/  MOV R43, R88 ;  /* 0x00000058002b7202 */ /* 0x000fc80000000f00 */
[----:B------:R-:W-:Y:S01]  /*3640*/  PRMT R164, R43, 0x5410, R44 ;  /* 0x000054102ba47816 */ /* 0x000fe2000000002c */
[----:B------:R-:W-:Y:S01]  /*3650*/  IMAD.MOV.U32 R44, RZ, RZ, R122 ;  /* 0x000000ffff2c7224 */ /* 0x000fe200078e007a */
[----:B------:R-:W-:Y:S01]  /*3660*/  UISETP.NE.AND UP0, UPT, UR4, 0x3, UPT ;  /* 0x000000030400788c */ /* 0x000fe2000bf05270 */
[----:B------:R-:W-:-:S03]  /*3670*/  IMAD.MOV.U32 R43, RZ, RZ, R79 ;  /* 0x000000ffff2b7224 */ /* 0x000fc600078e004f */
[----:B------:R-:W-:Y:S01]  /*3680*/  PRMT R153, R44, 0x5410, R45 ;  /* 0x000054102c997816 */ /* 0x000fe2000000002d */
[----:B------:R-:W-:Y:S01]  /*3690*/  IMAD.MOV.U32 R45, RZ, RZ, R83 ;  /* 0x000000ffff2d7224 */ /* 0x000fe200078e0053 */
[----:B------:R-:W-:Y:S01]  /*36a0*/  PRMT R158, R46, 0x5410, R43 ;  /* 0x000054102e9e7816 */ /* 0x000fe2000000002b */
[----:B------:R-:W-:Y:S01]  /*36b0*/  IMAD.MOV.U32 R46, RZ, RZ, R82 ;  /* 0x000000ffff2e7224 */ /* 0x000fe200078e0052 */
[----:B------:R-:W-:Y:S01]  /*36c0*/  PLOP3.LUT P2, PT, PT, PT, UP0, 0x80, 0x0 ;  /* 0x000000000000781c */ /* 0x000fe20003f4f008 */
        /* <DEDUP_REMOVED lines=13> */
[----:B-----5:R-:W-:Y:S01]  /*37a0*/  MOV R46, R52 ;  /* 0x00000034002e7202 */ /* 0x020fe20000000f00 */
[----:B------:R-:W-:-:S03]  /*37b0*/  IMAD.MOV.U32 R43, RZ, RZ, R53 ;  /* 0x000000ffff2b7224 */ /* 0x000fc600078e0035 */
        /* <DEDUP_REMOVED lines=35> */
[----:B------:R-:W-:-:S03]  /*39f0*/  IMAD.MOV.U32 R44, RZ, RZ, R75 ;  /* 0x000000ffff2c7224 */ /* 0x000fc600078e004b */
[----:B------:R-:W-:Y:S02]  /*3a00*/  PRMT R159, R43, 0x7610, R159 ;  /* 0x000076102b9f7816 */ /* 0x000fe4000000009f */
[----:B------:R-:W-:Y:S01]  /*3a10*/  PRMT R160, R160, 0x5410, R44 ;  /* 0x00005410a0a07816 */ /* 0x000fe2000000002c */
[----:B------:R-:W-:Y:S06]  /*3a20*/  @!P2 BRA `(.L_x_2530) ;  /* 0x000000000004a947 */ /* 0x000fec0003800000 */
[----:B------:R-:W-:Y:S01]  /*3a30*/  BPT.TRAP 0x1 ;  /* 0x000000040000795c */ /* 0x000fe20000300000 */
.L_x_2530:
[----:B------:R-:W-:Y:S01]  /*3a40*/  LEA R43, R17, R16, 0x3 ;  /* 0x00000010112b7211 */ /* 0x000fe200078e18ff */
[----:B------:R-:W-:Y:S01]  /*3a50*/  BSSY B1, `(.L_x_2531) ;  /* 0x0000004000017945 */ /* 0x000fe20003800000 */
[----:B------:R-:W-:-:S04]  /*3a60*/  SHF.L.U32 R100, R209, 0x1f, RZ ;  /* 0x0000001fd1647819 */ /* 0x000fc800000006ff */
[----:B------:R-:W0:Y:S02]  /*3a70*/  SYNCS.PHASECHK.TRANS64.TRYWAIT P5, [R43+URZ+0x36890], R100 ;  /* 0x036890642b0075a7 */ /* 0x000e2400080a017f */
[----:B0-----:R-:W-:Y:S05]  /*3a80*/  @!P5 BRA `(.L_x_2532) ;  /* 0x000002d0007cd947 */ /* 0x001fea0003800000 */
.L_x_2914:
[----:B------:R-:W-:Y:S05]  /*3a90*/  BSYNC B1 ;  /* 0x0000000000017941 */ /* 0x000fea0003800000 */
.L_x_2531:
        /* <DEDUP_REMOVED lines=21> */
[-C--:B------:R-:W-:Y:S01]  /*3bf0*/  FFMA.FTZ R45, R127, R92.reuse, -R45 ;  /* 0x0000005c7f2d7223 */ /* 0x080fe2000001082d */
[----:B------:R-:W-:Y:S02]  /*3c00*/  HADD2.F32 R127, -RZ, R44.H0_H0 ;  /* 0x2000002cff7f7230 */ /* 0x000fe40000004100 */
[----:B------:R-:W-:Y:S01]  /*3c10*/  FFMA.FTZ R92, R123, R92, R93 ;  /* 0x0000005c7b5c7223 */ /* 0x000fe2000001005d */
[----:B------:R-:W-:-:S02]  /*3c20*/  HADD2.F32 R93, -RZ, R47.H1_H1 ;  /* 0x3000002fff5d7230 */ /* 0x000fc40000004100 */
[----:B------:R-:W-:Y:S02]  /*3c30*/  HADD2.F32 R123, -RZ, R47.H0_H0 ;  /* 0x2000002fff7b7230 */ /* 0x000fe40000004100 */
[----:B------:R-:W-:Y:S01]  /*3c40*/  F2FP.F16.F32.PACK_AB R45, R92, R45 ;  /* 0x0000002d5c2d723e */ /* 0x000fe200000000ff */
[----:B------:R-:W-:-:S04]  /*3c50*/  FMUL.FTZ R47, R93, R126 ;  /* 0x0000007e5d2f7220 */ /* 0x000fc80000410000 */
[C---:B------:R-:W-:Y:S01]  /*3c60*/  FFMA.FTZ R47, R123.reuse, R122, -R47 ;  /* 0x0000007a7b2f7223 */ /* 0x040fe2000001082f */
[----:B------:R-:W-:Y:S01]  /*3c70*/  FMUL.FTZ R123, R123, R126 ;  /* 0x0000007e7b7b7220 */ /* 0x000fe20000410000 */
[----:B------:R-:W-:-:S03]  /*3c80*/  HADD2.F32 R126, -RZ, R168.H0_H0 ;  /* 0x200000a8ff7e7230 */ /* 0x000fc60000004100 */
[----:B------:R-:W-:Y:S01]  /*3c90*/  FFMA.FTZ R93, R93, R122, R123 ;  /* 0x0000007a5d5d7223 */ /* 0x000fe2000001007b */
[----:B------:R-:W-:Y:S02]  /*3ca0*/  HADD2.F32 R122, -RZ, R44.H1_H1 ;  /* 0x3000002cff7a7230 */ /* 0x000fe40000004100 */
        /* <DEDUP_REMOVED lines=16> */
.L_x_2538:
[----:B------:R-:W-:Y:S05]  /*3db0*/  BSYNC B3 ;  /* 0x0000000000037941 */ /* 0x000fea0003800000 */
.L_x_2537:
[----:B--2---:R1:W-:Y:S02]  /*3dc0*/  STG.E.128 desc[UR60][R50.64], R44 ;  /* 0x0000002c32007986 */ /* 0x0043e4000c101d3c */
.L_x_2536:
[----:B------:R-:W-:Y:S05]  /*3dd0*/  BSYNC B2 ;  /* 0x0000000000027941 */ /* 0x000fea0003800000 */
.L_x_2535:
        /* <DEDUP_REMOVED lines=9> */
[----:B------:R-:W-:Y:S01]  /*3e70*/  SHF.R.U64 R92, R96, 0x10, R97 ;  /* 0x00000010605c7819 */ /* 0x000fe20000001261 */
[----:B------:R-:W-:Y:S01]  /*3e80*/  HADD2.F32 R122, -RZ, R167.H1_H1 ;  /* 0x300000a7ff7a7230 */ /* 0x000fe20000004100 */
[----:B------:R-:W-:Y:S01]  /*3e90*/  SHF.R.U32.HI R99, RZ, 0x10, R99 ;  /* 0x00000010ff637819 */ /* 0x000fe20000011663 */
[----:B------:R-:W-:Y:S01]  /*3ea0*/  HADD2.F32 R98, -RZ, R98.H0_H0 ;  /* 0x20000062ff627230 */ /* 0x000fe20000004100 */
[----:B------:R-:W-:Y:S01]  /*3eb0*/  SHF.R.U32.HI R97, RZ, 0x10, R97 ;  /* 0x00000010ff617819 */ /* 0x000fe20000011661 */
[--C-:B------:R-:W-:Y:S02]  /*3ec0*/  HADD2.F32 R45, -RZ, R93.reuse.H1_H1 ;  /* 0x3000005dff2d7230 */ /* 0x100fe40000004100 */
[----:B------:R-:W-:Y:S02]  /*3ed0*/  HADD2.F32 R93, -RZ, R93.H0_H0 ;  /* 0x2000005dff5d7230 */ /* 0x000fe40000004100 */
[----:B------:R-:W-:-:S02]  /*3ee0*/  HADD2.F32 R92, -RZ, R92.H0_H0 ;  /* 0x2000005cff5c7230 */ /* 0x000fc40000004100 */
[-C--:B------:R-:W-:Y:S01]  /*3ef0*/  FMUL.FTZ R96, R45, R98.reuse ;  /* 0x000000622d607220 */ /* 0x080fe20000410000 */
[----:B------:R-:W-:Y:S02]  /*3f00*/  HADD2.F32 R97, -RZ, R97.H0_H0 ;  /* 0x20000061ff617230 */ /* 0x000fe40000004100 */
[C---:B------:R-:W-:Y:S01]  /*3f10*/  FMUL.FTZ R98, R93.reuse, R98 ;  /* 0x000000625d627220 */ /* 0x040fe20000410000 */
[----:B------:R-:W-:-:S03]  /*3f20*/  FFMA.FTZ R96, R93, R92, -R96 ;  /* 0x0000005c5d607223 */ /* 0x000fc60000010860 */
[----:B------:R-:W-:Y:S01]  /*3f30*/  FFMA.FTZ R98, R45, R92, R98 ;  /* 0x0000005c2d627223 */ /* 0x000fe20000010062 */
[----:B------:R-:W-:Y:S02]  /*3f40*/  IMAD.MOV.U32 R92, RZ, RZ, R44 ;  /* 0x000000ffff5c7224 */ /* 0x000fe400078e002c */
[----:B------:R-:W-:Y:S02]  /*3f50*/  IMAD.MOV.U32 R44, RZ, RZ, R47 ;  /* 0x000000ffff2c7224 */ /* 0x000fe400078e002f */
[----:B------:R-:W-:Y:S01]  /*3f60*/  HADD2.F32 R47, -RZ, R99.H0_H0 ;  /* 0x20000063ff2f7230 */ /* 0x000fe20000004100 */
[----:B------:R-:W-:Y:S02]  /*3f70*/  F2FP.F16.F32.PACK_AB R96, R98, R96 ;  /* 0x000000606260723e */ /* 0x000fe400000000ff */
[--C-:B------:R-:W-:Y:S02]  /*3f80*/  HADD2.F32 R45, -RZ, R44.reuse.H1_H1 ;  /* 0x3000002cff2d7230 */ /* 0x100fe40000004100 */
[----:B------:R-:W-:-:S03]  /*3f90*/  HADD2.F32 R44, -RZ, R44.H0_H0 ;  /* 0x2000002cff2c7230 */ /* 0x000fc60000004100 */
[CC--:B------:R-:W-:Y:S02]  /*3fa0*/  FMUL.FTZ R93, R45.reuse, R47.reuse ;  /* 0x0000002f2d5d7220 */ /* 0x0c0fe40000410000 */
[C---:B------:R-:W-:Y:S02]  /*3fb0*/  FMUL.FTZ R47, R44.reuse, R47 ;  /* 0x0000002f2c2f7220 */ /* 0x040fe40000410000 */
[-C--:B------:R-:W-:Y:S01]  /*3fc0*/  FFMA.FTZ R44, R44, R97.reuse, -R93 ;  /* 0x000000612c2c7223 */ /* 0x080fe2000001085d */
[----:B------:R-:W-:Y:S02]  /*3fd0*/  IMAD.MOV.U32 R93, RZ, RZ, R46 ;  /* 0x000000ffff5d7224 */ /* 0x000fe400078e002e */
[----:B------:R-:W-:Y:S01]  /*3fe0*/  FFMA.FTZ R45, R45, R97, R47 ;  /* 0x000000612d2d7223 */ /* 0x000fe2000001002f */
[----:B------:R-:W-:Y:S02]  /*3ff0*/  HADD2.F32 R46, -RZ, R92.H1_H1 ;  /* 0x3000005cff2e7230 */ /* 0x000fe40000004100 */
[----:B------:R-:W-:-:S02]  /*4000*/  HADD2.F32 R97, -RZ, R167.H0_H0 ;  /* 0x200000a7ff617230 */ /* 0x000fc40000004100 */
[----:B------:R-:W-:Y:S02]  /*4010*/  HADD2.F32 R47, -RZ, R92.H0_H0 ;  /* 0x2000005cff2f7230 */ /* 0x000fe40000004100 */
[----:B------:R-:W-:Y:S02]  /*4020*/  HADD2.F32 R92, -RZ, R165.H0_H0 ;  /* 0x200000a5ff5c7230 */ /* 0x000fe40000004100 */
[-C--:B------:R-:W-:Y:S01]  /*4030*/  FMUL.FTZ R99, R46, R97.reuse ;  /* 0x000000612e637220 */ /* 0x080fe20000410000 */
[----:B------:R-:W-:-:S03]  /*4040*/  FMUL.FTZ R97, R47, R97 ;  /* 0x000000612f617220 */ /* 0x000fc60000410000 */
[-C--:B------:R-:W-:Y:S01]  /*4050*/  FFMA.FTZ R47, R47, R92.reuse, -R99 ;  /* 0x0000005c2f2f7223 */ /* 0x080fe20000010863 */
[----:B------:R-:W-:Y:S01]  /*4060*/  FFMA.FTZ R46, R46, R92, R97 ;  /* 0x0000005c2e2e7223 */ /* 0x000fe20000010061 */
[--C-:B------:R-:W-:Y:S02]  /*4070*/  HADD2.F32 R92, -RZ, R93.reuse.H1_H1 ;  /* 0x3000005dff5c7230 */ /* 0x100fe40000004100 */
[----:B------:R-:W-:Y:S02]  /*4080*/  HADD2.F32 R97, -RZ, R93.H0_H0 ;  /* 0x2000005dff617230 */ /* 0x000fe40000004100 */
[----:B------:R-:W-:Y:S02]  /*4090*/  HADD2.F32 R93, -RZ, R165.H1_H1 ;  /* 0x300000a5ff5d7230 */ /* 0x000fe40000004100 */
[-C--:B------:R-:W-:Y:S01]  /*40a0*/  FMUL.FTZ R99, R92, R122.reuse ;  /* 0x0000007a5c637220 */ /* 0x080fe20000410000 */
[----:B------:R-:W-:Y:S01]  /*40b0*/  F2FP.F16.F32.PACK_AB R46, R46, R47 ;  /* 0x0000002f2e2e723e */ /* 0x000fe200000000ff */
[----:B------:R-:W-:-:S02]  /*40c0*/  FMUL.FTZ R122, R97, R122 ;  /* 0x0000007a617a7220 */ /* 0x000fc40000410000 */
[-C--:B------:R-:W-:Y:S02]  /*40d0*/  FFMA.FTZ R99, R97, R93.reuse, -R99 ;  /* 0x0000005d61637223 */ /* 0x080fe40000010863 */
[----:B------:R-:W-:Y:S01]  /*40e0*/  FFMA.FTZ R122, R92, R93, R122 ;  /* 0x0000005d5c7a7223 */ /* 0x000fe2000001007a */
[----:B------:R-:W-:Y:S01]  /*40f0*/  F2FP.F16.F32.PACK_AB R92, R45, R44 ;  /* 0x0000002c2d5c723e */ /* 0x000fe200000000ff */
[----:B------:R-:W-:Y:S01]  /*4100*/  IMAD.MOV.U32 R44, RZ, RZ, R46 ;  /* 0x000000ffff2c7224 */ /* 0x000fe200078e002e */
[----:B------:R-:W-:Y:S02]  /*4110*/  MOV R45, R96 ;  /* 0x00000060002d7202 */ /* 0x000fe40000000f00 */
[----:B------:R-:W-:Y:S01]  /*4120*/  F2FP.F16.F32.PACK_AB R99, R122, R99 ;  /* 0x000000637a63723e */ /* 0x000fe200000000ff */
[----:B------:R-:W-:-:S04]  /*4130*/  IMAD.MOV.U32 R47, RZ, RZ, R92 ;  /* 0x000000ffff2f7224 */ /* 0x000fc800078e005c */
[----:B------:R-:W-:-:S07]  /*4140*/  IMAD.MOV.U32 R46, RZ, RZ, R99 ;  /* 0x000000ffff2e7224 */ /* 0x000fce00078e0063 */
.L_x_2542:
[----:B------:R-:W-:Y:S05]  /*4150*/  BSYNC B3 ;  /* 0x0000000000037941 */ /* 0x000fea0003800000 */
.L_x_2541:
[----:B--2---:R2:W-:Y:S02]  /*4160*/  STG.E.128 desc[UR60][R50.64+0x40], R44 ;  /* 0x0000402c32007986 */ /* 0x0045e4000c101d3c */
.L_x_2540:
[----:B------:R-:W-:Y:S05]  /*4170*/  BSYNC B2 ;  /* 0x0000000000027941 */ /* 0x000fea0003800000 */
.L_x_2539:
        /* <DEDUP_REMOVED lines=33> */
[----:B------:R-:W-:Y:S01]  /*4390*/  MOV R88, R46 ;  /* 0x0000002e00587202 */ /* 0x000fe20000000f00 */
[--C-:B------:R-:W-:Y:S02]  /*43a0*/  HADD2.F32 R46, -RZ, R89.reuse.H1_H1 ;  /* 0x30000059ff2e7230 */ /* 0x100fe40000004100 */
[----:B------:R-:W-:-:S02]  /*43b0*/  HADD2.F32 R47, -RZ, R89.H0_H0 ;  /* 0x20000059ff2f7230 */ /* 0x000fc40000004100 */
        /* <DEDUP_REMOVED lines=19> */
.L_x_2546:
[----:B------:R-:W-:Y:S05]  /*44f0*/  BSYNC B3 ;  /* 0x0000000000037941 */ /* 0x000fea0003800000 */
.L_x_2545:
[----:B--2---:R3:W-:Y:S02]  /*4500*/  STG.E.128 desc[UR60][R50.64+0x80], R44 ;  /* 0x0000802c32007986 */ /* 0x0047e4000c101d3c */
.L_x_2544:
[----:B------:R-:W-:Y:S05]  /*4510*/  BSYNC B2 ;  /* 0x0000000000027941 */ /* 0x000fea0003800000 */
.L_x_2543:
        /* <DEDUP_REMOVED lines=15> */
[CC--:B------:R-:W-:Y:S01]  /*4610*/  FMUL.FTZ R89, R45.reuse, R86.reuse ;  /* 0x000000562d597220 */ /* 0x0c0fe20000410000 */
[----:B------:R-:W-:Y:S02]  /*4620*/  HADD2.F32 R90, -RZ, R162.H1_H1 ;  /* 0x300000a2ff5a7230 */ /* 0x000fe40000004100 */
[C---:B------:R-:W-:Y:S01]  /*4630*/  FMUL.FTZ R86, R88.reuse, R86 ;  /* 0x0000005658567220 */ /* 0x040fe20000410000 */
[----:B------:R-:W-:Y:S02]  /*4640*/  HADD2.F32 R92, -RZ, R163.H0_H0 ;  /* 0x200000a3ff5c7230 */ /* 0x000fe40000004100 */
[-C--:B------:R-:W-:Y:S01]  /*4650*/  FFMA.FTZ R88, R88, R84.reuse, -R89 ;  /* 0x0000005458587223 */ /* 0x080fe20000010859 */
[----:B------:R-:W-:Y:S01]  /*4660*/  FFMA.FTZ R86, R45, R84, R86 ;  /* 0x000000542d567223 */ /* 0x000fe20000010056 */
[----:B------:R-:W-:Y:S02]  /*4670*/  SHF.R.U32.HI R45, RZ, 0x10, R87 ;  /* 0x00000010ff2d7819 */ /* 0x000fe40000011657 */
[----:B------:R-:W-:-:S02]  /*4680*/  MOV R84, R47 ;  /* 0x0000002f00547202 */ /* 0x000fc40000000f00 */
[----:B------:R-:W-:Y:S01]  /*4690*/  SHF.R.U32.HI R87, RZ, 0x10, R85 ;  /* 0x00000010ff577819 */ /* 0x000fe20000011655 */
[----:B------:R-:W-:Y:S01]  /*46a0*/  HADD2.F32 R47, -RZ, R45.H0_H0 ;  /* 0x2000002dff2f7230 */ /* 0x000fe20000004100 */
[----:B------:R-:W-:Y:S01]  /*46b0*/  F2FP.F16.F32.PACK_AB R86, R86, R88 ;  /* 0x000000585656723e */ /* 0x000fe200000000ff */
[--C-:B------:R-:W-:Y:S02]  /*46c0*/  HADD2.F32 R45, -RZ, R84.reuse.H1_H1 ;  /* 0x30000054ff2d7230 */ /* 0x100fe40000004100 */
[----:B------:R-:W-:Y:S02]  /*46d0*/  HADD2.F32 R85, -RZ, R84.H0_H0 ;  /* 0x20000054ff557230 */ /* 0x000fe40000004100 */
[----:B------:R-:W-:Y:S02]  /*46e0*/  HADD2.F32 R84, -RZ, R87.H0_H0 ;  /* 0x20000057ff547230 */ /* 0x000fe40000004100 */
[----:B------:R-:W-:Y:S01]  /*46f0*/  FMUL.FTZ R89, R45, R47 ;  /* 0x0000002f2d597220 */ /* 0x000fe20000410000 */
[----:B------:R-:W-:-:S02]  /*4700*/  IMAD.MOV.U32 R87, RZ, RZ, R46 ;  /* 0x000000ffff577224 */ /* 0x000fc400078e002e */
[C---:B------:R-:W-:Y:S01]  /*4710*/  FMUL.FTZ R46, R85.reuse, R47 ;  /* 0x0000002f552e7220 */ /* 0x040fe20000410000 */
[-C--:B------:R-:W-:Y:S01]  /*4720*/  FFMA.FTZ R47, R85, R84.reuse, -R89 ;  /* 0x00000054552f7223 */ /* 0x080fe20000010859 */
[--C-:B------:R-:W-:Y:S02]  /*4730*/  HADD2.F32 R89, -RZ, R44.reuse.H1_H1 ;  /* 0x3000002cff597230 */ /* 0x100fe40000004100 */
[----:B------:R-:W-:Y:S01]  /*4740*/  FFMA.FTZ R45, R45, R84, R46 ;  /* 0x000000542d2d7223 */ /* 0x000fe2000001002e */
[----:B------:R-:W-:Y:S02]  /*4750*/  HADD2.F32 R46, -RZ, R44.H0_H0 ;  /* 0x2000002cff2e7230 */ /* 0x000fe40000004100 */
[--C-:B------:R-:W-:Y:S02]  /*4760*/  HADD2.F32 R84, -RZ, R87.reuse.H1_H1 ;  /* 0x30000057ff547230 */ /* 0x100fe40000004100 */
[----:B------:R-:W-:Y:S01]  /*4770*/  FMUL.FTZ R44, R89, R91 ;  /* 0x0000005b592c7220 */ /* 0x000fe20000410000 */
[----:B------:R-:W-:-:S02]  /*4780*/  HADD2.F32 R87, -RZ, R87.H0_H0 ;  /* 0x20000057ff577230 */ /* 0x000fc40000004100 */
[C---:B------:R-:W-:Y:S01]  /*4790*/  FMUL.FTZ R91, R46.reuse, R91 ;  /* 0x0000005b2e5b7220 */ /* 0x040fe20000410000 */
[----:B------:R-:W-:Y:S02]  /*47a0*/  HADD2.F32 R85, -RZ, R162.H0_H0 ;  /* 0x200000a2ff557230 */ /* 0x000fe40000004100 */
[----:B------:R-:W-:Y:S01]  /*47b0*/  FFMA.FTZ R46, R46, R90, -R44 ;  /* 0x0000005a2e2e7223 */ /* 0x000fe2000001082c */
[CC--:B------:R-:W-:Y:S01]  /*47c0*/  FMUL.FTZ R44, R84.reuse, R92.reuse ;  /* 0x0000005c542c7220 */ /* 0x0c0fe20000410000 */
[----:B------:R-:W-:Y:S01]  /*47d0*/  FMUL.FTZ R92, R87, R92 ;  /* 0x0000005c575c7220 */ /* 0x000fe20000410000 */
[----:B------:R-:W-:Y:S01]  /*47e0*/  FFMA.FTZ R91, R89, R90, R91 ;  /* 0x0000005a595b7223 */ /* 0x000fe2000001005b */
[----:B------:R-:W-:Y:S01]  /*47f0*/  F2FP.F16.F32.PACK_AB R47, R45, R47 ;  /* 0x0000002f2d2f723e */ /* 0x000fe200000000ff */
[-C--:B------:R-:W-:Y:S01]  /*4800*/  FFMA.FTZ R44, R87, R85.reuse, -R44 ;  /* 0x00000055572c7223 */ /* 0x080fe2000001082c */
[----:B------:R-:W-:Y:S01]  /*4810*/  FFMA.FTZ R92, R84, R85, R92 ;  /* 0x00000055545c7223 */ /* 0x000fe2000001005c */
[----:B------:R-:W-:Y:S01]  /*4820*/  IMAD.MOV.U32 R45, RZ, RZ, R86 ;  /* 0x000000ffff2d7224 */ /* 0x000fe200078e0056 */
[----:B------:R-:W-:-:S03]  /*4830*/  F2FP.F16.F32.PACK_AB R46, R91, R46 ;  /* 0x0000002e5b2e723e */ /* 0x000fc600000000ff */
[----:B------:R-:W-:Y:S02]  /*4840*/  F2FP.F16.F32.PACK_AB R92, R92, R44 ;  /* 0x0000002c5c5c723e */ /* 0x000fe400000000ff */
[----:B------:R-:W-:-:S03]  /*4850*/  IMAD.MOV.U32 R44, RZ, RZ, R46 ;  /* 0x000000ffff2c7224 */ /* 0x000fc600078e002e */
[----:B------:R-:W-:-:S07]  /*4860*/  IMAD.MOV.U32 R46, RZ, RZ, R92 ;  /* 0x000000ffff2e7224 */ /* 0x000fce00078e005c */
.L_x_2550:
[----:B------:R-:W-:Y:S05]  /*4870*/  BSYNC B3 ;  /* 0x0000000000037941 */ /* 0x000fea0003800000 */
.L_x_2549:
[----:B--2---:R4:W-:Y:S02]  /*4880*/  STG.E.128 desc[UR60][R50.64+0xc0], R44 ;  /* 0x0000c02c32007986 */ /* 0x0049e4000c101d3c */
.L_x_2548:
[----:B------:R-:W-:Y:S05]  /*4890*/  BSYNC B2 ;  /* 0x0000000000027941 */ /* 0x000fea0003800000 */
.L_x_2547:
        /* <DEDUP_REMOVED lines=45> */
[----:B------:R-:W-:-:S03]  /*4b70*/  MOV R45, R81 ;  /* 0x00000051002d7202 */ /* 0x000fc60000000f00 */
[----:B------:R-:W-:Y:S02]  /*4b80*/  F2FP.F16.F32.PACK_AB R47, R47, R88 ;  /* 0x000000582f2f723e */ /* 0x000fe400000000ff */
[----:B------:R-:W-:-:S03]  /*4b90*/  F2FP.F16.F32.PACK_AB R85, R161, R85 ;  /* 0x00000055a155723e */ /* 0x000fc600000000ff */
[----:B------:R-:W-:Y:S02]  /*4ba0*/  IMAD.MOV.U32 R46, RZ, RZ, R47 ;  /* 0x000000ffff2e7224 */ /* 0x000fe400078e002f */
[----:B------:R-:W-:Y:S02]  /*4bb0*/  IMAD.MOV.U32 R44, RZ, RZ, R85 ;  /* 0x000000ffff2c7224 */ /* 0x000fe400078e0055 */
[----:B------:R-:W-:-:S07]  /*4bc0*/  IMAD.MOV.U32 R47, RZ, RZ, R82 ;  /* 0x000000ffff2f7224 */ /* 0x000fce00078e0052 */
.L_x_2554:
[----:B------:R-:W-:Y:S05]  /*4bd0*/  BSYNC B3 ;  /* 0x0000000000037941 */ /* 0x000fea0003800000 */
.L_x_2553:
[----:B--2---:R1:W-:Y:S02]  /*4be0*/  STG.E.128 desc[UR60][R50.64+0x100], R44 ;  /* 0x0001002c32007986 */ /* 0x0043e4000c101d3c */
.L_x_2552:
[----:B------:R-:W-:Y:S05]  /*4bf0*/  BSYNC B2 ;  /* 0x0000000000027941 */ /* 0x000fea0003800000 */
.L_x_2551:
        /* <DEDUP_REMOVED lines=46> */
[----:B------:R-:W-:Y:S01]  /*4ee0*/  F2FP.F16.F32.PACK_AB R46, R158, R47 ;  /* 0x0000002f9e2e723e */ /* 0x000fe200000000ff */
[----:B------:R-:W-:-:S07]  /*4ef0*/  IMAD.MOV.U32 R47, RZ, RZ, R78 ;  /* 0x000000ffff2f7224 */ /* 0x000fce00078e004e */
.L_x_2556:
[----:B------:R-:W-:Y:S05]  /*4f00*/  BSYNC B2 ;  /* 0x0000000000027941 */ /* 0x000fea0003800000 */
.L_x_2555:
[----:B--2---:R1:W-:Y:S02]  /*4f10*/  STG.E.128 desc[UR60][R50.64+0x140], R44 ;  /* 0x0001402c32007986 */ /* 0x0043e4000c101d3c */
.L_x_2534:
[----:B------:R-:W-:Y:S05]  /*4f20*/  BSYNC B1 ;  /* 0x0000000000017941 */ /* 0x000fea0003800000 */
.L_x_2533:
        /* <DEDUP_REMOVED lines=11> */
[----:B--2---:R-:W-:Y:S01]  /*4fe0*/  HADD2.F32 R75, -RZ, R45.H0_H0 ;  /* 0x2000002dff4b7230 */ /* 0x004fe20000004100 */
[--C-:B------:R-:W-:Y:S01]  /*4ff0*/  SHF.R.U64 R50, R72, 0x10, R73.reuse ;  /* 0x0000001048327819 */ /* 0x100fe20000001249 */
[----:B------:R-:W-:Y:S01]  /*5000*/  HADD2.F32 R51, -RZ, R51.H0_H0 ;  /* 0x20000033ff337230 */ /* 0x000fe20000004100 */
[----:B------:R-:W-:Y:S01]  /*5010*/  SHF.R.U32.HI R72, RZ, 0x10, R73 ;  /* 0x00000010ff487819 */ /* 0x000fe20000011649 */
[----:B------:R-:W-:Y:S02]  /*5020*/  HADD2.F32 R73, -RZ, R45.H1_H1 ;  /* 0x3000002dff497230 */ /* 0x000fe40000004100 */
[----:B------:R-:W-:Y:S02]  /*5030*/  HADD2.F32 R74, -RZ, R74.H0_H0 ;  /* 0x2000004aff4a7230 */ /* 0x000fe40000004100 */
[----:B------:R-:W-:Y:S01]  /*5040*/  FMUL.FTZ R80, R75, R51 ;  /* 0x000000334b507220 */ /* 0x000fe20000410000 */
[----:B------:R-:W-:-:S02]  /*5050*/  HADD2.F32 R45, -RZ, R47.H1_H1 ;  /* 0x3000002fff2d7230 */ /* 0x000fc40000004100 */
[----:B------:R-:W-:Y:S01]  /*5060*/  FMUL.FTZ R76, R73, R51 ;  /* 0x00000033494c7220 */ /* 0x000fe20000410000 */
[----:B------:R-:W-:Y:S02]  /*5070*/  HADD2.F32 R47, -RZ, R47.H0_H0 ;  /* 0x2000002fff2f7230 */ /* 0x000fe40000004100 */
[----:B------:R-:W-:Y:S02]  /*5080*/  HADD2.F32 R50, -RZ, R50.H0_H0 ;  /* 0x20000032ff327230 */ /* 0x000fe40000004100 */
[-C--:B------:R-:W-:Y:S01]  /*5090*/  FMUL.FTZ R78, R45, R74.reuse ;  /* 0x0000004a2d4e7220 */ /* 0x080fe20000410000 */
[----:B------:R-:W-:Y:S02]  /*50a0*/  HADD2.F32 R72, -RZ, R72.H0_H0 ;  /* 0x20000048ff487230 */ /* 0x000fe40000004100 */
[----:B------:R-:W-:Y:S01]  /*50b0*/  FMUL.FTZ R74, R47, R74 ;  /* 0x0000004a2f4a7220 */ /* 0x000fe20000410000 */
[----:B------:R-:W-:Y:S02]  /*50c0*/  HADD2.F32 R51, -RZ, R160.H1_H1 ;  /* 0x300000a0ff337230 */ /* 0x000fe40000004100 */
[-C--:B------:R-:W-:Y:S01]  /*50d0*/  FFMA.FTZ R76, R75, R50.reuse, -R76 ;  /* 0x000000324b4c7223 */ /* 0x080fe2000001084c */
[----:B------:R-:W-:Y:S01]  /*50e0*/  FFMA.FTZ R73, R73, R50, R80 ;  /* 0x0000003249497223 */ /* 0x000fe20000010050 */
[-C--:B------:R-:W-:Y:S01]  /*50f0*/  FFMA.FTZ R78, R47, R72.reuse, -R78 ;  /* 0x000000482f4e7223 */ /* 0x080fe2000001084e */
[----:B------:R-:W-:Y:S01]  /*5100*/  FFMA.FTZ R45, R45, R72, R74 ;  /* 0x000000482d2d7223 */ /* 0x000fe2000001004a */
[----:B------:R-:W-:-:S02]  /*5110*/  HADD2.F32 R50, -RZ, R44.H1_H1 ;  /* 0x3000002cff327230 */ /* 0x000fc40000004100 */
[----:B------:R-:W-:Y:S01]  /*5120*/  HADD2.F32 R72, -RZ, R44.H0_H0 ;  /* 0x2000002cff487230 */ /* 0x000fe20000004100 */
[----:B------:R-:W-:Y:S01]  /*5130*/  F2FP.F16.F32.PACK_AB R73, R73, R76 ;  /* 0x0000004c4949723e */ /* 0x000fe200000000ff */
[--C-:B------:R-:W-:Y:S02]  /*5140*/  HADD2.F32 R44, -RZ, R46.reuse.H1_H1 ;  /* 0x3000002eff2c7230 */ /* 0x100fe40000004100 */
[-C--:B------:R-:W-:Y:S01]  /*5150*/  FMUL.FTZ R75, R50, R159.reuse ;  /* 0x0000009f324b7220 */ /* 0x080fe20000410000 */
[--C-:B------:R-:W-:Y:S02]  /*5160*/  HADD2.F32 R47, -RZ, R155.reuse.H0_H0 ;  /* 0x2000009bff2f7230 */ /* 0x100fe40000004100 */
[----:B------:R-:W-:Y:S01]  /*5170*/  FMUL.FTZ R159, R72, R159 ;  /* 0x0000009f489f7220 */ /* 0x000fe20000410000 */
[----:B------:R-:W-:Y:S02]  /*5180*/  HADD2.F32 R46, -RZ, R46.H0_H0 ;  /* 0x2000002eff2e7230 */ /* 0x000fe40000004100 */
[----:B------:R-:W-:Y:S01]  /*5190*/  FMUL.FTZ R77, R44, R51 ;  /* 0x000000332c4d7220 */ /* 0x000fe20000410000 */
[----:B------:R-:W-:-:S02]  /*51a0*/  HADD2.F32 R155, -RZ, R155.H1_H1 ;  /* 0x3000009bff9b7230 */ /* 0x000fc40000004100 */
[-C--:B------:R-:W-:Y:S01]  /*51b0*/  FFMA.FTZ R72, R72, R47.reuse, -R75 ;  /* 0x0000002f48487223 */ /* 0x080fe2000001084b */
[----:B------:R-:W-:Y:S01]  /*51c0*/  FFMA.FTZ R159, R50, R47, R159 ;  /* 0x0000002f329f7223 */ /* 0x000fe2000001009f */
[C---:B------:R-:W-:Y:S01]  /*51d0*/  FMUL.FTZ R51, R46.reuse, R51 ;  /* 0x000000332e337220 */ /* 0x040fe20000410000 */
[----:B------:R-:W-:Y:S01]  /*51e0*/  F2FP.F16.F32.PACK_AB R47, R45, R78 ;  /* 0x0000004e2d2f723e */ /* 0x000fe200000000ff */
[----:B------:R-:W-:Y:S01]  /*51f0*/  FFMA.FTZ R77, R46, R155, -R77 ;  /* 0x0000009b2e4d7223 */ /* 0x000fe2000001084d */
[----:B------:R-:W-:Y:S01]  /*5200*/  MOV R45, R73 ;  /* 0x00000049002d7202 */ /* 0x000fe20000000f00 */
[----:B------:R-:W-:Y:S01]  /*5210*/  FFMA.FTZ R44, R44, R155, R51 ;  /* 0x0000009b2c2c7223 */ /* 0x000fe20000010033 */
[----:B------:R-:W-:-:S04]  /*5220*/  F2FP.F16.F32.PACK_AB R72, R159, R72 ;  /* 0x000000489f48723e */ /* 0x000fc800000000ff */
[----:B------:R-:W-:Y:S01]  /*5230*/  F2FP.F16.F32.PACK_AB R46, R44, R77 ;  /* 0x0000004d2c2e723e */ /* 0x000fe200000000ff */
[----:B------:R-:W-:-:S07]  /*5240*/  IMAD.MOV.U32 R44, RZ, RZ, R72 ;  /* 0x000000ffff2c7224 */ /* 0x000fce00078e0048 */
.L_x_2561:
[----:B------:R-:W-:Y:S05]  /*5250*/  BSYNC B2 ;  /* 0x0000000000027941 */ /* 0x000fea0003800000 */
.L_x_2560:
[----:B--2---:R1:W-:Y:S02]  /*5260*/  STG.E.128 desc[UR60][R48.64], R44 ;  /* 0x0000002c30007986 */ /* 0x0043e4000c101d3c */
.L_x_2559:
[----:B------:R-:W-:Y:S05]  /*5270*/  BSYNC B1 ;  /* 0x0000000000017941 */ /* 0x000fea0003800000 */
.L_x_2558:
        /* <DEDUP_REMOVED lines=15> */
[--C-:B------:R-:W-:Y:S02]  /*5370*/  HADD2.F32 R68, -RZ, R47.reuse.H1_H1 ;  /* 0x3000002fff447230 */ /* 0x100fe40000004100 */
[----:B------:R-:W-:Y:S01]  /*5380*/  FMUL.FTZ R72, R50, R70 ;  /* 0x0000004632487220 */ /* 0x000fe20000410000 */
[----:B------:R-:W-:-:S02]  /*5390*/  HADD2.F32 R47, -RZ, R47.H0_H0 ;  /* 0x2000002fff2f7230 */ /* 0x000fc40000004100 */
[----:B------:R-:W-:Y:S01]  /*53a0*/  FMUL.FTZ R73, R45, R70 ;  /* 0x000000462d497220 */ /* 0x000fe20000410000 */
[----:B------:R-:W-:Y:S02]  /*53b0*/  HADD2.F32 R51, -RZ, R51.H0_H0 ;  /* 0x20000033ff337230 */ /* 0x000fe40000004100 */
[-C--:B------:R-:W-:Y:S01]  /*53c0*/  FMUL.FTZ R70, R68, R71.reuse ;  /* 0x0000004744467220 */ /* 0x080fe20000410000 */
[----:B------:R-:W-:Y:S02]  /*53d0*/  HADD2.F32 R69, -RZ, R69.H0_H0 ;  /* 0x20000045ff457230 */ /* 0x000fe40000004100 */
[----:B------:R-:W-:Y:S01]  /*53e0*/  FMUL.FTZ R71, R47, R71 ;  /* 0x000000472f477220 */ /* 0x000fe20000410000 */
[-C--:B------:R-:W-:Y:S01]  /*53f0*/  FFMA.FTZ R45, R45, R51.reuse, -R72 ;  /* 0x000000332d2d7223 */ /* 0x080fe20000010848 */
[----:B------:R-:W-:Y:S02]  /*5400*/  FFMA.FTZ R50, R50, R51, R73 ;  /* 0x0000003332327223 */ /* 0x000fe40000010049 */
[----:B------:R-:W-:Y:S01]  /*5410*/  FFMA.FTZ R68, R68, R69, R71 ;  /* 0x0000004544447223 */ /* 0x000fe20000010047 */
[----:B------:R-:W-:-:S02]  /*5420*/  HADD2.F32 R51, -RZ, R44.H1_H1 ;  /* 0x3000002cff337230 */ /* 0x000fc40000004100 */
[----:B------:R-:W-:Y:S01]  /*5430*/  FFMA.FTZ R47, R47, R69, -R70 ;  /* 0x000000452f2f7223 */ /* 0x000fe20000010846 */
[----:B------:R-:W-:Y:S01]  /*5440*/  HADD2.F32 R71, -RZ, R156.H0_H0 ;  /* 0x2000009cff477230 */ /* 0x000fe20000004100 */
[----:B------:R-:W-:Y:S01]  /*5450*/  F2FP.F16.F32.PACK_AB R45, R50, R45 ;  /* 0x0000002d322d723e */ /* 0x000fe200000000ff */
[----:B------:R-:W-:Y:S02]  /*5460*/  HADD2.F32 R44, -RZ, R44.H0_H0 ;  /* 0x2000002cff2c7230 */ /* 0x000fe40000004100 */
        /* <DEDUP_REMOVED lines=16> */
.L_x_2565:
[----:B------:R-:W-:Y:S05]  /*5570*/  BSYNC B2 ;  /* 0x0000000000027941 */ /* 0x000fea0003800000 */
.L_x_2564:
[----:B--2---:R1:W-:Y:S02]  /*5580*/  STG.E.128 desc[UR60][R48.64+0x40], R44 ;  /* 0x0000402c30007986 */ /* 0x0043e4000c101d3c */
.L_x_2563:
[----:B------:R-:W-:Y:S05]  /*5590*/  BSYNC B1 ;  /* 0x0000000000017941 */ /* 0x000fea0003800000 */
.L_x_2562:
        /* <DEDUP_REMOVED lines=9> */
[----:B------:R-:W-:Y:S01]  /*5630*/  SHF.R.U32.HI R69, RZ, 0x10, R65 ;  /* 0x00000010ff457819 */ /* 0x000fe20000011641 */
[----:B------:R-:W-:Y:S01]  /*5640*/  IMAD.MOV.U32 R50, RZ, RZ, R44 ;  /* 0x000000ffff327224 */ /* 0x000fe200078e002c */
[--C-:B------:R-:W-:Y:S01]  /*5650*/  SHF.R.U64 R65, R66, 0x10, R67.reuse ;  /* 0x0000001042417819 */ /* 0x100fe20000001243 */
[--C-:B------:R-:W-:Y:S01]  /*5660*/  HADD2.F32 R47, -RZ, R45.reuse.H1_H1 ;  /* 0x3000002dff2f7230 */ /* 0x100fe20000004100 */
[----:B------:R-:W-:Y:S01]  /*5670*/  SHF.R.U32.HI R68, RZ, 0x10, R67 ;  /* 0x00000010ff447819 */ /* 0x000fe20000011643 */
[----:B------:R-:W-:Y:S02]  /*5680*/  HADD2.F32 R44, -RZ, R45.H0_H0 ;  /* 0x2000002dff2c7230 */ /* 0x000fe40000004100 */
[----:B------:R-:W-:Y:S02]  /*5690*/  HADD2.F32 R65, -RZ, R65.H0_H0 ;  /* 0x20000041ff417230 */ /* 0x000fe40000004100 */
[----:B------:R-:W-:-:S02]  /*56a0*/  HADD2.F32 R68, -RZ, R68.H0_H0 ;  /* 0x20000044ff447230 */ /* 0x000fc40000004100 */
[--C-:B------:R-:W-:Y:S02]  /*56b0*/  HADD2.F32 R45, -RZ, R51.reuse.H1_H1 ;  /* 0x30000033ff2d7230 */ /* 0x100fe40000004100 */
[-C--:B------:R-:W-:Y:S01]  /*56c0*/  FMUL.FTZ R67, R47, R65.reuse ;  /* 0x000000412f437220 */ /* 0x080fe20000410000 */
[----:B------:R-:W-:Y:S02]  /*56d0*/  HADD2.F32 R51, -RZ, R51.H0_H0 ;  /* 0x20000033ff337230 */ /* 0x000fe40000004100 */
[C---:B------:R-:W-:Y:S01]  /*56e0*/  FMUL.FTZ R70, R44.reuse, R65 ;  /* 0x000000412c467220 */ /* 0x040fe20000410000 */
[----:B------:R-:W-:Y:S02]  /*56f0*/  HADD2.F32 R64, -RZ, R64.H0_H0 ;  /* 0x20000040ff407230 */ /* 0x000fe40000004100 */
[-C--:B------:R-:W-:Y:S01]  /*5700*/  FMUL.FTZ R72, R45, R68.reuse ;  /* 0x000000442d487220 */ /* 0x080fe20000410000 */
[----:B------:R-:W-:Y:S02]  /*5710*/  HADD2.F32 R66, -RZ, R69.H0_H0 ;  /* 0x20000045ff427230 */ /* 0x000fe40000004100 */
[----:B------:R-:W-:Y:S01]  /*5720*/  FMUL.FTZ R68, R51, R68 ;  /* 0x0000004433447220 */ /* 0x000fe20000410000 */
[-C--:B------:R-:W-:Y:S01]  /*5730*/  FFMA.FTZ R44, R44, R64.reuse, -R67 ;  /* 0x000000402c2c7223 */ /* 0x080fe20000010843 */
[----:B------:R-:W-:Y:S01]  /*5740*/  FFMA.FTZ R67, R47, R64, R70 ;  /* 0x000000402f437223 */ /* 0x000fe20000010046 */
[-C--:B------:R-:W-:Y:S01]  /*5750*/  FFMA.FTZ R72, R51, R66.reuse, -R72 ;  /* 0x0000004233487223 */ /* 0x080fe20000010848 */
[----:B------:R-:W-:Y:S01]  /*5760*/  FFMA.FTZ R71, R45, R66, R68 ;  /* 0x000000422d477223 */ /* 0x000fe20000010044 */
[----:B------:R-:W-:-:S02]  /*5770*/  HADD2.F32 R51, -RZ, R147.H0_H0 ;  /* 0x20000093ff337230 */ /* 0x000fc40000004100 */
[----:B------:R-:W-:Y:S02]  /*5780*/  HADD2.F32 R64, -RZ, R146.H0_H0 ;  /* 0x20000092ff407230 */ /* 0x000fe40000004100 */
[----:B------:R-:W-:Y:S02]  /*5790*/  HADD2.F32 R45, -RZ, R50.H1_H1 ;  /* 0x30000032ff2d7230 */ /* 0x000fe40000004100 */
[----:B------:R-:W-:Y:S02]  /*57a0*/  HADD2.F32 R47, -RZ, R46.H1_H1 ;  /* 0x3000002eff2f7230 */ /* 0x000fe40000004100 */
[----:B------:R-:W-:Y:S02]  /*57b0*/  HADD2.F32 R147, -RZ, R147.H1_H1 ;  /* 0x30000093ff937230 */ /* 0x000fe40000004100 */
[----:B------:R-:W-:Y:S01]  /*57c0*/  FMUL.FTZ R65, R45, R64 ;  /* 0x000000402d417220 */ /* 0x000fe20000410000 */
[----:B------:R-:W-:Y:S02]  /*57d0*/  HADD2.F32 R50, -RZ, R50.H0_H0 ;  /* 0x20000032ff327230 */ /* 0x000fe40000004100 */
[----:B------:R-:W-:-:S02]  /*57e0*/  HADD2.F32 R46, -RZ, R46.H0_H0 ;  /* 0x2000002eff2e7230 */ /* 0x000fc40000004100 */
[----:B------:R-:W-:Y:S01]  /*57f0*/  FMUL.FTZ R69, R47, R147 ;  /* 0x000000932f457220 */ /* 0x000fe20000410000 */
[----:B------:R-:W-:Y:S02]  /*5800*/  HADD2.F32 R146, -RZ, R146.H1_H1 ;  /* 0x30000092ff927230 */ /* 0x000fe40000004100 */
[C---:B------:R-:W-:Y:S01]  /*5810*/  FMUL.FTZ R64, R50.reuse, R64 ;  /* 0x0000004032407220 */ /* 0x040fe20000410000 */
[----:B------:R-:W-:Y:S01]  /*5820*/  FFMA.FTZ R65, R50, R51, -R65 ;  /* 0x0000003332417223 */ /* 0x000fe20000010841 */
[C---:B------:R-:W-:Y:S02]  /*5830*/  FMUL.FTZ R66, R46.reuse, R147 ;  /* 0x000000932e427220 */ /* 0x040fe40000410000 */
[----:B------:R-:W-:Y:S01]  /*5840*/  FFMA.FTZ R64, R45, R51, R64 ;  /* 0x000000332d407223 */ /* 0x000fe20000010040 */
[-C--:B------:R-:W-:Y:S01]  /*5850*/  FFMA.FTZ R69, R46, R146.reuse, -R69 ;  /* 0x000000922e457223 */ /* 0x080fe20000010845 */
[----:B------:R-:W-:Y:S01]  /*5860*/  FFMA.FTZ R66, R47, R146, R66 ;  /* 0x000000922f427223 */ /* 0x000fe20000010042 */
[----:B------:R-:W-:-:S02]  /*5870*/  F2FP.F16.F32.PACK_AB R45, R67, R44 ;  /* 0x0000002c432d723e */ /* 0x000fc400000000ff */
[----:B------:R-:W-:Y:S02]  /*5880*/  F2FP.F16.F32.PACK_AB R47, R71, R72 ;  /* 0x00000048472f723e */ /* 0x000fe400000000ff */
[----:B------:R-:W-:Y:S02]  /*5890*/  F2FP.F16.F32.PACK_AB R44, R64, R65 ;  /* 0x00000041402c723e */ /* 0x000fe400000000ff */
[----:B------:R-:W-:-:S07]  /*58a0*/  F2FP.F16.F32.PACK_AB R46, R66, R69 ;  /* 0x00000045422e723e */ /* 0x000fce00000000ff */
.L_x_2569:
[----:B------:R-:W-:Y:S05]  /*58b0*/  BSYNC B2 ;  /* 0x0000000000027941 */ /* 0x000fea0003800000 */
.L_x_2568:
[----:B--2---:R1:W-:Y:S02]  /*58c0*/  STG.E.128 desc[UR60][R48.64+0x80], R44 ;  /* 0x0000802c30007986 */ /* 0x0043e4000c101d3c */
.L_x_2567:
[----:B------:R-:W-:Y:S05]  /*58d0*/  BSYNC B1 ;  /* 0x0000000000017941 */ /* 0x000fea0003800000 */
.L_x_2566:
        /* <DEDUP_REMOVED lines=48> */
.L_x_2573:
[----:B------:R-:W-:Y:S05]  /*5be0*/  BSYNC B2 ;  /* 0x0000000000027941 */ /* 0x000fea0003800000 */
.L_x_2572:
[----:B--2---:R1:W-:Y:S02]  /*5bf0*/  STG.E.128 desc[UR60][R48.64+0xc0], R44 ;  /* 0x0000c02c30007986 */ /* 0x0043e4000c101d3c */
.L_x_2571:
[----:B------:R-:W-:Y:S05]  /*5c00*/  BSYNC B1 ;  /* 0x0000000000017941 */ /* 0x000fea0003800000 */
.L_x_2570:
        /* <DEDUP_REMOVED lines=36> */
[--C-:B------:R-:W-:Y:S02]  /*5e50*/  HADD2.F32 R47, -RZ, R128.reuse.H1_H1 ;  /* 0x30000080ff2f7230 */ /* 0x100fe40000004100 */
[----:B------:R-:W-:Y:S01]  /*5e60*/  FMUL.FTZ R56, R44, R56 ;  /* 0x000000382c387220 */ /* 0x000fe20000410000 */
        /* <DEDUP_REMOVED lines=10> */
.L_x_2577:
[----:B------:R-:W-:Y:S05]  /*5f10*/  BSYNC B2 ;  /* 0x0000000000027941 */ /* 0x000fea0003800000 */
.L_x_2576:
[----:B--2---:R1:W-:Y:S02]  /*5f20*/  STG.E.128 desc[UR60][R48.64+0x100], R44 ;  /* 0x0001002c30007986 */ /* 0x0043e4000c101d3c */
.L_x_2575:
[----:B------:R-:W-:Y:S05]  /*5f30*/  BSYNC B1 ;  /* 0x0000000000017941 */ /* 0x000fea0003800000 */
.L_x_2574:
        /* <DEDUP_REMOVED lines=47> */
.L_x_2579:
[----:B------:R-:W-:Y:S05]  /*6230*/  BSYNC B1 ;  /* 0x0000000000017941 */ /* 0x000fea0003800000 */
.L_x_2578:
[----:B--2---:R1:W-:Y:S01]  /*6240*/  STG.E.128 desc[UR60][R48.64+0x140], R44 ;  /* 0x0001402c30007986 */ /* 0x0043e2000c101d3c */
[----:B------:R-:W-:Y:S05]  /*6250*/  BRA `(.L_x_2557) ;  /* 0x0000003c00c07947 */ /* 0x000fea0003800000 */
.L_x_2525:
        /* <DEDUP_REMOVED lines=22> */
[----:B------:R-:W-:-:S02]  /*63c0*/  LEA R68, P2, R44, UR4, 0x1 ;  /* 0x000000042c447c11 */ /* 0x000fc4000f8408ff */
[----:B------:R-:W-:Y:S02]  /*63d0*/  CS2R R64, SRZ ;  /* 0x0000000000407805 */ /* 0x000fe4000001ff00 */
        /* <DEDUP_REMOVED lines=23> */
.L_x_2581:
[----:B------:R-:W-:Y:S05]  /*6550*/  BSYNC B1 ;  /* 0x0000000000017941 */ /* 0x000fea0003800000 */
.L_x_2580:
        /* <DEDUP_REMOVED lines=47> */
.L_x_2583:
[----:B------:R-:W-:Y:S05]  /*6850*/  BSYNC B1 ;  /* 0x0000000000017941 */ /* 0x000fea0003800000 */
.L_x_2582:
[----:B------:R-:W2:Y:S01]  /*6860*/  LDL R43, [R1+0x44] ;  /* 0x00004400012b7983 */ /* 0x000ea20000100800 */
[----:B0-----:R-:W-:Y:S01]  /*6870*/  IMAD.MOV.U32 R92, RZ, RZ, R45 ;  /* 0x000000ffff5c7224 */ /* 0x001fe200078e002d */
[----:B------:R-:W-:Y:S01]  /*6880*/  MOV R94, R50 ;  /* 0x00000032005e7202 */ /* 0x000fe20000000f00 */
[----:B------:R-:W-:Y:S01]  /*6890*/  IMAD.MOV.U32 R93, RZ, RZ, R51 ;  /* 0x000000ffff5d7224 */ /* 0x000fe200078e0033 */
[----:B------:R-:W-:Y:S02]  /*68a0*/  PRMT R174, R97, 0x7610, R174 ;  /* 0x0000761061ae7816 */ /* 0x000fe400000000ae */
[----:B------:R-:W-:Y:S01]  /*68b0*/  PRMT R175, R92, 0x7610, R175 ;  /* 0x000076105caf7816 */ /* 0x000fe200000000af */
[----:B------:R-:W-:Y:S01]  /*68c0*/  IMAD.MOV.U32 R92, RZ, RZ, R48 ;  /* 0x000000ffff5c7224 */ /* 0x000fe200078e0030 */
[----:B------:R-:W-:Y:S01]  /*68d0*/  PRMT R176, R94, 0x7610, R176 ;  /* 0x000076105eb07816 */ /* 0x000fe200000000b0 */
[----:B------:R-:W-:Y:S01]  /*68e0*/  IMAD.MOV.U32 R94, RZ, RZ, R53 ;  /* 0x000000ffff5e7224 */ /* 0x000fe200078e0035 */
[----:B------:R-:W-:-:S02]  /*68f0*/  PRMT R178, R93, 0x7610, R178 ;  /* 0x000076105db27816 */ /* 0x000fc400000000b2 */
[----:B------:R-:W-:Y:S01]  /*6900*/  PRMT R177, R92, 0x7610, R177 ;  /* 0x000076105cb17816 */ /* 0x000fe200000000b1 */
[----:B------:R-:W-:Y:S01]  /*6910*/  IMAD.MOV.U32 R92, RZ, RZ, R55 ;  /* 0x000000ffff5c7224 */ /* 0x000fe200078e0037 */
[----:B------:R-:W-:Y:S02]  /*6920*/  MOV R93, R52 ;  /* 0x00000034005d7202 */ /* 0x000fe40000000f00 */
[----:B------:R-:W-:Y:S01]  /*6930*/  PRMT R162, R94, 0x7610, R162 ;  /* 0x000076105ea27816 */ /* 0x000fe200000000a2 */
[----:B------:R-:W-:Y:S01]  /*6940*/  IMAD.MOV.U32 R94, RZ, RZ, R58 ;  /* 0x000000ffff5e7224 */ /* 0x000fe200078e003a */
[----:B------:R-:W-:Y:S01]  /*6950*/  PRMT R180, R92, 0x5410, R93 ;  /* 0x000054105cb47816 */ /* 0x000fe2000000005d */
[----:B------:R-:W-:Y:S02]  /*6960*/  IMAD.MOV.U32 R92, RZ, RZ, R56 ;  /* 0x000000ffff5c7224 */ /* 0x000fe400078e0038 */
        /* <DEDUP_REMOVED lines=8> */
[----:B------:R-:W-:Y:S02]  /*69f0*/  PRMT R177, R177, 0x5410, R93 ;  /* 0x00005410b1b17816 */ /* 0x000fe4000000005d */
[----:B------:R-:W-:-:S02]  /*6a00*/  MOV R93, R64 ;  /* 0x00000040005d7202 */ /* 0x000fc40000000f00 */
[----:B------:R-:W-:Y:S01]  /*6a10*/  PRMT R176, R176, 0x5410, R94 ;  /* 0x00005410b0b07816 */ /* 0x000fe2000000005e */
[----:B------:R-:W-:Y:S01]  /*6a20*/  IMAD.MOV.U32 R94, RZ, RZ, R65 ;  /* 0x000000ffff5e7224 */ /* 0x000fe200078e0041 */
[----:B------:R-:W-:Y:S01]  /*6a30*/  PRMT R182, R92, 0x5410, R93 ;  /* 0x000054105cb67816 */ /* 0x000fe2000000005d */
[----:B-----5:R-:W-:-:S03]  /*6a40*/  IMAD.MOV.U32 R92, RZ, RZ, R70 ;  /* 0x000000ffff5c7224 */ /* 0x020fc600078e0046 */
[----:B------:R-:W-:Y:S02]  /*6a50*/  PRMT R159, R94, 0x7610, R159 ;  /* 0x000076105e9f7816 */ /* 0x000fe4000000009f */
[----:B--2---:R-:W-:Y:S01]  /*6a60*/  R2UR UR4, R43 ;  /* 0x000000002b0472ca */ /* 0x004fe200000e0000 */
[----:B------:R-:W-:-:S05]  /*6a70*/  IMAD.MOV.U32 R43, RZ, RZ, R44 ;  /* 0x000000ffff2b7224 */ /* 0x000fca00078e002c */
[----:B------:R-:W-:Y:S01]  /*6a80*/  PRMT R172, R98, 0x5410, R43 ;  /* 0x0000541062ac7816 */ /* 0x000fe2000000002b */
[----:B------:R-:W-:-:S05]  /*6a90*/  IMAD.MOV.U32 R43, RZ, RZ, R49 ;  /* 0x000000ffff2b7224 */ /* 0x000fca00078e0031 */
[----:B------:R-:W-:Y:S01]  /*6aa0*/  PRMT R179, R43, 0x7610, R179 ;  /* 0x000076102bb37816 */ /* 0x000fe200000000b3 */
[----:B------:R-:W-:Y:S01]  /*6ab0*/  IMAD.MOV.U32 R43, RZ, RZ, R54 ;  /* 0x000000ffff2b7224 */ /* 0x000fe200078e0036 */
[----:B------:R-:W-:-:S04]  /*6ac0*/  UISETP.NE.AND UP0, UPT, UR4, 0x3, UPT ;  /* 0x000000030400788c */ /* 0x000fc8000bf05270 */
        /* <DEDUP_REMOVED lines=45> */
.L_x_2584:
        /* <DEDUP_REMOVED lines=8> */
.L_x_2915:
[----:B------:R-:W-:Y:S05]  /*6e20*/  BSYNC B1 ;  /* 0x0000000000017941 */ /* 0x000fea0003800000 */
.L_x_2585:
        /* <DEDUP_REMOVED lines=113> */
[----:B------:R-:W-:-:S03]  /*7540*/  IMAD.MOV.U32 R99, RZ, RZ, R67 ;  /* 0x000000ffff637224 */ /* 0x000fc600078e0043 */
[----:B------:R-:W-:Y:S01]  /*7550*/  F2FP.F16.F32.PACK_AB R66, R66, R96 ;  /* 0x000000604242723e */ /* 0x000fe200000000ff */
[----:B------:R-:W-:Y:S01]  /*7560*/  IMAD.MOV.U32 R96, RZ, RZ, R64 ;  /* 0x000000ffff607224 */ /* 0x000fe200078e0040 */
[----:B------:R-:W-:-:S03]  /*7570*/  F2FP.F16.F32.PACK_AB R55, R55, R159 ;  /* 0x0000009f3737723e */ /* 0x000fc600000000ff */
[----:B------:R-:W-:Y:S02]  /*7580*/  IMAD.MOV.U32 R94, RZ, RZ, R66 ;  /* 0x000000ffff5e7224 */ /* 0x000fe400078e0042 */
[----:B------:R-:W-:-:S07]  /*7590*/  IMAD.MOV.U32 R98, RZ, RZ, R55 ;  /* 0x000000ffff627224 */ /* 0x000fce00078e0037 */
.L_x_2592:
[----:B------:R-:W-:Y:S05]  /*75a0*/  BSYNC B3 ;  /* 0x0000000000037941 */ /* 0x000fea0003800000 */
.L_x_2591:
        /* <DEDUP_REMOVED lines=12> */
.L_x_2590:
[----:B------:R-:W-:Y:S05]  /*7670*/  BSYNC B2 ;  /* 0x0000000000027941 */ /* 0x000fea0003800000 */
.L_x_2589:
        /* <DEDUP_REMOVED lines=33> */
[-C--:B------:R-:W-:Y:S01]  /*7890*/  FMUL.FTZ R65, R53, R95.reuse ;  /* 0x0000005f35417220 */ /* 0x080fe20000410000 */
[----:B------:R-:W-:Y:S02]  /*78a0*/  HADD2.F32 R94, -RZ, R94.H1_H1 ;  /* 0x3000005eff5e7230 */ /* 0x000fe40000004100 */
        /* <DEDUP_REMOVED lines=66> */
[----:B------:R-:W-:-:S02]  /*7cd0*/  F2FP.F16.F32.PACK_AB R96, R52, R96 ;  /* 0x000000603460723e */ /* 0x000fc400000000ff */
[-C--:B------:R-:W-:Y:S01]  /*7ce0*/  FFMA.FTZ R64, R63, R62.reuse, -R64 ;  /* 0x0000003e3f407223 */ /* 0x080fe20000010840 */
[----:B------:R-:W-:Y:S01]  /*7cf0*/  FFMA.FTZ R93, R61, R62, R93 ;  /* 0x0000003e3d5d7223 */ /* 0x000fe2000001005d */
[-C--:B------:R-:W-:Y:S01]  /*7d00*/  FMUL.FTZ R61, R66, R51.reuse ;  /* 0x00000033423d7220 */ /* 0x080fe20000410000 */
[C---:B------:R-:W-:Y:S01]  /*7d10*/  FMUL.FTZ R51, R54.reuse, R51 ;  /* 0x0000003336337220 */ /* 0x040fe20000410000 */
[----:B------:R-:W-:Y:S02]  /*7d20*/  MOV R52, R48 ;  /* 0x0000003000347202 */ /* 0x000fe40000000f00 */
[-C--:B------:R-:W-:Y:S01]  /*7d30*/  FFMA.FTZ R61, R54, R50.reuse, -R61 ;  /* 0x00000032363d7223 */ /* 0x080fe2000001083d */
[----:B------:R-:W-:-:S04]  /*7d40*/  FFMA.FTZ R51, R66, R50, R51 ;  /* 0x0000003242337223 */ /* 0x000fc80000010033 */
[----:B------:R-:W-:Y:S01]  /*7d50*/  F2FP.F16.F32.PACK_AB R61, R61, R64 ;  /* 0x000000403d3d723e */ /* 0x000fe200000000ff */
[----:B------:R-:W-:Y:S01]  /*7d60*/  IMAD.MOV.U32 R64, RZ, RZ, R96 ;  /* 0x000000ffff407224 */ /* 0x000fe200078e0060 */
[----:B------:R-:W-:-:S03]  /*7d70*/  F2FP.F16.F32.PACK_AB R51, R51, R93 ;  /* 0x0000005d3333723e */ /* 0x000fc600000000ff */
[----:B------:R-:W-:Y:S01]  /*7d80*/  IMAD.MOV.U32 R54, RZ, RZ, R61 ;  /* 0x000000ffff367224 */ /* 0x000fe200078e003d */
[----:B------:R-:W-:-:S07]  /*7d90*/  MOV R66, R51 ;  /* 0x0000003300427202 */ /* 0x000fce0000000f00 */
.L_x_2596:
[----:B------:R-:W-:Y:S05]  /*7da0*/  BSYNC B3 ;  /* 0x0000000000037941 */ /* 0x000fea0003800000 */
.L_x_2595:
        /* <DEDUP_REMOVED lines=12> */
.L_x_2594:
[----:B------:R-:W-:Y:S05]  /*7e70*/  BSYNC B2 ;  /* 0x0000000000027941 */ /* 0x000fea0003800000 */
.L_x_2593:
        /* <DEDUP_REMOVED lines=27> */
[----:B--2---:R-:W-:Y:S01]  /*8030*/  MOV R65, R53 ;  /* 0x0000003500417202 */ /* 0x004fe20000000f00 */
[----:B0-----:R-:W-:Y:S01]  /*8040*/  IMAD.MOV.U32 R53, RZ, RZ, R49 ;  /* 0x000000ffff357224 */ /* 0x001fe200078e0031 */
[----:B------:R-:W-:Y:S01]  /*8050*/  SHF.R.U64 R56, R56, 0x10, R57 ;  /* 0x0000001038387819 */ /* 0x000fe20000001239 */
[----:B------:R-:W-:Y:S01]  /*8060*/  HADD2.F32 R66, -RZ, R175.H1_H1 ;  /* 0x300000afff427230 */ /* 0x000fe20000004100 */
[----:B------:R-:W-:Y:S01]  /*8070*/  SHF.R.U64 R44, R44, 0x10, R45 ;  /* 0x000000102c2c7819 */ /* 0x000fe2000000122d */
[----:B------:R-:W-:Y:S01]  /*8080*/  HADD2.F32 R63, -RZ, R65.H0_H0 ;  /* 0x20000041ff3f7230 */ /* 0x000fe20000004100 */
[----:B------:R-:W-:Y:S01]  /*8090*/  SHF.R.U64 R58, R58, 0x10, R59 ;  /* 0x000000103a3a7819 */ /* 0x000fe2000000123b */
[----:B------:R-:W-:Y:S01]  /*80a0*/  HADD2.F32 R64, -RZ, R53.H0_H0 ;  /* 0x20000035ff407230 */ /* 0x000fe20000004100 */
[----:B------:R-:W-:Y:S01]  /*80b0*/  SHF.R.U64 R46, R46, 0x10, R47 ;  /* 0x000000102e2e7819 */ /* 0x000fe2000000122f */
[----:B------:R-:W-:Y:S02]  /*80c0*/  HADD2.F32 R49, -RZ, R175.H0_H0 ;  /* 0x200000afff317230 */ /* 0x000fe40000004100 */
[----:B------:R-:W-:Y:S01]  /*80d0*/  FMUL.FTZ R67, R63, R66 ;  /* 0x000000423f437220 */ /* 0x000fe20000410000 */
[----:B------:R-:W-:-:S02]  /*80e0*/  HADD2.F32 R53, -RZ, R53.H1_H1 ;  /* 0x30000035ff357230 */ /* 0x000fc40000004100 */
        /* <DEDUP_REMOVED lines=33> */
[----:B------:R-:W-:Y:S01]  /*8300*/  IMAD.MOV.U32 R49, RZ, RZ, R53 ;  /* 0x000000ffff317224 */ /* 0x000fe200078e0035 */
[----:B------:R-:W-:Y:S01]  /*8310*/  MOV R53, R63 ;  /* 0x0000003f00357202 */ /* 0x000fe20000000f00 */
[----:B------:R-:W-:Y:S02]  /*8320*/  HADD2.F32 R66, -RZ, R66.H0_H0 ;  /* 0x20000042ff427230 */ /* 0x000fe40000004100 */
[----:B------:R-:W-:-:S03]  /*8330*/  HADD2.F32 R67, -RZ, R67.H0_H0 ;  /* 0x20000043ff437230 */ /* 0x000fc60000004100 */
        /* <DEDUP_REMOVED lines=26> */
[----:B------:R-:W-:Y:S01]  /*84e0*/  FFMA.FTZ R51, R48, R172, -R51 ;  /* 0x000000ac30337223 */ /* 0x000fe20000010833 */
[----:B------:R-:W-:Y:S01]  /*84f0*/  F2FP.F16.F32.PACK_AB R45, R45, R94 ;  /* 0x0000005e2d2d723e */ /* 0x000fe200000000ff */
[----:B------:R-:W-:Y:S01]  /*8500*/  FFMA.FTZ R173, R44, R172, R173 ;  /* 0x000000ac2cad7223 */ /* 0x000fe200000100ad */
[-C--:B------:R-:W-:Y:S01]  /*8510*/  FMUL.FTZ R44, R54, R58.reuse ;  /* 0x0000003a362c7220 */ /* 0x080fe20000410000 */
[----:B------:R-:W-:Y:S01]  /*8520*/  FMUL.FTZ R58, R50, R58 ;  /* 0x0000003a323a7220 */ /* 0x000fe20000410000 */
[----:B------:R-:W-:Y:S01]  /*8530*/  F2FP.F16.F32.PACK_AB R56, R56, R65 ;  /* 0x000000413838723e */ /* 0x000fe200000000ff */
[----:B------:R-:W-:Y:S02]  /*8540*/  IMAD.MOV.U32 R48, RZ, RZ, R45 ;  /* 0x000000ffff307224 */ /* 0x000fe400078e002d */
[-C--:B------:R-:W-:Y:S01]  /*8550*/  FFMA.FTZ R44, R50, R46.reuse, -R44 ;  /* 0x0000002e322c7223 */ /* 0x080fe2000001082c */
[----:B------:R-:W-:Y:S01]  /*8560*/  FFMA.FTZ R58, R54, R46, R58 ;  /* 0x0000002e363a7223 */ /* 0x000fe2000001003a */
[----:B------:R-:W-:-:S03]  /*8570*/  IMAD.MOV.U32 R52, RZ, RZ, R56 ;  /* 0x000000ffff347224 */ /* 0x000fc600078e0038 */
[----:B------:R-:W-:Y:S02]  /*8580*/  F2FP.F16.F32.PACK_AB R51, R44, R51 ;  /* 0x000000332c33723e */ /* 0x000fe400000000ff */
[----:B------:R-:W-:-:S03]  /*8590*/  F2FP.F16.F32.PACK_AB R58, R58, R173 ;  /* 0x000000ad3a3a723e */ /* 0x000fc600000000ff */
[----:B------:R-:W-:Y:S02]  /*85a0*/  IMAD.MOV.U32 R50, RZ, RZ, R51 ;  /* 0x000000ffff327224 */ /* 0x000fe400078e0033 */
[----:B------:R-:W-:Y:S02]  /*85b0*/  IMAD.MOV.U32 R51, RZ, RZ, R55 ;  /* 0x000000ffff337224 */ /* 0x000fe400078e0037 */
[----:B------:R-:W-:Y:S02]  /*85c0*/  IMAD.MOV.U32 R54, RZ, RZ, R58 ;  /* 0x000000ffff367224 */ /* 0x000fe400078e003a */
[----:B------:R-:W-:-:S07]  /*85d0*/  IMAD.MOV.U32 R55, RZ, RZ, R66 ;  /* 0x000000ffff377224 */ /* 0x000fce00078e0042 */
.L_x_2598:
[----:B------:R-:W-:Y:S05]  /*85e0*/  BSYNC B2 ;  /* 0x0000000000027941 */ /* 0x000fea0003800000 */
.L_x_2597:
        /* <DEDUP_REMOVED lines=10> */
.L_x_2588:
[----:B------:R-:W-:Y:S05]  /*8690*/  BSYNC B1 ;  /* 0x0000000000017941 */ /* 0x000fea0003800000 */
.L_x_2587:
[-C--:B0-2---:R-:W-:Y:S02]  /*86a0*/  IMAD R44, R149, R128.reuse, RZ ;  /* 0x00000080952c7224 */ /* 0x085fe400078e02ff */
        /* <DEDUP_REMOVED lines=14> */
[----:B------:R-:W-:-:S04]  /*8790*/  LEA.HI.SX32 R44, R45, R20, 0x1c ;  /* 0x000000142d2c7211 */ /* 0x000fc800078fe2ff */
[----:B------:R-:W-:-:S04]  /*87a0*/  SHF.L.U32 R45, R44, 0x3, RZ ;  /* 0x000000032c2d7819 */ /* 0x000fc800000006ff */
        /* <DEDUP_REMOVED lines=70> */
[-C--:B------:R-:W-:Y:S01]  /*8c10*/  FMUL.FTZ R61, R48, R58.reuse ;  /* 0x0000003a303d7220 */ /* 0x080fe20000410000 */
        /* <DEDUP_REMOVED lines=33> */
[----:B------:R-:W-:-:S02]  /*8e30*/  F2FP.F16.F32.PACK_AB R49, R88, R66 ;  /* 0x000000425831723e */ /* 0x000fc400000000ff */
[----:B------:R-:W-:Y:S02]  /*8e40*/  F2FP.F16.F32.PACK_AB R50, R60, R170 ;  /* 0x000000aa3c32723e */ /* 0x000fe400000000ff */
[----:B------:R-:W-:-:S07]  /*8e50*/  MOV R47, R64 ;  /* 0x00000040002f7202 */ /* 0x000fce0000000f00 */
.L_x_2602:
[----:B------:R-:W-:Y:S05]  /*8e60*/  BSYNC B2 ;  /* 0x0000000000027941 */ /* 0x000fea0003800000 */
.L_x_2601:
[----:B0-----:R0:W-:Y:S04]  /*8e70*/  STG.E.128 desc[UR60][R52.64], R44 ;  /* 0x0000002c34007986 */ /* 0x0011e8000c101d3c */
[----:B--2---:R0:W-:Y:S02]  /*8e80*/  @!P3 STG.E.128 desc[UR60][R54.64], R48 ;  /* 0x000000303600b986 */ /* 0x0041e4000c101d3c */
.L_x_2600:
[----:B------:R-:W-:Y:S05]  /*8e90*/  BSYNC B1 ;  /* 0x0000000000017941 */ /* 0x000fea0003800000 */
.L_x_2599:
        /* <DEDUP_REMOVED lines=10> */
[----:B------:R-:W-:-:S05]  /*8f40*/  LEA.HI.SX32 R48, R45, R26, 0x1c ;  /* 0x0000001a2d307211 */ /* 0x000fca00078fe2ff */
[----:B------:R-:W-:-:S05]  /*8f50*/  IMAD.SHL.U32 R49, R48, 0x8, RZ ;  /* 0x0000000830317824 */ /* 0x000fca00078e00ff */
        /* <DEDUP_REMOVED lines=30> */
[--C-:B0-----:R-:W-:Y:S01]  /*9140*/  HADD2.F32 R76, -RZ, R45.reuse.H0_H0 ;  /* 0x2000002dff4c7230 */ /* 0x101fe20000004100 */
[--C-:B------:R-:W-:Y:S01]  /*9150*/  SHF.R.U64 R60, R86, 0x10, R87.reuse ;  /* 0x00000010563c7819 */ /* 0x100fe20000001257 */
[----:B------:R-:W-:Y:S01]  /*9160*/  HADD2.F32 R49, -RZ, R84.H0_H0 ;  /* 0x20000054ff317230 */ /* 0x000fe20000004100 */
[----:B------:R-:W-:Y:S01]  /*9170*/  SHF.R.U32.HI R86, RZ, 0x10, R87 ;  /* 0x00000010ff567819 */ /* 0x000fe20000011657 */
[----:B------:R-:W-:-:S02]  /*9180*/  HADD2.F32 R66, -RZ, R45.H1_H1 ;  /* 0x3000002dff427230 */ /* 0x000fc40000004100 */
[-C--:B------:R-:W-:Y:S01]  /*9190*/  FMUL.FTZ R45, R62, R65.reuse ;  /* 0x000000413e2d7220 */ /* 0x080fe20000410000 */
[----:B------:R-:W-:Y:S02]  /*91a0*/  HADD2.F32 R61, -RZ, R165.H1_H1 ;  /* 0x300000a5ff3d7230 */ /* 0x000fe40000004100 */
[----:B------:R-:W-:Y:S01]  /*91b0*/  FMUL.FTZ R65, R76, R65 ;  /* 0x000000414c417220 */ /* 0x000fe20000410000 */
[----:B------:R-:W-:Y:S02]  /*91c0*/  HADD2.F32 R63, -RZ, R72.H0_H0 ;  /* 0x20000048ff3f7230 */ /* 0x000fe40000004100 */
[-C--:B------:R-:W-:Y:S01]  /*91d0*/  FMUL.FTZ R67, R64, R49.reuse ;  /* 0x0000003140437220 */ /* 0x080fe20000410000 */
[----:B------:R-:W-:Y:S01]  /*91e0*/  FMUL.FTZ R73, R66, R49 ;  /* 0x0000003142497220 */ /* 0x000fe20000410000 */
[----:B------:R-:W-:Y:S01]  /*91f0*/  SHF.R.U64 R59, R74, 0x10, R75 ;  /* 0x000000104a3b7819 */ /* 0x000fe2000000124b */
[-C--:B------:R-:W-:Y:S01]  /*9200*/  FFMA.FTZ R45, R76, R61.reuse, -R45 ;  /* 0x0000003d4c2d7223 */ /* 0x080fe2000001082d */
[----:B------:R-:W-:Y:S01]  /*9210*/  FFMA.FTZ R49, R62, R61, R65 ;  /* 0x0000003d3e317223 */ /* 0x000fe20000010041 */
[----:B------:R-:W-:Y:S01]  /*9220*/  SHF.R.U32.HI R74, RZ, 0x10, R75 ;  /* 0x00000010ff4a7819 */ /* 0x000fe2000001164b */
[----:B------:R-:W-:Y:S01]  /*9230*/  FFMA.FTZ R62, R66, R63, -R67 ;  /* 0x0000003f423e7223 */ /* 0x000fe20000010843 */
[----:B------:R-:W-:-:S02]  /*9240*/  HADD2.F32 R65, -RZ, R166.H1_H1 ;  /* 0x300000a6ff417230 */ /* 0x000fc40000004100 */
[----:B------:R-:W-:Y:S01]  /*9250*/  FFMA.FTZ R64, R64, R63, R73 ;  /* 0x0000003f40407223 */ /* 0x000fe20000010049 */
[----:B------:R-:W-:Y:S02]  /*9260*/  HADD2.F32 R76, -RZ, R47.H0_H0 ;  /* 0x2000002fff4c7230 */ /* 0x000fe40000004100 */
[--C-:B------:R-:W-:Y:S01]  /*9270*/  HADD2.F32 R66, -RZ, R51.reuse.H0_H0 ;  /* 0x20000033ff427230 */ /* 0x100fe20000004100 */
[----:B------:R-:W-:Y:S01]  /*9280*/  F2FP.F16.F32.PACK_AB R45, R62, R45 ;  /* 0x0000002d3e2d723e */ /* 0x000fe200000000ff */
[----:B------:R-:W-:Y:S02]  /*9290*/  HADD2.F32 R72, -RZ, R51.H1_H1 ;  /* 0x30000033ff487230 */ /* 0x000fe40000004100 */
[----:B------:R-:W-:Y:S01]  /*92a0*/  FMUL.FTZ R51, R76, R65 ;  /* 0x000000414c337220 */ /* 0x000fe20000410000 */
[----:B------:R-:W-:Y:S01]  /*92b0*/  HADD2.F32 R86, -RZ, R86.H0_H0 ;  /* 0x20000056ff567230 */ /* 0x000fe20000004100 */
[----:B------:R-:W-:Y:S01]  /*92c0*/  F2FP.F16.F32.PACK_AB R49, R64, R49 ;  /* 0x000000314031723e */ /* 0x000fe200000000ff */
[----:B------:R-:W-:-:S02]  /*92d0*/  HADD2.F32 R63, -RZ, R47.H1_H1 ;  /* 0x3000002fff3f7230 */ /* 0x000fc40000004100 */
[----:B------:R-:W-:Y:S01]  /*92e0*/  FMUL.FTZ R47, R66, R65 ;  /* 0x00000041422f7220 */ /* 0x000fe20000410000 */
[----:B------:R-:W-:Y:S02]  /*92f0*/  HADD2.F32 R61, -RZ, R164.H1_H1 ;  /* 0x300000a4ff3d7230 */ /* 0x000fe40000004100 */
[-C--:B------:R-:W-:Y:S01]  /*9300*/  FMUL.FTZ R78, R72, R86.reuse ;  /* 0x00000056484e7220 */ /* 0x080fe20000410000 */
[----:B------:R-:W-:Y:S02]  /*9310*/  HADD2.F32 R74, -RZ, R74.H0_H0 ;  /* 0x2000004aff4a7230 */ /* 0x000fe40000004100 */
[C---:B------:R-:W-:Y:S01]  /*9320*/  FMUL.FTZ R65, R63.reuse, R86 ;  /* 0x000000563f417220 */ /* 0x040fe20000410000 */
[----:B------:R-:W-:Y:S02]  /*9330*/  HADD2.F32 R167, -RZ, R167.H0_H0 ;  /* 0x200000a7ffa77230 */ /* 0x000fe40000004100 */
[-C--:B------:R-:W-:Y:S01]  /*9340*/  FFMA.FTZ R51, R66, R61.reuse, R51 ;  /* 0x0000003d42337223 */ /* 0x080fe20000010033 */
[----:B------:R-:W-:Y:S01]  /*9350*/  FFMA.FTZ R47, R76, R61, -R47 ;  /* 0x0000003d4c2f7223 */ /* 0x000fe2000001082f */
[-C--:B------:R-:W-:Y:S01]  /*9360*/  FFMA.FTZ R66, R63, R74.reuse, -R78 ;  /* 0x0000004a3f427223 */ /* 0x080fe2000001084e */
[----:B------:R-:W-:Y:S01]  /*9370*/  FFMA.FTZ R72, R72, R74, R65 ;  /* 0x0000004a48487223 */ /* 0x000fe20000010041 */
[----:B------:R-:W-:-:S02]  /*9380*/  HADD2.F32 R63, -RZ, R48.H0_H0 ;  /* 0x20000030ff3f7230 */ /* 0x000fc40000004100 */
[----:B------:R-:W-:Y:S01]  /*9390*/  HADD2.F32 R76, -RZ, R58.H0_H0 ;  /* 0x2000003aff4c7230 */ /* 0x000fe20000004100 */
[----:B------:R-:W-:Y:S01]  /*93a0*/  F2FP.F16.F32.PACK_AB R47, R66, R47 ;  /* 0x0000002f422f723e */ /* 0x000fe200000000ff */
[----:B------:R-:W-:Y:S01]  /*93b0*/  HADD2.F32 R65, -RZ, R48.H1_H1 ;  /* 0x30000030ff417230 */ /* 0x000fe20000004100 */
[----:B------:R-:W-:Y:S01]  /*93c0*/  F2FP.F16.F32.PACK_AB R51, R72, R51 ;  /* 0x000000334833723e */ /* 0x000fe200000000ff */
[--C-:B------:R-:W-:Y:S02]  /*93d0*/  HADD2.F32 R61, -RZ, R44.reuse.H1_H1 ;  /* 0x3000002cff3d7230 */ /* 0x100fe40000004100 */
        /* <DEDUP_REMOVED lines=24> */
[----:B------:R-:W-:Y:S01]  /*9560*/  F2FP.F16.F32.PACK_AB R48, R61, R48 ;  /* 0x000000303d30723e */ /* 0x000fe200000000ff */
[-C--:B------:R-:W-:Y:S01]  /*9570*/  FFMA.FTZ R73, R58, R63.reuse, -R73 ;  /* 0x0000003f3a497223 */ /* 0x080fe20000010849 */
[----:B------:R-:W-:Y:S01]  /*9580*/  FFMA.FTZ R65, R60, R63, R65 ;  /* 0x0000003f3c417223 */ /* 0x000fe20000010041 */
[-C--:B------:R-:W-:Y:S01]  /*9590*/  FFMA.FTZ R46, R46, R59.reuse, -R75 ;  /* 0x0000003b2e2e7223 */ /* 0x080fe2000001084b */
[----:B------:R-:W-:-:S04]  /*95a0*/  FFMA.FTZ R50, R50, R59, R67 ;  /* 0x0000003b32327223 */ /* 0x000fc80000010043 */
[----:B------:R-:W-:Y:S02]  /*95b0*/  F2FP.F16.F32.PACK_AB R46, R46, R73 ;  /* 0x000000492e2e723e */ /* 0x000fe400000000ff */
[----:B------:R-:W-:-:S07]  /*95c0*/  F2FP.F16.F32.PACK_AB R50, R50, R65 ;  /* 0x000000413232723e */ /* 0x000fce00000000ff */
.L_x_2606:
[----:B------:R-:W-:Y:S05]  /*95d0*/  BSYNC B2 ;  /* 0x0000000000027941 */ /* 0x000fea0003800000 */
.L_x_2605:
[----:B0-----:R4:W-:Y:S04]  /*95e0*/  STG.E.128 desc[UR60][R52.64], R44 ;  /* 0x0000002c34007986 */ /* 0x0019e8000c101d3c */
[----:B--2---:R4:W-:Y:S02]  /*95f0*/  @!P3 STG.E.128 desc[UR60][R54.64], R48 ;  /* 0x000000303600b986 */ /* 0x0049e4000c101d3c */
.L_x_2604:
[----:B------:R-:W-:Y:S05]  /*9600*/  BSYNC B1 ;  /* 0x0000000000017941 */ /* 0x000fea0003800000 */
.L_x_2603:
[----:B------:R-:W-:-:S13]  /*9610*/  ISETP.NE.AND P3, PT, R35, RZ, PT ;  /* 0x000000ff2300720c */ /* 0x000fda0003f65270 */
[----:B------:R-:W-:Y:S05]  /*9620*/  @!P3 BRA `(.L_x_2557) ;  /* 0x0000000800ccb947 */ /* 0x000fea0003800000 */
[----:B0---4-:R-:W2:Y:S01]  /*9630*/  LDL R44, [R1+0x20] ;  /* 0x00002000012c7983 */ /* 0x011ea20000100800 */
[----:B------:R-:W-:Y:S01]  /*9640*/  SHF.R.U32.HI R47, RZ, 0x3, R217 ;  /* 0x00000003ff2f7819 */ /* 0x000fe200000116d9 */
[----:B------:R-:W-:Y:S01]  /*9650*/  BSSY B1, `(.L_x_2607) ;  /* 0x000006e000017945 */ /* 0x000fe20003800000 */
[----:B------:R-:W-:-:S04]  /*9660*/  IADD3 R46, P3, P4, R118, R126, R29 ;  /* 0x0000007e762e7210 */ /* 0x000fc80007c7e01d */
[----:B---3--:R-:W-:Y:S02]  /*9670*/  IADD3.X R49, R5, R56, R33, P3, P4 ;  /* 0x0000003805317210 */ /* 0x008fe40001fe8421 */
[----:B------:R-:W-:-:S04]  /*9680*/  LEA R52, P3, R46, R122, 0x1 ;  /* 0x0000007a2e347211 */ /* 0x000fc800078608ff */
[----:B------:R-:W-:Y:S02]  /*9690*/  LEA.HI.X R53, R46, R123, R49, 0x1, P3 ;  /* 0x0000007b2e357211 */ /* 0x000fe400018f0c31 */
[----:B------:R-:W-:Y:S02]  /*96a0*/  ISETP.GE.AND P3, PT, R207, R101, PT ;  /* 0x00000065cf00720c */ /* 0x000fe40003f66270 */
[----:B--2---:R-:W-:-:S04]  /*96b0*/  LOP3.LUT P5, RZ, R44, 0x1, RZ, 0xc0, !PT ;  /* 0x000000012cff7812 */ /* 0x004fc800078ac0ff */
[----:B------:R-:W-:-:S04]  /*96c0*/  SEL R147, R124, R147, !P5 ;  /* 0x000000937c937207 */ /* 0x000fc80006800000 */
[----:B------:R-:W-:-:S04]  /*96d0*/  SHF.R.S32.HI R44, RZ, 0x1f, R147 ;  /* 0x0000001fff2c7819 */ /* 0x000fc80000011493 */
[----:B------:R-:W-:-:S04]  /*96e0*/  LEA.HI R147, R44, R147, RZ, 0x4 ;  /* 0x000000932c937211 */ /* 0x000fc800078f20ff */
[----:B------:R-:W-:-:S04]  /*96f0*/  LEA.HI.SX32 R147, R147, R28, 0x1c ;  /* 0x0000001c93937211 */ /* 0x000fc800078fe2ff */
[----:B------:R-:W-:Y:S02]  /*9700*/  SHF.R.S32.HI R44, RZ, 0x1f, R147 ;  /* 0x0000001fff2c7819 */ /* 0x000fe40000011493 */
[----:B------:R-:W-:Y:S02]  /*9710*/  SHF.L.U32 R55, R147, 0x3, RZ ;  /* 0x0000000393377819 */ /* 0x000fe400000006ff */
[----:B------:R-:W-:-:S04]  /*9720*/  LEA.HI R44, R44, R147, RZ, 0x3 ;  /* 0x000000932c2c7211 */ /* 0x000fc800078f18ff */
        /* <DEDUP_REMOVED lines=12> */
[----:B------:R-:W-:Y:S01]  /*97f0*/  SHF.R.U32.HI R65, RZ, 0x10, R81 ;  /* 0x00000010ff417819 */ /* 0x000fe20000011651 */
[----:B--2---:R-:W-:Y:S01]  /*9800*/  IMAD.MOV.U32 R60, RZ, RZ, R49 ;  /* 0x000000ffff3c7224 */ /* 0x004fe200078e0031 */
[----:B------:R-:W-:Y:S01]  /*9810*/  MOV R61, R51 ;  /* 0x00000033003d7202 */ /* 0x000fe20000000f00 */
[----:B0-----:R-:W-:Y:S01]  /*9820*/  IMAD.MOV.U32 R49, RZ, RZ, R47 ;  /* 0x000000ffff317224 */ /* 0x001fe200078e002f */
[--C-:B------:R-:W-:Y:S01]  /*9830*/  SHF.R.U32.HI R63, RZ, 0x10, R69.reuse ;  /* 0x00000010ff3f7819 */ /* 0x100fe20000011645 */
[----:B------:R-:W-:Y:S01]  /*9840*/  HADD2.F32 R65, -RZ, R65.H0_H0 ;  /* 0x20000041ff417230 */ /* 0x000fe20000004100 */
[----:B------:R-:W-:Y:S01]  /*9850*/  SHF.R.U64 R54, R68, 0x10, R69 ;  /* 0x0000001044367819 */ /* 0x000fe20000001245 */
[--C-:B------:R-:W-:Y:S01]  /*9860*/  HADD2.F32 R51, -RZ, R60.reuse.H0_H0 ;  /* 0x2000003cff337230 */ /* 0x100fe20000004100 */
[--C-:B------:R-:W-:Y:S01]  /*9870*/  SHF.R.U64 R59, R82, 0x10, R83.reuse ;  /* 0x00000010523b7819 */ /* 0x100fe20000001253 */
[----:B------:R-:W-:Y:S01]  /*9880*/  HADD2.F32 R62, -RZ, R60.H1_H1 ;  /* 0x3000003cff3e7230 */ /* 0x000fe20000004100 */
[----:B------:R-:W-:Y:S01]  /*9890*/  SHF.R.U32.HI R82, RZ, 0x10, R83 ;  /* 0x00000010ff527819 */ /* 0x000fe20000011653 */
[----:B------:R-:W-:Y:S01]  /*98a0*/  HADD2.F32 R66, -RZ, R157.H1_H1 ;  /* 0x3000009dff427230 */ /* 0x000fe20000004100 */
[----:B------:R-:W-:Y:S01]  /*98b0*/  SHF.R.U64 R57, R70, 0x10, R71 ;  /* 0x0000001046397819 */ /* 0x000fe20000001247 */
[----:B------:R-:W-:-:S02]  /*98c0*/  HADD2.F32 R60, -RZ, R45.H1_H1 ;  /* 0x3000002dff3c7230 */ /* 0x000fc40000004100 */
[-C--:B------:R-:W-:Y:S01]  /*98d0*/  FMUL.FTZ R67, R62, R65.reuse ;  /* 0x000000413e437220 */ /* 0x080fe20000410000 */
[----:B------:R-:W-:Y:S02]  /*98e0*/  HADD2.F32 R47, -RZ, R45.H0_H0 ;  /* 0x2000002dff2f7230 */ /* 0x000fe40000004100 */
[-C--:B------:R-:W-:Y:S01]  /*98f0*/  FMUL.FTZ R68, R51, R66.reuse ;  /* 0x0000004233447220 */ /* 0x080fe20000410000 */
[----:B------:R-:W-:Y:S02]  /*9900*/  HADD2.F32 R64, -RZ, R155.H1_H1 ;  /* 0x3000009bff407230 */ /* 0x000fe40000004100 */
[----:B------:R-:W-:Y:S01]  /*9910*/  FMUL.FTZ R65, R60, R65 ;  /* 0x000000413c417220 */ /* 0x000fe20000410000 */
[----:B------:R-:W-:Y:S02]  /*9920*/  HADD2.F32 R63, -RZ, R63.H0_H0 ;  /* 0x2000003fff3f7230 */ /* 0x000fe40000004100 */
[C---:B------:R-:W-:Y:S01]  /*9930*/  FMUL.FTZ R66, R47.reuse, R66 ;  /* 0x000000422f427220 */ /* 0x040fe20000410000 */
[----:B------:R-:W-:Y:S01]  /*9940*/  SHF.R.U32.HI R70, RZ, 0x10, R71 ;  /* 0x00000010ff467819 */ /* 0x000fe20000011647 */
[----:B------:R-:W-:Y:S01]  /*9950*/  FFMA.FTZ R45, R47, R64, -R68 ;  /* 0x000000402f2d7223 */ /* 0x000fe20000010844 */
[----:B------:R-:W-:-:S02]  /*9960*/  HADD2.F32 R68, -RZ, R156.H1_H1 ;  /* 0x3000009cff447230 */ /* 0x000fc40000004100 */
[-C--:B------:R-:W-:Y:S01]  /*9970*/  FFMA.FTZ R60, R60, R63.reuse, -R67 ;  /* 0x0000003f3c3c7223 */ /* 0x080fe20000010843 */
[----:B------:R-:W-:Y:S01]  /*9980*/  FFMA.FTZ R62, R62, R63, R65 ;  /* 0x0000003f3e3e7223 */ /* 0x000fe20000010041 */
[----:B------:R-:W-:Y:S01]  /*9990*/  FFMA.FTZ R47, R51, R64, R66 ;  /* 0x00000040332f7223 */ /* 0x000fe20000010042 */
[--C-:B------:R-:W-:Y:S01]  /*99a0*/  HADD2.F32 R63, -RZ, R61.reuse.H0_H0 ;  /* 0x2000003dff3f7230 */ /* 0x100fe20000004100 */
[----:B------:R-:W-:Y:S01]  /*99b0*/  SHF.R.U64 R58, R80, 0x10, R81 ;  /* 0x00000010503a7819 */ /* 0x000fe20000001251 */
[----:B------:R-:W-:Y:S01]  /*99c0*/  HADD2.F32 R61, -RZ, R61.H1_H1 ;  /* 0x3000003dff3d7230 */ /* 0x000fe20000004100 */
[----:B------:R-:W-:Y:S01]  /*99d0*/  F2FP.F16.F32.PACK_AB R45, R60, R45 ;  /* 0x0000002d3c2d723e */ /* 0x000fe200000000ff */
[----:B------:R-:W-:Y:S02]  /*99e0*/  HADD2.F32 R51, -RZ, R49.H0_H0 ;  /* 0x20000031ff337230 */ /* 0x000fe40000004100 */
[----:B------:R-:W-:Y:S01]  /*99f0*/  FMUL.FTZ R72, R63, R68 ;  /* 0x000000443f487220 */ /* 0x000fe20000410000 */
[----:B------:R-:W-:-:S02]  /*9a00*/  HADD2.F32 R82, -RZ, R82.H0_H0 ;  /* 0x20000052ff527230 */ /* 0x000fc40000004100 */
[----:B------:R-:W-:Y:S02]  /*9a10*/  HADD2.F32 R64, -RZ, R49.H1_H1 ;  /* 0x30000031ff407230 */ /* 0x000fe40000004100 */
[----:B------:R-:W-:Y:S01]  /*9a20*/  FMUL.FTZ R68, R51, R68 ;  /* 0x0000004433447220 */ /* 0x000fe20000410000 */
[----:B------:R-:W-:Y:S02]  /*9a30*/  HADD2.F32 R66, -RZ, R154.H1_H1 ;  /* 0x3000009aff427230 */ /* 0x000fe40000004100 */
[-C--:B------:R-:W-:Y:S01]  /*9a40*/  FMUL.FTZ R65, R61, R82.reuse ;  /* 0x000000523d417220 */ /* 0x080fe20000410000 */
[----:B------:R-:W-:Y:S02]  /*9a50*/  HADD2.F32 R70, -RZ, R70.H0_H0 ;  /* 0x20000046ff467230 */ /* 0x000fe40000004100 */
[C---:B------:R-:W-:Y:S01]  /*9a60*/  FMUL.FTZ R82, R64.reuse, R82 ;  /* 0x0000005240527220 */ /* 0x040fe20000410000 */
[----:B------:R-:W-:Y:S02]  /*9a70*/  HADD2.F32 R157, -RZ, R157.H0_H0 ;  /* 0x2000009dff9d7230 */ /* 0x000fe40000004100 */
[-C--:B------:R-:W-:Y:S01]  /*9a80*/  FFMA.FTZ R49, R51, R66.reuse, -R72 ;  /* 0x0000004233317223 */ /* 0x080fe20000010848 */
[----:B------:R-:W-:Y:S01]  /*9a90*/  FFMA.FTZ R51, R63, R66, R68 ;  /* 0x000000423f337223 */ /* 0x000fe20000010044 */
[-C--:B------:R-:W-:Y:S01]  /*9aa0*/  FFMA.FTZ R64, R64, R70.reuse, -R65 ;  /* 0x0000004640407223 */ /* 0x080fe20000010841 */
[----:B------:R-:W-:Y:S01]  /*9ab0*/  FFMA.FTZ R66, R61, R70, R82 ;  /* 0x000000463d427223 */ /* 0x000fe20000010052 */
[----:B------:R-:W-:-:S02]  /*9ac0*/  HADD2.F32 R65, -RZ, R58.H0_H0 ;  /* 0x2000003aff417230 */ /* 0x000fc40000004100 */
[----:B------:R-:W-:Y:S01]  /*9ad0*/  HADD2.F32 R61, -RZ, R48.H0_H0 ;  /* 0x20000030ff3d7230 */ /* 0x000fe20000004100 */
[----:B------:R-:W-:Y:S01]  /*9ae0*/  F2FP.F16.F32.PACK_AB R64, R64, R49 ;  /* 0x000000314040723e */ /* 0x000fe200000000ff */
[----:B------:R-:W-:Y:S01]  /*9af0*/  HADD2.F32 R58, -RZ, R44.H0_H0 ;  /* 0x2000002cff3a7230 */ /* 0x000fe20000004100 */
[----:B------:R-:W-:Y:S01]  /*9b00*/  F2FP.F16.F32.PACK_AB R49, R62, R47 ;  /* 0x0000002f3e31723e */ /* 0x000fe200000000ff */
[----:B------:R-:W-:Y:S02]  /*9b10*/  HADD2.F32 R48, -RZ, R48.H1_H1 ;  /* 0x30000030ff307230 */ /* 0x000fe40000004100 */
[----:B------:R-:W-:Y:S01]  /*9b20*/  FMUL.FTZ R67, R61, R157 ;  /* 0x0000009d3d437220 */ /* 0x000fe20000410000 */
[----:B------:R-:W-:Y:S01]  /*9b30*/  HADD2.F32 R44, -RZ, R44.H1_H1 ;  /* 0x3000002cff2c7230 */ /* 0x000fe20000004100 */
[----:B------:R-:W-:Y:S01]  /*9b40*/  F2FP.F16.F32.PACK_AB R51, R66, R51 ;  /* 0x000000334233723e */ /* 0x000fe200000000ff */
[----:B------:R-:W-:Y:S02]  /*9b50*/  HADD2.F32 R155, -RZ, R155.H0_H0 ;  /* 0x2000009bff9b7230 */ /* 0x000fe40000004100 */
[----:B------:R-:W-:Y:S01]  /*9b60*/  FMUL.FTZ R69, R48, R65 ;  /* 0x0000004130457220 */ /* 0x000fe20000410000 */
[----:B------:R-:W-:-:S02]  /*9b70*/  HADD2.F32 R63, -RZ, R54.H0_H0 ;  /* 0x20000036ff3f7230 */ /* 0x000fc40000004100 */
[----:B------:R-:W-:Y:S01]  /*9b80*/  FMUL.FTZ R65, R44, R65 ;  /* 0x000000412c417220 */ /* 0x000fe20000410000 */
[C---:B------:R-:W-:Y:S01]  /*9b90*/  FMUL.FTZ R54, R58.reuse, R157 ;  /* 0x0000009d3a367220 */ /* 0x040fe20000410000 */
[----:B------:R-:W-:Y:S01]  /*9ba0*/  FFMA.FTZ R67, R58, R155, -R67 ;  /* 0x0000009b3a437223 */ /* 0x000fe20000010843 */
[----:B------:R-:W-:Y:S02]  /*9bb0*/  HADD2.F32 R59, -RZ, R59.H0_H0 ;  /* 0x2000003bff3b7230 */ /* 0x000fe40000004100 */
[-C--:B------:R-:W-:Y:S01]  /*9bc0*/  FFMA.FTZ R65, R48, R63.reuse, R65 ;  /* 0x0000003f30417223 */ /* 0x080fe20000010041 */
[----:B------:R-:W-:Y:S01]  /*9bd0*/  FFMA.FTZ R58, R44, R63, -R69 ;  /* 0x0000003f2c3a7223 */ /* 0x000fe20000010845 */
[----:B------:R-:W-:Y:S02]  /*9be0*/  HADD2.F32 R48, -RZ, R50.H0_H0 ;  /* 0x20000032ff307230 */ /* 0x000fe40000004100 */
[----:B------:R-:W-:Y:S01]  /*9bf0*/  FFMA.FTZ R54, R61, R155, R54 ;  /* 0x0000009b3d367223 */ /* 0x000fe20000010036 */
[----:B------:R-:W-:-:S02]  /*9c00*/  HADD2.F32 R63, -RZ, R156.H0_H0 ;  /* 0x2000009cff3f7230 */ /* 0x000fc40000004100 */
[----:B------:R-:W-:Y:S02]  /*9c10*/  HADD2.F32 R44, -RZ, R46.H0_H0 ;  /* 0x2000002eff2c7230 */ /* 0x000fe40000004100 */
[----:B------:R-:W-:Y:S02]  /*9c20*/  HADD2.F32 R50, -RZ, R50.H1_H1 ;  /* 0x30000032ff327230 */ /* 0x000fe40000004100 */
[-C--:B------:R-:W-:Y:S01]  /*9c30*/  FMUL.FTZ R69, R48, R63.reuse ;  /* 0x0000003f30457220 */ /* 0x080fe20000410000 */
[----:B------:R-:W-:Y:S02]  /*9c40*/  HADD2.F32 R46, -RZ, R46.H1_H1 ;  /* 0x3000002eff2e7230 */ /* 0x000fe40000004100 */
[----:B------:R-:W-:Y:S01]  /*9c50*/  FMUL.FTZ R63, R44, R63 ;  /* 0x0000003f2c3f7220 */ /* 0x000fe20000410000 */
[----:B------:R-:W-:Y:S02]  /*9c60*/  HADD2.F32 R61, -RZ, R154.H0_H0 ;  /* 0x2000009aff3d7230 */ /* 0x000fe40000004100 */
[----:B------:R-:W-:Y:S01]  /*9c70*/  FMUL.FTZ R71, R50, R59 ;  /* 0x0000003b32477220 */ /* 0x000fe20000410000 */
[----:B------:R-:W-:-:S02]  /*9c80*/  HADD2.F32 R57, -RZ, R57.H0_H0 ;  /* 0x20000039ff397230 */ /* 0x000fc40000004100 */
[----:B------:R-:W-:Y:S01]  /*9c90*/  FMUL.FTZ R59, R46, R59 ;  /* 0x0000003b2e3b7220 */ /* 0x000fe20000410000 */
[----:B------:R-:W-:Y:S02]  /*9ca0*/  IMAD.MOV.U32 R47, RZ, RZ, R64 ;  /* 0x000000ffff2f7224 */ /* 0x000fe400078e0040 */
[-C--:B------:R-:W-:Y:S01]  /*9cb0*/  FFMA.FTZ R69, R44, R61.reuse, -R69 ;  /* 0x0000003d2c457223 */ /* 0x080fe20000010845 */
[----:B------:R-:W-:Y:S01]  /*9cc0*/  FFMA.FTZ R63, R48, R61, R63 ;  /* 0x0000003d303f7223 */ /* 0x000fe2000001003f */
[-C--:B------:R-:W-:Y:S01]  /*9cd0*/  FFMA.FTZ R46, R46, R57.reuse, -R71 ;  /* 0x000000392e2e7223 */ /* 0x080fe20000010847 */
[----:B------:R-:W-:Y:S01]  /*9ce0*/  FFMA.FTZ R50, R50, R57, R59 ;  /* 0x0000003932327223 */ /* 0x000fe2000001003b */
[----:B------:R-:W-:Y:S02]  /*9cf0*/  F2FP.F16.F32.PACK_AB R44, R58, R67 ;  /* 0x000000433a2c723e */ /* 0x000fe400000000ff */
[----:B------:R-:W-:Y:S02]  /*9d00*/  F2FP.F16.F32.PACK_AB R48, R65, R54 ;  /* 0x000000364130723e */ /* 0x000fe400000000ff */
[----:B------:R-:W-:-:S02]  /*9d10*/  F2FP.F16.F32.PACK_AB R46, R46, R69 ;  /* 0x000000452e2e723e */ /* 0x000fc400000000ff */
[----:B------:R-:W-:-:S07]  /*9d20*/  F2FP.F16.F32.PACK_AB R50, R50, R63 ;  /* 0x0000003f3232723e */ /* 0x000fce00000000ff */
.L_x_2608:
[----:B------:R-:W-:Y:S05]  /*9d30*/  BSYNC B1 ;  /* 0x0000000000017941 */ /* 0x000fea0003800000 */
.L_x_2607:
        /* <DEDUP_REMOVED lines=10> */
.L_x_2524:
[----:B------:R-:W2:Y:S02]  /*9de0*/  LDL R44, [R1+0x44] ;  /* 0x00004400012c7983 */ /* 0x000ea40000100800 */
[----:B--2---:R-:W-:-:S13]  /*9df0*/  R2UR UR4, R44 ;  /* 0x000000002c0472ca */ /* 0x004fda00000e0000 */
[----:B------:R-:W-:-:S06]  /*9e00*/  UISETP.NE.AND UP0, UPT, UR4, 0x3, UPT ;  /* 0x000000030400788c */ /* 0x000fcc000bf05270 */
[----:B------:R-:W-:-:S13]  /*9e10*/  PLOP3.LUT P2, PT, PT, PT, UP0, 0x80, 0x0 ;  /* 0x000000000000781c */ /* 0x000fda0003f4f008 */
[----:B------:R-:W-:Y:S05]  /*9e20*/  @!P2 BRA `(.L_x_2609) ;  /* 0x000000000004a947 */ /* 0x000fea0003800000 */
[----:B------:R-:W-:Y:S01]  /*9e30*/  BPT.TRAP 0x1 ;  /* 0x000000040000795c */ /* 0x000fe20000300000 */
.L_x_2609:
[----:B------:R-:W-:Y:S01]  /*9e40*/  IMAD R43, R17, 0x8, R16 ;  /* 0x00000008112b7824 */ /* 0x000fe200078e0210 */
[----:B------:R-:W-:Y:S01]  /*9e50*/  SHF.L.U32 R100, R209, 0x1f, RZ ;  /* 0x0000001fd1647819 */ /* 0x000fe200000006ff */
[----:B------:R-:W-:Y:S01]  /*9e60*/  IMAD R42, R24, -0x70, R2 ;  /* 0xffffff90182a7824 */ /* 0x000fe200078e0202 */
[----:B------:R-:W-:Y:S02]  /*9e70*/  BSSY B1, `(.L_x_2610) ;  /* 0x0000004000017945 */ /* 0x000fe40003800000 */
[----:B------:R-:W1:Y:S02]  /*9e80*/  SYNCS.PHASECHK.TRANS64.TRYWAIT P3, [R43+URZ+0x36890], R100 ;  /* 0x036890642b0075a7 */ /* 0x000e64000806017f */
[----:B------:R-:W-:Y:S01]  /*9e90*/  VIMNMX R42, R42, 0x70, PT ;  /* 0x000000702a2a7848 */ /* 0x000fe20003fe0100 */
[----:B-1----:R-:W-:Y:S06]  /*9ea0*/  @!P3 BRA `(.L_x_2611) ;  /* 0x0000026c009cb947 */ /* 0x002fec0003800000 */
.L_x_2916:
[----:B------:R-:W-:Y:S05]  /*9eb0*/  BSYNC B1 ;  /* 0x0000000000017941 */ /* 0x000fea0003800000 */
.L_x_2610:
        /* <DEDUP_REMOVED lines=21> */
.L_x_2613:
[----:B------:R-:W-:Y:S05]  /*a010*/  BSYNC B1 ;  /* 0x0000000000017941 */ /* 0x000fea0003800000 */
.L_x_2612:
        /* <DEDUP_REMOVED lines=20> */
.L_x_2557:
[----:B------:R-:W-:Y:S05]  /*a160*/  BSYNC B0 ;  /* 0x0000000000007941 */ /* 0x000fea0003800000 */
.L_x_2523:
        /* <DEDUP_REMOVED lines=17> */
.L_x_2615:
[----:B------:R-:W-:Y:S05]  /*a280*/  BSYNC B0 ;  /* 0x0000000000007941 */ /* 0x000fea0003800000 */
.L_x_2614:
[----:B------:R-:W1:Y:S01]  /*a290*/  SYNCS.PHASECHK.TRANS64.TRYWAIT P2, [R43+URZ+0x368b0], R100 ;  /* 0x0368b0642b0075a7 */ /* 0x000e62000804017f */
[----:B------:R-:W-:Y:S01]  /*a2a0*/  ULDC.64 UR4, c[0x0][0x318] ;  /* 0x0000c60000047ab9 */ /* 0x000fe20000000a00 */
[----:B------:R-:W-:Y:S01]  /*a2b0*/  ULDC.64 UR6, c[0x0][0x328] ;  /* 0x0000ca0000067ab9 */ /* 0x000fe20000000a00 */
[----:B0-----:R-:W-:Y:S01]  /*a2c0*/  IMAD.U32 R44, RZ, RZ, UR4 ;  /* 0x00000004ff2c7e24 */ /* 0x001fe2000f8e00ff */
[----:B------:R-:W-:Y:S01]  /*a2d0*/  MOV R45, UR7 ;  /* 0x00000007002d7c02 */ /* 0x000fe20008000f00 */
[----:B------:R-:W-:Y:S01]  /*a2e0*/  IMAD.U32 R46, RZ, RZ, UR6 ;  /* 0x00000006ff2e7e24 */ /* 0x000fe2000f8e00ff */
[----:B------:R-:W-:Y:S02]  /*a2f0*/  BSSY B0, `(.L_x_2616) ;  /* 0x0000007000007945 */ /* 0x000fe40003800000 */
[----:B------:R0:W-:Y:S04]  /*a300*/  STL [R1+0x38], R44 ;  /* 0x0000382c01007387 */ /* 0x0001e80000100800 */
[----:B------:R2:W-:Y:S01]  /*a310*/  STL [R1+0x40], R46 ;  /* 0x0000402e01007387 */ /* 0x0005e20000100800 */
[----:B0-----:R-:W-:-:S05]  /*a320*/  IMAD.U32 R44, RZ, RZ, UR5 ;  /* 0x00000005ff2c7e24 */ /* 0x001fca000f8e00ff */
[----:B------:R2:W-:Y:S04]  /*a330*/  STL [R1+0x24], R44 ;  /* 0x0000242c01007387 */ /* 0x0005e80000100800 */
[----:B------:R2:W-:Y:S02]  /*a340*/  STL [R1+0x3c], R45 ;  /* 0x00003c2d01007387 */ /* 0x0005e40000100800 */
[----:B-12---:R-:W-:Y:S05]  /*a350*/  @!P2 BRA `(.L_x_2617) ;  /* 0x000002680084a947 */ /* 0x006fea0003800000 */
.L_x_2917:
[----:B------:R-:W-:Y:S05]  /*a360*/  BSYNC B0 ;  /* 0x0000000000007941 */ /* 0x000fea0003800000 */
.L_x_2616:
[----:B------:R1:W5:Y:S04]  /*a370*/  LDL R55, [R1+0x40] ;  /* 0x0000400001377983 */ /* 0x0003680000100800 */
[----:B------:R1:W5:Y:S04]  /*a380*/  LDL R54, [R1+0x3c] ;  /* 0x00003c0001367983 */ /* 0x0003680000100800 */
[----:B------:R1:W5:Y:S04]  /*a390*/  LDL R53, [R1+0x38] ;  /* 0x0000380001357983 */ /* 0x0003680000100800 */
[----:B------:R1:W5:Y:S01]  /*a3a0*/  LDL R52, [R1+0x24] ;  /* 0x0000240001347983 */ /* 0x0003620000100800 */
[----:B------:R-:W-:Y:S01]  /*a3b0*/  ISETP.GE.AND P2, PT, R204, R42, PT ;  /* 0x0000002acc00720c */ /* 0x000fe20003f46270 */
[----:B------:R-:W-:Y:S01]  /*a3c0*/  BSSY B0, `(.L_x_2618) ;  /* 0x0000022000007945 */ /* 0x000fe20003800000 */
[----:B------:R-:W-:-:S11]  /*a3d0*/  IMAD.WIDE R48, R24, 0x70, R120 ;  /* 0x0000007018307825 */ /* 0x000fd600078e0278 */
[----:B-1----:R-:W-:Y:S05]  /*a3e0*/  @P2 BRA `(.L_x_2619) ;  /* 0x00000000007c2947 */ /* 0x002fea0003800000 */
[----:B-----5:R-:W-:Y:S01]  /*a3f0*/  R2UR UR7, R55 ;  /* 0x00000000370772ca */ /* 0x020fe200000e0000 */
[----:B------:R-:W-:Y:S01]  /*a400*/  IMAD.MOV.U32 R44, RZ, RZ, R116 ;  /* 0x000000ffff2c7224 */ /* 0x000fe200078e0074 */
        /* <DEDUP_REMOVED lines=12> */
[----:B------:R-:W1:Y:S04]  /*a4d0*/  @!P2 LDS.128 R44, [R40] ;  /* 0x00000000282ca984 */ /* 0x000e680000000c00 */
[----:B-1----:R-:W-:Y:S01]  /*a4e0*/  @!P2 STG.E.128 desc[UR60][R50.64], R44 ;  /* 0x0000002c3200a986 */ /* 0x002fe2000c101d3c */
[----:B------:R-:W-:-:S13]  /*a4f0*/  ISETP.GE.AND P2, PT, R206, UR4, PT ;  /* 0x00000004ce007c0c */ /* 0x000fda000bf46270 */
[----:B------:R-:W1:Y:S04]  /*a500*/  @!P2 LDS.128 R44, [R41] ;  /* 0x00000000292ca984 */ /* 0x000e680000000c00 */
[----:B-1----:R-:W-:Y:S01]  /*a510*/  @!P2 STG.E.128 desc[UR60][R50.64+0x40], R44 ;  /* 0x0000402c3200a986 */ /* 0x002fe2000c101d3c */
[----:B------:R-:W-:-:S13]  /*a520*/  ISETP.GE.AND P2, PT, R207, UR4, PT ;  /* 0x00000004cf007c0c */ /* 0x000fda000bf46270 */
[----:B------:R-:W1:Y:S04]  /*a530*/  @!P2 LDS.128 R44, [R40+0x3800] ;  /* 0x00380000282ca984 */ /* 0x000e680000000c00 */
        /* <DEDUP_REMOVED lines=9> */
[----:B-1----:R1:W-:Y:S02]  /*a5d0*/  @!P2 STG.E.128 desc[UR60][R50.64+0x140], R44 ;  /* 0x0001402c3200a986 */ /* 0x0023e4000c101d3c */
.L_x_2619:
[----:B------:R-:W-:Y:S05]  /*a5e0*/  BSYNC B0 ;  /* 0x0000000000007941 */ /* 0x000fea0003800000 */
.L_x_2618:
[----:B------:R-:W-:Y:S01]  /*a5f0*/  ISETP.GE.AND P2, PT, R236, R42, PT ;  /* 0x0000002aec00720c */ /* 0x000fe20003f46270 */
[----:B------:R-:W-:-:S12]  /*a600*/  BSSY B0, `(.L_x_2620) ;  /* 0x0000023000007945 */ /* 0x000fd80003800000 */
[----:B------:R-:W-:Y:S05]  /*a610*/  @P2 BRA `(.L_x_2621) ;  /* 0x0000000000842947 */ /* 0x000fea0003800000 */
[----:B-----5:R-:W-:Y:S01]  /*a620*/  R2UR UR7, R55 ;  /* 0x00000000370772ca */ /* 0x020fe200000e0000 */
[----:B-1----:R-:W-:Y:S01]  /*a630*/  IMAD.MOV.U32 R45, RZ, RZ, R39 ;  /* 0x000000ffff2d7224 */ /* 0x002fe200078e0027 */
[----:B------:R-:W-:Y:S02]  /*a640*/  R2UR UR4, R54 ;  /* 0x00000000360472ca */ /* 0x000fe400000e0000 */
[----:B------:R-:W-:Y:S02]  /*a650*/  IADD3 R47, P2, R48, 0x40, RZ ;  /* 0x00000040302f7810 */ /* 0x000fe40007f5e0ff */
[----:B------:R-:W-:Y:S02]  /*a660*/  R2UR UR6, R53 ;  /* 0x00000000350672ca */ /* 0x000fe400000e0000 */
[----:B------:R-:W-:Y:S01]  /*a670*/  MOV R44, R116 ;  /* 0x00000074002c7202 */ /* 0x000fe20000000f00 */
[----:B------:R-:W-:Y:S01]  /*a680*/  IMAD.X R48, RZ, RZ, R49, P2 ;  /* 0x000000ffff307224 */ /* 0x000fe200010e0631 */
        /* <DEDUP_REMOVED lines=26> */
.L_x_2621:
[----:B------:R-:W-:Y:S05]  /*a830*/  BSYNC B0 ;  /* 0x0000000000007941 */ /* 0x000fea0003800000 */
.L_x_2620:
[----:B------:R-:W3:Y:S01]  /*a840*/  LDL R40, [R1+0x20] ;  /* 0x0000200001287983 */ /* 0x000ee20000100800 */
[----:B0-----:R-:W-:Y:S01]  /*a850*/  @!P3 VIADD R43, R43, 0x368c0 ;  /* 0x000368c02b2bb836 */ /* 0x001fe20000000000 */
[----:B------:R-:W-:Y:S01]  /*a860*/  PLOP3.LUT P2, PT, PT, PT, PT, 0x8, 0x0 ;  /* 0x000000000000781c */ /* 0x000fe20003f4e170 */
[----:B------:R-:W-:Y:S01]  /*a870*/  VIADD R17, R17, 0x1 ;  /* 0x0000000111117836 */ /* 0x000fe20000000000 */
[----:B------:R-:W-:Y:S01]  /*a880*/  @!PT LDS RZ, [RZ] ;  /* 0x00000000fffff984 */ /* 0x000fe20000000800 */
[----:B------:R-:W-:Y:S01]  /*a890*/  @!PT LDS RZ, [RZ] ;  /* 0x00000000fffff984 */ /* 0x000fe20000000800 */
[----:B------:R-:W-:Y:S01]  /*a8a0*/  @!PT LDS RZ, [RZ] ;  /* 0x00000000fffff984 */ /* 0x000fe20000000800 */
[----:B------:R-:W-:Y:S01]  /*a8b0*/  @!PT LDS RZ, [RZ] ;  /* 0x00000000fffff984 */ /* 0x000fe20000000800 */
[----:B------:R0:W-:Y:S06]  /*a8c0*/  MEMBAR.ALL.CTA ;  /* 0x0000000000007992 */ /* 0x0001ec0000008000 */
[----:B0-----:R-:W0:Y:S01]  /*a8d0*/  FENCE.VIEW.ASYNC.S ;  /* 0x00000000000073c6 */ /* 0x001e220000000000 */
[----:B------:R-:W-:Y:S01]  /*a8e0*/  @!P3 PRMT R43, RZ, 0x654, R43 ;  /* 0x00000654ff2bb816 */ /* 0x000fe2000000002b */
[----:B0-----:R0:W-:Y:S06]  /*a8f0*/  BAR.SYNC.DEFER_BLOCKING R152, 0x80 ;  /* 0x000200980000751d */ /* 0x0011ec0000010000 */
[----:B------:R0:W-:Y:S01]  /*a900*/  @!P3 SYNCS.ARRIVE.TRANS64.RED.A1T0 RZ, [R43+URZ], RZ ;  /* 0x000000ff2bffb9a7 */ /* 0x0001e2000810043f */
[----:B------:R-:W-:-:S04]  /*a910*/  ISETP.NE.AND P3, PT, R17, 0x2, PT ;  /* 0x000000021100780c */ /* 0x000fc80003f65270 */
[----:B------:R-:W-:Y:S02]  /*a920*/  SEL R17, R17, RZ, P3 ;  /* 0x000000ff11117207 */ /* 0x000fe40001800000 */
[----:B---3--:R-:W-:Y:S02]  /*a930*/  LOP3.LUT P4, RZ, R40, 0x2, RZ, 0xc0, !PT ;  /* 0x0000000228ff7812 */ /* 0x008fe4000788c0ff */
[----:B------:R-:W-:-:S04]  /*a940*/  SEL R40, RZ, 0x1, P3 ;  /* 0x00000001ff287807 */ /* 0x000fc80001800000 */
[----:B------:R-:W-:-:S07]  /*a950*/  LOP3.LUT R209, R209, R40, RZ, 0x3c, !PT ;  /* 0x00000028d1d17212 */ /* 0x000fce00078e3cff */
[----:B0-----:R-:W-:Y:S05]  /*a960*/  @P4 BRA `(.L_x_2622) ;  /* 0xffffff8000744947 */ /* 0x001fea000383ffff */
.L_x_2518:
[----:B------:R-:W0:Y:S01]  /*a970*/  LDC R0, c[0x0][0x448] ;  /* 0x00011200ff007b82 */ /* 0x000e220000000800 */
[----:B------:R-:W-:Y:S01]  /*a980*/  VIADD R3, R226, 0x7f ;  /* 0x0000007fe2037836 */ /* 0x000fe20000000000 */
[----:B------:R-:W-:Y:S01]  /*a990*/  BSSY B0, `(.L_x_2623) ;  /* 0x0000011000007945 */ /* 0x000fe20003800000 */
[----:B------:R-:W-:Y:S01]  /*a9a0*/  IMAD.MOV.U32 R2, RZ, RZ, RZ ;  /* 0x000000ffff027224 */ /* 0x000fe200078e00ff */
[----:B0-----:R-:W-:-:S13]  /*a9b0*/  ISETP.NE.AND P0, PT, R0, 0x1, PT ;  /* 0x000000010000780c */ /* 0x001fda0003f05270 */
[----:B------:R-:W0:Y:S08]  /*a9c0*/  @P0 LDC R0, c[0x0][0x44c] ;  /* 0x00011300ff000b82 */ /* 0x000e300000000800 */
[----:B------:R-:W3:Y:S01]  /*a9d0*/  @P0 LDC R5, c[0x0][0x450] ;  /* 0x00011400ff050b82 */ /* 0x000ee20000000800 */
[----:B0-----:R-:W-:-:S05]  /*a9e0*/  @P0 IMAD.HI.U32 R0, R3, R0, RZ ;  /* 0x0000000003000227 */ /* 0x001fca00078e00ff */
[----:B---3--:R-:W-:-:S04]  /*a9f0*/  @P0 SHF.R.U32.HI R3, RZ, R5, R0 ;  /* 0x00000005ff030219 */ /* 0x008fc80000011600 */
[----:B------:R-:W-:-:S05]  /*aa00*/  IADD3 R3, R150, R3, RZ ;  /* 0x0000000396037210 */ /* 0x000fca0007ffe0ff */
[----:B------:R-:W-:-:S05]  /*aa10*/  IMAD.HI R2, R3, -0x6db6db6d, R2 ;  /* 0x9249249303027827 */ /* 0x000fca00078e0202 */
[----:B------:R-:W-:-:S04]  /*aa20*/  SHF.R.U32.HI R3, RZ, 0x1f, R2 ;  /* 0x0000001fff037819 */ /* 0x000fc80000011602 */
[----:B------:R-:W-:-:S04]  /*aa30*/  LEA.HI.SX32 R2, R2, R3, 0x1a ;  /* 0x0000000302027211 */ /* 0x000fc800078fd2ff */
[----:B------:R-:W-:Y:S01]  /*aa40*/  VIMNMX R151, R151, R2, PT ;  /* 0x0000000297977248 */ /* 0x000fe20003fe0100 */
[----:B------:R-:W-:-:S03]  /*aa50*/  IMAD.MOV.U32 R2, RZ, RZ, RZ ;  /* 0x000000ffff027224 */ /* 0x000fc600078e00ff */
[----:B------:R-:W-:Y:S01]  /*aa60*/  ISETP.GE.AND P0, PT, R151, 0x1, PT ;  /* 0x000000019700780c */ /* 0x000fe20003f06270 */
[----:B------:R-:W-:-:S12]  /*aa70*/  @P2 BRA `(.L_x_2624) ;  /* 0x0000000000082947 */ /* 0x000fd80003800000 */
[----:B------:R-:W0:Y:S02]  /*aa80*/  FENCE.VIEW.ASYNC.G ;  /* 0x00000000000073c6 */ /* 0x000e240000000100 */
[----:B0-----:R-:W-:Y:S06]  /*aa90*/  BAR.ARV 0xc, 0x180 ;  /* 0x0306000000007b1d */ /* 0x001fec0000002000 */
.L_x_2624:
[----:B------:R-:W-:Y:S05]  /*aaa0*/  BSYNC B0 ;  /* 0x0000000000007941 */ /* 0x000fea0003800000 */
.L_x_2623:
[----:B------:R-:W-:Y:S04]  /*aab0*/  BSSY B0, `(.L_x_2625) ;  /* 0x0000020000007945 */ /* 0x000fe80003800000 */
[----:B------:R-:W-:Y:S05]  /*aac0*/  @!P0 BRA `(.L_x_2626) ;  /* 0x0000000000788947 */ /* 0x000fea0003800000 */
[----:B------:R-:W-:Y:S01]  /*aad0*/  ISETP.NE.AND P0, PT, R231, RZ, PT ;  /* 0x000000ffe700720c */ /* 0x000fe20003f05270 */
[----:B------:R-:W-:-:S03]  /*aae0*/  ULDC UR4, c[0x0][0x9f0] ;  /* 0x00027c0000047ab9 */ /* 0x000fc60000000800 */
[----:B------:R-:W-:-:S04]  /*aaf0*/  SEL R6, R231, UR4, P0 ;  /* 0x00000004e7067c07 */ /* 0x000fc80008000000 */
[-C--:B------:R-:W-:Y:S02]  /*ab00*/  IABS R5, R6.reuse ;  /* 0x0000000600057213 */ /* 0x080fe40000000000 */
[----:B------:R-:W-:Y:S02]  /*ab10*/  IADD3 R0, R6, -0x1, R151 ;  /* 0xffffffff06007810 */ /* 0x000fe40007ffe097 */
[----:B------:R-:W0:Y:S01]  /*ab20*/  I2F.RP R4, R5 ;  /* 0x0000000500047306 */ /* 0x000e220000209400 */
[----:B------:R-:W-:-:S05]  /*ab30*/  IABS R9, R6 ;  /* 0x0000000600097213 */ /* 0x000fca0000000000 */
[----:B------:R-:W-:Y:S02]  /*ab40*/  IMAD.MOV R9, RZ, RZ, -R9 ;  /* 0x000000ffff097224 */ /* 0x000fe400078e0a09 */
[----:B0-----:R-:W0:Y:S02]  /*ab50*/  MUFU.RCP R4, R4 ;  /* 0x0000000400047308 */ /* 0x001e240000001000 */
[----:B0-----:R-:W-:Y:S01]  /*ab60*/  VIADD R2, R4, 0xffffffe ;  /* 0x0ffffffe04027836 */ /* 0x001fe20000000000 */
[----:B------:R-:W-:Y:S02]  /*ab70*/  IABS R4, R0 ;  /* 0x0000000000047213 */ /* 0x000fe40000000000 */
[----:B------:R-:W-:-:S03]  /*ab80*/  LOP3.LUT R0, R0, R6, RZ, 0x3c, !PT ;  /* 0x0000000600007212 */ /* 0x000fc600078e3cff */
[----:B------:R0:W3:Y:S01]  /*ab90*/  F2I.FTZ.U32.TRUNC.NTZ R3, R2 ;  /* 0x0000000200037305 */ /* 0x0000e2000021f000 */
[----:B------:R-:W-:Y:S02]  /*aba0*/  ISETP.GE.AND P2, PT, R0, RZ, PT ;  /* 0x000000ff0000720c */ /* 0x000fe40003f46270 */
[----:B0-----:R-:W-:Y:S01]  /*abb0*/  MOV R2, RZ ;  /* 0x000000ff00027202 */ /* 0x001fe20000000f00 */
[----:B---3--:R-:W-:-:S04]  /*abc0*/  IMAD.MOV R8, RZ, RZ, -R3 ;  /* 0x000000ffff087224 */ /* 0x008fc800078e0a03 */
[----:B------:R-:W-:-:S04]  /*abd0*/  IMAD R7, R8, R5, RZ ;  /* 0x0000000508077224 */ /* 0x000fc800078e02ff */
[----:B------:R-:W-:-:S04]  /*abe0*/  IMAD.HI.U32 R3, R3, R7, R2 ;  /* 0x0000000703037227 */ /* 0x000fc800078e0002 */
        /* <DEDUP_REMOVED lines=12> */
.L_x_2626:
[----:B------:R-:W-:Y:S05]  /*acb0*/  BSYNC B0 ;  /* 0x0000000000007941 */ /* 0x000fea0003800000 */
.L_x_2625:
[----:B------:R-:W3:Y:S01]  /*acc0*/  LDL R0, [R1+0x48] ;  /* 0x0000480001007983 */ /* 0x000ee20000100800 */
[----:B------:R-:W-:Y:S01]  /*acd0*/  PLOP3.LUT P0, PT, PT, PT, PT, 0x80, 0x0 ;  /* 0x000000000000781c */ /* 0x000fe20003f0f070 */
        /* <DEDUP_REMOVED lines=33> */
[----:B-----5:R-:W-:Y:S02]  /*aef0*/  CS2R R54, SRZ ;  /* 0x0000000000367805 */ /* 0x020fe4000001ff00 */
[----:B------:R-:W-:Y:S02]  /*af00*/  CS2R R52, SRZ ;  /* 0x0000000000347805 */ /* 0x000fe4000001ff00 */
[----:B-1----:R-:W-:-:S02]  /*af10*/  CS2R R50, SRZ ;  /* 0x0000000000327805 */ /* 0x002fc4000001ff00 */
[----:B--2---:R-:W-:Y:S02]  /*af20*/  CS2R R48, SRZ ;  /* 0x0000000000307805 */ /* 0x004fe4000001ff00 */
        /* <DEDUP_REMOVED lines=12> */
[----:B---3--:R-:W-:Y:S02]  /*aff0*/  IMAD R225, R0, R2, RZ ;  /* 0x0000000200e17224 */ /* 0x008fe400078e02ff */
[----:B------:R-:W-:-:S03]  /*b000*/  IMAD.MOV.U32 R0, RZ, RZ, RZ ;  /* 0x000000ffff007224 */ /* 0x000fc600078e00ff */
[----:B------:R-:W-:-:S04]  /*b010*/  VIADDMNMX R2, R225, R2, R151, PT ;  /* 0x00000002e1027246 */ /* 0x000fc80003800197 */
[----:B------:R-:W-:-:S13]  /*b020*/  ISETP.GT.AND P1, PT, R2, R225, PT ;  /* 0x000000e10200720c */ /* 0x000fda0003f24270 */
[----:B------:R-:W-:Y:S05]  /*b030*/  @!P1 BRA `(.L_x_2627) ;  /* 0x0000018c00b49947 */ /* 0x000fea0003800000 */
[----:B------:R-:W2:Y:S01]  /*b040*/  LDL R3, [R1+0x4c] ;  /* 0x00004c0001037983 */ /* 0x000ea20000100800 */
[----:B------:R-:W0:Y:S02]  /*b050*/  S2R R0, SR_TID.X ;  /* 0x0000000000007919 */ /* 0x000e240000002100 */
[----:B0-----:R-:W-:-:S05]  /*b060*/  VIADD R73, R0, 0xffffff80 ;  /* 0xffffff8000497836 */ /* 0x001fca0000000000 */
[----:B------:R-:W-:-:S04]  /*b070*/  SHF.R.S32.HI R40, RZ, 0x1f, R73 ;  /* 0x0000001fff287819 */ /* 0x000fc80000011449 */
[----:B------:R-:W-:-:S04]  /*b080*/  LEA.HI R0, R40, R73, RZ, 0x7 ;  /* 0x0000004928007211 */ /* 0x000fc800078f38ff */
[----:B------:R-:W-:-:S06]  /*b090*/  SHF.R.S32.HI R0, RZ, 0x7, R0 ;  /* 0x00000007ff007819 */ /* 0x000fcc0000011400 */
[----:B------:R-:W0:Y:S01]  /*b0a0*/  SHFL.IDX PT, R0, R0, RZ, 0x1f ;  /* 0x00001fff00007589 */ /* 0x000e2200000e0000 */
[----:B--2---:R-:W-:Y:S02]  /*b0b0*/  R2UR UR4, R3 ;  /* 0x00000000030472ca */ /* 0x004fe400000e0000 */
[----:B0-----:R-:W-:-:S04]  /*b0c0*/  LEA.HI R3, R0, R0, RZ, 0x1 ;  /* 0x0000000000037211 */ /* 0x001fc800078f08ff */
[----:B------:R-:W-:-:S05]  /*b0d0*/  LOP3.LUT R3, R3, 0x1e, RZ, 0xc0, !PT ;  /* 0x0000001e03037812 */ /* 0x000fca00078ec0ff */
[----:B------:R-:W-:Y:S02]  /*b0e0*/  IMAD.IADD R3, R0, 0x1, -R3 ;  /* 0x0000000100037824 */ /* 0x000fe400078e0a03 */
[----:B------:R-:W-:-:S03]  /*b0f0*/  ULOP3.LUT UP0, URZ, UR4, 0x9f, URZ, 0xc0, !UPT ;  /* 0x0000009f043f7892 */ /* 0x000fc6000f80c03f */
[----:B------:R-:W-:-:S03]  /*b100*/  LEA R3, R3, UR4, 0xd ;  /* 0x0000000403037c11 */ /* 0x000fc6000f8e68ff */
[----:B------:R-:W-:Y:S02]  /*b110*/  PLOP3.LUT P0, PT, PT, PT, UP0, 0x80, 0x0 ;  /* 0x000000000000781c */ /* 0x000fe40003f0f008 */
[----:B------:R-:W-:-:S04]  /*b120*/  SHF.R.U32.HI R3, RZ, 0x4, R3 ;  /* 0x00000004ff037819 */ /* 0x000fc80000011603 */
[----:B------:R-:W-:-:S07]  /*b130*/  LOP3.LUT R68, R3, 0x3fff, RZ, 0xc0, !PT ;  /* 0x00003fff03447812 */ /* 0x000fce00078ec0ff */
[----:B------:R-:W-:Y:S05]  /*b140*/  @!P0 BRA `(.L_x_2628) ;  /* 0x0000000000408947 */ /* 0x000fea0003800000 */
[----:B------:R-:W-:Y:S01]  /*b150*/  MOV R0, 0x0 ;  /* 0x0000000000007802 */ /* 0x000fe20000000f00 */
[----:B------:R-:W-:Y:S01]  /*b160*/  ULDC.64 UR4, c[0x4][0xa8] ;  /* 0x01002a0000047ab9 */ /* 0x000fe20000000a00 */
[----:B------:R-:W-:Y:S01]  /*b170*/  ULDC.64 UR6, c[0x4][0xb0] ;  /* 0x01002c0000067ab9 */ /* 0x000fe20000000a00 */
[----:B------:R-:W-:Y:S01]  /*b180*/  IMAD.U32 R4, RZ, RZ, UR4 ;  /* 0x00000004ff047e24 */ /* 0x000fe2000f8e00ff */
[----:B------:R0:W1:Y:S01]  /*b190*/  LDC.64 R14, c[0x4][R0] ;  /* 0x01000000000e7b82 */ /* 0x0000620000000a00 */
[----:B------:R-:W-:Y:S01]  /*b1a0*/  MOV R5, UR5 ;  /* 0x0000000500057c02 */ /* 0x000fe20008000f00 */
        /* <DEDUP_REMOVED lines=10> */
.L_x_2628:
        /* <DEDUP_REMOVED lines=12> */
.L_x_2632:
[----:B-1----:R1:W2:Y:S02]  /*b310*/  SYNCS.PHASECHK.TRANS64.TRYWAIT P0, [R16+URZ+0x36800], R3 ;  /* 0x03680003100075a7 */ /* 0x0022a4000800017f */
[----:B--2---:R-:W-:Y:S05]  /*b320*/  @!P0 NANOSLEEP.SYNCS 0x989680 ;  /* 0x009896800000895d */ /* 0x004fea0003900000 */
[----:B------:R-:W2:Y:S02]  /*b330*/  @!P0 SYNCS.PHASECHK.TRANS64 P0, [R16+URZ+0x36800], R3 ;  /* 0x03680003100085a7 */ /* 0x000ea4000800007f */
[----:B--2---:R-:W-:Y:S05]  /*b340*/  @!P0 BRA `(.L_x_2632) ;  /* 0xfffffffc00f08947 */ /* 0x004fea000383ffff */
.L_x_2631:
[----:B------:R-:W-:Y:S05]  /*b350*/  BSYNC B0 ;  /* 0x0000000000007941 */ /* 0x000fea0003800000 */
.L_x_2630:
[----:B------:R-:W-:Y:S05]  /*b360*/  BRA `(.L_x_2633) ;  /* 0x0000006c00fc7947 */ /* 0x000fea0003800000 */
.L_x_2629:
[----:B------:R-:W2:Y:S01]  /*b370*/  LDL R0, [R1+0x4c] ;  /* 0x00004c0001007983 */ /* 0x000ea20000100800 */
[----:B------:R-:W-:Y:S02]  /*b380*/  ULDC.64 UR6, c[0x0][0x408] ;  /* 0x0001020000067ab9 */ /* 0x000fe40000000a00 */
[----:B------:R-:W-:Y:S01]  /*b390*/  IMAD.WIDE.U32 R24, R145, UR6, RZ ;  /* 0x0000000691187c25 */ /* 0x000fe2000f8e00ff */
[----:B--2---:R-:W-:Y:S02]  /*b3a0*/  R2UR UR4, R0 ;  /* 0x00000000000472ca */ /* 0x004fe400000e0000 */
[----:B------:R-:W-:-:S11]  /*b3b0*/  SHF.R.S32.HI R0, RZ, 0x1f, R145 ;  /* 0x0000001fff007819 */ /* 0x000fd60000011491 */
[----:B------:R-:W-:-:S03]  /*b3c0*/  ULOP3.LUT UP0, URZ, UR4, 0x3ff, URZ, 0xc0, !UPT ;  /* 0x000003ff043f7892 */ /* 0x000fc6000f80c03f */
[----:B------:R-:W-:Y:S02]  /*b3d0*/  ULDC.64 UR4, c[0x0][0x3f8] ;  /* 0x0000fe0000047ab9 */ /* 0x000fe40000000a00 */
[C---:B------:R-:W-:Y:S01]  /*b3e0*/  IMAD R4, R0.reuse, UR4, RZ ;  /* 0x0000000400047c24 */ /* 0x040fe2000f8e02ff */
[----:B------:R-:W-:Y:S01]  /*b3f0*/  PLOP3.LUT P0, PT, PT, PT, UP0, 0x80, 0x0 ;  /* 0x000000000000781c */ /* 0x000fe20003f0f008 */
[----:B------:R-:W-:Y:S02]  /*b400*/  IMAD R0, R0, UR6, RZ ;  /* 0x0000000600007c24 */ /* 0x000fe4000f8e02ff */
[----:B------:R-:W-:-:S04]  /*b410*/  IMAD.WIDE.U32 R26, R145, UR4, RZ ;  /* 0x00000004911a7c25 */ /* 0x000fc8000f8e00ff */
[C---:B------:R-:W-:Y:S02]  /*b420*/  IMAD R29, R145.reuse, UR5, R4 ;  /* 0x00000005911d7c24 */ /* 0x040fe4000f8e0204 */
[----:B------:R-:W-:Y:S02]  /*b430*/  IMAD R31, R145, UR7, R0 ;  /* 0x00000007911f7c24 */ /* 0x000fe4000f8e0200 */
[----:B------:R-:W-:Y:S02]  /*b440*/  IMAD.IADD R29, R29, 0x1, R27 ;  /* 0x000000011d1d7824 */ /* 0x000fe400078e021b */
[----:B------:R-:W-:Y:S01]  /*b450*/  IMAD.IADD R31, R31, 0x1, R25 ;  /* 0x000000011f1f7824 */ /* 0x000fe200078e0219 */
[----:B------:R-:W-:Y:S06]  /*b460*/  @!P0 BRA `(.L_x_2634) ;  /* 0x0000000000408947 */ /* 0x000fec0003800000 */
        /* <DEDUP_REMOVED lines=16> */
.L_x_2634:
        /* <DEDUP_REMOVED lines=13> */
[----:B------:R-:W-:Y:S01]  /*b640*/  SHF.R.S32.HI R67, RZ, 0x1f, R214 ;  /* 0x0000001fff437819 */ /* 0x000fe200000114d6 */
[----:B------:R-:W-:Y:S01]  /*b650*/  IMAD.MOV.U32 R9, RZ, RZ, R31 ;  /* 0x000000ffff097224 */ /* 0x000fe200078e001f */
[----:B------:R-:W-:Y:S01]  /*b660*/  SHF.R.S32.HI R65, RZ, 0x1f, R212 ;  /* 0x0000001fff417819 */ /* 0x000fe200000114d4 */
[----:B------:R-:W-:Y:S01]  /*b670*/  IMAD.IADD R3, R73, 0x1, -R4 ;  /* 0x0000000149037824 */ /* 0x000fe200078e0a04 */
[----:B------:R-:W-:-:S02]  /*b680*/  SHF.R.S32.HI R66, RZ, 0x1f, R213 ;  /* 0x0000001fff427819 */ /* 0x000fc400000114d5 */
[----:B------:R-:W-:Y:S01]  /*b690*/  SHF.R.S32.HI R80, RZ, 0x1f, R215 ;  /* 0x0000001fff507819 */ /* 0x000fe200000114d7 */
[----:B------:R-:W-:Y:S01]  /*b6a0*/  IMAD R3, R3, 0x40, R64 ;  /* 0x0000004003037824 */ /* 0x000fe200078e0240 */
[----:B0-----:R-:W-:-:S13]  /*b6b0*/  ISETP.NE.AND P0, PT, R71, 0x1, PT ;  /* 0x000000014700780c */ /* 0x001fda0003f05270 */
[----:B------:R-:W0:Y:S08]  /*b6c0*/  @P0 LDC R0, c[0x0][0x44c] ;  /* 0x00011300ff000b82 */ /* 0x000e300000000800 */
[----:B------:R-:W1:Y:S01]  /*b6d0*/  @P0 LDC R5, c[0x0][0x450] ;  /* 0x00011400ff050b82 */ /* 0x000e620000000800 */
[----:B0-----:R-:W-:-:S05]  /*b6e0*/  @P0 IMAD.HI.U32 R0, R3, R0, RZ ;  /* 0x0000000003000227 */ /* 0x001fca00078e00ff */
[----:B-1----:R-:W-:-:S04]  /*b6f0*/  @P0 SHF.R.U32.HI R3, RZ, R5, R0 ;  /* 0x00000005ff030219 */ /* 0x002fc80000011600 */
        /* <DEDUP_REMOVED lines=12> */
[----:B------:R-:W-:Y:S01]  /*b7c0*/  LEA R3, P1, R8, UR6, 0x1 ;  /* 0x0000000608037c11 */ /* 0x000fe2000f8208ff */
[----:B------:R-:W-:-:S03]  /*b7d0*/  IMAD.IADD R63, R9, 0x1, R63 ;  /* 0x00000001093f7824 */ /* 0x000fc600078e023f */
[----:B------:R-:W-:Y:S02]  /*b7e0*/  LEA.HI.X R0, R6, UR5, R5, 0x1, P0 ;  /* 0x0000000506007c11 */ /* 0x000fe400080f0c05 */
[----:B------:R-:W-:Y:S01]  /*b7f0*/  LEA.HI.X R63, R8, UR7, R63, 0x1, P1 ;  /* 0x00000007083f7c11 */ /* 0x000fe200088f0c3f */
[----:B------:R-:W-:Y:S06]  /*b800*/  BRA.DIV UR4, `(.L_x_2637) ;  /* 0x00000256046c7947 */ /* 0x000fec000b800000 */
[----:B------:R0:W1:Y:S04]  /*b810*/  SHFL.IDX PT, R5, R0, RZ, 0x1c1f ;  /* 0x001c1fff00057589 */ /* 0x00006800000e0000 */
[----:B------:R0:W2:Y:S04]  /*b820*/  SHFL.IDX PT, R6, R4, RZ, 0x1c1f ;  /* 0x001c1fff04067589 */ /* 0x0000a800000e0000 */
[----:B------:R0:W3:Y:S04]  /*b830*/  SHFL.IDX PT, R7, R63, RZ, 0x1c1f ;  /* 0x001c1fff3f077589 */ /* 0x0000e800000e0000 */
[----:B------:R0:W4:Y:S02]  /*b840*/  SHFL.IDX PT, R14, R3, RZ, 0x1c1f ;  /* 0x001c1fff030e7589 */ /* 0x00012400000e0000 */
.L_x_2923:
        /* <DEDUP_REMOVED lines=19> */
[----:B------:R-:W-:Y:S02]  /*b980*/  ISETP.GE.AND P2, PT, R213, UR4, PT ;  /* 0x00000004d5007c0c */ /* 0x000fe4000bf46270 */
[----:B------:R-:W-:Y:S02]  /*b990*/  ISETP.GE.AND P1, PT, R214, UR4, PT ;  /* 0x00000004d6007c0c */ /* 0x000fe4000bf26270 */
[----:B------:R-:W-:Y:S02]  /*b9a0*/  ISETP.GE.AND P4, PT, R22, UR4, PT ;  /* 0x0000000416007c0c */ /* 0x000fe4000bf86270 */
[----:B------:R-:W-:-:S05]  /*b9b0*/  ISETP.GE.AND P0, PT, R212, UR4, PT ;  /* 0x00000004d4007c0c */ /* 0x000fca000bf06270 */
[C---:B------:R-:W-:Y:S01]  /*b9c0*/  @!P3 IMAD.SHL.U32 R31, R215.reuse, 0x2, RZ ;  /* 0x00000002d71fb824 */ /* 0x040fe200078e00ff */
[----:B------:R-:W-:Y:S02]  /*b9d0*/  @!P3 SHF.L.U64.HI R20, R215, 0x1, R80 ;  /* 0x00000001d714b819 */ /* 0x000fe40000010250 */
[C---:B------:R-:W-:Y:S01]  /*b9e0*/  @!P2 SHF.L.U32 R27, R213.reuse, 0x1, RZ ;  /* 0x00000001d51ba819 */ /* 0x040fe200000006ff */
[----:B------:R-:W-:Y:S01]  /*b9f0*/  @!P1 IMAD.SHL.U32 R21, R214, 0x2, RZ ;  /* 0x00000002d6159824 */ /* 0x000fe200078e00ff */
[-C--:B--2---:R-:W-:Y:S01]  /*ba00*/  @!P3 IADD3 R32, P6, R6, R31.reuse, RZ ;  /* 0x0000001f0620b210 */ /* 0x084fe20007fde0ff */
[----:B------:R-:W-:Y:S01]  /*ba10*/  @!P4 IMAD.MOV.U32 R8, RZ, RZ, R6 ;  /* 0x000000ffff08c224 */ /* 0x000fe200078e0006 */
[----:B----4-:R-:W-:Y:S01]  /*ba20*/  @!P3 IADD3 R30, P5, R14, R31, RZ ;  /* 0x0000001f0e1eb210 */ /* 0x010fe20007fbe0ff */
[----:B-1----:R-:W-:Y:S01]  /*ba30*/  @!P4 IMAD.MOV.U32 R9, RZ, RZ, R5 ;  /* 0x000000ffff09c224 */ /* 0x002fe200078e0005 */
[----:B------:R-:W-:Y:S01]  /*ba40*/  @!P2 SHF.L.U64.HI R10, R213, 0x1, R66 ;  /* 0x00000001d50aa819 */ /* 0x000fe20000010242 */
[--C-:B------:R-:W-:Y:S01]  /*ba50*/  @!P3 IMAD.X R33, R5, 0x1, R20.reuse, P6 ;  /* 0x000000010521b824 */ /* 0x100fe200030e0614 */
[-C--:B------:R-:W-:Y:S01]  /*ba60*/  @!P2 IADD3 R28, P6, R6, R27.reuse, RZ ;  /* 0x0000001b061ca210 */ /* 0x080fe20007fde0ff */
[----:B---3--:R-:W-:Y:S01]  /*ba70*/  @!P3 IMAD.X R31, R7, 0x1, R20, P5 ;  /* 0x00000001071fb824 */ /* 0x008fe200028e0614 */
[----:B------:R-:W-:-:S02]  /*ba80*/  @!P2 IADD3 R26, P5, R14, R27, RZ ;  /* 0x0000001b0e1aa210 */ /* 0x000fc40007fbe0ff */
[----:B------:R-:W-:Y:S01]  /*ba90*/  @!P1 SHF.L.U64.HI R12, R214, 0x1, R67 ;  /* 0x00000001d60c9819 */ /* 0x000fe20000010243 */
[----:B------:R-:W-:Y:S01]  /*baa0*/  @!P0 IMAD.SHL.U32 R11, R212, 0x2, RZ ;  /* 0x00000002d40b8824 */ /* 0x000fe200078e00ff */
[----:B------:R-:W-:Y:S01]  /*bab0*/  @!P2 IADD3.X R29, R5, R10, RZ, P6, !PT ;  /* 0x0000000a051da210 */ /* 0x000fe200037fe4ff */
[----:B------:R-:W-:Y:S01]  /*bac0*/  @!P4 IMAD.WIDE R8, R22, 0x2, R8 ;  /* 0x000000021608c825 */ /* 0x000fe200078e0208 */
[----:B------:R-:W-:-:S03]  /*bad0*/  @!P1 IADD3 R24, P6, R6, R21, RZ ;  /* 0x0000001506189210 */ /* 0x000fc60007fde0ff */
[----:B------:R-:W-:Y:S01]  /*bae0*/  @!P2 IMAD.X R27, R7, 0x1, R10, P5 ;  /* 0x00000001071ba824 */ /* 0x000fe200028e060a */
[----:B------:R-:W-:Y:S01]  /*baf0*/  ISETP.GE.AND P5, PT, R216, UR4, PT ;  /* 0x00000004d8007c0c */ /* 0x000fe2000bfa6270 */
[--C-:B------:R-:W-:Y:S01]  /*bb00*/  @!P1 IMAD.X R25, R5, 0x1, R12.reuse, P6 ;  /* 0x0000000105199824 */ /* 0x100fe200030e060c */
[----:B------:R-:W-:Y:S01]  /*bb10*/  @!P1 IADD3 R20, P6, R14, R21, RZ ;  /* 0x000000150e149210 */ /* 0x000fe20007fde0ff */
[----:B------:R-:W-:Y:S01]  /*bb20*/  @!P4 IMAD.MOV.U32 R15, RZ, RZ, R7 ;  /* 0x000000ffff0fc224 */ /* 0x000fe200078e0007 */
[----:B------:R-:W-:Y:S01]  /*bb30*/  @!P0 SHF.L.U64.HI R10, R212, 0x1, R65 ;  /* 0x00000001d40a8819 */ /* 0x000fe20000010241 */
[----:B------:R1:W5:Y:S01]  /*bb40*/  @!P4 LD.E.64 R60, desc[UR60][R8.64] ;  /* 0x0000003c083cc980 */ /* 0x000362000c101b00 */
[----:B------:R-:W-:Y:S01]  /*bb50*/  CS2R R58, SRZ ;  /* 0x00000000003a7805 */ /* 0x000fe2000001ff00 */
[----:B------:R-:W-:Y:S01]  /*bb60*/  @!P1 IMAD.X R21, R7, 0x1, R12, P6 ;  /* 0x0000000107159824 */ /* 0x000fe200030e060c */
[----:B------:R-:W-:Y:S01]  /*bb70*/  @!P0 IADD3 R12, P6, R6, R11, RZ ;  /* 0x0000000b060c8210 */ /* 0x000fe20007fde0ff */
[----:B------:R-:W-:-:S03]  /*bb80*/  @!P4 IMAD.WIDE R34, R22, 0x2, R14 ;  /* 0x000000021622c825 */ /* 0x000fc600078e020e */
[----:B------:R-:W-:Y:S01]  /*bb90*/  @!P0 IADD3.X R13, R5, R10, RZ, P6, !PT ;  /* 0x0000000a050d8210 */ /* 0x000fe200037fe4ff */
[----:B------:R-:W-:Y:S01]  /*bba0*/  @!P5 IMAD.SHL.U32 R15, R216, 0x2, RZ ;  /* 0x00000002d80fd824 */ /* 0x000fe200078e00ff */
[----:B------:R2:W5:Y:S01]  /*bbb0*/  @!P4 LD.E.64 R58, desc[UR60][R34.64] ;  /* 0x0000003c223ac980 */ /* 0x000562000c101b00 */
[----:B-1----:R-:W-:Y:S02]  /*bbc0*/  SHF.R.S32.HI R9, RZ, 0x1f, R216 ;  /* 0x0000001fff097819 */ /* 0x002fe400000114d8 */
[----:B------:R-:W-:Y:S02]  /*bbd0*/  @!P0 IADD3 R8, P6, R14, R11, RZ ;  /* 0x0000000b0e088210 */ /* 0x000fe40007fde0ff */
[----:B------:R-:W-:-:S03]  /*bbe0*/  @!P5 SHF.L.U64.HI R36, R216, 0x1, R9 ;  /* 0x00000001d824d819 */ /* 0x000fc60000010209 */
[----:B------:R-:W-:Y:S01]  /*bbf0*/  @!P0 IMAD.X R9, R7, 0x1, R10, P6 ;  /* 0x0000000107098824 */ /* 0x000fe200030e060a */
        /* <DEDUP_REMOVED lines=12> */
[----:B------:R-:W-:Y:S02]  /*bcc0*/  CS2R R36, SRZ ;  /* 0x0000000000247805 */ /* 0x000fe4000001ff00 */
        /* <DEDUP_REMOVED lines=11> */
.L_x_2639:
[----:B------:R-:W-:Y:S05]  /*bd80*/  BSYNC B1 ;  /* 0x0000000000017941 */ /* 0x000fea0003800000 */
.L_x_2638:
[----:B-1---5:R-:W-:Y:S01]  /*bd90*/  IMAD.MOV.U32 R5, RZ, RZ, R58 ;  /* 0x000000ffff057224 */ /* 0x022fe200078e003a */
[----:B--2---:R-:W-:Y:S01]  /*bda0*/  MOV R6, R59 ;  /* 0x0000003b00067202 */ /* 0x004fe20000000f00 */
[----:B---3--:R-:W-:Y:S01]  /*bdb0*/  IMAD.MOV.U32 R7, RZ, RZ, R54 ;  /* 0x000000ffff077224 */ /* 0x008fe200078e0036 */
[----:B------:R-:W-:Y:S01]  /*bdc0*/  UMOV UR4, 0xffffffff ;  /* 0xffffffff00047882 */ /* 0x000fe20000000000 */
[----:B------:R-:W-:Y:S01]  /*bdd0*/  IMAD.MOV.U32 R8, RZ, RZ, R55 ;  /* 0x000000ffff087224 */ /* 0x000fe200078e0037 */
[----:B------:R-:W-:Y:S01]  /*bde0*/  PRMT R87, R5, 0x7610, R87 ;  /* 0x0000761005577816 */ /* 0x000fe20000000057 */
[----:B------:R-:W-:Y:S01]  /*bdf0*/  IMAD.MOV.U32 R5, RZ, RZ, R50 ;  /* 0x000000ffff057224 */ /* 0x000fe200078e0032 */
[----:B------:R-:W-:Y:S01]  /*be00*/  PRMT R86, R6, 0x7610, R86 ;  /* 0x0000761006567816 */ /* 0x000fe20000000056 */
[----:B------:R-:W-:Y:S01]  /*be10*/  IMAD.MOV.U32 R6, RZ, RZ, R51 ;  /* 0x000000ffff067224 */ /* 0x000fe200078e0033 */
[----:B------:R-:W-:Y:S01]  /*be20*/  PRMT R85, R7, 0x7610, R85 ;  /* 0x0000761007557816 */ /* 0x000fe20000000055 */
[----:B------:R-:W-:Y:S01]  /*be30*/  IMAD.MOV.U32 R7, RZ, RZ, R46 ;  /* 0x000000ffff077224 */ /* 0x000fe200078e002e */
[----:B------:R-:W-:-:S02]  /*be40*/  PRMT R82, R8, 0x7610, R82 ;  /* 0x0000761008527816 */ /* 0x000fc40000000052 */
[----:B------:R-:W-:Y:S02]  /*be50*/  CS2R R30, SRZ ;  /* 0x00000000001e7805 */ /* 0x000fe4000001ff00 */
[----:B------:R-:W-:Y:S02]  /*be60*/  MOV R8, R47 ;  /* 0x0000002f00087202 */ /* 0x000fe40000000f00 */
        /* <DEDUP_REMOVED lines=26> */
[----:B------:R-:W-:-:S04]  /*c010*/  PRMT R74, R5, 0x5410, R6 ;  /* 0x00005410054a7816 */ /* 0x000fc80000000006 */
[----:B------:R-:W-:Y:S01]  /*c020*/  PRMT R72, R7, 0x5410, R8 ;  /* 0x0000541007487816 */ /* 0x000fe20000000008 */
[----:B------:R-:W-:Y:S06]  /*c030*/  BRA.DIV UR4, `(.L_x_2640) ;  /* 0x0000024e04d07947 */ /* 0x000fec000b800000 */
[----:B0-----:R-:W0:Y:S04]  /*c040*/  SHFL.IDX PT, R0, R0, 0x1, 0x1c1f ;  /* 0x003c1f0000007f89 */ /* 0x001e2800000e0000 */
[----:B------:R1:W2:Y:S04]  /*c050*/  SHFL.IDX PT, R69, R4, 0x1, 0x1c1f ;  /* 0x003c1f0004457f89 */ /* 0x0002a800000e0000 */
[----:B------:R-:W3:Y:S04]  /*c060*/  SHFL.IDX PT, R63, R63, 0x1, 0x1c1f ;  /* 0x003c1f003f3f7f89 */ /* 0x000ee800000e0000 */
[----:B------:R1:W0:Y:S02]  /*c070*/  SHFL.IDX PT, R62, R3, 0x1, 0x1c1f ;  /* 0x003c1f00033e7f89 */ /* 0x00022400000e0000 */
.L_x_2929:
[----:B-1----:R-:W-:Y:S01]  /*c080*/  SHF.R.S32.HI R3, RZ, 0x1f, R40 ;  /* 0x0000001fff037819 */ /* 0x002fe20000011428 */
        /* <DEDUP_REMOVED lines=11> */
[----:B------:R-:W-:Y:S02]  /*c140*/  IADD3 R3, R204, -R3, RZ ;  /* 0x80000003cc037210 */ /* 0x000fe40007ffe0ff */
[----:B------:R-:W-:-:S02]  /*c150*/  CS2R R40, SRZ ;  /* 0x0000000000287805 */ /* 0x000fc4000001ff00 */
[----:B------:R-:W-:Y:S02]  /*c160*/  CS2R R34, SRZ ;  /* 0x0000000000227805 */ /* 0x000fe4000001ff00 */
[----:B------:R-:W-:Y:S02]  /*c170*/  CS2R R28, SRZ ;  /* 0x00000000001c7805 */ /* 0x000fe4000001ff00 */
[----:B------:R-:W-:Y:S02]  /*c180*/  LOP3.LUT P0, RZ, R3, 0x4, RZ, 0xc0, !PT ;  /* 0x0000000403ff7812 */ /* 0x000fe4000780c0ff */
[----:B------:R-:W-:Y:S02]  /*c190*/  CS2R R24, SRZ ;  /* 0x0000000000187805 */ /* 0x000fe4000001ff00 */
[----:B------:R-:W-:Y:S02]  /*c1a0*/  LOP3.LUT R3, R4, R219, RZ, 0x3c, !PT ;  /* 0x000000db04037212 */ /* 0x000fe400078e3cff */
[----:B----4-:R-:W-:-:S02]  /*c1b0*/  CS2R R14, SRZ ;  /* 0x00000000000e7805 */ /* 0x010fc4000001ff00 */
[----:B------:R-:W-:Y:S01]  /*c1c0*/  CS2R R10, SRZ ;  /* 0x00000000000a7805 */ /* 0x000fe2000001ff00 */
        /* <DEDUP_REMOVED lines=10> */
[C---:B------:R-:W-:Y:S01]  /*c270*/  @!P4 IMAD.SHL.U32 R24, R215.reuse, 0x2, RZ ;  /* 0x00000002d718c824 */ /* 0x040fe200078e00ff */
[----:B------:R-:W-:-:S03]  /*c280*/  @!P4 SHF.L.U64.HI R80, R215, 0x1, R80 ;  /* 0x00000001d750c819 */ /* 0x000fc60000010250 */
[C---:B------:R-:W-:Y:S01]  /*c290*/  @!P3 IMAD.SHL.U32 R14, R213.reuse, 0x2, RZ ;  /* 0x00000002d50eb824 */ /* 0x040fe200078e00ff */
[----:B------:R-:W-:Y:S02]  /*c2a0*/  @!P3 SHF.L.U64.HI R66, R213, 0x1, R66 ;  /* 0x00000001d542b819 */ /* 0x000fe40000010242 */
[CC--:B--2---:R-:W-:Y:S01]  /*c2b0*/  @!P4 IADD3 R26, P5, R69.reuse, R24.reuse, RZ ;  /* 0x00000018451ac210 */ /* 0x0c4fe20007fbe0ff */
[----:B------:R-:W-:Y:S01]  /*c2c0*/  @!P1 IMAD.SHL.U32 R4, R212, 0x2, RZ ;  /* 0x00000002d4049824 */ /* 0x000fe200078e00ff */
[----:B0-----:R-:W-:Y:S02]  /*c2d0*/  @!P4 IADD3 R24, P6, R62, R24, RZ ;  /* 0x000000183e18c210 */ /* 0x001fe40007fde0ff */
[----:B------:R-:W-:Y:S01]  /*c2e0*/  @!P2 SHF.L.U32 R10, R214, 0x1, RZ ;  /* 0x00000001d60aa819 */ /* 0x000fe200000006ff */
[--C-:B------:R-:W-:Y:S01]  /*c2f0*/  @!P4 IMAD.X R27, R0, 0x1, R80.reuse, P5 ;  /* 0x00000001001bc824 */ /* 0x100fe200028e0650 */
[----:B------:R-:W-:Y:S01]  /*c300*/  @!P3 IADD3 R20, P5, R69, R14, RZ ;  /* 0x0000000e4514b210 */ /* 0x000fe20007fbe0ff */
[----:B---3--:R-:W-:Y:S01]  /*c310*/  @!P4 IMAD.X R25, R63, 0x1, R80, P6 ;  /* 0x000000013f19c824 */ /* 0x008fe200030e0650 */
[----:B------:R-:W-:-:S02]  /*c320*/  @!P2 SHF.L.U64.HI R67, R214, 0x1, R67 ;  /* 0x00000001d643a819 */ /* 0x000fc40000010243 */
[----:B------:R-:W-:Y:S01]  /*c330*/  @!P3 IADD3 R14, P6, R62, R14, RZ ;  /* 0x0000000e3e0eb210 */ /* 0x000fe20007fde0ff */
[--C-:B------:R-:W-:Y:S01]  /*c340*/  @!P3 IMAD.X R21, R0, 0x1, R66.reuse, P5 ;  /* 0x000000010015b824 */ /* 0x100fe200028e0642 */
[-C--:B------:R-:W-:Y:S02]  /*c350*/  @!P2 IADD3 R12, P5, R69, R10.reuse, RZ ;  /* 0x0000000a450ca210 */ /* 0x080fe40007fbe0ff */
[----:B------:R-:W-:Y:S01]  /*c360*/  @!P1 SHF.L.U64.HI R65, R212, 0x1, R65 ;  /* 0x00000001d4419819 */ /* 0x000fe20000010241 */
[----:B------:R-:W-:Y:S01]  /*c370*/  @!P3 IMAD.X R15, R63, 0x1, R66, P6 ;  /* 0x000000013f0fb824 */ /* 0x000fe200030e0642 */
[----:B------:R-:W-:Y:S01]  /*c380*/  @!P2 IADD3 R10, P6, R62, R10, RZ ;  /* 0x0000000a3e0aa210 */ /* 0x000fe20007fde0ff */
[----:B------:R-:W-:Y:S01]  /*c390*/  @!P2 IMAD.X R13, R0, 0x1, R67, P5 ;  /* 0x00000001000da824 */ /* 0x000fe200028e0643 */
[----:B------:R-:W-:Y:S02]  /*c3a0*/  @!P1 IADD3 R8, P5, R69, R4, RZ ;  /* 0x0000000445089210 */ /* 0x000fe40007fbe0ff */
[----:B------:R-:W-:-:S02]  /*c3b0*/  @!P2 IADD3.X R11, R63, R67, RZ, P6, !PT ;  /* 0x000000433f0ba210 */ /* 0x000fc400037fe4ff */
[----:B------:R-:W-:Y:S01]  /*c3c0*/  ISETP.GE.AND P6, PT, R22, UR4, PT ;  /* 0x0000000416007c0c */ /* 0x000fe2000bfc6270 */
[----:B------:R-:W-:Y:S01]  /*c3d0*/  @!P1 IMAD.X R9, R0, 0x1, R65, P5 ;  /* 0x0000000100099824 */ /* 0x000fe200028e0641 */
[----:B------:R-:W-:-:S05]  /*c3e0*/  @!P1 IADD3 R4, P5, R62, R4, RZ ;  /* 0x000000043e049210 */ /* 0x000fca0007fbe0ff */
[----:B------:R-:W-:Y:S01]  /*c3f0*/  @!P1 IMAD.X R5, R63, 0x1, R65, P5 ;  /* 0x000000013f059824 */ /* 0x000fe200028e0641 */
[----:B------:R-:W-:-:S05]  /*c400*/  ISETP.GE.AND P5, PT, R216, UR4, PT ;  /* 0x00000004d8007c0c */ /* 0x000fca000bfa6270 */
[----:B------:R-:W-:Y:S01]  /*c410*/  @!P6 MOV R7, R63 ;  /* 0x0000003f0007e202 */ /* 0x000fe20000000f00 */
[----:B------:R-:W-:Y:S02]  /*c420*/  @!P6 IMAD.MOV.U32 R28, RZ, RZ, R69 ;  /* 0x000000ffff1ce224 */ /* 0x000fe400078e0045 */
[----:B------:R-:W-:Y:S02]  /*c430*/  @!P6 IMAD.MOV.U32 R29, RZ, RZ, R0 ;  /* 0x000000ffff1de224 */ /* 0x000fe400078e0000 */
[----:B------:R-:W-:Y:S02]  /*c440*/  @!P6 IMAD.MOV.U32 R6, RZ, RZ, R62 ;  /* 0x000000ffff06e224 */ /* 0x000fe400078e003e */
[----:B------:R-:W-:-:S04]  /*c450*/  @!P6 IMAD.WIDE R64, R22, 0x2, R28 ;  /* 0x000000021640e825 */ /* 0x000fc800078e021c */
[----:B------:R-:W-:Y:S01]  /*c460*/  @!P6 IMAD.WIDE R66, R22, 0x2, R6 ;  /* 0x000000021642e825 */ /* 0x000fe200078e0206 */
[----:B------:R-:W-:Y:S01]  /*c470*/  SHF.R.S32.HI R7, RZ, 0x1f, R216 ;  /* 0x0000001fff077819 */ /* 0x000fe200000114d8 */
[----:B------:R-:W5:Y:S02]  /*c480*/  @!P6 LD.E.64 R40, desc[UR60][R64.64] ;  /* 0x0000003c4028e980 */ /* 0x000f64000c101b00 */
[C---:B------:R-:W-:Y:S01]  /*c490*/  @!P5 IMAD.SHL.U32 R29, R216.reuse, 0x2, RZ ;  /* 0x00000002d81dd824 */ /* 0x040fe200078e00ff */
[----:B------:R-:W-:Y:S01]  /*c4a0*/  @!P5 SHF.L.U64.HI R28, R216, 0x1, R7 ;  /* 0x00000001d81cd819 */ /* 0x000fe20000010207 */
[----:B------:R-:W5:Y:S03]  /*c4b0*/  @!P6 LD.E.64 R30, desc[UR60][R66.64] ;  /* 0x0000003c421ee980 */ /* 0x000f66000c101b00 */
[----:B------:R-:W-:Y:S02]  /*c4c0*/  @!P5 IADD3 R6, P6, R69, R29, RZ ;  /* 0x0000001d4506d210 */ /* 0x000fe40007fde0ff */
[----:B------:R-:W-:-:S03]  /*c4d0*/  CS2R R34, SRZ ;  /* 0x0000000000227805 */ /* 0x000fc6000001ff00 */
[--C-:B------:R-:W-:Y:S01]  /*c4e0*/  @!P5 IMAD.X R7, R0, 0x1, R28.reuse, P6 ;  /* 0x000000010007d824 */ /* 0x100fe200030e061c */
[----:B------:R-:W-:Y:S02]  /*c4f0*/  @!P5 IADD3 R62, P6, R62, R29, RZ ;  /* 0x0000001d3e3ed210 */ /* 0x000fe40007fde0ff */
[----:B------:R0:W5:Y:S01]  /*c500*/  @!P4 LD.E.64 R34, desc[UR60][R26.64] ;  /* 0x0000003c1a22c980 */ /* 0x000162000c101b00 */
[----:B------:R-:W-:Y:S02]  /*c510*/  CS2R R32, SRZ ;  /* 0x0000000000207805 */ /* 0x000fe4000001ff00 */
[----:B------:R-:W-:Y:S01]  /*c520*/  @!P5 IMAD.X R63, R63, 0x1, R28, P6 ;  /* 0x000000013f3fd824 */ /* 0x000fe200030e061c */
[----:B------:R-:W-:-:S03]  /*c530*/  CS2R R28, SRZ ;  /* 0x00000000001c7805 */ /* 0x000fc6000001ff00 */
[----:B------:R1:W5:Y:S01]  /*c540*/  @!P4 LD.E.64 R32, desc[UR60][R24.64] ;  /* 0x0000003c1820c980 */ /* 0x000362000c101b00 */
[----:B0-----:R-:W-:-:S03]  /*c550*/  CS2R R26, SRZ ;  /* 0x00000000001a7805 */ /* 0x001fc6000001ff00 */
[----:B------:R0:W5:Y:S04]  /*c560*/  @!P3 LD.E.64 R28, desc[UR60][R20.64] ;  /* 0x0000003c141cb980 */ /* 0x000168000c101b00 */
[----:B------:R2:W5:Y:S01]  /*c570*/  @!P3 LD.E.64 R26, desc[UR60][R14.64] ;  /* 0x0000003c0e1ab980 */ /* 0x000562000c101b00 */
[----:B-1----:R-:W-:Y:S02]  /*c580*/  CS2R R24, SRZ ;  /* 0x0000000000187805 */ /* 0x002fe4000001ff00 */
[----:B0-----:R-:W-:-:S04]  /*c590*/  CS2R R20, SRZ ;  /* 0x0000000000147805 */ /* 0x001fc8000001ff00 */
[----:B------:R0:W5:Y:S01]  /*c5a0*/  @!P2 LD.E.64 R24, desc[UR60][R12.64] ;  /* 0x0000003c0c18a980 */ /* 0x000162000c101b00 */
[----:B--2---:R-:W-:-:S03]  /*c5b0*/  CS2R R14, SRZ ;  /* 0x00000000000e7805 */ /* 0x004fc6000001ff00 */
[----:B------:R1:W5:Y:S04]  /*c5c0*/  @!P2 LD.E.64 R20, desc[UR60][R10.64] ;  /* 0x0000003c0a14a980 */ /* 0x000368000c101b00 */
[----:B------:R2:W5:Y:S01]  /*c5d0*/  @!P1 LD.E.64 R14, desc[UR60][R8.64] ;  /* 0x0000003c080e9980 */ /* 0x000562000c101b00 */
[----:B0-----:R-:W-:Y:S02]  /*c5e0*/  CS2R R12, SRZ ;  /* 0x00000000000c7805 */ /* 0x001fe4000001ff00 */
[----:B-1----:R-:W-:-:S04]  /*c5f0*/  CS2R R10, SRZ ;  /* 0x00000000000a7805 */ /* 0x002fc8000001ff00 */
[----:B------:R1:W5:Y:S01]  /*c600*/  @!P1 LD.E.64 R12, desc[UR60][R4.64] ;  /* 0x0000003c040c9980 */ /* 0x000362000c101b00 */
[----:B--2---:R-:W-:-:S03]  /*c610*/  CS2R R8, SRZ ;  /* 0x0000000000087805 */ /* 0x004fc6000001ff00 */
[----:B------:R1:W5:Y:S04]  /*c620*/  @!P5 LD.E.64 R10, desc[UR60][R6.64] ;  /* 0x0000003c060ad980 */ /* 0x000368000c101b00 */
[----:B------:R1:W5:Y:S02]  /*c630*/  @!P5 LD.E.64 R8, desc[UR60][R62.64] ;  /* 0x0000003c3e08d980 */ /* 0x000364000c101b00 */
.L_x_2642:
[----:B------:R-:W-:Y:S05]  /*c640*/  BSYNC B1 ;  /* 0x0000000000017941 */ /* 0x000fea0003800000 */
.L_x_2641:
[----:B-1----:R-:W-:Y:S01]  /*c650*/  LEA.HI R4, R235, R235, RZ, 0x1 ;  /* 0x000000ebeb047211 */ /* 0x002fe200078f08ff */
[C---:B------:R-:W-:Y:S01]  /*c660*/  VIADD R6, R3.reuse, 0x15400 ;  /* 0x0001540003067836 */ /* 0x040fe20000000000 */
[----:B-----5:R-:W-:Y:S01]  /*c670*/  MOV R5, R30 ;  /* 0x0000001e00057202 */ /* 0x020fe20000000f00 */
[----:B0-----:R-:W-:Y:S01]  /*c680*/  VIADD R0, R3, 0x15440 ;  /* 0x0001544003007836 */ /* 0x001fe20000000000 */
[----:B------:R-:W-:Y:S01]  /*c690*/  LOP3.LUT R4, R4, 0xfffffffe, RZ, 0xc0, !PT ;  /* 0xfffffffe04047812 */ /* 0x000fe200078ec0ff */
[----:B------:R-:W-:Y:S01]  /*c6a0*/  @P0 VIADD R0, R6, 0xffffffc0 ;  /* 0xffffffc006000836 */ /* 0x000fe20000000000 */
[----:B------:R-:W-:Y:S01]  /*c6b0*/  PRMT R83, R5, 0x7610, R83 ;  /* 0x0000761005537816 */ /* 0x000fe20000000053 */
[----:B------:R-:W-:Y:S01]  /*c6c0*/  IMAD.MOV.U32 R5, RZ, RZ, R31 ;  /* 0x000000ffff057224 */ /* 0x000fe200078e001f */
[----:B------:R-:W-:Y:S01]  /*c6d0*/  VIADDMNMX R71, R71, -R226, 0x80, PT ;  /* 0x0000008047477446 */ /* 0x000fe200038009e2 */
[----:B------:R-:W-:Y:S01]  /*c6e0*/  IMAD.IADD R4, R235, 0x1, -R4 ;  /* 0x00000001eb047824 */ /* 0x000fe200078e0a04 */
[----:B------:R-:W-:Y:S01]  /*c6f0*/  BSSY B1, `(.L_x_2643) ;  /* 0x0000028000017945 */ /* 0x000fe20003800000 */
[----:B------:R-:W-:Y:S01]  /*c700*/  IMAD.MOV.U32 R6, RZ, RZ, R32 ;  /* 0x000000ffff067224 */ /* 0x000fe200078e0020 */
[----:B------:R-:W-:Y:S01]  /*c710*/  PRMT R83, R83, 0x5410, R5 ;  /* 0x0000541053537816 */ /* 0x000fe20000000005 */
[----:B------:R-:W-:Y:S01]  /*c720*/  IMAD.MOV.U32 R7, RZ, RZ, R33 ;  /* 0x000000ffff077224 */ /* 0x000fe200078e0021 */
[----:B------:R-:W-:Y:S01]  /*c730*/  SHF.L.U32 R5, R4, 0x1f, RZ ;  /* 0x0000001f04057819 */ /* 0x000fe200000006ff */
[----:B------:R-:W-:Y:S01]  /*c740*/  IMAD.MOV.U32 R62, RZ, RZ, R20 ;  /* 0x000000ffff3e7224 */ /* 0x000fe200078e0014 */
[----:B------:R-:W-:Y:S01]  /*c750*/  ISETP.GE.AND P1, PT, R204, R71, PT ;  /* 0x00000047cc00720c */ /* 0x000fe20003f26270 */
[----:B------:R-:W-:Y:S01]  /*c760*/  IMAD.MOV.U32 R4, RZ, RZ, R21 ;  /* 0x000000ffff047224 */ /* 0x000fe200078e0015 */
[----:B------:R-:W0:Y:S01]  /*c770*/  SYNCS.PHASECHK.TRANS64.TRYWAIT P0, [R16+URZ+0x36800], R5 ;  /* 0x03680005100075a7 */ /* 0x000e22000800017f */
[----:B------:R-:W-:Y:S01]  /*c780*/  PRMT R80, R6, 0x5410, R7 ;  /* 0x0000541006507816 */ /* 0x000fe20000000007 */
[----:B------:R-:W-:Y:S01]  /*c790*/  IMAD.MOV.U32 R7, RZ, RZ, R27 ;  /* 0x000000ffff077224 */ /* 0x000fe200078e001b */
[----:B------:R-:W-:Y:S01]  /*c7a0*/  MOV R6, R26 ;  /* 0x0000001a00067202 */ /* 0x000fe20000000f00 */
[----:B---3--:R-:W-:Y:S01]  /*c7b0*/  IMAD.MOV.U32 R63, RZ, RZ, R34 ;  /* 0x000000ffff3f7224 */ /* 0x008fe200078e0022 */
[----:B------:R-:W-:-:S02]  /*c7c0*/  PRMT R66, R62, 0x7610, R66 ;  /* 0x000076103e427816 */ /* 0x000fc40000000042 */
[----:B--2---:R-:W-:Y:S01]  /*c7d0*/  PRMT R69, R6, 0x5410, R7 ;  /* 0x0000541006457816 */ /* 0x004fe20000000007 */
[----:B------:R-:W-:Y:S01]  /*c7e0*/  IMAD.MOV.U32 R6, RZ, RZ, R12 ;  /* 0x000000ffff067224 */ /* 0x000fe200078e000c */
[----:B------:R-:W-:Y:S01]  /*c7f0*/  PRMT R66, R66, 0x5410, R4 ;  /* 0x0000541042427816 */ /* 0x000fe20000000004 */
        /* <DEDUP_REMOVED lines=8> */
[----:B------:R-:W-:-:S02]  /*c880*/  IMAD.MOV.U32 R7, RZ, RZ, R41 ;  /* 0x000000ffff077224 */ /* 0x000fc400078e0029 */
[----:B------:R-:W-:-:S03]  /*c890*/  IMAD.MOV.U32 R4, RZ, RZ, R35 ;  /* 0x000000ffff047224 */ /* 0x000fc600078e0023 */
        /* <DEDUP_REMOVED lines=10> */
[----:B------:R-:W-:Y:S02]  /*c940*/  PRMT R65, R7, 0x5410, R63 ;  /* 0x0000541007417816 */ /* 0x000fe4000000003f */
[----:B------:R-:W-:Y:S01]  /*c950*/  MOV R4, R10 ;  /* 0x0000000a00047202 */ /* 0x000fe20000000f00 */
[----:B0-----:R-:W-:Y:S06]  /*c960*/  @!P0 BRA `(.L_x_2644) ;  /* 0x0000024400f88947 */ /* 0x001fec0003800000 */
.L_x_2930:
[----:B------:R-:W-:Y:S05]  /*c970*/  BSYNC B1 ;  /* 0x0000000000017941 */ /* 0x000fea0003800000 */
.L_x_2643:
        /* <DEDUP_REMOVED lines=13> */
[----:B------:R-:W-:Y:S01]  /*ca50*/  SHF.R.U32.HI R90, RZ, 0x10, R59 ;  /* 0x00000010ff5a7819 */ /* 0x000fe2000001163b */
[--C-:B------:R-:W-:Y:S01]  /*ca60*/  HADD2.F32 R88, -RZ, R87.reuse.H1_H1 ;  /* 0x30000057ff587230 */ /* 0x100fe20000004100 */
[--C-:B------:R-:W-:Y:S01]  /*ca70*/  SHF.R.U32.HI R91, RZ, 0x10, R61.reuse ;  /* 0x00000010ff5b7819 */ /* 0x100fe2000001163d */
        /* <DEDUP_REMOVED lines=8> */
[CC--:B------:R-:W-:Y:S01]  /*cb00*/  FMUL.FTZ R91, R61.reuse, R90.reuse ;  /* 0x0000005a3d5b7220 */ /* 0x0c0fe20000410000 */
[----:B------:R-:W-:Y:S01]  /*cb10*/  FMUL.FTZ R61, R61, R87 ;  /* 0x000000573d3d7220 */ /* 0x000fe20000410000 */
[----:B------:R-:W-:Y:S02]  /*cb20*/  HADD2.F32 R4, -RZ, R4.H1_H1 ;  /* 0x30000004ff047230 */ /* 0x000fe40000004100 */
[--C-:B------:R-:W-:Y:S02]  /*cb30*/  HADD2.F32 R58, -RZ, R6.reuse.H0_H0 ;  /* 0x20000006ff3a7230 */ /* 0x100fe40000004100 */
[----:B------:R-:W-:Y:S01]  /*cb40*/  FFMA.FTZ R94, R60, R90, R61 ;  /* 0x0000005a3c5e7223 */ /* 0x000fe2000001003d */
[----:B------:R-:W-:-:S02]  /*cb50*/  HADD2.F32 R59, -RZ, R6.H1_H1 ;  /* 0x30000006ff3b7230 */ /* 0x000fc40000004100 */
[----:B------:R-:W-:Y:S01]  /*cb60*/  FMUL.FTZ R92, R4, R89 ;  /* 0x00000059045c7220 */ /* 0x000fe20000410000 */
[--C-:B------:R-:W-:Y:S02]  /*cb70*/  HADD2.F32 R61, -RZ, R86.reuse.H0_H0 ;  /* 0x20000056ff3d7230 */ /* 0x100fe40000004100 */
[----:B------:R-:W-:Y:S01]  /*cb80*/  FFMA.FTZ R91, R60, R87, -R91 ;  /* 0x000000573c5b7223 */ /* 0x000fe2000001085b */
[--C-:B------:R-:W-:Y:S02]  /*cb90*/  HADD2.F32 R6, -RZ, R5.reuse.H0_H0 ;  /* 0x20000005ff067230 */ /* 0x100fe40000004100 */
[-C--:B------:R-:W-:Y:S01]  /*cba0*/  FMUL.FTZ R90, R4, R88.reuse ;  /* 0x00000058045a7220 */ /* 0x080fe20000410000 */
[----:B------:R-:W-:Y:S02]  /*cbb0*/  HADD2.F32 R86, -RZ, R86.H1_H1 ;  /* 0x30000056ff567230 */ /* 0x000fe40000004100 */
        /* <DEDUP_REMOVED lines=18> */
.L_x_2648:
[----:B------:R-:W-:Y:S05]  /*cce0*/  BSYNC B2 ;  /* 0x0000000000027941 */ /* 0x000fea0003800000 */
.L_x_2647:
[----:B------:R-:W-:Y:S04]  /*ccf0*/  BSSY B2, `(.L_x_2649) ;  /* 0x000002c000027945 */ /* 0x000fe80003800000 */
[----:B------:R-:W-:Y:S05]  /*cd00*/  @P1 BRA `(.L_x_2650) ;  /* 0x0000000000a81947 */ /* 0x000fea0003800000 */
[----:B0-----:R-:W0:Y:S01]  /*cd10*/  LDS.128 R4, [R0] ;  /* 0x0000000000047984 */ /* 0x001e220000000c00 */
        /* <DEDUP_REMOVED lines=8> */
[----:B0-----:R-:W-:-:S02]  /*cda0*/  HADD2.F32 R56, -RZ, R7.H0_H0 ;  /* 0x20000007ff387230 */ /* 0x001fc40000004100 */
[----:B------:R-:W-:Y:S02]  /*cdb0*/  HADD2.F32 R57, -RZ, R7.H1_H1 ;  /* 0x30000007ff397230 */ /* 0x000fe40000004100 */
[--C-:B------:R-:W-:Y:S02]  /*cdc0*/  HADD2.F32 R7, -RZ, R4.reuse.H0_H0 ;  /* 0x20000004ff077230 */ /* 0x100fe40000004100 */
[----:B------:R-:W-:Y:S02]  /*cdd0*/  HADD2.F32 R4, -RZ, R4.H1_H1 ;  /* 0x30000004ff047230 */ /* 0x000fe40000004100 */
[CC--:B------:R-:W-:Y:S01]  /*cde0*/  FMUL.FTZ R61, R57.reuse, R60.reuse ;  /* 0x0000003c393d7220 */ /* 0x0c0fe20000410000 */
[----:B------:R-:W-:Y:S01]  /*cdf0*/  FMUL.FTZ R57, R57, R59 ;  /* 0x0000003b39397220 */ /* 0x000fe20000410000 */
[--C-:B------:R-:W-:Y:S02]  /*ce00*/  HADD2.F32 R54, -RZ, R6.reuse.H0_H0 ;  /* 0x20000006ff367230 */ /* 0x100fe40000004100 */
[----:B------:R-:W-:Y:S01]  /*ce10*/  FMUL.FTZ R86, R4, R85 ;  /* 0x0000005504567220 */ /* 0x000fe20000410000 */
[----:B------:R-:W-:Y:S01]  /*ce20*/  FFMA.FTZ R88, R56, R60, R57 ;  /* 0x0000003c38587223 */ /* 0x000fe20000010039 */
[----:B------:R-:W-:-:S02]  /*ce30*/  HADD2.F32 R55, -RZ, R6.H1_H1 ;  /* 0x30000006ff377230 */ /* 0x000fc40000004100 */
[-C--:B------:R-:W-:Y:S01]  /*ce40*/  FMUL.FTZ R60, R4, R58.reuse ;  /* 0x0000003a043c7220 */ /* 0x080fe20000410000 */
[C---:B------:R-:W-:Y:S01]  /*ce50*/  FFMA.FTZ R86, R7.reuse, R58, -R86 ;  /* 0x0000003a07567223 */ /* 0x040fe20000010856 */
[--C-:B------:R-:W-:Y:S02]  /*ce60*/  HADD2.F32 R6, -RZ, R5.reuse.H0_H0 ;  /* 0x20000005ff067230 */ /* 0x100fe40000004100 */
[----:B------:R-:W-:Y:S01]  /*ce70*/  FFMA.FTZ R61, R56, R59, -R61 ;  /* 0x0000003b383d7223 */ /* 0x000fe2000001083d */
[----:B------:R-:W-:Y:S02]  /*ce80*/  HADD2.F32 R58, -RZ, R82.H0_H0 ;  /* 0x20000052ff3a7230 */ /* 0x000fe40000004100 */
[----:B------:R-:W-:Y:S01]  /*ce90*/  FFMA.FTZ R85, R7, R85, R60 ;  /* 0x0000005507557223 */ /* 0x000fe2000001003c */
[----:B------:R-:W-:Y:S02]  /*cea0*/  HADD2.F32 R5, -RZ, R5.H1_H1 ;  /* 0x30000005ff057230 */ /* 0x000fe40000004100 */
[----:B------:R-:W-:-:S02]  /*ceb0*/  HADD2.F32 R56, -RZ, R81.H1_H1 ;  /* 0x30000051ff387230 */ /* 0x000fc40000004100 */
[C---:B------:R-:W-:Y:S01]  /*cec0*/  FMUL.FTZ R59, R55.reuse, R58 ;  /* 0x0000003a373b7220 */ /* 0x040fe20000410000 */
[----:B------:R-:W-:Y:S02]  /*ced0*/  HADD2.F32 R57, -RZ, R87.H0_H0 ;  /* 0x20000057ff397230 */ /* 0x000fe40000004100 */
[----:B------:R-:W-:Y:S02]  /*cee0*/  HADD2.F32 R4, -RZ, R89.H0_H0 ;  /* 0x20000059ff047230 */ /* 0x000fe40000004100 */
[-C--:B------:R-:W-:Y:S01]  /*cef0*/  FMUL.FTZ R55, R55, R56.reuse ;  /* 0x0000003837377220 */ /* 0x080fe20000410000 */
[C---:B------:R-:W-:Y:S01]  /*cf00*/  FFMA.FTZ R59, R54.reuse, R56, -R59 ;  /* 0x00000038363b7223 */ /* 0x040fe2000001083b */
[C---:B------:R-:W-:Y:S01]  /*cf10*/  FMUL.FTZ R7, R5.reuse, R57 ;  /* 0x0000003905077220 */ /* 0x040fe20000410000 */
[----:B------:R-:W-:Y:S01]  /*cf20*/  FMUL.FTZ R60, R5, R4 ;  /* 0x00000004053c7220 */ /* 0x000fe20000410000 */
[----:B------:R-:W-:Y:S02]  /*cf30*/  FFMA.FTZ R54, R54, R58, R55 ;  /* 0x0000003a36367223 */ /* 0x000fe40000010037 */
[----:B------:R-:W-:Y:S01]  /*cf40*/  FFMA.FTZ R5, R6, R4, -R7 ;  /* 0x0000000406057223 */ /* 0x000fe20000010807 */
[----:B------:R-:W-:Y:S01]  /*cf50*/  F2FP.F16.F32.PACK_AB R7, R88, R61 ;  /* 0x0000003d5807723e */ /* 0x000fe200000000ff */
[----:B------:R-:W-:Y:S01]  /*cf60*/  FFMA.FTZ R60, R6, R57, R60 ;  /* 0x00000039063c7223 */ /* 0x000fe2000001003c */
[----:B------:R-:W-:-:S02]  /*cf70*/  F2FP.F16.F32.PACK_AB R4, R85, R86 ;  /* 0x000000565504723e */ /* 0x000fc400000000ff */
[----:B------:R-:W-:Y:S02]  /*cf80*/  F2FP.F16.F32.PACK_AB R6, R54, R59 ;  /* 0x0000003b3606723e */ /* 0x000fe400000000ff */
[----:B------:R-:W-:-:S05]  /*cf90*/  F2FP.F16.F32.PACK_AB R5, R60, R5 ;  /* 0x000000053c05723e */ /* 0x000fca00000000ff */
[----:B------:R1:W-:Y:S02]  /*cfa0*/  STS.128 [R0], R4 ;  /* 0x0000000400007388 */ /* 0x0003e40000000c00 */
.L_x_2650:
[----:B------:R-:W-:Y:S05]  /*cfb0*/  BSYNC B2 ;  /* 0x0000000000027941 */ /* 0x000fea0003800000 */
.L_x_2649:
[----:B------:R-:W-:Y:S04]  /*cfc0*/  BSSY B2, `(.L_x_2651) ;  /* 0x000002c000027945 */ /* 0x000fe80003800000 */
[----:B------:R-:W-:Y:S05]  /*cfd0*/  @P2 BRA `(.L_x_2652) ;  /* 0x0000000000a82947 */ /* 0x000fea0003800000 */
[----:B01----:R-:W0:Y:S01]  /*cfe0*/  LDS.128 R4, [R3+0x19400] ;  /* 0x0194000003047984 */ /* 0x003e220000000c00 */
        /* <DEDUP_REMOVED lines=28> */
[CC--:B------:R-:W-:Y:S01]  /*d1b0*/  FMUL.FTZ R55, R51.reuse, R77.reuse ;  /* 0x0000004d33377220 */ /* 0x0c0fe20000410000 */
        /* <DEDUP_REMOVED lines=12> */
.L_x_2652:
[----:B------:R-:W-:Y:S05]  /*d280*/  BSYNC B2 ;  /* 0x0000000000027941 */ /* 0x000fea0003800000 */
.L_x_2651:
[----:B------:R-:W-:Y:S04]  /*d290*/  BSSY B2, `(.L_x_2653) ;  /* 0x000002c000027945 */ /* 0x000fe80003800000 */
[----:B------:R-:W-:Y:S05]  /*d2a0*/  @P3 BRA `(.L_x_2654) ;  /* 0x0000000000a83947 */ /* 0x000fea0003800000 */
[----:B012---:R-:W0:Y:S01]  /*d2b0*/  LDS.128 R4, [R0+0x4000] ;  /* 0x0040000000047984 */ /* 0x007e220000000c00 */
        /* <DEDUP_REMOVED lines=41> */
.L_x_2654:
[----:B------:R-:W-:Y:S05]  /*d550*/  BSYNC B2 ;  /* 0x0000000000027941 */ /* 0x000fea0003800000 */
.L_x_2653:
[----:B------:R-:W-:Y:S04]  /*d560*/  BSSY B2, `(.L_x_2655) ;  /* 0x000002c000027945 */ /* 0x000fe80003800000 */
[----:B------:R-:W-:Y:S05]  /*d570*/  @P4 BRA `(.L_x_2656) ;  /* 0x0000000000a84947 */ /* 0x000fea0003800000 */
[----:B0123--:R-:W0:Y:S01]  /*d580*/  LDS.128 R4, [R3+0x1d400] ;  /* 0x01d4000003047984 */ /* 0x00fe220000000c00 */
        /* <DEDUP_REMOVED lines=41> */
.L_x_2656:
[----:B------:R-:W-:Y:S05]  /*d820*/  BSYNC B2 ;  /* 0x0000000000027941 */ /* 0x000fea0003800000 */
.L_x_2655:
[----:B------:R-:W-:Y:S05]  /*d830*/  @P5 BRA `(.L_x_2646) ;  /* 0x0000000000a85947 */ /* 0x000fea0003800000 */
[----:B01234-:R-:W0:Y:S01]  /*d840*/  LDS.128 R4, [R0+0x8000] ;  /* 0x0080000000047984 */ /* 0x01fe220000000c00 */
[----:B------:R-:W-:Y:S01]  /*d850*/  SHF.R.U32.HI R43, RZ, 0x10, R37 ;  /* 0x00000010ff2b7819 */ /* 0x000fe20000011625 */
[----:B------:R-:W-:Y:S01]  /*d860*/  HADD2.F32 R42, -RZ, R72.H0_H0 ;  /* 0x20000048ff2a7230 */ /* 0x000fe20000004100 */
[--C-:B------:R-:W-:Y:S01]  /*d870*/  SHF.R.U32.HI R45, RZ, 0x10, R39.reuse ;  /* 0x00000010ff2d7819 */ /* 0x100fe20000011627 */
        /* <DEDUP_REMOVED lines=38> */
.L_x_2646:
[----:B------:R-:W-:Y:S05]  /*dae0*/  BSYNC B1 ;  /* 0x0000000000017941 */ /* 0x000fea0003800000 */
.L_x_2645:
        /* <DEDUP_REMOVED lines=53> */
.L_x_2659:
[----:B------:R-:W-:Y:S05]  /*de40*/  BSYNC B1 ;  /* 0x0000000000017941 */ /* 0x000fea0003800000 */
.L_x_2658:
[----:B------:R-:W-:Y:S04]  /*de50*/  BSSY B1, `(.L_x_2660) ;  /* 0x000002c000017945 */ /* 0x000fe80003800000 */
[----:B------:R-:W-:Y:S05]  /*de60*/  @P1 BRA `(.L_x_2661) ;  /* 0x0000000000a81947 */ /* 0x000fea0003800000 */
[----:B0-----:R-:W0:Y:S01]  /*de70*/  LDS.128 R4, [R0+0x2000] ;  /* 0x0020000000047984 */ /* 0x001e220000000c00 */
[----:B------:R-:W-:Y:S01]  /*de80*/  SHF.R.U64 R41, R34, 0x10, R35 ;  /* 0x0000001022297819 */ /* 0x000fe20000001223 */
[----:B------:R-:W-:Y:S01]  /*de90*/  HADD2.F32 R81, -RZ, R81.H0_H0 ;  /* 0x20000051ff517230 */ /* 0x000fe20000004100 */
[----:B------:R-:W-:Y:S01]  /*dea0*/  SHF.R.U32.HI R36, RZ, 0x10, R33 ;  /* 0x00000010ff247819 */ /* 0x000fe20000011621 */
[----:B------:R-:W-:Y:S01]  /*deb0*/  HADD2.F32 R82, -RZ, R82.H1_H1 ;  /* 0x30000052ff527230 */ /* 0x000fe20000004100 */
[----:B------:R-:W-:Y:S01]  /*dec0*/  SHF.R.U32.HI R34, RZ, 0x10, R35 ;  /* 0x00000010ff227819 */ /* 0x000fe20000011623 */
        /* <DEDUP_REMOVED lines=12> */
[----:B------:R-:W-:Y:S01]  /*df90*/  FFMA.FTZ R39, R32, R34, -R37 ;  /* 0x0000002220277223 */ /* 0x000fe20000010825 */
[----:B------:R-:W-:Y:S02]  /*dfa0*/  HADD2.F32 R31, -RZ, R6.H1_H1 ;  /* 0x30000006ff1f7230 */ /* 0x000fe40000004100 */
[----:B------:R-:W-:Y:S01]  /*dfb0*/  FMUL.FTZ R38, R4, R35 ;  /* 0x0000002304267220 */ /* 0x000fe20000410000 */
        /* <DEDUP_REMOVED lines=21> */
.L_x_2661:
[----:B------:R-:W-:Y:S05]  /*e110*/  BSYNC B1 ;  /* 0x0000000000017941 */ /* 0x000fea0003800000 */
.L_x_2660:
        /* <DEDUP_REMOVED lines=44> */
.L_x_2663:
[----:B------:R-:W-:Y:S05]  /*e3e0*/  BSYNC B1 ;  /* 0x0000000000017941 */ /* 0x000fea0003800000 */
.L_x_2662:
        /* <DEDUP_REMOVED lines=44> */
.L_x_2665:
[----:B------:R-:W-:Y:S05]  /*e6b0*/  BSYNC B1 ;  /* 0x0000000000017941 */ /* 0x000fea0003800000 */
.L_x_2664:
        /* <DEDUP_REMOVED lines=44> */
.L_x_2667:
[----:B------:R-:W-:Y:S05]  /*e980*/  BSYNC B1 ;  /* 0x0000000000017941 */ /* 0x000fea0003800000 */
.L_x_2666:
        /* <DEDUP_REMOVED lines=44> */
.L_x_2636:
        /* <DEDUP_REMOVED lines=45> */
.L_x_2936:
[----:B------:R-:W-:Y:S01]  /*ef20*/  IMAD R75, R224, R75, RZ ;  /* 0x0000004be04b7224 */ /* 0x000fe200078e02ff */
[----:B------:R-:W-:Y:S01]  /*ef30*/  BSSY B1, `(.L_x_2669) ;  /* 0x000002e000017945 */ /* 0x000fe20003800000 */
[----:B---3--:R-:W-:Y:S02]  /*ef40*/  MOV R15, R7 ;  /* 0x00000007000f7202 */ /* 0x008fe40000000f00 */
        /* <DEDUP_REMOVED lines=21> */
[----:B------:R-:W-:-:S03]  /*f0a0*/  CS2R R46, SRZ ;  /* 0x00000000002e7805 */ /* 0x000fc6000001ff00 */
[----:B------:R-:W-:-:S04]  /*f0b0*/  @!P0 IMAD.WIDE R10, R18, 0x2, R8 ;  /* 0x00000002120a8825 */ /* 0x000fc800078e0208 */
        /* <DEDUP_REMOVED lines=13> */
[----:B------:R-:W-:Y:S01]  /*f190*/  CS2R R24, SRZ ;  /* 0x0000000000187805 */ /* 0x000fe2000001ff00 */
[----:B------:R0:W5:Y:S02]  /*f1a0*/  @!P1 LD.E.128 R28, desc[UR60][R4.64] ;  /* 0x0000003c041c9980 */ /* 0x000164000c101d00 */
[--C-:B------:R-:W-:Y:S02]  /*f1b0*/  @!P1 IMAD.WIDE R8, R13, 0x2, R14.reuse ;  /* 0x000000020d089825 */ /* 0x100fe400078e020e */
[----:B------:R0:W5:Y:S02]  /*f1c0*/  @!P2 LD.E.128 R36, desc[UR60][R10.64] ;  /* 0x0000003c0a24a980 */ /* 0x000164000c101d00 */
[----:B------:R-:W-:-:S02]  /*f1d0*/  @!P0 IMAD.WIDE R14, R18, 0x2, R14 ;  /* 0x00000002120e8825 */ /* 0x000fc400078e020e */
[----:B------:R0:W5:Y:S04]  /*f1e0*/  @!P1 LD.E.128 R40, desc[UR60][R8.64] ;  /* 0x0000003c08289980 */ /* 0x000168000c101d00 */
[----:B------:R0:W5:Y:S04]  /*f1f0*/  @!P0 LD.E.128 R44, desc[UR60][R14.64] ;  /* 0x0000003c0e2c8980 */ /* 0x000168000c101d00 */
[----:B------:R0:W5:Y:S02]  /*f200*/  @!P2 LD.E.128 R24, desc[UR60][R6.64] ;  /* 0x0000003c0618a980 */ /* 0x000164000c101d00 */
.L_x_2670:
[----:B------:R-:W-:Y:S05]  /*f210*/  BSYNC B1 ;  /* 0x0000000000017941 */ /* 0x000fea0003800000 */
.L_x_2669:
[----:B0----5:R-:W-:Y:S01]  /*f220*/  IMAD.MOV.U32 R4, RZ, RZ, R44 ;  /* 0x000000ffff047224 */ /* 0x021fe200078e002c */
[----:B------:R-:W-:Y:S01]  /*f230*/  MOV R7, R47 ;  /* 0x0000002f00077202 */ /* 0x000fe20000000f00 */
[----:B------:R-:W-:Y:S01]  /*f240*/  IMAD.MOV.U32 R6, RZ, RZ, R46 ;  /* 0x000000ffff067224 */ /* 0x000fe200078e002e */
        /* <DEDUP_REMOVED lines=46> */
.L_x_2942:
        /* <DEDUP_REMOVED lines=45> */
.L_x_2673:
[----:B------:R-:W-:Y:S05]  /*f800*/  BSYNC B1 ;  /* 0x0000000000017941 */ /* 0x000fea0003800000 */
.L_x_2672:
[----:B----4-:R-:W-:Y:S01]  /*f810*/  LEA.HI R60, R235, R235, RZ, 0x1 ;  /* 0x000000ebeb3c7211 */ /* 0x010fe200078f08ff */
[----:B-1---5:R-:W-:Y:S01]  /*f820*/  IMAD.MOV.U32 R62, RZ, RZ, R5 ;  /* 0x000000ffff3e7224 */ /* 0x022fe200078e0005 */
[----:B------:R-:W-:Y:S01]  /*f830*/  MOV R61, R4 ;  /* 0x00000004003d7202 */ /* 0x000fe20000000f00 */
[----:B0-----:R-:W-:Y:S01]  /*f840*/  IMAD.MOV.U32 R63, RZ, RZ, R7 ;  /* 0x000000ffff3f7224 */ /* 0x001fe200078e0007 */
[----:B------:R-:W-:Y:S01]  /*f850*/  LOP3.LUT R60, R60, 0xfffffffe, RZ, 0xc0, !PT ;  /* 0xfffffffe3c3c7812 */ /* 0x000fe200078ec0ff */
[----:B------:R-:W-:Y:S01]  /*f860*/  IMAD.MOV.U32 R64, RZ, RZ, R10 ;  /* 0x000000ffff407224 */ /* 0x000fe200078e000a */
[----:B------:R-:W-:Y:S01]  /*f870*/  PRMT R88, R61, 0x5410, R62 ;  /* 0x000054103d587816 */ /* 0x000fe2000000003e */
[----:B------:R-:W-:Y:S01]  /*f880*/  IMAD.MOV.U32 R61, RZ, RZ, R6 ;  /* 0x000000ffff3d7224 */ /* 0x000fe200078e0006 */
[----:B--2---:R-:W-:Y:S01]  /*f890*/  VIADDMNMX R71, R75, -R226, 0x80, PT ;  /* 0x000000804b477446 */ /* 0x004fe200038009e2 */
[----:B------:R-:W-:Y:S01]  /*f8a0*/  IMAD.IADD R60, R235, 0x1, -R60 ;  /* 0x00000001eb3c7824 */ /* 0x000fe200078e0a3c */
[----:B------:R-:W-:Y:S01]  /*f8b0*/  PRMT R81, R64, 0x7610, R81 ;  /* 0x0000761040517816 */ /* 0x000fe20000000051 */
[----:B------:R-:W-:Y:S01]  /*f8c0*/  IMAD.MOV.U32 R62, RZ, RZ, R8 ;  /* 0x000000ffff3e7224 */ /* 0x000fe200078e0008 */
[----:B------:R-:W-:Y:S01]  /*f8d0*/  PRMT R89, R61, 0x5410, R63 ;  /* 0x000054103d597816 */ /* 0x000fe2000000003f */
[----:B------:R-:W-:Y:S01]  /*f8e0*/  IMAD.MOV.U32 R64, RZ, RZ, R14 ;  /* 0x000000ffff407224 */ /* 0x000fe200078e000e */
[----:B------:R-:W-:Y:S01]  /*f8f0*/  SHF.L.U32 R61, R60, 0x1f, RZ ;  /* 0x0000001f3c3d7819 */ /* 0x000fe200000006ff */
[----:B------:R-:W-:Y:S01]  /*f900*/  IMAD.MOV.U32 R60, RZ, RZ, R11 ;  /* 0x000000ffff3c7224 */ /* 0x000fe200078e000b */
[----:B------:R-:W-:Y:S01]  /*f910*/  MOV R63, R9 ;  /* 0x00000009003f7202 */ /* 0x000fe20000000f00 */
[----:B------:R-:W-:Y:S01]  /*f920*/  BSSY B1, `(.L_x_2674) ;  /* 0x000001e000017945 */ /* 0x000fe20003800000 */
[----:B------:R-:W0:Y:S01]  /*f930*/  SYNCS.PHASECHK.TRANS64.TRYWAIT P0, [R16+URZ+0x36800], R61 ;  /* 0x0368003d100075a7 */ /* 0x000e22000800017f */
        /* <DEDUP_REMOVED lines=9> */
[----:B---3--:R-:W-:Y:S01]  /*f9d0*/  PRMT R70, R62, 0x5410, R63 ;  /* 0x000054103e467816 */ /* 0x008fe2000000003f */
[----:B------:R-:W-:Y:S01]  /*f9e0*/  IMAD.MOV.U32 R62, RZ, RZ, R48 ;  /* 0x000000ffff3e7224 */ /* 0x000fe200078e0030 */
[----:B------:R-:W-:Y:S01]  /*f9f0*/  PRMT R74, R74, 0x5410, R60 ;  /* 0x000054104a4a7816 */ /* 0x000fe2000000003c */
[----:B------:R-:W-:Y:S01]  /*fa00*/  IMAD.MOV.U32 R63, RZ, RZ, R49 ;  /* 0x000000ffff3f7224 */ /* 0x000fe200078e0031 */
[----:B------:R-:W-:Y:S01]  /*fa10*/  ISETP.GE.AND P1, PT, R204, R71, PT ;  /* 0x00000047cc00720c */ /* 0x000fe20003f26270 */
        /* <DEDUP_REMOVED lines=14> */
.L_x_2943:
[----:B------:R-:W-:Y:S05]  /*fb00*/  BSYNC B1 ;  /* 0x0000000000017941 */ /* 0x000fea0003800000 */
.L_x_2674:
        /* <DEDUP_REMOVED lines=10> */
[--C-:B------:R-:W-:Y:S01]  /*fbb0*/  HADD2.F32 R109, -RZ, R99.reuse.H0_H0 ;  /* 0x20000063ff6d7230 */ /* 0x100fe20000004100 */
[----:B------:R-:W-:Y:S01]  /*fbc0*/  LOP3.LUT R60, R218, 0x38, R18, 0xf8, !PT ;  /* 0x00000038da3c7812 */ /* 0x000fe200078ef812 */
[----:B------:R-:W-:Y:S01]  /*fbd0*/  HADD2.F32 R108, -RZ, R99.H1_H1 ;  /* 0x30000063ff6c7230 */ /* 0x000fe20000004100 */
        /* <DEDUP_REMOVED lines=8> */
[----:B------:R-:W-:Y:S01]  /*fc60*/  LOP3.LUT R64, R60, R219, RZ, 0x3c, !PT ;  /* 0x000000db3c407212 */ /* 0x000fe200078e3cff */
[----:B------:R-:W-:Y:S01]  /*fc70*/  IMAD R78, R61, 0x2, R16 ;  /* 0x000000023d4e7824 */ /* 0x000fe200078e0210 */
[----:B------:R-:W-:Y:S01]  /*fc80*/  SHF.R.U32.HI R96, RZ, 0x10, R33 ;  /* 0x00000010ff607819 */ /* 0x000fe20000011621 */
[----:B------:R-:W-:Y:S01]  /*fc90*/  HADD2.F32 R98, -RZ, R98.H0_H0 ;  /* 0x20000062ff627230 */ /* 0x000fe20000004100 */
[----:B------:R-:W-:-:S02]  /*fca0*/  LOP3.LUT R65, R65, 0x7fffe000, RZ, 0xc0, !PT ;  /* 0x7fffe00041417812 */ /* 0x000fc400078ec0ff */
[----:B------:R-:W0:Y:S01]  /*fcb0*/  LDS.128 R60, [R78+0x15400] ;  /* 0x015400004e3c7984 */ /* 0x000e220000000c00 */
[----:B------:R-:W-:Y:S01]  /*fcc0*/  HADD2.F32 R96, -RZ, R96.H0_H0 ;  /* 0x20000060ff607230 */ /* 0x000fe20000004100 */
[----:B------:R-:W-:Y:S02]  /*fcd0*/  IADD3 R65, R64, R65, R220 ;  /* 0x0000004140417210 */ /* 0x000fe40007ffe0dc */
[----:B------:R-:W-:Y:S02]  /*fce0*/  SHF.R.U64 R32, R32, 0x10, R33 ;  /* 0x0000001020207819 */ /* 0x000fe40000001221 */
[----:B------:R-:W-:Y:S01]  /*fcf0*/  SHF.R.U64 R33, R44, 0x10, R45 ;  /* 0x000000102c217819 */ /* 0x000fe2000000122d */
[----:B------:R-:W-:Y:S01]  /*fd00*/  IMAD R79, R65, 0x2, R16 ;  /* 0x00000002414f7824 */ /* 0x000fe200078e0210 */
[--C-:B------:R-:W-:Y:S02]  /*fd10*/  SHF.R.U64 R34, R34, 0x10, R35.reuse ;  /* 0x0000001022227819 */ /* 0x100fe40000001223 */
[----:B------:R-:W-:-:S02]  /*fd20*/  SHF.R.U32.HI R44, RZ, 0x10, R35 ;  /* 0x00000010ff2c7819 */ /* 0x000fc40000011623 */
[----:B------:R-:W1:Y:S01]  /*fd30*/  LDS.128 R64, [R79+0x15400] ;  /* 0x015400004f407984 */ /* 0x000e620000000c00 */
[--C-:B------:R-:W-:Y:S02]  /*fd40*/  SHF.R.U64 R35, R46, 0x10, R47.reuse ;  /* 0x000000102e237819 */ /* 0x100fe4000000122f */
[----:B------:R-:W-:Y:S01]  /*fd50*/  SHF.R.U32.HI R46, RZ, 0x10, R47 ;  /* 0x00000010ff2e7819 */ /* 0x000fe2000001162f */
[----:B------:R-:W-:Y:S02]  /*fd60*/  HADD2.F32 R44, -RZ, R44.H0_H0 ;  /* 0x2000002cff2c7230 */ /* 0x000fe40000004100 */
[--C-:B0-----:R-:W-:Y:S02]  /*fd70*/  HADD2.F32 R101, -RZ, R61.reuse.H0_H0 ;  /* 0x2000003dff657230 */ /* 0x101fe40000004100 */
[----:B------:R-:W-:Y:S02]  /*fd80*/  HADD2.F32 R97, -RZ, R61.H1_H1 ;  /* 0x3000003dff617230 */ /* 0x000fe40000004100 */
[----:B------:R-:W-:-:S02]  /*fd90*/  HADD2.F32 R61, -RZ, R60.H0_H0 ;  /* 0x2000003cff3d7230 */ /* 0x000fc40000004100 */
[----:B------:R-:W-:Y:S02]  /*fda0*/  HADD2.F32 R47, -RZ, R62.H0_H0 ;  /* 0x2000003eff2f7230 */ /* 0x000fe40000004100 */
[--C-:B------:R-:W-:Y:S02]  /*fdb0*/  HADD2.F32 R45, -RZ, R63.reuse.H0_H0 ;  /* 0x2000003fff2d7230 */ /* 0x100fe40000004100 */
[----:B------:R-:W-:Y:S02]  /*fdc0*/  HADD2.F32 R63, -RZ, R63.H1_H1 ;  /* 0x3000003fff3f7230 */ /* 0x000fe40000004100 */
[--C-:B-1----:R-:W-:Y:S02]  /*fdd0*/  HADD2.F32 R106, -RZ, R65.reuse.H0_H0 ;  /* 0x20000041ff6a7230 */ /* 0x102fe40000004100 */
[----:B------:R-:W-:Y:S02]  /*fde0*/  HADD2.F32 R107, -RZ, R65.H1_H1 ;  /* 0x30000041ff6b7230 */ /* 0x000fe40000004100 */
[----:B------:R-:W-:-:S02]  /*fdf0*/  HADD2.F32 R103, -RZ, R64.H0_H0 ;  /* 0x20000040ff677230 */ /* 0x000fc40000004100 */
[CC--:B------:R-:W-:Y:S01]  /*fe00*/  FMUL.FTZ R110, R106.reuse, R109.reuse ;  /* 0x0000006d6a6e7220 */ /* 0x0c0fe20000410000 */
[----:B------:R-:W-:Y:S01]  /*fe10*/  FMUL.FTZ R106, R106, R108 ;  /* 0x0000006c6a6a7220 */ /* 0x000fe20000410000 */
[----:B------:R-:W-:Y:S01]  /*fe20*/  FMUL.FTZ R112, R107, R96 ;  /* 0x000000606b707220 */ /* 0x000fe20000410000 */
[----:B------:R-:W-:Y:S02]  /*fe30*/  HADD2.F32 R100, -RZ, R66.H0_H0 ;  /* 0x20000042ff647230 */ /* 0x000fe40000004100 */
[----:B------:R-:W-:Y:S01]  /*fe40*/  FFMA.FTZ R65, R101, R108, -R110 ;  /* 0x0000006c65417223 */ /* 0x000fe2000001086e */
[--C-:B------:R-:W-:Y:S02]  /*fe50*/  HADD2.F32 R108, -RZ, R105.reuse.H0_H0 ;  /* 0x20000069ff6c7230 */ /* 0x100fe40000004100 */
[----:B------:R-:W-:Y:S01]  /*fe60*/  FMUL.FTZ R110, R107, R98 ;  /* 0x000000626b6e7220 */ /* 0x000fe20000410000 */
[----:B------:R-:W-:Y:S01]  /*fe70*/  FFMA.FTZ R101, R101, R109, R106 ;  /* 0x0000006d65657223 */ /* 0x000fe2000001006a */
[----:B------:R-:W-:-:S02]  /*fe80*/  HADD2.F32 R106, -RZ, R105.H1_H1 ;  /* 0x30000069ff6a7230 */ /* 0x000fc40000004100 */
[C---:B------:R-:W-:Y:S01]  /*fe90*/  FFMA.FTZ R98, R97.reuse, R98, R112 ;  /* 0x0000006261627223 */ /* 0x040fe20000010070 */
[----:B------:R-:W-:Y:S01]  /*fea0*/  FFMA.FTZ R96, R97, R96, -R110 ;  /* 0x0000006061607223 */ /* 0x000fe2000001086e */
[C---:B------:R-:W-:Y:S01]  /*feb0*/  FMUL.FTZ R110, R103.reuse, R108 ;  /* 0x0000006c676e7220 */ /* 0x040fe20000410000 */
[--C-:B------:R-:W-:Y:S02]  /*fec0*/  HADD2.F32 R105, -RZ, R104.reuse.H1_H1 ;  /* 0x30000068ff697230 */ /* 0x100fe40000004100 */
[-C--:B------:R-:W-:Y:S01]  /*fed0*/  FMUL.FTZ R103, R103, R106.reuse ;  /* 0x0000006a67677220 */ /* 0x080fe20000410000 */
[----:B------:R-:W-:Y:S02]  /*fee0*/  HADD2.F32 R104, -RZ, R104.H0_H0 ;  /* 0x20000068ff687230 */ /* 0x000fe40000004100 */
[C---:B------:R-:W-:Y:S01]  /*fef0*/  FFMA.FTZ R97, R61.reuse, R106, -R110 ;  /* 0x0000006a3d617223 */ /* 0x040fe2000001086e */
[----:B------:R-:W-:Y:S02]  /*ff00*/  HADD2.F32 R106, -RZ, R102.H1_H1 ;  /* 0x30000066ff6a7230 */ /* 0x000fe40000004100 */
[----:B------:R-:W-:Y:S01]  /*ff10*/  FFMA.FTZ R61, R61, R108, R103 ;  /* 0x0000006c3d3d7223 */ /* 0x000fe20000010067 */
[----:B------:R-:W-:-:S02]  /*ff20*/  HADD2.F32 R99, -RZ, R67.H0_H0 ;  /* 0x20000043ff637230 */ /* 0x000fc40000004100 */
[CC--:B------:R-:W-:Y:S01]  /*ff30*/  FMUL.FTZ R108, R100.reuse, R105.reuse ;  /* 0x00000069646c7220 */ /* 0x0c0fe20000410000 */
        /* <DEDUP_REMOVED lines=9> */
[C---:B------:R-:W-:Y:S01]  /*ffd0*/  FFMA.FTZ R108, R45.reuse, R106, -R108 ;  /* 0x0000006a2d6c7223 */ /* 0x040fe2000001086c */
[----:B------:R-:W-:Y:S01]  /*ffe0*/  FFMA.FTZ R99, R45, R102, R99 ;  /* 0x000000662d637223 */ /* 0x000fe20000010063 */
[----:B------:R-:W-:Y:S02]  /*fff0*/  HADD2.F32 R66, -RZ, R66.H1_H1 ;  /* 0x30000042ff427230 */ /* 0x000fe40000004100 */
[C---:B------:R-:W-:Y:S01]  /*10000*/  FMUL.FTZ R110, R67.reuse, R104 ;  /* 0x00000068436e7220 */ /* 0x040fe20000410000 */
[-C--:B------:R-:W-:Y:S01]  /*10010*/  FMUL.FTZ R102, R67, R44.reuse ;  /* 0x0000002c43667220 */ /* 0x080fe20000410000 */
[----:B------:R-:W-:Y:S02]  /*10020*/  HADD2.F32 R45, -RZ, R33.H0_H0 ;  /* 0x20000021ff2d7230 */ /* 0x000fe40000004100 */
        /* <DEDUP_REMOVED lines=21> */
[----:B------:R1:W-:Y:S01]  /*10180*/  STS.128 [R78+0x15400], R32 ;  /* 0x015400204e007388 */ /* 0x0003e20000000c00 */
[----:B------:R-:W-:Y:S02]  /*10190*/  F2FP.F16.F32.PACK_AB R44, R44, R61 ;  /* 0x0000003d2c2c723e */ /* 0x000fe400000000ff */
[----:B------:R-:W-:-:S05]  /*101a0*/  F2FP.F16.F32.PACK_AB R46, R63, R46 ;  /* 0x0000002e3f2e723e */ /* 0x000fca00000000ff */
[----:B------:R1:W-:Y:S02]  /*101b0*/  STS.128 [R79+0x15400], R44 ;  /* 0x0154002c4f007388 */ /* 0x0003e40000000c00 */
.L_x_2679:
[----:B------:R-:W-:Y:S05]  /*101c0*/  BSYNC B2 ;  /* 0x0000000000027941 */ /* 0x000fea0003800000 */
.L_x_2678:
[----:B------:R-:W-:Y:S04]  /*101d0*/  BSSY B2, `(.L_x_2680) ;  /* 0x0000069000027945 */ /* 0x000fe80003800000 */
[----:B------:R-:W-:Y:S05]  /*101e0*/  @P1 BRA `(.L_x_2681) ;  /* 0x00000004009c1947 */ /* 0x000fea0003800000 */
[----:B-1----:R-:W2:Y:S01]  /*101f0*/  LDL R32, [R1+0x4c] ;  /* 0x00004c0001207983 */ /* 0x002ea20000100800 */
[----:B------:R-:W-:Y:S01]  /*10200*/  LEA.HI R33, R21, R206, RZ, 0x6 ;  /* 0x000000ce15217211 */ /* 0x000fe200078f30ff */
[--C-:B------:R-:W-:Y:S01]  /*10210*/  HADD2.F32 R97, -RZ, R95.reuse.H0_H0 ;  /* 0x2000005fff617230 */ /* 0x100fe20000004100 */
[----:B------:R-:W-:Y:S01]  /*10220*/  LOP3.LUT R34, R218, 0x38, R69, 0xf8, !PT ;  /* 0x00000038da227812 */ /* 0x000fe200078ef845 */
[----:B------:R-:W-:Y:S01]  /*10230*/  HADD2.F32 R96, -RZ, R95.H1_H1 ;  /* 0x3000005fff607230 */ /* 0x000fe20000004100 */
[----:B------:R-:W-:Y:S02]  /*10240*/  SHF.L.U32 R33, R33, 0x7, RZ ;  /* 0x0000000721217819 */ /* 0x000fe400000006ff */
[----:B------:R-:W-:Y:S02]  /*10250*/  LOP3.LUT R34, R34, R219, RZ, 0x3c, !PT ;  /* 0x000000db22227212 */ /* 0x000fe400078e3cff */
[----:B------:R-:W-:Y:S02]  /*10260*/  LOP3.LUT R45, R33, 0xffffe000, RZ, 0xc0, !PT ;  /* 0xffffe000212d7812 */ /* 0x000fe400078ec0ff */
[----:B------:R-:W-:-:S02]  /*10270*/  SHF.R.U64 R28, R28, 0x10, R29 ;  /* 0x000000101c1c7819 */ /* 0x000fc4000000121d */
[----:B------:R-:W-:Y:S02]  /*10280*/  IADD3 R34, R34, R45, R220 ;  /* 0x0000002d22227210 */ /* 0x000fe40007ffe0dc */
[----:B------:R-:W-:Y:S02]  /*10290*/  SHF.R.U32.HI R99, RZ, 0x10, R29 ;  /* 0x00000010ff637819 */ /* 0x000fe4000001161d */
[----:B------:R-:W-:Y:S02]  /*102a0*/  SHF.R.U64 R29, R30, 0x10, R31 ;  /* 0x000000101e1d7819 */ /* 0x000fe4000000121f */
[--C-:B------:R-:W-:Y:S01]  /*102b0*/  SHF.R.U64 R30, R42, 0x10, R43.reuse ;  /* 0x000000102a1e7819 */ /* 0x100fe2000000122b */
[----:B------:R-:W-:Y:S01]  /*102c0*/  HADD2.F32 R95, -RZ, R99.H0_H0 ;  /* 0x20000063ff5f7230 */ /* 0x000fe20000004100 */
[----:B------:R-:W-:Y:S01]  /*102d0*/  SHF.R.U32.HI R42, RZ, 0x10, R43 ;  /* 0x00000010ff2a7819 */ /* 0x000fe2000001162b */
[----:B------:R-:W-:Y:S01]  /*102e0*/  HADD2.F32 R29, -RZ, R29.H0_H0 ;  /* 0x2000001dff1d7230 */ /* 0x000fe20000004100 */
[----:B------:R-:W-:-:S02]  /*102f0*/  SHF.R.U32.HI R98, RZ, 0x10, R41 ;  /* 0x00000010ff627819 */ /* 0x000fc40000011629 */
[----:B------:R-:W-:Y:S02]  /*10300*/  SHF.R.U32.HI R31, RZ, 0x10, R31 ;  /* 0x00000010ff1f7819 */ /* 0x000fe4000001161f */
[----:B------:R-:W-:Y:S01]  /*10310*/  SHF.R.U64 R40, R40, 0x10, R41 ;  /* 0x0000001028287819 */ /* 0x000fe20000001229 */
[----:B------:R-:W-:Y:S01]  /*10320*/  HADD2.F32 R98, -RZ, R98.H0_H0 ;  /* 0x20000062ff627230 */ /* 0x000fe20000004100 */
[----:B--2---:R-:W-:Y:S02]  /*10330*/  R2UR UR4, R32 ;  /* 0x00000000200472ca */ /* 0x004fe400000e0000 */
[----:B------:R-:W-:-:S04]  /*10340*/  LEA.HI R32, R75, R72, RZ, 0x1d ;  /* 0x000000484b207211 */ /* 0x000fc800078fe8ff */
[----:B------:R-:W-:Y:S01]  /*10350*/  SHF.R.S32.HI R35, RZ, 0x1f, R32 ;  /* 0x0000001fff237819 */ /* 0x000fe20000011420 */
[----:B------:R-:W-:-:S03]  /*10360*/  IMAD.SHL.U32 R33, R32, 0x8, RZ ;  /* 0x0000000820217824 */ /* 0x000fc600078e00ff */
[----:B------:R-:W-:Y:S02]  /*10370*/  LEA.HI R35, R35, R32, RZ, 0x3 ;  /* 0x0000002023237211 */ /* 0x000fe400078f18ff */
[----:B------:R-:W-:Y:S02]  /*10380*/  LOP3.LUT R32, R218, 0x38, R33, 0xf8, !PT ;  /* 0x00000038da207812 */ /* 0x000fe400078ef821 */
[----:B------:R-:W-:Y:S01]  /*10390*/  LEA R60, R34, UR4, 0x1 ;  /* 0x00000004223c7c11 */ /* 0x000fe2000f8e08ff */
[----:B------:R-:W-:Y:S01]  /*103a0*/  IMAD.SHL.U32 R35, R35, 0x400, RZ ;  /* 0x0000040023237824 */ /* 0x000fe200078e00ff */
[----:B------:R-:W-:-:S04]  /*103b0*/  LOP3.LUT R44, R32, R219, RZ, 0x3c, !PT ;  /* 0x000000db202c7212 */ /* 0x000fc800078e3cff */
[----:B------:R-:W-:Y:S02]  /*103c0*/  LOP3.LUT R45, R35, 0x7fffe000, RZ, 0xc0, !PT ;  /* 0x7fffe000232d7812 */ /* 0x000fe400078ec0ff */
[----:B------:R-:W1:Y:S02]  /*103d0*/  LDS.128 R32, [R60] ;  /* 0x000000003c207984 */ /* 0x000e640000000c00 */
[----:B------:R-:W-:-:S05]  /*103e0*/  IADD3 R45, R44, R45, R220 ;  /* 0x0000002d2c2d7210 */ /* 0x000fca0007ffe0dc */
[----:B0-----:R-:W-:-:S05]  /*103f0*/  IMAD R61, R45, 0x2, R16 ;  /* 0x000000022d3d7824 */ /* 0x001fca00078e0210 */
[----:B------:R-:W0:Y:S01]  /*10400*/  LDS.128 R44, [R61+0x15400] ;  /* 0x015400003d2c7984 */ /* 0x000e220000000c00 */
[--C-:B-1----:R-:W-:Y:S02]  /*10410*/  HADD2.F32 R62, -RZ, R33.reuse.H0_H0 ;  /* 0x20000021ff3e7230 */ /* 0x102fe40000004100 */
[----:B------:R-:W-:Y:S02]  /*10420*/  HADD2.F32 R64, -RZ, R33.H1_H1 ;  /* 0x30000021ff407230 */ /* 0x000fe40000004100 */
[----:B------:R-:W-:Y:S02]  /*10430*/  HADD2.F32 R65, -RZ, R32.H0_H0 ;  /* 0x20000020ff417230 */ /* 0x000fe40000004100 */
[----:B------:R-:W-:Y:S02]  /*10440*/  HADD2.F32 R33, -RZ, R34.H0_H0 ;  /* 0x20000022ff217230 */ /* 0x000fe40000004100 */
[--C-:B------:R-:W-:Y:S02]  /*10450*/  HADD2.F32 R41, -RZ, R35.reuse.H0_H0 ;  /* 0x20000023ff297230 */ /* 0x100fe40000004100 */
[----:B------:R-:W-:-:S02]  /*10460*/  HADD2.F32 R35, -RZ, R35.H1_H1 ;  /* 0x30000023ff237230 */ /* 0x000fc40000004100 */
[--C-:B0-----:R-:W-:Y:S02]  /*10470*/  HADD2.F32 R43, -RZ, R45.reuse.H0_H0 ;  /* 0x2000002dff2b7230 */ /* 0x101fe40000004100 */
[----:B------:R-:W-:Y:S02]  /*10480*/  HADD2.F32 R67, -RZ, R45.H1_H1 ;  /* 0x3000002dff437230 */ /* 0x000fe40000004100 */
[--C-:B------:R-:W-:Y:S02]  /*10490*/  HADD2.F32 R79, -RZ, R47.reuse.H0_H0 ;  /* 0x2000002fff4f7230 */ /* 0x100fe40000004100 */
[C---:B------:R-:W-:Y:S01]  /*104a0*/  FMUL.FTZ R45, R43.reuse, R97 ;  /* 0x000000612b2d7220 */ /* 0x040fe20000410000 */
[----:B------:R-:W-:Y:S02]  /*104b0*/  HADD2.F32 R63, -RZ, R47.H1_H1 ;  /* 0x3000002fff3f7230 */ /* 0x000fe40000004100 */
[----:B------:R-:W-:Y:S01]  /*104c0*/  FMUL.FTZ R47, R43, R96 ;  /* 0x000000602b2f7220 */ /* 0x000fe20000410000 */
[----:B------:R-:W-:-:S02]  /*104d0*/  HADD2.F32 R66, -RZ, R44.H0_H0 ;  /* 0x2000002cff427230 */ /* 0x000fc40000004100 */
[C---:B------:R-:W-:Y:S01]  /*104e0*/  FFMA.FTZ R43, R62.reuse, R96, -R45 ;  /* 0x000000603e2b7223 */ /* 0x040fe2000001082d */
[----:B------:R-:W-:Y:S02]  /*104f0*/  HADD2.F32 R96, -RZ, R92.H0_H0 ;  /* 0x2000005cff607230 */ /* 0x000fe40000004100 */
[----:B------:R-:W-:Y:S01]  /*10500*/  FFMA.FTZ R45, R62, R97, R47 ;  /* 0x000000613e2d7223 */ /* 0x000fe2000001002f */
[----:B------:R-:W-:Y:S02]  /*10510*/  HADD2.F32 R47, -RZ, R94.H0_H0 ;  /* 0x2000005eff2f7230 */ /* 0x000fe40000004100 */
[C---:B------:R-:W-:Y:S01]  /*10520*/  FMUL.FTZ R99, R67.reuse, R98 ;  /* 0x0000006243637220 */ /* 0x040fe20000410000 */
[----:B------:R-:W-:Y:S01]  /*10530*/  FMUL.FTZ R97, R67, R95 ;  /* 0x0000005f43617220 */ /* 0x000fe20000410000 */
[----:B------:R-:W-:Y:S02]  /*10540*/  HADD2.F32 R78, -RZ, R46.H0_H0 ;  /* 0x2000002eff4e7230 */ /* 0x000fe40000004100 */
[----:B------:R-:W-:Y:S01]  /*10550*/  FMUL.FTZ R100, R66, R96 ;  /* 0x0000006042647220 */ /* 0x000fe20000410000 */
[----:B------:R-:W-:-:S02]  /*10560*/  HADD2.F32 R92, -RZ, R92.H1_H1 ;  /* 0x3000005cff5c7230 */ /* 0x000fc40000004100 */
[----:B------:R-:W-:Y:S01]  /*10570*/  FMUL.FTZ R67, R66, R47 ;  /* 0x0000002f42437220 */ /* 0x000fe20000410000 */
[C---:B------:R-:W-:Y:S01]  /*10580*/  FFMA.FTZ R62, R64.reuse, R95, -R99 ;  /* 0x0000005f403e7223 */ /* 0x040fe20000010863 */
[----:B------:R-:W-:Y:S01]  /*10590*/  FFMA.FTZ R64, R64, R98, R97 ;  /* 0x0000006240407223 */ /* 0x000fe20000010061 */
[--C-:B------:R-:W-:Y:S02]  /*105a0*/  HADD2.F32 R66, -RZ, R93.reuse.H1_H1 ;  /* 0x3000005dff427230 */ /* 0x100fe40000004100 */
[C---:B------:R-:W-:Y:S01]  /*105b0*/  FFMA.FTZ R67, R65.reuse, R96, R67 ;  /* 0x0000006041437223 */ /* 0x040fe20000010043 */
[----:B------:R-:W-:Y:S01]  /*105c0*/  FMUL.FTZ R98, R78, R92 ;  /* 0x0000005c4e627220 */ /* 0x000fe20000410000 */
[----:B------:R-:W-:Y:S02]  /*105d0*/  HADD2.F32 R96, -RZ, R93.H0_H0 ;  /* 0x2000005dff607230 */ /* 0x000fe40000004100 */
[----:B------:R-:W-:Y:S01]  /*105e0*/  FFMA.FTZ R47, R65, R47, -R100 ;  /* 0x0000002f412f7223 */ /* 0x000fe20000010864 */
[----:B------:R-:W-:-:S02]  /*105f0*/  HADD2.F32 R94, -RZ, R94.H1_H1 ;  /* 0x3000005eff5e7230 */ /* 0x000fc40000004100 */
[-C--:B------:R-:W-:Y:S01]  /*10600*/  FMUL.FTZ R78, R78, R66.reuse ;  /* 0x000000424e4e7220 */ /* 0x080fe20000410000 */
[----:B------:R-:W-:Y:S01]  /*10610*/  FFMA.FTZ R98, R33, R66, -R98 ;  /* 0x0000004221627223 */ /* 0x000fe20000010862 */
[----:B------:R-:W-:Y:S02]  /*10620*/  HADD2.F32 R66, -RZ, R42.H0_H0 ;  /* 0x2000002aff427230 */ /* 0x000fe40000004100 */
[C---:B------:R-:W-:Y:S01]  /*10630*/  FMUL.FTZ R100, R79.reuse, R96 ;  /* 0x000000604f647220 */ /* 0x040fe20000410000 */
[----:B------:R-:W-:Y:S02]  /*10640*/  HADD2.F32 R42, -RZ, R31.H0_H0 ;  /* 0x2000001fff2a7230 */ /* 0x000fe40000004100 */
[----:B------:R-:W-:Y:S01]  /*10650*/  FMUL.FTZ R79, R79, R94 ;  /* 0x0000005e4f4f7220 */ /* 0x000fe20000410000 */
[----:B------:R-:W-:Y:S01]  /*10660*/  FFMA.FTZ R78, R33, R92, R78 ;  /* 0x0000005c214e7223 */ /* 0x000fe2000001004e */
[----:B------:R-:W-:Y:S01]  /*10670*/  FFMA.FTZ R100, R41, R94, -R100 ;  /* 0x0000005e29647223 */ /* 0x000fe20000010864 */
[----:B------:R-:W-:-:S02]  /*10680*/  HADD2.F32 R44, -RZ, R44.H1_H1 ;  /* 0x3000002cff2c7230 */ /* 0x000fc40000004100 */
        /* <DEDUP_REMOVED lines=9> */
[----:B------:R-:W-:Y:S02]  /*10720*/  HADD2.F32 R32, -RZ, R32.H1_H1 ;  /* 0x30000020ff207230 */ /* 0x000fe40000004100 */
        /* <DEDUP_REMOVED lines=19> */
.L_x_2681:
[----:B------:R-:W-:Y:S05]  /*10860*/  BSYNC B2 ;  /* 0x0000000000027941 */ /* 0x000fea0003800000 */
.L_x_2680:
[----:B------:R-:W-:Y:S05]  /*10870*/  @P2 BRA `(.L_x_2677) ;  /* 0x00000004009c2947 */ /* 0x000fea0003800000 */
[----:B--2---:R-:W2:Y:S01]  /*10880*/  LDL R28, [R1+0x4c] ;  /* 0x00004c00011c7983 */ /* 0x004ea20000100800 */
[----:B------:R-:W-:Y:S01]  /*10890*/  LEA.HI R75, R75, R20, RZ, 0x1d ;  /* 0x000000144b4b7211 */ /* 0x000fe200078fe8ff */
[----:B-1----:R-:W-:Y:S01]  /*108a0*/  HADD2.F32 R46, -RZ, R86.H1_H1 ;  /* 0x30000056ff2e7230 */ /* 0x002fe20000004100 */
[----:B------:R-:W-:Y:S01]  /*108b0*/  LOP3.LUT R30, R218, 0x38, R3, 0xf8, !PT ;  /* 0x00000038da1e7812 */ /* 0x000fe200078ef803 */
[--C-:B------:R-:W-:Y:S01]  /*108c0*/  HADD2.F32 R47, -RZ, R84.reuse.H1_H1 ;  /* 0x30000054ff2f7230 */ /* 0x100fe20000004100 */
[----:B------:R-:W-:Y:S01]  /*108d0*/  SHF.R.U32.HI R60, RZ, 0x10, R37 ;  /* 0x00000010ff3c7819 */ /* 0x000fe20000011625 */
[----:B------:R-:W-:Y:S01]  /*108e0*/  HADD2.F32 R84, -RZ, R84.H0_H0 ;  /* 0x20000054ff547230 */ /* 0x000fe20000004100 */
[----:B------:R-:W-:Y:S01]  /*108f0*/  LOP3.LUT R30, R30, R219, RZ, 0x3c, !PT ;  /* 0x000000db1e1e7212 */ /* 0x000fe200078e3cff */
[----:B------:R-:W-:Y:S01]  /*10900*/  HADD2.F32 R86, -RZ, R86.H0_H0 ;  /* 0x20000056ff567230 */ /* 0x000fe20000004100 */
[----:B0-----:R-:W-:Y:S01]  /*10910*/  SHF.R.U32.HI R61, RZ, 0x10, R25 ;  /* 0x00000010ff3d7819 */ /* 0x001fe20000011619 */
[----:B------:R-:W-:Y:S01]  /*10920*/  HADD2.F32 R60, -RZ, R60.H0_H0 ;  /* 0x2000003cff3c7230 */ /* 0x000fe20000004100 */
[----:B------:R-:W-:-:S02]  /*10930*/  SHF.R.U64 R36, R36, 0x10, R37 ;  /* 0x0000001024247819 */ /* 0x000fc40000001225 */
[----:B------:R-:W-:Y:S02]  /*10940*/  SHF.R.U64 R24, R24, 0x10, R25 ;  /* 0x0000001018187819 */ /* 0x000fe40000001219 */
[--C-:B------:R-:W-:Y:S02]  /*10950*/  SHF.R.U64 R25, R26, 0x10, R27.reuse ;  /* 0x000000101a197819 */ /* 0x100fe4000000121b */
[----:B------:R-:W-:Y:S02]  /*10960*/  SHF.R.U32.HI R65, RZ, 0x10, R27 ;  /* 0x00000010ff417819 */ /* 0x000fe4000001161b */
[--C-:B------:R-:W-:Y:S01]  /*10970*/  SHF.R.U32.HI R63, RZ, 0x10, R39.reuse ;  /* 0x00000010ff3f7819 */ /* 0x100fe20000011627 */
[----:B------:R-:W-:Y:S01]  /*10980*/  HADD2.F32 R25, -RZ, R25.H0_H0 ;  /* 0x20000019ff197230 */ /* 0x000fe20000004100 */
[----:B------:R-:W-:Y:S02]  /*10990*/  SHF.R.U64 R26, R38, 0x10, R39 ;  /* 0x00000010261a7819 */ /* 0x000fe40000001227 */
[----:B--2---:R-:W-:-:S02]  /*109a0*/  R2UR UR4, R28 ;  /* 0x000000001c0472ca */ /* 0x004fc400000e0000 */
[----:B------:R-:W-:-:S05]  /*109b0*/  LEA.HI R28, R0, R207, RZ, 0x6 ;  /* 0x000000cf001c7211 */ /* 0x000fca00078f30ff */
[----:B------:R-:W-:Y:S01]  /*109c0*/  IMAD.SHL.U32 R29, R28, 0x80, RZ ;  /* 0x000000801c1d7824 */ /* 0x000fe200078e00ff */
[----:B------:R-:W-:-:S04]  /*109d0*/  SHF.R.S32.HI R28, RZ, 0x1f, R75 ;  /* 0x0000001fff1c7819 */ /* 0x000fc8000001144b */
[----:B------:R-:W-:Y:S01]  /*109e0*/  LOP3.LUT R31, R29, 0xffffe000, RZ, 0xc0, !PT ;  /* 0xffffe0001d1f7812 */ /* 0x000fe200078ec0ff */
[----:B------:R-:W-:Y:S01]  /*109f0*/  IMAD.SHL.U32 R29, R75, 0x8, RZ ;  /* 0x000000084b1d7824 */ /* 0x000fe200078e00ff */
[----:B------:R-:W-:Y:S02]  /*10a00*/  LEA.HI R75, R28, R75, RZ, 0x3 ;  /* 0x0000004b1c4b7211 */ /* 0x000fe400078f18ff */
[----:B------:R-:W-:Y:S02]  /*10a10*/  IADD3 R30, R30, R31, R220 ;  /* 0x0000001f1e1e7210 */ /* 0x000fe40007ffe0dc */
[----:B------:R-:W-:Y:S02]  /*10a20*/  LOP3.LUT R28, R218, 0x38, R29, 0xf8, !PT ;  /* 0x00000038da1c7812 */ /* 0x000fe400078ef81d */
[----:B------:R-:W-:Y:S02]  /*10a30*/  SHF.L.U32 R75, R75, 0xa, RZ ;  /* 0x0000000a4b4b7819 */ /* 0x000fe400000006ff */
[----:B------:R-:W-:-:S02]  /*10a40*/  LOP3.LUT R32, R28, R219, RZ, 0x3c, !PT ;  /* 0x000000db1c207212 */ /* 0x000fc400078e3cff */
        /* <DEDUP_REMOVED lines=8> */
[----:B------:R-:W-:Y:S02]  /*10ad0*/  HADD2.F32 R27, -RZ, R28.H0_H0 ;  /* 0x2000001cff1b7230 */ /* 0x000fe40000004100 */
[----:B------:R-:W-:Y:S02]  /*10ae0*/  HADD2.F32 R38, -RZ, R30.H0_H0 ;  /* 0x2000001eff267230 */ /* 0x000fe40000004100 */
[--C-:B-1----:R-:W-:Y:S02]  /*10af0*/  HADD2.F32 R42, -RZ, R33.reuse.H0_H0 ;  /* 0x20000021ff2a7230 */ /* 0x102fe40000004100 */
[----:B------:R-:W-:-:S02]  /*10b00*/  HADD2.F32 R43, -RZ, R33.H1_H1 ;  /* 0x30000021ff2b7230 */ /* 0x000fc40000004100 */
[----:B------:R-:W-:Y:S02]  /*10b10*/  HADD2.F32 R33, -RZ, R32.H0_H0 ;  /* 0x20000020ff217230 */ /* 0x000fe40000004100 */
[CC--:B------:R-:W-:Y:S01]  /*10b20*/  FMUL.FTZ R62, R42.reuse, R47.reuse ;  /* 0x0000002f2a3e7220 */ /* 0x0c0fe20000410000 */
[-C--:B------:R-:W-:Y:S01]  /*10b30*/  FMUL.FTZ R64, R42, R46.reuse ;  /* 0x0000002e2a407220 */ /* 0x080fe20000410000 */
[----:B------:R-:W-:Y:S02]  /*10b40*/  HADD2.F32 R42, -RZ, R61.H0_H0 ;  /* 0x2000003dff2a7230 */ /* 0x000fe40000004100 */
[----:B------:R-:W-:Y:S01]  /*10b50*/  FFMA.FTZ R62, R37, R46, -R62 ;  /* 0x0000002e253e7223 */ /* 0x000fe2000001083e */
[----:B------:R-:W-:Y:S01]  /*10b60*/  FMUL.FTZ R46, R43, R60 ;  /* 0x0000003c2b2e7220 */ /* 0x000fe20000410000 */
[----:B------:R-:W-:Y:S01]  /*10b70*/  FFMA.FTZ R64, R37, R47, R64 ;  /* 0x0000002f25407223 */ /* 0x000fe20000010040 */
[----:B------:R-:W-:Y:S01]  /*10b80*/  FMUL.FTZ R66, R43, R42 ;  /* 0x0000002a2b427220 */ /* 0x000fe20000410000 */
[----:B------:R-:W-:-:S02]  /*10b90*/  HADD2.F32 R44, -RZ, R34.H0_H0 ;  /* 0x20000022ff2c7230 */ /* 0x000fc40000004100 */
[----:B------:R-:W-:Y:S01]  /*10ba0*/  FFMA.FTZ R43, R29, R42, -R46 ;  /* 0x0000002a1d2b7223 */ /* 0x000fe2000001082e */
[----:B------:R-:W-:Y:S01]  /*10bb0*/  FMUL.FTZ R42, R33, R84 ;  /* 0x00000054212a7220 */ /* 0x000fe20000410000 */
[----:B------:R-:W-:Y:S01]  /*10bc0*/  FFMA.FTZ R47, R29, R60, R66 ;  /* 0x0000003c1d2f7223 */ /* 0x000fe20000010042 */
[----:B------:R-:W-:Y:S02]  /*10bd0*/  HADD2.F32 R37, -RZ, R85.H0_H0 ;  /* 0x20000055ff257230 */ /* 0x000fe40000004100 */
[-C--:B------:R-:W-:Y:S01]  /*10be0*/  FMUL.FTZ R33, R33, R86.reuse ;  /* 0x0000005621217220 */ /* 0x080fe20000410000 */
[----:B------:R-:W-:Y:S02]  /*10bf0*/  HADD2.F32 R29, -RZ, R87.H0_H0 ;  /* 0x20000057ff1d7230 */ /* 0x000fe40000004100 */
[C---:B------:R-:W-:Y:S01]  /*10c00*/  FFMA.FTZ R86, R27.reuse, R86, -R42 ;  /* 0x000000561b567223 */ /* 0x040fe2000001082a */
[----:B------:R-:W-:Y:S02]  /*10c10*/  HADD2.F32 R45, -RZ, R35.H0_H0 ;  /* 0x20000023ff2d7230 */ /* 0x000fe40000004100 */
[----:B------:R-:W-:Y:S01]  /*10c20*/  FFMA.FTZ R84, R27, R84, R33 ;  /* 0x000000541b547223 */ /* 0x000fe20000010021 */
[----:B------:R-:W-:-:S02]  /*10c30*/  HADD2.F32 R46, -RZ, R85.H1_H1 ;  /* 0x30000055ff2e7230 */ /* 0x000fc40000004100 */
[C---:B------:R-:W-:Y:S01]  /*10c40*/  FMUL.FTZ R27, R44.reuse, R37 ;  /* 0x000000252c1b7220 */ /* 0x040fe20000410000 */
[----:B------:R-:W-:Y:S02]  /*10c50*/  HADD2.F32 R39, -RZ, R31.H0_H0 ;  /* 0x2000001fff277230 */ /* 0x000fe40000004100 */
[-C--:B------:R-:W-:Y:S01]  /*10c60*/  FMUL.FTZ R33, R44, R29.reuse ;  /* 0x0000001d2c217220 */ /* 0x080fe20000410000 */
[----:B------:R-:W-:Y:S02]  /*10c70*/  HADD2.F32 R42, -RZ, R87.H1_H1 ;  /* 0x30000057ff2a7230 */ /* 0x000fe40000004100 */
[----:B------:R-:W-:Y:S01]  /*10c80*/  FMUL.FTZ R66, R45, R46 ;  /* 0x0000002e2d427220 */ /* 0x000fe20000410000 */
[----:B------:R-:W-:Y:S02]  /*10c90*/  HADD2.F32 R35, -RZ, R35.H1_H1 ;  /* 0x30000023ff237230 */ /* 0x000fe40000004100 */
[----:B------:R-:W-:Y:S01]  /*10ca0*/  FFMA.FTZ R61, R38, R29, -R27 ;  /* 0x0000001d263d7223 */ /* 0x000fe2000001081b */
[----:B------:R-:W-:-:S02]  /*10cb0*/  HADD2.F32 R60, -RZ, R63.H0_H0 ;  /* 0x2000003fff3c7230 */ /* 0x000fc40000004100 */
[-C--:B------:R-:W-:Y:S01]  /*10cc0*/  FMUL.FTZ R45, R45, R42.reuse ;  /* 0x0000002a2d2d7220 */ /* 0x080fe20000410000 */
[----:B------:R-:W-:Y:S02]  /*10cd0*/  HADD2.F32 R44, -RZ, R65.H0_H0 ;  /* 0x20000041ff2c7230 */ /* 0x000fe40000004100 */
[----:B------:R-:W-:Y:S01]  /*10ce0*/  FFMA.FTZ R38, R38, R37, R33 ;  /* 0x0000002526267223 */ /* 0x000fe20000010021 */
[----:B------:R-:W-:Y:S02]  /*10cf0*/  HADD2.F32 R31, -RZ, R31.H1_H1 ;  /* 0x3000001fff1f7230 */ /* 0x000fe40000004100 */
[----:B------:R-:W-:Y:S01]  /*10d00*/  FFMA.FTZ R66, R39, R42, -R66 ;  /* 0x0000002a27427223 */ /* 0x000fe20000010842 */
[----:B------:R-:W-:Y:S02]  /*10d10*/  HADD2.F32 R32, -RZ, R32.H1_H1 ;  /* 0x30000020ff207230 */ /* 0x000fe40000004100 */
[----:B------:R-:W-:Y:S01]  /*10d20*/  FMUL.FTZ R78, R35, R60 ;  /* 0x0000003c234e7220 */ /* 0x000fe20000410000 */
[----:B------:R-:W-:-:S02]  /*10d30*/  HADD2.F32 R34, -RZ, R34.H1_H1 ;  /* 0x30000022ff227230 */ /* 0x000fc40000004100 */
[----:B------:R-:W-:Y:S01]  /*10d40*/  FMUL.FTZ R42, R35, R44 ;  /* 0x0000002c232a7220 */ /* 0x000fe20000410000 */
[----:B------:R-:W-:Y:S02]  /*10d50*/  HADD2.F32 R29, -RZ, R36.H0_H0 ;  /* 0x20000024ff1d7230 */ /* 0x000fe40000004100 */
[----:B------:R-:W-:Y:S01]  /*10d60*/  FFMA.FTZ R45, R39, R46, R45 ;  /* 0x0000002e272d7223 */ /* 0x000fe2000001002d */
[----:B------:R-:W-:Y:S02]  /*10d70*/  HADD2.F32 R33, -RZ, R26.H0_H0 ;  /* 0x2000001aff217230 */ /* 0x000fe40000004100 */
[C---:B------:R-:W-:Y:S01]  /*10d80*/  FFMA.FTZ R63, R31.reuse, R44, -R78 ;  /* 0x0000002c1f3f7223 */ /* 0x040fe2000001084e */
[----:B------:R-:W-:Y:S02]  /*10d90*/  HADD2.F32 R27, -RZ, R24.H0_H0 ;  /* 0x20000018ff1b7230 */ /* 0x000fe40000004100 */
[----:B------:R-:W-:Y:S01]  /*10da0*/  FFMA.FTZ R42, R31, R60, R42 ;  /* 0x0000003c1f2a7223 */ /* 0x000fe2000001002a */
[----:B------:R-:W-:-:S02]  /*10db0*/  HADD2.F32 R28, -RZ, R28.H1_H1 ;  /* 0x3000001cff1c7230 */ /* 0x000fc40000004100 */
        /* <DEDUP_REMOVED lines=19> */
.L_x_2677:
[----:B------:R-:W-:Y:S05]  /*10ef0*/  BSYNC B1 ;  /* 0x0000000000017941 */ /* 0x000fea0003800000 */
.L_x_2676:
[----:B------:R-:W-:-:S13]  /*10f00*/  ISETP.GE.AND P0, PT, R236, R71, PT ;  /* 0x00000047ec00720c */ /* 0x000fda0003f06270 */
[----:B------:R-:W-:Y:S05]  /*10f10*/  @P0 BRA `(.L_x_2657) ;  /* 0x0000001000ec0947 */ /* 0x000fea0003800000 */
[----:B------:R4:W5:Y:S01]  /*10f20*/  LDL R63, [R1+0x4c] ;  /* 0x00004c00013f7983 */ /* 0x0009620000100800 */
[----:B-12---:R-:W1:Y:S01]  /*10f30*/  LDC R33, c[0x0][0x3f4] ;  /* 0x0000fd00ff217b82 */ /* 0x006e620000000800 */
[----:B------:R-:W-:Y:S01]  /*10f40*/  BSSY B1, `(.L_x_2682) ;  /* 0x0000068000017945 */ /* 0x000fe20003800000 */
[----:B------:R-:W-:Y:S02]  /*10f50*/  SHF.R.U32.HI R62, RZ, 0x3, R217 ;  /* 0x00000003ff3e7819 */ /* 0x000fe400000116d9 */
[-C--:B-1----:R-:W-:Y:S02]  /*10f60*/  ISETP.GE.AND P0, PT, R18, R33.reuse, PT ;  /* 0x000000211200720c */ /* 0x082fe40003f06270 */
[-C--:B------:R-:W-:Y:S02]  /*10f70*/  ISETP.GE.AND P1, PT, R206, R33.reuse, PT ;  /* 0x00000021ce00720c */ /* 0x080fe40003f26270 */
[----:B------:R-:W-:-:S09]  /*10f80*/  ISETP.GE.AND P2, PT, R207, R33, PT ;  /* 0x00000021cf00720c */ /* 0x000fd20003f46270 */
[----:B----4-:R-:W-:Y:S05]  /*10f90*/  @P0 BRA `(.L_x_2683) ;  /* 0x0000000400880947 */ /* 0x010fea0003800000 */
[----:B------:R-:W-:Y:S01]  /*10fa0*/  LEA.HI R73, R33, R73, RZ, 0x1d ;  /* 0x0000004921497211 */ /* 0x000fe200078fe8ff */
[----:B---3--:R-:W-:Y:S01]  /*10fb0*/  HADD2.F32 R40, -RZ, R90.H1_H1 ;  /* 0x3000005aff287230 */ /* 0x008fe20000004100 */
[----:B-----5:R-:W-:Y:S01]  /*10fc0*/  R2UR UR4, R63 ;  /* 0x000000003f0472ca */ /* 0x020fe200000e0000 */
[--C-:B------:R-:W-:Y:S01]  /*10fd0*/  HADD2.F32 R42, -RZ, R88.reuse.H1_H1 ;  /* 0x30000058ff2a7230 */ /* 0x100fe20000004100 */
[----:B------:R-:W-:Y:S01]  /*10fe0*/  SHF.R.S32.HI R26, RZ, 0x1f, R73 ;  /* 0x0000001fff1a7819 */ /* 0x000fe20000011449 */
[----:B------:R-:W-:Y:S01]  /*10ff0*/  IMAD.SHL.U32 R24, R73, 0x8, RZ ;  /* 0x0000000849187824 */ /* 0x000fe200078e00ff */
[----:B------:R-:W-:Y:S01]  /*11000*/  LOP3.LUT R28, R217, 0x38, R18, 0xf8, !PT ;  /* 0x00000038d91c7812 */ /* 0x000fe200078ef812 */
[----:B------:R-:W-:Y:S01]  /*11010*/  HADD2.F32 R88, -RZ, R88.H0_H0 ;  /* 0x20000058ff587230 */ /* 0x000fe20000004100 */
[----:B------:R-:W-:Y:S01]  /*11020*/  LEA.HI R26, R26, R73, RZ, 0x3 ;  /* 0x000000491a1a7211 */ /* 0x000fe200078f18ff */
[----:B------:R-:W-:Y:S01]  /*11030*/  HADD2.F32 R90, -RZ, R90.H0_H0 ;  /* 0x2000005aff5a7230 */ /* 0x000fe20000004100 */
[----:B------:R-:W-:-:S02]  /*11040*/  LOP3.LUT R28, R221, R28, R62, 0xf6, !PT ;  /* 0x0000001cdd1c7212 */ /* 0x000fc400078ef63e */
[----:B------:R-:W-:Y:S01]  /*11050*/  LOP3.LUT R24, R217, 0x38, R24, 0xf8, !PT ;  /* 0x00000038d9187812 */ /* 0x000fe200078ef818 */
[----:B------:R-:W-:Y:S01]  /*11060*/  IMAD.SHL.U32 R26, R26, 0x400, RZ ;  /* 0x000004001a1a7824 */ /* 0x000fe200078e00ff */
[----:B------:R-:W-:Y:S02]  /*11070*/  SHF.R.U32.HI R39, RZ, 0x10, R5 ;  /* 0x00000010ff277819 */ /* 0x000fe40000011605 */
[----:B------:R-:W-:Y:S02]  /*11080*/  LEA R32, R28, UR4, 0x1 ;  /* 0x000000041c207c11 */ /* 0x000fe4000f8e08ff */
[----:B------:R-:W-:Y:S01]  /*11090*/  LOP3.LUT R28, R24, R62, RZ, 0x3c, !PT ;  /* 0x0000003e181c7212 */ /* 0x000fe200078e3cff */
[----:B------:R-:W-:Y:S01]  /*110a0*/  HADD2.F32 R39, -RZ, R39.H0_H0 ;  /* 0x20000027ff277230 */ /* 0x000fe20000004100 */
[----:B------:R-:W-:Y:S02]  /*110b0*/  LOP3.LUT R29, R26, 0x7fffe000, RZ, 0xc0, !PT ;  /* 0x7fffe0001a1d7812 */ /* 0x000fe400078ec0ff */
[----:B------:R-:W1:Y:S01]  /*110c0*/  LDS.128 R24, [R32] ;  /* 0x0000000020187984 */ /* 0x000e620000000c00 */
[----:B0-----:R-:W-:-:S02]  /*110d0*/  SHF.R.U64 R61, R48, 0x10, R49 ;  /* 0x00000010303d7819 */ /* 0x001fc40000001231 */
[----:B------:R-:W-:Y:S02]  /*110e0*/  IADD3 R29, R28, R29, R221 ;  /* 0x0000001d1c1d7210 */ /* 0x000fe40007ffe0dd */
[----:B------:R-:W-:Y:S02]  /*110f0*/  SHF.R.U32.HI R48, RZ, 0x10, R49 ;  /* 0x00000010ff307819 */ /* 0x000fe40000011631 */
[----:B------:R-:W-:Y:S01]  /*11100*/  SHF.R.U64 R49, R4, 0x10, R5 ;  /* 0x0000001004317819 */ /* 0x000fe20000001205 */
[----:B------:R-:W-:Y:S01]  /*11110*/  IMAD R34, R29, 0x2, R16 ;  /* 0x000000021d227824 */ /* 0x000fe200078e0210 */
[--C-:B------:R-:W-:Y:S02]  /*11120*/  SHF.R.U64 R60, R50, 0x10, R51.reuse ;  /* 0x00000010323c7819 */ /* 0x100fe40000001233 */
[----:B------:R-:W-:Y:S02]  /*11130*/  SHF.R.U32.HI R50, RZ, 0x10, R51 ;  /* 0x00000010ff327819 */ /* 0x000fe40000011633 */
[----:B------:R-:W0:Y:S01]  /*11140*/  LDS.128 R28, [R34+0x15400] ;  /* 0x01540000221c7984 */ /* 0x000e220000000c00 */
[----:B------:R-:W-:-:S02]  /*11150*/  SHF.R.U32.HI R43, RZ, 0x10, R7 ;  /* 0x00000010ff2b7819 */ /* 0x000fc40000011607 */
[----:B------:R-:W-:Y:S01]  /*11160*/  SHF.R.U64 R47, R6, 0x10, R7 ;  /* 0x00000010062f7819 */ /* 0x000fe20000001207 */
[--C-:B-1----:R-:W-:Y:S02]  /*11170*/  HADD2.F32 R5, -RZ, R25.reuse.H0_H0 ;  /* 0x20000019ff057230 */ /* 0x102fe40000004100 */
[----:B------:R-:W-:Y:S02]  /*11180*/  HADD2.F32 R25, -RZ, R25.H1_H1 ;  /* 0x30000019ff197230 */ /* 0x000fe40000004100 */
[----:B------:R-:W-:Y:S02]  /*11190*/  HADD2.F32 R4, -RZ, R24.H0_H0 ;  /* 0x20000018ff047230 */ /* 0x000fe40000004100 */
[----:B------:R-:W-:Y:S02]  /*111a0*/  HADD2.F32 R6, -RZ, R26.H0_H0 ;  /* 0x2000001aff067230 */ /* 0x000fe40000004100 */
[--C-:B------:R-:W-:Y:S02]  /*111b0*/  HADD2.F32 R7, -RZ, R27.reuse.H0_H0 ;  /* 0x2000001bff077230 */ /* 0x100fe40000004100 */
[----:B------:R-:W-:-:S02]  /*111c0*/  HADD2.F32 R27, -RZ, R27.H1_H1 ;  /* 0x3000001bff1b7230 */ /* 0x000fc40000004100 */
        /* <DEDUP_REMOVED lines=8> */
[----:B------:R-:W-:Y:S01]  /*11250*/  FFMA.FTZ R46, R5, R42, R46 ;  /* 0x0000002a052e7223 */ /* 0x000fe2000001002e */
[C---:B------:R-:W-:Y:S01]  /*11260*/  FMUL.FTZ R40, R36.reuse, R39 ;  /* 0x0000002724287220 */ /* 0x040fe20000410000 */
[C---:B------:R-:W-:Y:S01]  /*11270*/  FMUL.FTZ R5, R29.reuse, R88 ;  /* 0x000000581d057220 */ /* 0x040fe20000410000 */
[-C--:B------:R-:W-:Y:S01]  /*11280*/  FMUL.FTZ R29, R29, R90.reuse ;  /* 0x0000005a1d1d7220 */ /* 0x080fe20000410000 */
[-C--:B------:R-:W-:Y:S01]  /*11290*/  FMUL.FTZ R36, R36, R35.reuse ;  /* 0x0000002324247220 */ /* 0x080fe20000410000 */
[C---:B------:R-:W-:Y:S01]  /*112a0*/  FFMA.FTZ R41, R25.reuse, R35, -R40 ;  /* 0x0000002319297223 */ /* 0x040fe20000010828 */
[----:B------:R-:W-:Y:S01]  /*112b0*/  FFMA.FTZ R90, R4, R90, -R5 ;  /* 0x0000005a045a7223 */ /* 0x000fe20000010805 */
[----:B------:R-:W-:Y:S02]  /*112c0*/  HADD2.F32 R37, -RZ, R30.H0_H0 ;  /* 0x2000001eff257230 */ /* 0x000fe40000004100 */
[----:B------:R-:W-:Y:S01]  /*112d0*/  FFMA.FTZ R39, R25, R39, R36 ;  /* 0x0000002719277223 */ /* 0x000fe20000010024 */
[----:B------:R-:W-:-:S02]  /*112e0*/  HADD2.F32 R35, -RZ, R89.H0_H0 ;  /* 0x20000059ff237230 */ /* 0x000fc40000004100 */
[----:B------:R-:W-:Y:S01]  /*112f0*/  FFMA.FTZ R88, R4, R88, R29 ;  /* 0x0000005804587223 */ /* 0x000fe2000001001d */
[----:B------:R-:W-:Y:S02]  /*11300*/  HADD2.F32 R5, -RZ, R91.H0_H0 ;  /* 0x2000005bff057230 */ /* 0x000fe40000004100 */
[----:B------:R-:W-:Y:S02]  /*11310*/  HADD2.F32 R38, -RZ, R31.H0_H0 ;  /* 0x2000001fff267230 */ /* 0x000fe40000004100 */
[C---:B------:R-:W-:Y:S01]  /*11320*/  FMUL.FTZ R25, R37.reuse, R35 ;  /* 0x0000002325197220 */ /* 0x040fe20000410000 */
        /* <DEDUP_REMOVED lines=8> */
[----:B------:R-:W-:Y:S02]  /*113b0*/  HADD2.F32 R4, -RZ, R50.H0_H0 ;  /* 0x20000032ff047230 */ /* 0x000fe40000004100 */
[----:B------:R-:W-:Y:S01]  /*113c0*/  FFMA.FTZ R38, R6, R35, R29 ;  /* 0x0000002306267223 */ /* 0x000fe2000001001d */
[----:B------:R-:W-:Y:S02]  /*113d0*/  HADD2.F32 R28, -RZ, R28.H1_H1 ;  /* 0x3000001cff1c7230 */ /* 0x000fe40000004100 */
[----:B------:R-:W-:Y:S01]  /*113e0*/  FMUL.FTZ R6, R31, R36 ;  /* 0x000000241f067220 */ /* 0x000fe20000410000 */
[----:B------:R-:W-:-:S02]  /*113f0*/  HADD2.F32 R30, -RZ, R30.H1_H1 ;  /* 0x3000001eff1e7230 */ /* 0x000fc40000004100 */
[C---:B------:R-:W-:Y:S01]  /*11400*/  FFMA.FTZ R40, R7.reuse, R91, -R40 ;  /* 0x0000005b07287223 */ /* 0x040fe20000010828 */
[----:B------:R-:W-:Y:S01]  /*11410*/  FFMA.FTZ R42, R7, R89, R42 ;  /* 0x00000059072a7223 */ /* 0x000fe2000001002a */
[-C--:B------:R-:W-:Y:S01]  /*11420*/  FMUL.FTZ R48, R31, R4.reuse ;  /* 0x000000041f307220 */ /* 0x080fe20000410000 */
[----:B------:R-:W-:Y:S02]  /*11430*/  HADD2.F32 R25, -RZ, R49.H0_H0 ;  /* 0x20000031ff197230 */ /* 0x000fe40000004100 */
[C---:B------:R-:W-:Y:S01]  /*11440*/  FFMA.FTZ R45, R27.reuse, R4, -R6 ;  /* 0x000000041b2d7223 */ /* 0x040fe20000010806 */
[----:B------:R-:W-:Y:S02]  /*11450*/  HADD2.F32 R29, -RZ, R47.H0_H0 ;  /* 0x2000002fff1d7230 */ /* 0x000fe40000004100 */
[----:B------:R-:W-:Y:S01]  /*11460*/  FFMA.FTZ R47, R27, R36, R48 ;  /* 0x000000241b2f7223 */ /* 0x000fe20000010030 */
[----:B------:R-:W-:Y:S02]  /*11470*/  HADD2.F32 R5, -RZ, R61.H0_H0 ;  /* 0x2000003dff057230 */ /* 0x000fe40000004100 */
[----:B------:R-:W-:Y:S01]  /*11480*/  FMUL.FTZ R27, R28, R25 ;  /* 0x000000191c1b7220 */ /* 0x000fe20000410000 */
[----:B------:R-:W-:-:S02]  /*11490*/  HADD2.F32 R7, -RZ, R60.H0_H0 ;  /* 0x2000003cff077230 */ /* 0x000fc40000004100 */
[----:B------:R-:W-:Y:S01]  /*114a0*/  FMUL.FTZ R43, R30, R29 ;  /* 0x0000001d1e2b7220 */ /* 0x000fe20000410000 */
[----:B------:R-:W-:Y:S02]  /*114b0*/  HADD2.F32 R26, -RZ, R26.H1_H1 ;  /* 0x3000001aff1a7230 */ /* 0x000fe40000004100 */
[-C--:B------:R-:W-:Y:S01]  /*114c0*/  FMUL.FTZ R28, R28, R5.reuse ;  /* 0x000000051c1c7220 */ /* 0x080fe20000410000 */
[----:B------:R-:W-:Y:S01]  /*114d0*/  FFMA.FTZ R31, R24, R5, -R27 ;  /* 0x00000005181f7223 */ /* 0x000fe2000001081b */
[-C--:B------:R-:W-:Y:S01]  /*114e0*/  FMUL.FTZ R30, R30, R7.reuse ;  /* 0x000000071e1e7220 */ /* 0x080fe20000410000 */
        /* <DEDUP_REMOVED lines=13> */
.L_x_2683:
[----:B------:R-:W-:Y:S05]  /*115c0*/  BSYNC B1 ;  /* 0x0000000000017941 */ /* 0x000fea0003800000 */
.L_x_2682:
[----:B------:R-:W-:Y:S04]  /*115d0*/  BSSY B1, `(.L_x_2684) ;  /* 0x0000068000017945 */ /* 0x000fe80003800000 */
[----:B------:R-:W-:Y:S05]  /*115e0*/  @P1 BRA `(.L_x_2685) ;  /* 0x0000000400981947 */ /* 0x000fea0003800000 */
[----:B------:R-:W-:Y:S01]  /*115f0*/  LEA.HI R72, R33, R72, RZ, 0x1d ;  /* 0x0000004821487211 */ /* 0x000fe200078fe8ff */
[----:B------:R-:W-:Y:S01]  /*11600*/  HADD2.F32 R35, -RZ, R82.H1_H1 ;  /* 0x30000052ff237230 */ /* 0x000fe20000004100 */
[----:B------:R-:W-:Y:S01]  /*11610*/  LEA.HI R21, R21, R206, RZ, 0x6 ;  /* 0x000000ce15157211 */ /* 0x000fe200078f30ff */
[--C-:B------:R-:W-:Y:S01]  /*11620*/  HADD2.F32 R37, -RZ, R80.reuse.H1_H1 ;  /* 0x30000050ff257230 */ /* 0x100fe20000004100 */
[----:B-1----:R-:W-:Y:S01]  /*11630*/  SHF.R.S32.HI R5, RZ, 0x1f, R72 ;  /* 0x0000001fff057819 */ /* 0x002fe20000011448 */
[----:B------:R-:W-:Y:S01]  /*11640*/  HADD2.F32 R80, -RZ, R80.H0_H0 ;  /* 0x20000050ff507230 */ /* 0x000fe20000004100 */
[----:B------:R-:W-:Y:S01]  /*11650*/  SHF.L.U32 R4, R72, 0x3, RZ ;  /* 0x0000000348047819 */ /* 0x000fe200000006ff */
[----:B------:R-:W-:Y:S01]  /*11660*/  IMAD.SHL.U32 R21, R21, 0x80, RZ ;  /* 0x0000008015157824 */ /* 0x000fe200078e00ff */
[----:B------:R-:W-:Y:S01]  /*11670*/  LEA.HI R5, R5, R72, RZ, 0x3 ;  /* 0x0000004805057211 */ /* 0x000fe200078f18ff */
[----:B------:R-:W-:Y:S01]  /*11680*/  HADD2.F32 R82, -RZ, R82.H0_H0 ;  /* 0x20000052ff527230 */ /* 0x000fe20000004100 */
[----:B------:R-:W-:-:S02]  /*11690*/  LOP3.LUT R4, R217, 0x38, R4, 0xf8, !PT ;  /* 0x00000038d9047812 */ /* 0x000fc400078ef804 */
[----:B------:R-:W-:Y:S01]  /*116a0*/  LOP3.LUT R6, R21, 0xffffe000, RZ, 0xc0, !PT ;  /* 0xffffe00015067812 */ /* 0x000fe200078ec0ff */
[----:B------:R-:W-:Y:S01]  /*116b0*/  IMAD.SHL.U32 R5, R5, 0x400, RZ ;  /* 0x0000040005057824 */ /* 0x000fe200078e00ff */
[----:B---3--:R-:W-:Y:S02]  /*116c0*/  LOP3.LUT R24, R4, R62, RZ, 0x3c, !PT ;  /* 0x0000003e04187212 */ /* 0x008fe400078e3cff */
[----:B-----5:R-:W-:Y:S02]  /*116d0*/  R2UR UR4, R63 ;  /* 0x000000003f0472ca */ /* 0x020fe400000e0000 */
[----:B------:R-:W-:Y:S02]  /*116e0*/  LOP3.LUT R21, R5, 0x7fffe000, RZ, 0xc0, !PT ;  /* 0x7fffe00005157812 */ /* 0x000fe400078ec0ff */
[----:B------:R-:W-:Y:S02]  /*116f0*/  LOP3.LUT R69, R217, 0x38, R69, 0xf8, !PT ;  /* 0x00000038d9457812 */ /* 0x000fe400078ef845 */
[----:B------:R-:W-:-:S02]  /*11700*/  IADD3 R21, R24, R21, R221 ;  /* 0x0000001518157210 */ /* 0x000fc40007ffe0dd */
[----:B------:R-:W-:Y:S02]  /*11710*/  LOP3.LUT R69, R69, R62, RZ, 0x3c, !PT ;  /* 0x0000003e45457212 */ /* 0x000fe400078e3cff */
[----:B------:R-:W-:Y:S01]  /*11720*/  SHF.R.U64 R45, R52, 0x10, R53 ;  /* 0x00000010342d7819 */ /* 0x000fe20000001235 */
[----:B------:R-:W-:Y:S01]  /*11730*/  IMAD R21, R21, 0x2, R16 ;  /* 0x0000000215157824 */ /* 0x000fe200078e0210 */
[----:B------:R-:W-:Y:S02]  /*11740*/  IADD3 R6, R69, R6, R221 ;  /* 0x0000000645067210 */ /* 0x000fe40007ffe0dd */
[----:B------:R-:W-:Y:S02]  /*11750*/  SHF.R.U32.HI R52, RZ, 0x10, R53 ;  /* 0x00000010ff347819 */ /* 0x000fe40000011635 */
[----:B------:R-:W1:Y:S01]  /*11760*/  LDS.128 R24, [R21+0x15400] ;  /* 0x0154000015187984 */ /* 0x000e620000000c00 */
[----:B------:R-:W-:Y:S02]  /*11770*/  LEA R46, R6, UR4, 0x1 ;  /* 0x00000004062e7c11 */ /* 0x000fe4000f8e08ff */
[----:B------:R-:W-:-:S02]  /*11780*/  SHF.R.U32.HI R32, RZ, 0x10, R9 ;  /* 0x00000010ff207819 */ /* 0x000fc40000011609 */
[----:B------:R-:W-:Y:S01]  /*11790*/  SHF.R.U64 R43, R8, 0x10, R9 ;  /* 0x00000010082b7819 */ /* 0x000fe20000001209 */
[----:B------:R-:W2:Y:S01]  /*117a0*/  LDS.128 R4, [R46] ;  /* 0x000000002e047984 */ /* 0x000ea20000000c00 */
[----:B------:R-:W-:Y:S01]  /*117b0*/  SHF.R.U32.HI R38, RZ, 0x10, R11 ;  /* 0x00000010ff267819 */ /* 0x000fe2000001160b */
[----:B------:R-:W-:Y:S01]  /*117c0*/  HADD2.F32 R32, -RZ, R32.H0_H0 ;  /* 0x20000020ff207230 */ /* 0x000fe20000004100 */
[--C-:B------:R-:W-:Y:S02]  /*117d0*/  SHF.R.U64 R44, R54, 0x10, R55.reuse ;  /* 0x00000010362c7819 */ /* 0x100fe40000001237 */
[----:B------:R-:W-:Y:S02]  /*117e0*/  SHF.R.U32.HI R54, RZ, 0x10, R55 ;  /* 0x00000010ff367819 */ /* 0x000fe40000011637 */
[----:B------:R-:W-:Y:S01]  /*117f0*/  SHF.R.U64 R42, R10, 0x10, R11 ;  /* 0x000000100a2a7819 */ /* 0x000fe2000000120b */
[--C-:B-1----:R-:W-:Y:S02]  /*11800*/  HADD2.F32 R28, -RZ, R25.reuse.H0_H0 ;  /* 0x20000019ff1c7230 */ /* 0x102fe40000004100 */
[----:B------:R-:W-:-:S02]  /*11810*/  HADD2.F32 R29, -RZ, R25.H1_H1 ;  /* 0x30000019ff1d7230 */ /* 0x000fc40000004100 */
[----:B------:R-:W-:Y:S02]  /*11820*/  HADD2.F32 R25, -RZ, R24.H0_H0 ;  /* 0x20000018ff197230 */ /* 0x000fe40000004100 */
[C---:B------:R-:W-:Y:S01]  /*11830*/  FMUL.FTZ R39, R28.reuse, R37 ;  /* 0x000000251c277220 */ /* 0x040fe20000410000 */
[----:B------:R-:W-:Y:S01]  /*11840*/  FMUL.FTZ R41, R28, R35 ;  /* 0x000000231c297220 */ /* 0x000fe20000410000 */
[----:B------:R-:W-:Y:S02]  /*11850*/  HADD2.F32 R28, -RZ, R52.H0_H0 ;  /* 0x20000034ff1c7230 */ /* 0x000fe40000004100 */
[C---:B------:R-:W-:Y:S01]  /*11860*/  FMUL.FTZ R34, R29.reuse, R32 ;  /* 0x000000201d227220 */ /* 0x040fe20000410000 */
[--C-:B--2---:R-:W-:Y:S02]  /*11870*/  HADD2.F32 R8, -RZ, R5.reuse.H0_H0 ;  /* 0x20000005ff087230 */ /* 0x104fe40000004100 */
[----:B------:R-:W-:Y:S02]  /*11880*/  HADD2.F32 R9, -RZ, R5.H1_H1 ;  /* 0x30000005ff097230 */ /* 0x000fe40000004100 */
[----:B------:R-:W-:Y:S01]  /*11890*/  FMUL.FTZ R36, R29, R28 ;  /* 0x0000001c1d247220 */ /* 0x000fe20000410000 */
[----:B------:R-:W-:-:S02]  /*118a0*/  HADD2.F32 R5, -RZ, R4.H0_H0 ;  /* 0x20000004ff057230 */ /* 0x000fc40000004100 */
[C---:B------:R-:W-:Y:S01]  /*118b0*/  FFMA.FTZ R39, R8.reuse, R35, -R39 ;  /* 0x0000002308277223 */ /* 0x040fe20000010827 */
[----:B------:R-:W-:Y:S01]  /*118c0*/  FFMA.FTZ R41, R8, R37, R41 ;  /* 0x0000002508297223 */ /* 0x000fe20000010029 */
[----:B------:R-:W-:Y:S01]  /*118d0*/  FMUL.FTZ R8, R25, R80 ;  /* 0x0000005019087220 */ /* 0x000fe20000410000 */
[C---:B------:R-:W-:Y:S01]  /*118e0*/  FFMA.FTZ R34, R9.reuse, R28, -R34 ;  /* 0x0000001c09227223 */ /* 0x040fe20000010822 */
[----:B------:R-:W-:Y:S01]  /*118f0*/  FFMA.FTZ R36, R9, R32, R36 ;  /* 0x0000002009247223 */ /* 0x000fe20000010024 */
[----:B------:R-:W-:Y:S02]  /*11900*/  HADD2.F32 R30, -RZ, R26.H0_H0 ;  /* 0x2000001aff1e7230 */ /* 0x000fe40000004100 */
[-C--:B------:R-:W-:Y:S01]  /*11910*/  FMUL.FTZ R25, R25, R82.reuse ;  /* 0x0000005219197220 */ /* 0x080fe20000410000 */
[----:B------:R-:W-:Y:S02]  /*11920*/  HADD2.F32 R29, -RZ, R81.H0_H0 ;  /* 0x20000051ff1d7230 */ /* 0x000fe40000004100 */
[----:B------:R-:W-:Y:S01]  /*11930*/  FFMA.FTZ R82, R5, R82, -R8 ;  /* 0x0000005205527223 */ /* 0x000fe20000010808 */
[----:B------:R-:W-:-:S02]  /*11940*/  HADD2.F32 R9, -RZ, R83.H0_H0 ;  /* 0x20000053ff097230 */ /* 0x000fc40000004100 */
[----:B------:R-:W-:Y:S01]  /*11950*/  FFMA.FTZ R80, R5, R80, R25 ;  /* 0x0000005005507223 */ /* 0x000fe20000010019 */
[----:B------:R-:W-:Y:S02]  /*11960*/  HADD2.F32 R31, -RZ, R27.H0_H0 ;  /* 0x2000001bff1f7230 */ /* 0x000fe40000004100 */
[C---:B------:R-:W-:Y:S01]  /*11970*/  FMUL.FTZ R5, R30.reuse, R29 ;  /* 0x0000001d1e057220 */ /* 0x040fe20000410000 */
[----:B------:R-:W-:Y:S02]  /*11980*/  HADD2.F32 R32, -RZ, R81.H1_H1 ;  /* 0x30000051ff207230 */ /* 0x000fe40000004100 */
[----:B------:R-:W-:Y:S01]  /*11990*/  FMUL.FTZ R25, R30, R9 ;  /* 0x000000091e197220 */ /* 0x000fe20000410000 */
[----:B------:R-:W-:Y:S02]  /*119a0*/  HADD2.F32 R8, -RZ, R83.H1_H1 ;  /* 0x30000053ff087230 */ /* 0x000fe40000004100 */
[----:B------:R-:W-:Y:S02]  /*119b0*/  HADD2.F32 R30, -RZ, R38.H0_H0 ;  /* 0x20000026ff1e7230 */ /* 0x000fe40000004100 */
[----:B------:R-:W-:Y:S01]  /*119c0*/  FMUL.FTZ R38, R31, R32 ;  /* 0x000000201f267220 */ /* 0x000fe20000410000 */
[----:B------:R-:W-:-:S02]  /*119d0*/  HADD2.F32 R11, -RZ, R7.H0_H0 ;  /* 0x20000007ff0b7230 */ /* 0x000fc40000004100 */
[-C--:B------:R-:W-:Y:S01]  /*119e0*/  FMUL.FTZ R31, R31, R8.reuse ;  /* 0x000000081f1f7220 */ /* 0x080fe20000410000 */
[----:B------:R-:W-:Y:S02]  /*119f0*/  HADD2.F32 R10, -RZ, R6.H0_H0 ;  /* 0x20000006ff0a7230 */ /* 0x000fe40000004100 */
[----:B------:R-:W-:Y:S02]  /*11a00*/  HADD2.F32 R27, -RZ, R27.H1_H1 ;  /* 0x3000001bff1b7230 */ /* 0x000fe40000004100 */
[C---:B------:R-:W-:Y:S01]  /*11a10*/  FFMA.FTZ R38, R11.reuse, R8, -R38 ;  /* 0x000000080b267223 */ /* 0x040fe20000010826 */
[----:B------:R-:W-:Y:S02]  /*11a20*/  HADD2.F32 R28, -RZ, R54.H0_H0 ;  /* 0x20000036ff1c7230 */ /* 0x000fe40000004100 */
[----:B------:R-:W-:Y:S01]  /*11a30*/  FFMA.FTZ R32, R11, R32, R31 ;  /* 0x000000200b207223 */ /* 0x000fe2000001001f */
[----:B------:R-:W-:Y:S02]  /*11a40*/  HADD2.F32 R7, -RZ, R7.H1_H1 ;  /* 0x30000007ff077230 */ /* 0x000fe40000004100 */
[----:B------:R-:W-:Y:S01]  /*11a50*/  FFMA.FTZ R35, R10, R9, -R5 ;  /* 0x000000090a237223 */ /* 0x000fe20000010805 */
[----:B------:R-:W-:-:S02]  /*11a60*/  HADD2.F32 R24, -RZ, R24.H1_H1 ;  /* 0x30000018ff187230 */ /* 0x000fc40000004100 */
[C---:B------:R-:W-:Y:S01]  /*11a70*/  FMUL.FTZ R40, R27.reuse, R30 ;  /* 0x0000001e1b287220 */ /* 0x040fe20000410000 */
[-C--:B------:R-:W-:Y:S01]  /*11a80*/  FMUL.FTZ R8, R27, R28.reuse ;  /* 0x0000001c1b087220 */ /* 0x080fe20000410000 */
[----:B------:R-:W-:Y:S02]  /*11a90*/  HADD2.F32 R11, -RZ, R43.H0_H0 ;  /* 0x2000002bff0b7230 */ /* 0x000fe40000004100 */
[----:B------:R-:W-:Y:S01]  /*11aa0*/  FFMA.FTZ R10, R10, R29, R25 ;  /* 0x0000001d0a0a7223 */ /* 0x000fe20000010019 */
[----:B------:R-:W-:Y:S02]  /*11ab0*/  HADD2.F32 R5, -RZ, R45.H0_H0 ;  /* 0x2000002dff057230 */ /* 0x000fe40000004100 */
[C---:B------:R-:W-:Y:S01]  /*11ac0*/  FFMA.FTZ R37, R7.reuse, R28, -R40 ;  /* 0x0000001c07257223 */ /* 0x040fe20000010828 */
[----:B------:R-:W-:Y:S02]  /*11ad0*/  HADD2.F32 R26, -RZ, R26.H1_H1 ;  /* 0x3000001aff1a7230 */ /* 0x000fe40000004100 */
[----:B------:R-:W-:Y:S01]  /*11ae0*/  FFMA.FTZ R43, R7, R30, R8 ;  /* 0x0000001e072b7223 */ /* 0x000fe20000010008 */
[----:B------:R-:W-:-:S02]  /*11af0*/  HADD2.F32 R25, -RZ, R42.H0_H0 ;  /* 0x2000002aff197230 */ /* 0x000fc40000004100 */
[C---:B------:R-:W-:Y:S01]  /*11b00*/  FMUL.FTZ R7, R24.reuse, R11 ;  /* 0x0000000b18077220 */ /* 0x040fe20000410000 */
[----:B------:R-:W-:Y:S02]  /*11b10*/  HADD2.F32 R9, -RZ, R44.H0_H0 ;  /* 0x2000002cff097230 */ /* 0x000fe40000004100 */
[----:B------:R-:W-:Y:S01]  /*11b20*/  FMUL.FTZ R24, R24, R5 ;  /* 0x0000000518187220 */ /* 0x000fe20000410000 */
[----:B------:R-:W-:Y:S02]  /*11b30*/  HADD2.F32 R4, -RZ, R4.H1_H1 ;  /* 0x30000004ff047230 */ /* 0x000fe40000004100 */
[C---:B------:R-:W-:Y:S01]  /*11b40*/  FMUL.FTZ R31, R26.reuse, R25 ;  /* 0x000000191a1f7220 */ /* 0x040fe20000410000 */
[----:B------:R-:W-:Y:S02]  /*11b50*/  HADD2.F32 R6, -RZ, R6.H1_H1 ;  /* 0x30000006ff067230 */ /* 0x000fe40000004100 */
[----:B------:R-:W-:Y:S01]  /*11b60*/  FMUL.FTZ R26, R26, R9 ;  /* 0x000000091a1a7220 */ /* 0x000fe20000410000 */
[C---:B------:R-:W-:Y:S01]  /*11b70*/  FFMA.FTZ R29, R4.reuse, R11, R24 ;  /* 0x0000000b041d7223 */ /* 0x040fe20000010018 */
[----:B------:R-:W-:Y:S01]  /*11b80*/  FFMA.FTZ R27, R4, R5, -R7 ;  /* 0x00000005041b7223 */ /* 0x000fe20000010807 */
        /* <DEDUP_REMOVED lines=12> */
.L_x_2685:
[----:B------:R-:W-:Y:S05]  /*11c50*/  BSYNC B1 ;  /* 0x0000000000017941 */ /* 0x000fea0003800000 */
.L_x_2684:
[----:B------:R-:W-:Y:S05]  /*11c60*/  @P2 BRA `(.L_x_2657) ;  /* 0x0000000400982947 */ /* 0x000fea0003800000 */
[----:B------:R-:W-:Y:S01]  /*11c70*/  LEA.HI R0, R0, R207, RZ, 0x6 ;  /* 0x000000cf00007211 */ /* 0x000fe200078f30ff */
[----:B-1-3--:R-:W-:Y:S01]  /*11c80*/  HADD2.F32 R25, -RZ, R76.H1_H1 ;  /* 0x3000004cff197230 */ /* 0x00afe20000004100 */
[----:B------:R-:W-:Y:S01]  /*11c90*/  LEA.HI R20, R33, R20, RZ, 0x1d ;  /* 0x0000001421147211 */ /* 0x000fe200078fe8ff */
[--C-:B------:R-:W-:Y:S01]  /*11ca0*/  HADD2.F32 R26, -RZ, R70.reuse.H1_H1 ;  /* 0x30000046ff1a7230 */ /* 0x100fe20000004100 */
[----:B--2---:R-:W-:Y:S01]  /*11cb0*/  LOP3.LUT R4, R217, 0x38, R3, 0xf8, !PT ;  /* 0x00000038d9047812 */ /* 0x004fe200078ef803 */
[----:B------:R-:W-:Y:S01]  /*11cc0*/  IMAD.SHL.U32 R0, R0, 0x80, RZ ;  /* 0x0000008000007824 */ /* 0x000fe200078e00ff */
[----:B------:R-:W-:Y:S01]  /*11cd0*/  SHF.R.S32.HI R3, RZ, 0x1f, R20 ;  /* 0x0000001fff037819 */ /* 0x000fe20000011414 */
[----:B------:R-:W-:Y:S01]  /*11ce0*/  HADD2.F32 R70, -RZ, R70.H0_H0 ;  /* 0x20000046ff467230 */ /* 0x000fe20000004100 */
[----:B------:R-:W-:Y:S01]  /*11cf0*/  LOP3.LUT R5, R4, R62, RZ, 0x3c, !PT ;  /* 0x0000003e04057212 */ /* 0x000fe200078e3cff */
[----:B------:R-:W-:Y:S01]  /*11d00*/  HADD2.F32 R76, -RZ, R76.H0_H0 ;  /* 0x2000004cff4c7230 */ /* 0x000fe20000004100 */
[----:B------:R-:W-:Y:S01]  /*11d10*/  LOP3.LUT R4, R0, 0xffffe000, RZ, 0xc0, !PT ;  /* 0xffffe00000047812 */ /* 0x000fe200078ec0ff */
[----:B------:R-:W-:Y:S01]  /*11d20*/  IMAD.SHL.U32 R0, R20, 0x8, RZ ;  /* 0x0000000814007824 */ /* 0x000fe200078e00ff */
[----:B------:R-:W-:-:S02]  /*11d30*/  LEA.HI R3, R3, R20, RZ, 0x3 ;  /* 0x0000001403037211 */ /* 0x000fc400078f18ff */
[----:B-----5:R-:W-:Y:S02]  /*11d40*/  R2UR UR4, R63 ;  /* 0x000000003f0472ca */ /* 0x020fe400000e0000 */
[----:B------:R-:W-:Y:S01]  /*11d50*/  LOP3.LUT R0, R217, 0x38, R0, 0xf8, !PT ;  /* 0x00000038d9007812 */ /* 0x000fe200078ef800 */
[----:B------:R-:W-:Y:S01]  /*11d60*/  IMAD.SHL.U32 R3, R3, 0x400, RZ ;  /* 0x0000040003037824 */ /* 0x000fe200078e00ff */
[----:B------:R-:W-:Y:S02]  /*11d70*/  IADD3 R4, R5, R4, R221 ;  /* 0x0000000405047210 */ /* 0x000fe40007ffe0dd */
[----:B------:R-:W-:Y:S02]  /*11d80*/  LOP3.LUT R0, R0, R62, RZ, 0x3c, !PT ;  /* 0x0000003e00007212 */ /* 0x000fe400078e3cff */
[----:B------:R-:W-:Y:S02]  /*11d90*/  LOP3.LUT R3, R3, 0x7fffe000, RZ, 0xc0, !PT ;  /* 0x7fffe00003037812 */ /* 0x000fe400078ec0ff */
[----:B------:R-:W-:-:S02]  /*11da0*/  SHF.R.U32.HI R27, RZ, 0x10, R13 ;  /* 0x00000010ff1b7819 */ /* 0x000fc4000001160d */
[----:B------:R-:W-:Y:S02]  /*11db0*/  IADD3 R3, R0, R3, R221 ;  /* 0x0000000300037210 */ /* 0x000fe40007ffe0dd */
[----:B------:R-:W-:Y:S01]  /*11dc0*/  LEA R37, R4, UR4, 0x1 ;  /* 0x0000000404257c11 */ /* 0x000fe2000f8e08ff */
[----:B------:R-:W-:Y:S01]  /*11dd0*/  HADD2.F32 R27, -RZ, R27.H0_H0 ;  /* 0x2000001bff1b7230 */ /* 0x000fe20000004100 */
[----:B------:R-:W-:Y:S02]  /*11de0*/  LEA R3, R3, R16, 0x1 ;  /* 0x0000001003037211 */ /* 0x000fe400078e08ff */
[--C-:B------:R-:W-:Y:S01]  /*11df0*/  SHF.R.U64 R33, R14, 0x10, R15.reuse ;  /* 0x000000100e217819 */ /* 0x100fe2000000120f */
[----:B------:R-:W1:Y:S01]  /*11e00*/  LDS.128 R4, [R37] ;  /* 0x0000000025047984 */ /* 0x000e620000000c00 */
[----:B------:R-:W-:Y:S02]  /*11e10*/  SHF.R.U32.HI R32, RZ, 0x10, R15 ;  /* 0x00000010ff207819 */ /* 0x000fe4000001160f */
[--C-:B------:R-:W-:Y:S01]  /*11e20*/  SHF.R.U64 R36, R56, 0x10, R57.reuse ;  /* 0x0000001038247819 */ /* 0x100fe20000001239 */
[----:B------:R-:W2:Y:S01]  /*11e30*/  LDS.128 R8, [R3+0x15400] ;  /* 0x0154000003087984 */ /* 0x000ea20000000c00 */
[----:B------:R-:W-:-:S02]  /*11e40*/  SHF.R.U32.HI R56, RZ, 0x10, R57 ;  /* 0x00000010ff387819 */ /* 0x000fc40000011639 */
[----:B------:R-:W-:Y:S02]  /*11e50*/  SHF.R.U64 R34, R12, 0x10, R13 ;  /* 0x000000100c227819 */ /* 0x000fe4000000120d */
[--C-:B------:R-:W-:Y:S02]  /*11e60*/  SHF.R.U64 R35, R58, 0x10, R59.reuse ;  /* 0x000000103a237819 */ /* 0x100fe4000000123b */
[----:B------:R-:W-:Y:S01]  /*11e70*/  SHF.R.U32.HI R58, RZ, 0x10, R59 ;  /* 0x00000010ff3a7819 */ /* 0x000fe2000001163b */
[--C-:B-1----:R-:W-:Y:S02]  /*11e80*/  HADD2.F32 R12, -RZ, R5.reuse.H0_H0 ;  /* 0x20000005ff0c7230 */ /* 0x102fe40000004100 */
[----:B------:R-:W-:Y:S02]  /*11e90*/  HADD2.F32 R5, -RZ, R5.H1_H1 ;  /* 0x30000005ff057230 */ /* 0x000fe40000004100 */
[--C-:B--2---:R-:W-:Y:S02]  /*11ea0*/  HADD2.F32 R15, -RZ, R9.reuse.H0_H0 ;  /* 0x20000009ff0f7230 */ /* 0x104fe40000004100 */
[----:B------:R-:W-:-:S02]  /*11eb0*/  HADD2.F32 R20, -RZ, R9.H1_H1 ;  /* 0x30000009ff147230 */ /* 0x000fc40000004100 */
[----:B------:R-:W-:Y:S02]  /*11ec0*/  HADD2.F32 R9, -RZ, R8.H0_H0 ;  /* 0x20000008ff097230 */ /* 0x000fe40000004100 */
[CC--:B------:R-:W-:Y:S01]  /*11ed0*/  FMUL.FTZ R29, R15.reuse, R26.reuse ;  /* 0x0000001a0f1d7220 */ /* 0x0c0fe20000410000 */
[----:B------:R-:W-:Y:S01]  /*11ee0*/  FMUL.FTZ R31, R15, R25 ;  /* 0x000000190f1f7220 */ /* 0x000fe20000410000 */
[----:B------:R-:W-:Y:S02]  /*11ef0*/  HADD2.F32 R15, -RZ, R56.H0_H0 ;  /* 0x20000038ff0f7230 */ /* 0x000fe40000004100 */
[----:B------:R-:W-:Y:S01]  /*11f00*/  FMUL.FTZ R28, R20, R27 ;  /* 0x0000001b141c7220 */ /* 0x000fe20000410000 */
[C---:B------:R-:W-:Y:S01]  /*11f10*/  FFMA.FTZ R29, R12.reuse, R25, -R29 ;  /* 0x000000190c1d7223 */ /* 0x040fe2000001081d */
[----:B------:R-:W-:Y:S01]  /*11f20*/  FFMA.FTZ R31, R12, R26, R31 ;  /* 0x0000001a0c1f7223 */ /* 0x000fe2000001001f */
[----:B------:R-:W-:Y:S02]  /*11f30*/  HADD2.F32 R0, -RZ, R4.H0_H0 ;  /* 0x20000004ff007230 */ /* 0x000fe40000004100 */
[-C--:B------:R-:W-:Y:S01]  /*11f40*/  FMUL.FTZ R12, R20, R15.reuse ;  /* 0x0000000f140c7220 */ /* 0x080fe20000410000 */
[----:B------:R-:W-:Y:S01]  /*11f50*/  FFMA.FTZ R28, R5, R15, -R28 ;  /* 0x0000000f051c7223 */ /* 0x000fe2000001081c */
[----:B------:R-:W-:Y:S01]  /*11f60*/  FMUL.FTZ R15, R9, R70 ;  /* 0x00000046090f7220 */ /* 0x000fe20000410000 */
[----:B------:R-:W-:-:S02]  /*11f70*/  HADD2.F32 R21, -RZ, R10.H0_H0 ;  /* 0x2000000aff157230 */ /* 0x000fc40000004100 */
[-C--:B------:R-:W-:Y:S01]  /*11f80*/  FMUL.FTZ R9, R9, R76.reuse ;  /* 0x0000004c09097220 */ /* 0x080fe20000410000 */
[----:B------:R-:W-:Y:S02]  /*11f90*/  HADD2.F32 R20, -RZ, R74.H0_H0 ;  /* 0x2000004aff147230 */ /* 0x000fe40000004100 */
[----:B------:R-:W-:Y:S01]  /*11fa0*/  FFMA.FTZ R26, R5, R27, R12 ;  /* 0x0000001b051a7223 */ /* 0x000fe2000001000c */
[----:B------:R-:W-:Y:S02]  /*11fb0*/  HADD2.F32 R13, -RZ, R6.H0_H0 ;  /* 0x20000006ff0d7230 */ /* 0x000fe40000004100 */
[C---:B------:R-:W-:Y:S01]  /*11fc0*/  FFMA.FTZ R15, R0.reuse, R76, -R15 ;  /* 0x0000004c000f7223 */ /* 0x040fe2000001080f */
[----:B------:R-:W-:Y:S02]  /*11fd0*/  HADD2.F32 R24, -RZ, R11.H0_H0 ;  /* 0x2000000bff187230 */ /* 0x000fe40000004100 */
[----:B------:R-:W-:Y:S01]  /*11fe0*/  FFMA.FTZ R70, R0, R70, R9 ;  /* 0x0000004600467223 */ /* 0x000fe20000010009 */
[----:B------:R-:W-:-:S02]  /*11ff0*/  HADD2.F32 R12, -RZ, R77.H0_H0 ;  /* 0x2000004dff0c7230 */ /* 0x000fc40000004100 */
[C---:B------:R-:W-:Y:S01]  /*12000*/  FMUL.FTZ R0, R21.reuse, R20 ;  /* 0x0000001415007220 */ /* 0x040fe20000410000 */
[----:B------:R-:W-:Y:S02]  /*12010*/  HADD2.F32 R5, -RZ, R74.H1_H1 ;  /* 0x3000004aff057230 */ /* 0x000fe40000004100 */
        /* <DEDUP_REMOVED lines=19> */
[----:B------:R-:W-:Y:S02]  /*12150*/  HADD2.F32 R13, -RZ, R33.H0_H0 ;  /* 0x20000021ff0d7230 */ /* 0x000fe40000004100 */
[----:B------:R-:W-:Y:S01]  /*12160*/  FFMA.FTZ R33, R7, R12, R14 ;  /* 0x0000000c07217223 */ /* 0x000fe2000001000e */
        /* <DEDUP_REMOVED lines=22> */
.L_x_2657:
[----:B------:R-:W-:Y:S05]  /*122d0*/  BSYNC B0 ;  /* 0x0000000000007941 */ /* 0x000fea0003800000 */
.L_x_2635:
        /* <DEDUP_REMOVED lines=8> */
.L_x_2633:
[----:B0--3--:R-:W3:Y:S02]  /*12360*/  LDL R0, [R1+0x44] ;  /* 0x0000440001007983 */ /* 0x009ee40000100800 */
[----:B---3--:R-:W-:-:S13]  /*12370*/  R2UR UR4, R0 ;  /* 0x00000000000472ca */ /* 0x008fda00000e0000 */
[----:B------:R-:W-:-:S05]  /*12380*/  IMAD.U32 R0, RZ, RZ, UR4 ;  /* 0x00000004ff007e24 */ /* 0x000fca000f8e00ff */
[----:B------:R-:W-:-:S13]  /*12390*/  ISETP.NE.AND P0, PT, R0, 0x3, PT ;  /* 0x000000030000780c */ /* 0x000fda0003f05270 */
[----:B------:R-:W-:Y:S05]  /*123a0*/  @!P0 BRA `(.L_x_2686) ;  /* 0x0000000000048947 */ /* 0x000fea0003800000 */
[----:B------:R-:W-:Y:S01]  /*123b0*/  BPT.TRAP 0x1 ;  /* 0x000000040000795c */ /* 0x000fe20000300000 */
.L_x_2686:
[----:B------:R-:W-:Y:S01]  /*123c0*/  IMAD R0, R205, 0x8, R16 ;  /* 0x00000008cd007824 */ /* 0x000fe200078e0210 */
[----:B-12-4-:R-:W-:-:S04]  /*123d0*/  SHF.L.U32 R3, R208, 0x1f, RZ ;  /* 0x0000001fd0037819 */ /* 0x016fc800000006ff */
[----:B------:R0:W1:Y:S01]  /*123e0*/  SYNCS.PHASECHK.TRANS64.TRYWAIT P2, [R0+URZ+0x36830], R3 ;  /* 0x03683003000075a7 */ /* 0x000062000804017f */
[----:B------:R-:W-:Y:S05]  /*123f0*/  @!P0 BRA `(.L_x_2687) ;  /* 0x0000000000048947 */ /* 0x000fea0003800000 */
[----:B------:R-:W-:Y:S01]  /*12400*/  BPT.TRAP 0x1 ;  /* 0x000000040000795c */ /* 0x000fe20000300000 */
.L_x_2687:
[----:B------:R-:W2:Y:S02]  /*12410*/  S2R R4, SR_TID.X ;  /* 0x0000000000047919 */ /* 0x000ea40000002100 */
[----:B--2---:R-:W-:-:S04]  /*12420*/  LOP3.LUT R4, R4, 0x7f, RZ, 0xc0, !PT ;  /* 0x0000007f04047812 */ /* 0x004fc800078ec0ff */
[----:B------:R-:W-:Y:S01]  /*12430*/  ISETP.NE.AND P1, PT, R4, RZ, PT ;  /* 0x000000ff0400720c */ /* 0x000fe20003f25270 */
[----:B-1----:R-:W-:-:S12]  /*12440*/  @P2 BRA `(.L_x_2688) ;  /* 0x0000000000082947 */ /* 0x002fd80003800000 */
[----:B------:R-:W1:Y:S02]  /*12450*/  SYNCS.PHASECHK.TRANS64.TRYWAIT P2, [R0+URZ+0x36830], R3 ;  /* 0x03683003000075a7 */ /* 0x000e64000804017f */
[----:B-1----:R-:W-:Y:S05]  /*12460*/  @!P2 BRA `(.L_x_2689) ;  /* 0x000001f0004ca947 */ /* 0x002fea0003800000 */
.L_x_2688:
[----:B------:R-:W-:Y:S05]  /*12470*/  WARPSYNC.ALL ;  /* 0x0000000000007948 */ /* 0x000fea0003800000 */
[----:B01----:R-:W-:Y:S01]  /*12480*/  VIADD R3, R16, 0x21400 ;  /* 0x0002140010037836 */ /* 0x003fe20000000000 */
[----:B------:R-:W-:Y:S01]  /*12490*/  R2UR UR24, R68 ;  /* 0x00000000441872ca */ /* 0x000fe200000e0000 */
[----:B------:R-:W-:Y:S01]  /*124a0*/  IMAD.MOV.U32 R5, RZ, RZ, 0x40000040 ;  /* 0x40000040ff057424 */ /* 0x000fe200078e00ff */
[----:B------:R-:W-:Y:S01]  /*124b0*/  WARPGROUP.ARRIVE ;  /* 0x00000000000079c5 */ /* 0x000fe20000000000 */
[----:B------:R-:W-:Y:S01]  /*124c0*/  UMOV UR5, 0x40000040 ;  /* 0x4000004000057882 */ /* 0x000fe20000000000 */
[----:B------:R-:W-:Y:S01]  /*124d0*/  SHF.R.U32.HI R3, RZ, 0x4, R3 ;  /* 0x00000004ff037819 */ /* 0x000fe20000011603 */
[----:B------:R-:W-:Y:S01]  /*124e0*/  IMAD.MOV.U32 R7, RZ, RZ, 0x40000040 ;  /* 0x40000040ff077424 */ /* 0x000fe200078e00ff */
[----:B------:R-:W-:Y:S01]  /*124f0*/  R2UR UR7, R5 ;  /* 0x00000000050772ca */ /* 0x000fe200000e0000 */
[----:B------:R-:W-:Y:S01]  /*12500*/  UMOV UR27, UR5 ;  /* 0x00000005001b7c82 */ /* 0x000fe20008000000 */
[----:B------:R-:W-:Y:S01]  /*12510*/  LOP3.LUT R3, R3, 0x3fff, RZ, 0xc0, !PT ;  /* 0x00003fff03037812 */ /* 0x000fe200078ec0ff */
[----:B------:R-:W-:Y:S01]  /*12520*/  UMOV UR17, UR27 ;  /* 0x0000001b00117c82 */ /* 0x000fe20008000000 */
[----:B------:R-:W-:Y:S01]  /*12530*/  R2UR UR19, R7 ;  /* 0x00000000071372ca */ /* 0x000fe200000e0000 */
[----:B------:R-:W-:Y:S01]  /*12540*/  UMOV UR21, UR27 ;  /* 0x0000001b00157c82 */ /* 0x000fe20008000000 */
[----:B------:R-:W-:Y:S01]  /*12550*/  LOP3.LUT R222, R3, 0x10000, RZ, 0xfc, !PT ;  /* 0x0001000003de7812 */ /* 0x000fe200078efcff */
[----:B------:R-:W-:Y:S01]  /*12560*/  ULOP3.LUT UR24, UR24, 0x10000, URZ, 0xfc, !UPT ;  /* 0x0001000018187892 */ /* 0x000fe2000f8efc3f */
[----:B------:R-:W-:Y:S01]  /*12570*/  MOV R9, 0x40000040 ;  /* 0x4000004000097802 */ /* 0x000fe20000000f00 */
[----:B------:R-:W-:Y:S01]  /*12580*/  IMAD.MOV.U32 R7, RZ, RZ, 0x40000040 ;  /* 0x40000040ff077424 */ /* 0x000fe200078e00ff */
[----:B------:R-:W-:Y:S01]  /*12590*/  MOV R13, UR5 ;  /* 0x00000005000d7c02 */ /* 0x000fe20008000f00 */
[----:B------:R-:W-:Y:S01]  /*125a0*/  IMAD R4, R205, 0xa80, R222 ;  /* 0x00000a80cd047824 */ /* 0x000fe200078e02de */
[----:B------:R-:W-:Y:S01]  /*125b0*/  R2UR UR23, R9 ;  /* 0x00000000091772ca */ /* 0x000fe200000e0000 */
[----:B------:R-:W-:Y:S01]  /*125c0*/  IMAD.MOV.U32 R11, RZ, RZ, 0x40000040 ;  /* 0x40000040ff0b7424 */ /* 0x000fe200078e00ff */
[----:B------:R-:W-:Y:S01]  /*125d0*/  UMOV UR4, UR24 ;  /* 0x0000001800047c82 */ /* 0x000fe20008000000 */
[C---:B------:R-:W-:Y:S01]  /*125e0*/  VIADD R6, R4.reuse, 0x80 ;  /* 0x0000008004067836 */ /* 0x040fe20000000000 */
[C---:B------:R-:W-:Y:S01]  /*125f0*/  R2UR UR6, R4.reuse ;  /* 0x00000000040672ca */ /* 0x040fe200000e0000 */
[----:B------:R-:W-:Y:S01]  /*12600*/  UMOV UR26, UR4 ;  /* 0x00000004001a7c82 */ /* 0x000fe20008000000 */
[----:B------:R-:W-:Y:S01]  /*12610*/  VIADD R8, R4, 0x100 ;  /* 0x0000010004087836 */ /* 0x000fe20000000000 */
[----:B------:R-:W-:Y:S01]  /*12620*/  UMOV UR16, UR26 ;  /* 0x0000001a00107c82 */ /* 0x000fe20008000000 */
[----:B------:R-:W-:Y:S01]  /*12630*/  R2UR UR18, R6 ;  /* 0x00000000061272ca */ /* 0x000fe200000e0000 */
[----:B------:R-:W-:Y:S01]  /*12640*/  UMOV UR20, UR26 ;  /* 0x0000001a00147c82 */ /* 0x000fe20008000000 */
[----:B------:R-:W-:Y:S01]  /*12650*/  VIADD R6, R4, 0x180 ;  /* 0x0000018004067836 */ /* 0x000fe20000000000 */
[----:B------:R-:W-:Y:S01]  /*12660*/  R2UR UR22, R8 ;  /* 0x00000000081672ca */ /* 0x000fe200000e0000 */
[----:B------:R-:W-:Y:S01]  /*12670*/  IMAD.U32 R12, RZ, RZ, UR4 ;  /* 0x00000004ff0c7e24 */ /* 0x000fe2000f8e00ff */
[----:B------:R-:W-:Y:S01]  /*12680*/  R2UR UR11, R11 ;  /* 0x000000000b0b72ca */ /* 0x000fe200000e0000 */
[----:B------:R-:W-:Y:S01]  /*12690*/  VIADD R10, R4, 0x200 ;  /* 0x00000200040a7836 */ /* 0x000fe20000000000 */
[----:B------:R-:W-:Y:S01]  /*126a0*/  UMOV UR8, UR26 ;  /* 0x0000001a00087c82 */ /* 0x000fe20008000000 */
[----:B------:R-:W-:Y:S01]  /*126b0*/  UMOV UR9, UR27 ;  /* 0x0000001b00097c82 */ /* 0x000fe20008000000 */
[----:B------:R-:W-:Y:S01]  /*126c0*/  HGMMA.64x16x16.F32 R72, gdesc[UR4], RZ, !UPT, gsb0 ;  /* 0x00200000044879f0 */ /* 0x000fe2000c0008ff */
[----:B------:R-:W-:Y:S01]  /*126d0*/  R2UR UR6, R6 ;  /* 0x00000000060672ca */ /* 0x000fe200000e0000 */
[----:B------:R-:W-:Y:S01]  /*126e0*/  UMOV UR4, UR26 ;  /* 0x0000001a00047c82 */ /* 0x000fe20008000000 */
[----:B------:R-:W-:Y:S01]  /*126f0*/  R2UR UR7, R7 ;  /* 0x00000000070772ca */ /* 0x000fe200000e0000 */
[----:B------:R-:W-:Y:S01]  /*12700*/  UMOV UR5, UR27 ;  /* 0x0000001b00057c82 */ /* 0x000fe20008000000 */
[----:B------:R-:W-:Y:S01]  /*12710*/  R2UR UR10, R10 ;  /* 0x000000000a0a72ca */ /* 0x000fe200000e0000 */
[C---:B------:R-:W-:Y:S01]  /*12720*/  VIADD R8, R4.reuse, 0x280 ;  /* 0x0000028004087836 */ /* 0x040fe20000000000 */
[----:B------:R-:W-:Y:S01]  /*12730*/  UMOV UR12, UR26 ;  /* 0x0000001a000c7c82 */ /* 0x000fe20008000000 */
[----:B------:R-:W-:Y:S01]  /*12740*/  IMAD.MOV.U32 R9, RZ, RZ, 0x40000040 ;  /* 0x40000040ff097424 */ /* 0x000fe200078e00ff */
[----:B------:R-:W-:Y:S01]  /*12750*/  UMOV UR13, UR27 ;  /* 0x0000001b000d7c82 */ /* 0x000fe20008000000 */
[----:B------:R-:W-:Y:S01]  /*12760*/  VIADD R6, R4, 0x300 ;  /* 0x0000030004067836 */ /* 0x000fe20000000000 */
[----:B------:R-:W-:Y:S01]  /*12770*/  R2UR UR14, R8 ;  /* 0x00000000080e72ca */ /* 0x000fe200000e0000 */
[----:B------:R-:W-:Y:S01]  /*12780*/  IMAD.MOV.U32 R7, RZ, RZ, 0x40000040 ;  /* 0x40000040ff077424 */ /* 0x000fe200078e00ff */
[----:B------:R-:W-:Y:S01]  /*12790*/  R2UR UR15, R9 ;  /* 0x00000000090f72ca */ /* 0x000fe200000e0000 */
[----:B------:R-:W-:Y:S01]  /*127a0*/  IMAD.MOV.U32 R9, RZ, RZ, 0x40000040 ;  /* 0x40000040ff097424 */ /* 0x000fe200078e00ff */
[C---:B------:R-:W-:Y:S01]  /*127b0*/  IADD3 R8, R4.reuse, 0x2, RZ ;  /* 0x0000000204087810 */ /* 0x040fe20007ffe0ff */
[----:B------:R-:W-:Y:S01]  /*127c0*/  UMOV UR29, 0x40000040 ;  /* 0x40000040001d7882 */ /* 0x000fe20000000000 */
[----:B------:R-:W-:Y:S01]  /*127d0*/  IMAD.MOV.U32 R11, RZ, RZ, 0x40000040 ;  /* 0x40000040ff0b7424 */ /* 0x000fe200078e00ff */
[----:B------:R-:W-:Y:S01]  /*127e0*/  IADD3 R10, R4, 0x102, RZ ;  /* 0x00000102040a7810 */ /* 0x000fe20007ffe0ff */
[----:B------:R0:W-:Y:S01]  /*127f0*/  STL.64 [R1+0x30], R12 ;  /* 0x0000300c01007387 */ /* 0x0001e20000100a00 */
[----:B------:R-:W-:Y:S01]  /*12800*/  R2UR UR30, R8 ;  /* 0x00000000081e72ca */ /* 0x000fe200000e0000 */
[----:B------:R-:W-:Y:S01]  /*12810*/  VIADD R8, R4, 0x182 ;  /* 0x0000018204087836 */ /* 0x000fe20000000000 */
[----:B------:R-:W-:Y:S01]  /*12820*/  R2UR UR31, R9 ;  /* 0x00000000091f72ca */ /* 0x000fe200000e0000 */
[----:B------:R-:W-:Y:S01]  /*12830*/  UIADD3 UR56, UR24, 0x404, URZ ;  /* 0x0000040418387890 */ /* 0x000fe2000fffe03f */
[----:B------:R-:W-:Y:S01]  /*12840*/  MOV R9, 0x40000040 ;  /* 0x4000004000097802 */ /* 0x000fe20000000f00 */
[----:B------:R-:W-:Y:S01]  /*12850*/  UMOV UR57, 0x40000040 ;  /* 0x4000004000397882 */ /* 0x000fe20000000000 */
[----:B------:R-:W-:Y:S01]  /*12860*/  UIADD3 UR52, UR24, 0x406, URZ ;  /* 0x0000040618347890 */ /* 0x000fe2000fffe03f */
[----:B------:R-:W1:Y:S01]  /*12870*/  LDC R3, c[0x0][0x448] ;  /* 0x00011200ff037b82 */ /* 0x000e620000000800 */
[----:B------:R-:W-:Y:S01]  /*12880*/  UMOV UR53, 0x40000040 ;  /* 0x4000004000357882 */ /* 0x000fe20000000000 */
[----:B------:R-:W-:Y:S01]  /*12890*/  UIADD3 UR48, UR24, 0x800, URZ ;  /* 0x0000080018307890 */ /* 0x000fe2000fffe03f */
[----:B------:R-:W-:Y:S01]  /*128a0*/  IMAD.MOV.U32 R5, RZ, RZ, 0x40000040 ;  /* 0x40000040ff057424 */ /* 0x000fe200078e00ff */
[----:B------:R-:W-:Y:S01]  /*128b0*/  UMOV UR49, 0x40000040 ;  /* 0x4000004000317882 */ /* 0x000fe20000000000 */
[----:B0-----:R-:W-:Y:S01]  /*128c0*/  IMAD.U32 R13, RZ, RZ, UR29 ;  /* 0x0000001dff0d7e24 */ /* 0x001fe2000f8e00ff */
[----:B------:R-:W-:Y:S01]  /*128d0*/  UIADD3 UR44, UR24, 0x802, URZ ;  /* 0x00000802182c7890 */ /* 0x000fe2000fffe03f */
[----:B------:R-:W-:Y:S01]  /*128e0*/  @!P1 VIADD R0, R0, 0x36840 ;  /* 0x0003684000009836 */ /* 0x000fe20000000000 */
[----:B------:R-:W-:Y:S01]  /*128f0*/  UMOV UR45, 0x40000040 ;  /* 0x40000040002d7882 */ /* 0x000fe20000000000 */
[----:B------:R-:W-:Y:S01]  /*12900*/  UIADD3 UR40, UR24, 0x804, URZ ;  /* 0x0000080418287890 */ /* 0x000fe2000fffe03f */
[----:B------:R-:W-:Y:S01]  /*12910*/  BSSY B0, `(.L_x_2690) ;  /* 0x0000ae7000007945 */ /* 0x000fe20003800000 */
[----:B------:R-:W-:Y:S01]  /*12920*/  UMOV UR41, 0x40000040 ;  /* 0x4000004000297882 */ /* 0x000fe20000000000 */
[----:B------:R-:W-:Y:S01]  /*12930*/  UIADD3 UR36, UR24, 0x806, URZ ;  /* 0x0000080618247890 */ /* 0x000fe2000fffe03f */
[----:B------:R-:W-:Y:S01]  /*12940*/  @!P1 PRMT R0, RZ, 0x654, R0 ;  /* 0x00000654ff009816 */ /* 0x000fe20000000000 */
[----:B------:R-:W-:Y:S01]  /*12950*/  UMOV UR37, 0x40000040 ;  /* 0x4000004000257882 */ /* 0x000fe20000000000 */
[----:B------:R-:W-:-:S02]  /*12960*/  CS2R R118, SRZ ;  /* 0x0000000000767805 */ /* 0x000fc4000001ff00 */
[----:B------:R-:W-:Y:S02]  /*12970*/  CS2R R116, SRZ ;  /* 0x0000000000747805 */ /* 0x000fe4000001ff00 */
[----:B------:R-:W-:Y:S02]  /*12980*/  CS2R R114, SRZ ;  /* 0x0000000000727805 */ /* 0x000fe4000001ff00 */
[----:B------:R-:W-:Y:S02]  /*12990*/  CS2R R112, SRZ ;  /* 0x0000000000707805 */ /* 0x000fe4000001ff00 */
[----:B------:R-:W-:Y:S02]  /*129a0*/  CS2R R110, SRZ ;  /* 0x00000000006e7805 */ /* 0x000fe4000001ff00 */
[----:B------:R-:W-:Y:S02]  /*129b0*/  CS2R R108, SRZ ;  /* 0x00000000006c7805 */ /* 0x000fe4000001ff00 */
[----:B------:R-:W-:-:S02]  /*129c0*/  CS2R R106, SRZ ;  /* 0x00000000006a7805 */ /* 0x000fc4000001ff00 */
[----:B-1----:R-:W-:Y:S01]  /*129d0*/  ISETP.NE.AND P2, PT, R3, 0x1, PT ;  /* 0x000000010300780c */ /* 0x002fe20003f45270 */
[----:B------:R-:W-:Y:S02]  /*129e0*/  WARPGROUP.DEPBAR.LE gsb0, 0x0 ;  /* 0x00008000000079c5 */ /* 0x000fe40000010000 */
[----:B------:R-:W-:-:S06]  /*129f0*/  WARPGROUP.ARRIVE ;  /* 0x00000000000079c5 */ /* 0x000fcc0000000000 */
[----:B------:R-:W-:Y:S01]  /*12a00*/  HGMMA.64x16x16.F32 R64, gdesc[UR16], RZ, !UPT, gsb0 ;  /* 0x00200000104079f0 */ /* 0x000fe2000c0008ff */
[----:B------:R-:W-:Y:S01]  /*12a10*/  R2UR UR18, R6 ;  /* 0x00000000061272ca */ /* 0x000fe200000e0000 */
[----:B------:R-:W-:Y:S01]  /*12a20*/  UMOV UR16, UR26 ;  /* 0x0000001a00107c82 */ /* 0x000fe20008000000 */
[----:B------:R-:W-:Y:S01]  /*12a30*/  R2UR UR19, R7 ;  /* 0x00000000071372ca */ /* 0x000fe200000e0000 */
[----:B------:R-:W-:Y:S01]  /*12a40*/  UMOV UR17, UR27 ;  /* 0x0000001b00117c82 */ /* 0x000fe20008000000 */
[----:B------:R-:W-:Y:S01]  /*12a50*/  VIADD R6, R4, 0x82 ;  /* 0x0000008204067836 */ /* 0x000fe20000000000 */
[----:B------:R-:W-:Y:S01]  /*12a60*/  UMOV UR27, UR29 ;  /* 0x0000001d001b7c82 */ /* 0x000fe20008000000 */
[----:B------:R-:W-:Y:S01]  /*12a70*/  IMAD.MOV.U32 R7, RZ, RZ, 0x40000040 ;  /* 0x40000040ff077424 */ /* 0x000fe200078e00ff */
[----:B------:R-:W-:Y:S02]  /*12a80*/  WARPGROUP.DEPBAR.LE gsb0, 0x0 ;  /* 0x00008000000079c5 */ /* 0x000fe40000010000 */
        /* <DEDUP_REMOVED lines=14> */
[----:B------:R-:W-:Y:S01]  /*12b70*/  VIADD R8, R4, 0x4 ;  /* 0x0000000404087836 */ /* 0x000fe20000000000 */
[----:B------:R-:W-:Y:S02]  /*12b80*/  MOV R9, 0x40000040 ;  /* 0x4000004000097802 */ /* 0x000fe40000000f00 */
        /* <DEDUP_REMOVED lines=36> */
[----:B------:R-:W-:Y:S01]  /*12dd0*/  R2UR UR30, R8 ;  /* 0x00000000081e72ca */ /* 0x000fe200000e0000 */
[----:B------:R-:W-:Y:S01]  /*12de0*/  UMOV UR29, 0x40000040 ;  /* 0x40000040001d7882 */ /* 0x000fe20000000000 */
[----:B------:R-:W-:Y:S01]  /*12df0*/  R2UR UR31, R9 ;  /* 0x00000000091f72ca */ /* 0x000fe200000e0000 */
[----:B------:R-:W-:Y:S01]  /*12e00*/  IMAD.MOV.U32 R9, RZ, RZ, 0x40000040 ;  /* 0x40000040ff097424 */ /* 0x000fe200078e00ff */
[----:B------:R-:W-:Y:S01]  /*12e10*/  IADD3 R8, R4, 0x184, RZ ;  /* 0x0000018404087810 */ /* 0x000fe20007ffe0ff */
        /* <DEDUP_REMOVED lines=12> */
[----:B------:R-:W-:-:S06]  /*12ee0*/  WARPGROUP.ARRIVE ;  /* 0x00000000000079c5 */ /* 0x000fcc0000000000 */
[----:B------:R-:W-:Y:S01]  /*12ef0*/  HGMMA.64x16x16.F32 R56, gdesc[UR20], R56, gsb0 ;  /* 0x00200000143879f0 */ /* 0x000fe20008000838 */
[----:B------:R-:W-:Y:S01]  /*12f00*/  R2UR UR22, R10 ;  /* 0x000000000a1672ca */ /* 0x000fe200000e0000 */
[----:B------:R-:W-:Y:S01]  /*12f10*/  UMOV UR21, UR27 ;  /* 0x0000001b00157c82 */ /* 0x000fe20008000000 */
[----:B------:R-:W-:Y:S01]  /*12f20*/  R2UR UR23, R11 ;  /* 0x000000000b1772ca */ /* 0x000fe200000e0000 */
[----:B------:R-:W-:Y:S01]  /*12f30*/  VIADD R10, R4, 0x284 ;  /* 0x00000284040a7836 */ /* 0x000fe20000000000 */
[----:B------:R-:W-:Y:S01]  /*12f40*/  MOV R11, 0x40000040 ;  /* 0x40000040000b7802 */ /* 0x000fe20000000f00 */
        /* <DEDUP_REMOVED lines=48> */
[----:B------:R-:W-:Y:S01]  /*13250*/  VIADD R8, R4, 0x186 ;  /* 0x0000018604087836 */ /* 0x000fe20000000000 */
[----:B0-----:R-:W-:Y:S01]  /*13260*/  MOV R13, UR29 ;  /* 0x0000001d000d7c02 */ /* 0x001fe20008000f00 */
        /* <DEDUP_REMOVED lines=26> */
[----:B------:R-:W-:Y:S01]  /*13410*/  IMAD.MOV.U32 R9, RZ, RZ, 0x40000040 ;  /* 0x40000040ff097424 */ /* 0x000fe200078e00ff */
[----:B------:R-:W-:Y:S02]  /*13420*/  IADD3 R8, R4, 0x380, RZ ;  /* 0x0000038004087810 */ /* 0x000fe40007ffe0ff */
        /* <DEDUP_REMOVED lines=40> */
[----:B------:R-:W-:Y:S01]  /*136b0*/  MOV R9, 0x40000040 ;  /* 0x4000004000097802 */ /* 0x000fe20000000f00 */
        /* <DEDUP_REMOVED lines=103> */
[----:B------:R-:W-:Y:S01]  /*13d30*/  VIADD R8, R4, 0x504 ;  /* 0x0000050404087836 */ /* 0x000fe20000000000 */
[----:B------:R-:W-:Y:S01]  /*13d40*/  MOV R9, 0x40000040 ;  /* 0x4000004000097802 */ /* 0x000fe20000000f00 */
[----:B------:R-:W-:-:S05]  /*13d50*/  IMAD.U32 R12, RZ, RZ, UR28 ;  /* 0x0000001cff0c7e24 */ /* 0x000fca000f8e00ff */
[----:B------:R0:W-:Y:S01]  /*13d60*/  STL.64 [R1], R12 ;  /* 0x0000000c01007387 */ /* 0x0001e20000100a00 */
        /* <DEDUP_REMOVED lines=56> */
[----:B------:R-:W-:-:S04]  /*140f0*/  MOV R9, 0x40000040 ;  /* 0x4000004000097802 */ /* 0x000fc80000000f00 */
        /* <DEDUP_REMOVED lines=52> */
[----:B------:R-:W-:Y:S02]  /*14440*/  R2UR UR50, R8 ;  /* 0x00000000083272ca */ /* 0x000fe400000e0000 */
[----:B------:R-:W-:Y:S01]  /*14450*/  R2UR UR51, R9 ;  /* 0x00000000093372ca */ /* 0x000fe200000e0000 */
        /* <DEDUP_REMOVED lines=66> */
[----:B------:R-:W-:Y:S02]  /*14880*/  R2UR UR47, R9 ;  /* 0x00000000092f72ca */ /* 0x000fe400000e0000 */
        /* <DEDUP_REMOVED lines=28> */
[----:B------:R-:W-:Y:S02]  /*14a50*/  R2UR UR6, R10 ;  /* 0x000000000a0672ca */ /* 0x000fe400000e0000 */
[----:B------:R-:W-:Y:S01]  /*14a60*/  R2UR UR7, R11 ;  /* 0x000000000b0772ca */ /* 0x000fe200000e0000 */
[----:B------:R-:W-:Y:S01]  /*14a70*/  IMAD.MOV.U32 R11, RZ, RZ, 0x40000040 ;  /* 0x40000040ff0b7424 */ /* 0x000fe200078e00ff */
[----:B------:R-:W-:Y:S01]  /*14a80*/  IADD3 R10, R4, 0x802, RZ ;  /* 0x00000802040a7810 */ /* 0x000fe20007ffe0ff */
        /* <DEDUP_REMOVED lines=121> */
[----:B------:R-:W-:Y:S01]  /*15220*/  ULDC UR42, c[0x0][0x9d8] ;  /* 0x00027600002a7ab9 */ /* 0x000fe20000000800 */
[----:B------:R-:W-:Y:S01]  /*15230*/  ULDC UR43, c[0x0][0x9d8] ;  /* 0x00027600002b7ab9 */ /* 0x000fe20000000800 */
        /* <DEDUP_REMOVED lines=42> */
[----:B------:R-:W-:Y:S01]  /*154e0*/  R2UR UR6, R6 ;  /* 0x00000000060672ca */ /* 0x000fe200000e0000 */
[----:B------:R-:W-:Y:S01]  /*154f0*/  UMOV UR4, UR36 ;  /* 0x0000002400047c82 */ /* 0x000fe20008000000 */
[----:B------:R-:W-:Y:S01]  /*15500*/  R2UR UR7, R7 ;  /* 0x00000000070772ca */ /* 0x000fe200000e0000 */
[----:B------:R-:W-:Y:S01]  /*15510*/  UMOV UR5, UR37 ;  /* 0x0000002500057c82 */ /* 0x000fe20008000000 */
[----:B------:R-:W-:Y:S01]  /*15520*/  VIADD R6, R4, 0x886 ;  /* 0x0000088604067836 */ /* 0x000fe20000000000 */
[----:B------:R-:W1:Y:S01]  /*15530*/  MUFU.TANH R94, R94 ;  /* 0x0000005e005e7308 */ /* 0x000e620000002400 */
[----:B------:R-:W-:-:S02]  /*15540*/  IMAD.MOV.U32 R7, RZ, RZ, 0x40000040 ;  /* 0x40000040ff077424 */ /* 0x000fc400078e00ff */
[----:B------:R-:W-:Y:S01]  /*15550*/  FMUL.FTZ R8, R72, UR8 ;  /* 0x0000000848087c20 */ /* 0x000fe20008410000 */
[----:B------:R-:W-:Y:S01]  /*15560*/  FMUL.FTZ R9, R73, UR8 ;  /* 0x0000000849097c20 */ /* 0x000fe20008410000 */
[----:B------:R-:W-:-:S03]  /*15570*/  FMUL.FTZ R11, R77, UR8 ;  /* 0x000000084d0b7c20 */ /* 0x000fc60008410000 */
[----:B------:R-:W2:Y:S08]  /*15580*/  MUFU.TANH R92, R92 ;  /* 0x0000005c005c7308 */ /* 0x000eb00000002400 */
[----:B------:R-:W3:Y:S08]  /*15590*/  MUFU.TANH R78, R78 ;  /* 0x0000004e004e7308 */ /* 0x000ef00000002400 */
[----:B------:R-:W4:Y:S08]  /*155a0*/  MUFU.TANH R79, R79 ;  /* 0x0000004f004f7308 */ /* 0x000f300000002400 */
[----:B------:R-:W-:Y:S08]  /*155b0*/  MUFU.TANH R8, R8 ;  /* 0x0000000800087308 */ /* 0x000ff00000002400 */
[----:B------:R-:W-:Y:S01]  /*155c0*/  MUFU.TANH R9, R9 ;  /* 0x0000000900097308 */ /* 0x000fe20000002400 */
[----:B------:R-:W-:-:S02]  /*155d0*/  WARPGROUP.DEPBAR.LE gsb0, 0x0 ;  /* 0x00008000000079c5 */ /* 0x000fc40000010000 */
[----:B------:R-:W-:Y:S01]  /*155e0*/  WARPGROUP.ARRIVE ;  /* 0x00000000000079c5 */ /* 0x000fe20000000000 */
[----:B0-----:R-:W-:Y:S01]  /*155f0*/  FMUL.FTZ R12, R64, UR8 ;  /* 0x00000008400c7c20 */ /* 0x001fe20008410000 */
[----:B------:R-:W-:Y:S01]  /*15600*/  FMUL.FTZ R66, R66, UR8 ;  /* 0x0000000842427c20 */ /* 0x000fe20008410000 */
[----:B------:R-:W0:Y:S01]  /*15610*/  @P2 LDC R64, c[0x0][0x44c] ;  /* 0x00011300ff402b82 */ /* 0x000e220000000800 */
        /* <DEDUP_REMOVED lines=8> */
[----:B------:R-:W4:Y:S01]  /*156a0*/  MUFU.TANH R66, R66 ;  /* 0x0000004200427308 */ /* 0x000f220000002400 */
[----:B------:R-:W-:-:S02]  /*156b0*/  IMAD.MOV.U32 R7, RZ, RZ, 0x40000040 ;  /* 0x40000040ff077424 */ /* 0x000fc400078e00ff */
[----:B------:R-:W-:Y:S01]  /*156c0*/  FMUL.FTZ R71, R71, UR8 ;  /* 0x0000000847477c20 */ /* 0x000fe20008410000 */
[----:B------:R-:W-:Y:S01]  /*156d0*/  FMUL.FTZ R14, R68, UR8 ;  /* 0x00000008440e7c20 */ /* 0x000fe20008410000 */
[----:B------:R-:W-:Y:S01]  /*156e0*/  FMUL.FTZ R13, R65, UR8 ;  /* 0x00000008410d7c20 */ /* 0x000fe20008410000 */
[----:B------:R-:W-:Y:S02]  /*156f0*/  FMUL.FTZ R15, R69, UR8 ;  /* 0x00000008450f7c20 */ /* 0x000fe40008410000 */
[----:B------:R-:W4:Y:S08]  /*15700*/  MUFU.TANH R67, R67 ;  /* 0x0000004300437308 */ /* 0x000f300000002400 */
[----:B------:R-:W4:Y:S08]  /*15710*/  MUFU.TANH R70, R70 ;  /* 0x0000004600467308 */ /* 0x000f300000002400 */
[----:B------:R-:W4:Y:S08]  /*15720*/  MUFU.TANH R71, R71 ;  /* 0x0000004700477308 */ /* 0x000f300000002400 */
[----:B------:R-:W-:Y:S08]  /*15730*/  MUFU.TANH R10, R10 ;  /* 0x0000000a000a7308 */ /* 0x000ff00000002400 */
[----:B------:R-:W-:Y:S01]  /*15740*/  MUFU.TANH R11, R11 ;  /* 0x0000000b000b7308 */ /* 0x000fe20000002400 */
[----:B------:R-:W-:-:S02]  /*15750*/  WARPGROUP.DEPBAR.LE gsb0, 0x0 ;  /* 0x00008000000079c5 */ /* 0x000fc40000010000 */
[----:B------:R-:W-:Y:S01]  /*15760*/  WARPGROUP.ARRIVE ;  /* 0x00000000000079c5 */ /* 0x000fe20000000000 */
[----:B------:R-:W-:Y:S01]  /*15770*/  FMUL.FTZ R20, R56, UR8 ;  /* 0x0000000838147c20 */ /* 0x000fe20008410000 */
[----:B------:R-:W-:Y:S01]  /*15780*/  FMUL.FTZ R56, R60, UR8 ;  /* 0x000000083c387c20 */ /* 0x000fe20008410000 */
[----:B------:R-:W-:Y:S01]  /*15790*/  FMUL.FTZ R59, R59, UR8 ;  /* 0x000000083b3b7c20 */ /* 0x000fe20008410000 */
[----:B------:R-:W1:Y:S01]  /*157a0*/  @P2 LDC R60, c[0x0][0x450] ;  /* 0x00011400ff3c2b82 */ /* 0x000e620000000800 */
[----:B------:R-:W-:Y:S01]  /*157b0*/  FMUL.FTZ R58, R58, UR8 ;  /* 0x000000083a3a7c20 */ /* 0x000fe20008410000 */
[----:B------:R-:W-:Y:S01]  /*157c0*/  HGMMA.64x16x16.F32 R48, gdesc[UR4], R48, gsb0 ;  /* 0x00200000043079f0 */ /* 0x000fe20008000830 */
[----:B------:R-:W-:Y:S01]  /*157d0*/  R2UR UR6, R6 ;  /* 0x00000000060672ca */ /* 0x000fe200000e0000 */
[----:B------:R-:W-:Y:S01]  /*157e0*/  UMOV UR4, UR36 ;  /* 0x0000002400047c82 */ /* 0x000fe20008000000 */
[----:B------:R-:W-:Y:S01]  /*157f0*/  R2UR UR7, R7 ;  /* 0x00000000070772ca */ /* 0x000fe200000e0000 */
[----:B------:R-:W-:Y:S01]  /*15800*/  UMOV UR5, UR37 ;  /* 0x0000002500057c82 */ /* 0x000fe20008000000 */
[----:B------:R-:W-:Y:S01]  /*15810*/  VIADD R6, R4, 0x986 ;  /* 0x0000098604067836 */ /* 0x000fe20000000000 */
[----:B------:R2:W-:Y:S01]  /*15820*/  MUFU.TANH R74, R59 ;  /* 0x0000003b004a7308 */ /* 0x0005e20000002400 */
[----:B------:R-:W-:-:S02]  /*15830*/  IMAD.MOV.U32 R7, RZ, RZ, 0x40000040 ;  /* 0x40000040ff077424 */ /* 0x000fc400078e00ff */
[----:B------:R-:W-:Y:S01]  /*15840*/  FMUL.FTZ R62, R62, UR8 ;  /* 0x000000083e3e7c20 */ /* 0x000fe20008410000 */
[----:B------:R-:W-:Y:S02]  /*15850*/  VIADD R4, R4, 0xa06 ;  /* 0x00000a0604047836 */ /* 0x000fe40000000000 */
[----:B------:R-:W-:Y:S01]  /*15860*/  FMUL.FTZ R63, R63, UR8 ;  /* 0x000000083f3f7c20 */ /* 0x000fe20008410000 */
[----:B------:R-:W-:Y:S01]  /*15870*/  FMUL.FTZ R21, R57, UR8 ;  /* 0x0000000839157c20 */ /* 0x000fe20008410000 */
[----:B------:R-:W-:Y:S01]  /*15880*/  FMUL.FTZ R57, R61, UR8 ;  /* 0x000000083d397c20 */ /* 0x000fe20008410000 */
[----:B------:R3:W4:Y:S01]  /*15890*/  MUFU.TANH R76, R58 ;  /* 0x0000003a004c7308 */ /* 0x0007220000002400 */
[----:B--2---:R-:W-:-:S05]  /*158a0*/  IADD3 R59, R229, R226, RZ ;  /* 0x000000e2e53b7210 */ /* 0x004fca0007ffe0ff */
[----:B0-----:R-:W-:Y:S02]  /*158b0*/  @P2 IMAD.HI.U32 R3, R59, R64, RZ ;  /* 0x000000403b032227 */ /* 0x001fe400078e00ff */
[----:B------:R-:W0:Y:S02]  /*158c0*/  MUFU.TANH R62, R62 ;  /* 0x0000003e003e7308 */ /* 0x000e240000002400 */
[----:B---3--:R-:W-:Y:S01]  /*158d0*/  IMAD R58, R2, -0x70, R228 ;  /* 0xffffff90023a7824 */ /* 0x008fe200078e02e4 */
[----:B-1----:R-:W-:-:S05]  /*158e0*/  @P2 SHF.R.U32.HI R59, RZ, R60, R3 ;  /* 0x0000003cff3b2219 */ /* 0x002fca0000011603 */
[----:B------:R-:W1:Y:S01]  /*158f0*/  SHFL.IDX PT, R60, R59, 0x1, 0x1c1f ;  /* 0x003c1f003b3c7f89 */ /* 0x000e6200000e0000 */
[----:B------:R-:W2:Y:S03]  /*15900*/  MUFU.TANH R63, R63 ;  /* 0x0000003f003f7308 */ /* 0x000ea60000002400 */
[----:B------:R-:W3:Y:S05]  /*15910*/  SHFL.IDX PT, R59, R59, RZ, 0x1c1f ;  /* 0x001c1fff3b3b7589 */ /* 0x000eea00000e0000 */
        /* <DEDUP_REMOVED lines=14> */
[----:B------:R-:W-:Y:S01]  /*15a00*/  IMAD R6, R2, -0x70, RZ ;  /* 0xffffff9002067824 */ /* 0x000fe200078e02ff */
[----:B------:R4:W-:Y:S01]  /*15a10*/  MUFU.TANH R7, R49 ;  /* 0x0000003100077308 */ /* 0x0009e20000002400 */
[----:B------:R-:W-:-:S03]  /*15a20*/  FMUL.FTZ R48, R48, UR8 ;  /* 0x0000000830307c20 */ /* 0x000fc60008410000 */
[----:B------:R-:W-:-:S04]  /*15a30*/  IADD3 R3, -R227, 0x71, R6 ;  /* 0x00000071e3037810 */ /* 0x000fc80007ffe106 */
[----:B------:R-:W-:Y:S01]  /*15a40*/  IADD3 R90, -R224, R3, R228 ;  /* 0x00000003e05a7210 */ /* 0x000fe20007ffe1e4 */
[----:B------:R-:W2:Y:S01]  /*15a50*/  MUFU.TANH R50, R50 ;  /* 0x0000003200327308 */ /* 0x000ea20000002400 */
[----:B----4-:R-:W-:-:S04]  /*15a60*/  IADD3 R49, -R227, 0x70, R58 ;  /* 0x00000070e3317810 */ /* 0x010fc80007ffe13a */
[-CC-:B-1----:R-:W-:Y:S02]  /*15a70*/  VIADDMNMX R3, R60, R90.reuse, R49.reuse, PT ;  /* 0x0000005a3c037246 */ /* 0x182fe40003800131 */
[----:B---3--:R-:W-:Y:S01]  /*15a80*/  VIADDMNMX R49, R59, R90, R49, PT ;  /* 0x0000005a3b317246 */ /* 0x008fe20003800131 */
[----:B------:R-:W1:Y:S01]  /*15a90*/  MUFU.TANH R51, R51 ;  /* 0x0000003300337308 */ /* 0x000e620000002400 */
[C---:B------:R-:W-:Y:S02]  /*15aa0*/  ISETP.GT.AND P5, PT, R3.reuse, RZ, PT ;  /* 0x000000ff0300720c */ /* 0x040fe40003fa4270 */
[C---:B------:R-:W-:Y:S02]  /*15ab0*/  ISETP.GT.AND P6, PT, R3.reuse, 0x1, PT ;  /* 0x000000010300780c */ /* 0x040fe40003fc4270 */
[----:B------:R-:W-:Y:S02]  /*15ac0*/  ISETP.GT.AND P4, PT, R3, 0x8, PT ;  /* 0x000000080300780c */ /* 0x000fe40003f84270 */
[----:B------:R-:W-:Y:S01]  /*15ad0*/  FSEL R94, R94, -INF , P5 ;  /* 0xff8000005e5e7808 */ /* 0x000fe20002800000 */
[----:B------:R-:W3:Y:S01]  /*15ae0*/  MUFU.TANH R54, R54 ;  /* 0x0000003600367308 */ /* 0x000ee20000002400 */
[----:B------:R-:W-:-:S02]  /*15af0*/  FSEL R92, R92, -INF , P6 ;  /* 0xff8000005c5c7808 */ /* 0x000fc40003000000 */
[C---:B------:R-:W-:Y:S02]  /*15b00*/  ISETP.GT.AND P3, PT, R3.reuse, 0x9, PT ;  /* 0x000000090300780c */ /* 0x040fe40003f64270 */
[----:B------:R-:W-:Y:S02]  /*15b10*/  FSEL R88, R78, -INF , P4 ;  /* 0xff8000004e587808 */ /* 0x000fe40002000000 */
[----:B------:R-:W-:Y:S01]  /*15b20*/  ISETP.GT.AND P5, PT, R3, 0x10, PT ;  /* 0x000000100300780c */ /* 0x000fe20003fa4270 */
[----:B------:R-:W4:Y:S01]  /*15b30*/  MUFU.TANH R55, R55 ;  /* 0x0000003700377308 */ /* 0x000f220000002400 */
[----:B------:R-:W-:Y:S02]  /*15b40*/  FSEL R86, R79, -INF , P3 ;  /* 0xff8000004f567808 */ /* 0x000fe40001800000 */
[----:B------:R-:W-:Y:S02]  /*15b50*/  ISETP.GT.AND P3, PT, R3, 0x11, PT ;  /* 0x000000110300780c */ /* 0x000fe40003f64270 */
[----:B------:R-:W-:-:S02]  /*15b60*/  FSEL R84, R66, -INF , P5 ;  /* 0xff80000042547808 */ /* 0x000fc40002800000 */
[----:B------:R-:W-:Y:S01]  /*15b70*/  ISETP.GT.AND P4, PT, R3, 0x18, PT ;  /* 0x000000180300780c */ /* 0x000fe20003f84270 */
[----:B------:R-:W-:Y:S01]  /*15b80*/  MUFU.TANH R14, R14 ;  /* 0x0000000e000e7308 */ /* 0x000fe20000002400 */
[----:B------:R-:W-:Y:S02]  /*15b90*/  FSEL R82, R67, -INF , P3 ;  /* 0xff80000043527808 */ /* 0x000fe40001800000 */
[C---:B------:R-:W-:Y:S01]  /*15ba0*/  ISETP.GT.AND P3, PT, R3.reuse, 0x19, PT ;  /* 0x000000190300780c */ /* 0x040fe20003f64270 */
[----:B------:R-:W-:Y:S02]  /*15bb0*/  WARPGROUP.DEPBAR.LE gsb0, 0x0 ;  /* 0x00008000000079c5 */ /* 0x000fe40000010000 */
[----:B------:R-:W-:Y:S01]  /*15bc0*/  WARPGROUP.ARRIVE ;  /* 0x00000000000079c5 */ /* 0x000fe20000000000 */
[----:B------:R-:W-:Y:S01]  /*15bd0*/  FSEL R80, R70, -INF , P4 ;  /* 0xff80000046507808 */ /* 0x000fe20002000000 */
[----:B------:R-:W-:Y:S01]  /*15be0*/  FMUL.FTZ R42, R42, UR8 ;  /* 0x000000082a2a7c20 */ /* 0x000fe20008410000 */
[----:B------:R-:W-:Y:S01]  /*15bf0*/  ISETP.GT.AND P4, PT, R3, 0x20, PT ;  /* 0x000000200300780c */ /* 0x000fe20003f84270 */
[----:B------:R-:W-:Y:S01]  /*15c00*/  FMUL.FTZ R43, R43, UR8 ;  /* 0x000000082b2b7c20 */ /* 0x000fe20008410000 */
[----:B------:R-:W-:Y:S01]  /*15c10*/  FSEL R78, R71, -INF , P3 ;  /* 0xff800000474e7808 */ /* 0x000fe20001800000 */
[----:B------:R-:W-:Y:S01]  /*15c20*/  HGMMA.64x16x16.F32 R32, gdesc[UR4], R32, gsb0 ;  /* 0x00200000042079f0 */ /* 0x000fe20008000820 */
[----:B------:R-:W-:Y:S01]  /*15c30*/  R2UR UR6, R4 ;  /* 0x00000000040672ca */ /* 0x000fe200000e0000 */
[----:B------:R-:W-:Y:S01]  /*15c40*/  UMOV UR4, UR36 ;  /* 0x0000002400047c82 */ /* 0x000fe20008000000 */
[----:B------:R-:W-:Y:S01]  /*15c50*/  R2UR UR7, R5 ;  /* 0x00000000050772ca */ /* 0x000fe200000e0000 */
[----:B------:R-:W-:Y:S01]  /*15c60*/  UMOV UR5, UR37 ;  /* 0x0000002500057c82 */ /* 0x000fe20008000000 */
[----:B------:R-:W-:Y:S01]  /*15c70*/  FMNMX.FTZ R5, R94, R92, !PT ;  /* 0x0000005c5e057209 */ /* 0x000fe20007810000 */
[----:B------:R-:W4:Y:S01]  /*15c80*/  MUFU.TANH R42, R42 ;  /* 0x0000002a002a7308 */ /* 0x000f220000002400 */
[----:B------:R-:W-:Y:S01]  /*15c90*/  ISETP.GT.AND P3, PT, R3, 0x21, PT ;  /* 0x000000210300780c */ /* 0x000fe20003f64270 */
[----:B------:R-:W-:Y:S01]  /*15ca0*/  FMUL.FTZ R46, R46, UR8 ;  /* 0x000000082e2e7c20 */ /* 0x000fe20008410000 */
[----:B------:R-:W-:Y:S01]  /*15cb0*/  FMNMX.FTZ R5, R88, R5, !PT ;  /* 0x0000000558057209 */ /* 0x000fe20007810000 */
[----:B------:R-:W-:Y:S01]  /*15cc0*/  FMUL.FTZ R47, R47, UR8 ;  /* 0x000000082f2f7c20 */ /* 0x000fe20008410000 */
[----:B------:R-:W-:-:S02]  /*15cd0*/  FSEL R76, R76, -INF , P4 ;  /* 0xff8000004c4c7808 */ /* 0x000fc40002000000 */
[----:B------:R-:W-:Y:S01]  /*15ce0*/  FMNMX.FTZ R5, R86, R5, !PT ;  /* 0x0000000556057209 */ /* 0x000fe20007810000 */
[----:B------:R-:W4:Y:S01]  /*15cf0*/  MUFU.TANH R43, R43 ;  /* 0x0000002b002b7308 */ /* 0x000f220000002400 */
[C---:B------:R-:W-:Y:S02]  /*15d00*/  ISETP.GT.AND P4, PT, R3.reuse, 0x28, PT ;  /* 0x000000280300780c */ /* 0x040fe40003f84270 */
[----:B------:R-:W-:Y:S02]  /*15d10*/  FMNMX.FTZ R5, R84, R5, !PT ;  /* 0x0000000554057209 */ /* 0x000fe40007810000 */
[----:B------:R-:W-:Y:S02]  /*15d20*/  FSEL R74, R74, -INF , P3 ;  /* 0xff8000004a4a7808 */ /* 0x000fe40001800000 */
[----:B------:R-:W-:Y:S01]  /*15d30*/  FMNMX.FTZ R5, R82, R5, !PT ;  /* 0x0000000552057209 */ /* 0x000fe20007810000 */
[----:B------:R-:W4:Y:S01]  /*15d40*/  MUFU.TANH R46, R46 ;  /* 0x0000002e002e7308 */ /* 0x000f220000002400 */
[----:B------:R-:W-:-:S02]  /*15d50*/  ISETP.GT.AND P3, PT, R3, 0x29, PT ;  /* 0x000000290300780c */ /* 0x000fc40003f64270 */
[----:B------:R-:W-:Y:S02]  /*15d60*/  FMNMX.FTZ R5, R80, R5, !PT ;  /* 0x0000000550057209 */ /* 0x000fe40007810000 */
[----:B0-----:R-:W-:Y:S02]  /*15d70*/  FSEL R72, R62, -INF , P4 ;  /* 0xff8000003e487808 */ /* 0x001fe40002000000 */
[----:B------:R-:W-:Y:S01]  /*15d80*/  FMNMX.FTZ R5, R78, R5, !PT ;  /* 0x000000054e057209 */ /* 0x000fe20007810000 */
[----:B------:R-:W0:Y:S01]  /*15d90*/  MUFU.TANH R47, R47 ;  /* 0x0000002f002f7308 */ /* 0x000e220000002400 */
[----:B------:R-:W-:Y:S02]  /*15da0*/  ISETP.GT.AND P4, PT, R3, 0x30, PT ;  /* 0x000000300300780c */ /* 0x000fe40003f84270 */
[----:B------:R-:W-:Y:S02]  /*15db0*/  FMNMX.FTZ R5, R76, R5, !PT ;  /* 0x000000054c057209 */ /* 0x000fe40007810000 */
[----:B--2---:R-:W-:-:S02]  /*15dc0*/  FSEL R70, R63, -INF , P3 ;  /* 0xff8000003f467808 */ /* 0x004fc40001800000 */
[----:B------:R-:W-:Y:S01]  /*15dd0*/  FMNMX.FTZ R5, R74, R5, !PT ;  /* 0x000000054a057209 */ /* 0x000fe20007810000 */
[----:B------:R-:W-:Y:S01]  /*15de0*/  MUFU.TANH R15, R15 ;  /* 0x0000000f000f7308 */ /* 0x000fe20000002400 */
[C---:B------:R-:W-:Y:S02]  /*15df0*/  ISETP.GT.AND P3, PT, R3.reuse, 0x31, PT ;  /* 0x000000310300780c */ /* 0x040fe40003f64270 */
[----:B------:R-:W-:Y:S02]  /*15e00*/  FMNMX.FTZ R5, R72, R5, !PT ;  /* 0x0000000548057209 */ /* 0x000fe40007810000 */
[----:B------:R-:W-:Y:S02]  /*15e10*/  FSEL R68, R50, -INF , P4 ;  /* 0xff80000032447808 */ /* 0x000fe40002000000 */
[----:B------:R-:W-:Y:S01]  /*15e20*/  FMNMX.FTZ R5, R70, R5, !PT ;  /* 0x0000000546057209 */ /* 0x000fe20007810000 */
[----:B------:R-:W-:Y:S01]  /*15e30*/  MUFU.TANH R20, R20 ;  /* 0x0000001400147308 */ /* 0x000fe20000002400 */
[----:B------:R-:W-:-:S02]  /*15e40*/  ISETP.GT.AND P4, PT, R3, 0x38, PT ;  /* 0x000000380300780c */ /* 0x000fc40003f84270 */
[----:B-1----:R-:W-:Y:S02]  /*15e50*/  FSEL R66, R51, -INF , P3 ;  /* 0xff80000033427808 */ /* 0x002fe40001800000 */
[----:B------:R-:W-:Y:S01]  /*15e60*/  FMNMX.FTZ R5, R68, R5, !PT ;  /* 0x0000000544057209 */ /* 0x000fe20007810000 */
[----:B------:R-:W-:Y:S02]  /*15e70*/  WARPGROUP.DEPBAR.LE gsb0, 0x0 ;  /* 0x00008000000079c5 */ /* 0x000fe40000010000 */
[----:B------:R-:W-:Y:S01]  /*15e80*/  WARPGROUP.ARRIVE ;  /* 0x00000000000079c5 */ /* 0x000fe20000000000 */
[----:B------:R-:W-:Y:S01]  /*15e90*/  ISETP.GT.AND P3, PT, R3, 0x39, PT ;  /* 0x000000390300780c */ /* 0x000fe20003f64270 */
[----:B------:R-:W-:Y:S01]  /*15ea0*/  FMUL.FTZ R34, R34, UR8 ;  /* 0x0000000822227c20 */ /* 0x000fe20008410000 */
[----:B---3--:R-:W-:Y:S01]  /*15eb0*/  FSEL R60, R54, -INF , P4 ;  /* 0xff800000363c7808 */ /* 0x008fe20002000000 */
[----:B------:R-:W-:Y:S01]  /*15ec0*/  FMUL.FTZ R35, R35, UR8 ;  /* 0x0000000823237c20 */ /* 0x000fe20008410000 */
[----:B------:R-:W-:Y:S01]  /*15ed0*/  FMNMX.FTZ R5, R66, R5, !PT ;  /* 0x0000000542057209 */ /* 0x000fe20007810000 */
[----:B------:R-:W-:Y:S01]  /*15ee0*/  HGMMA.64x16x16.F32 R24, gdesc[UR4], R24, gsb0 ;  /* 0x00200000041879f0 */ /* 0x000fe20008000818 */
[----:B------:R-:W-:Y:S01]  /*15ef0*/  ISETP.GT.AND P4, PT, R3, 0x40, PT ;  /* 0x000000400300780c */ /* 0x000fe20003f84270 */
[----:B------:R-:W1:Y:S01]  /*15f00*/  MUFU.TANH R34, R34 ;  /* 0x0000002200227308 */ /* 0x000e620000002400 */
[----:B----4-:R-:W-:Y:S01]  /*15f10*/  FSEL R64, R55, -INF , P3 ;  /* 0xff80000037407808 */ /* 0x010fe20001800000 */
[----:B------:R-:W-:Y:S01]  /*15f20*/  FMUL.FTZ R38, R38, UR8 ;  /* 0x0000000826267c20 */ /* 0x000fe20008410000 */
[----:B------:R-:W-:Y:S01]  /*15f30*/  FMNMX.FTZ R5, R60, R5, !PT ;  /* 0x000000053c057209 */ /* 0x000fe20007810000 */
[----:B------:R-:W-:Y:S01]  /*15f40*/  FMUL.FTZ R39, R39, UR8 ;  /* 0x0000000827277c20 */ /* 0x000fe20008410000 */
[----:B------:R-:W-:Y:S01]  /*15f50*/  ISETP.GT.AND P3, PT, R3, 0x41, PT ;  /* 0x000000410300780c */ /* 0x000fe20003f64270 */
[----:B------:R-:W-:Y:S01]  /*15f60*/  ULDC UR4, c[0x0][0x988] ;  /* 0x0002620000047ab9 */ /* 0x000fe20000000800 */
[----:B------:R-:W-:Y:S01]  /*15f70*/  FSEL R62, R42, -INF , P4 ;  /* 0xff8000002a3e7808 */ /* 0x000fe20002000000 */
[----:B------:R-:W2:Y:S01]  /*15f80*/  MUFU.TANH R35, R35 ;  /* 0x0000002300237308 */ /* 0x000ea20000002400 */
[----:B------:R-:W-:Y:S01]  /*15f90*/  FMNMX.FTZ R5, R64, R5, !PT ;  /* 0x0000000540057209 */ /* 0x000fe20007810000 */
[----:B------:R-:W-:Y:S01]  /*15fa0*/  FMUL.FTZ R98, R37, UR8 ;  /* 0x0000000825627c20 */ /* 0x000fe20008410000 */
[----:B------:R-:W-:Y:S01]  /*15fb0*/  ISETP.GT.AND P4, PT, R3, 0x48, PT ;  /* 0x000000480300780c */ /* 0x000fe20003f84270 */
[----:B------:R-:W-:Y:S01]  /*15fc0*/  FMUL.FTZ R96, R36, UR8 ;  /* 0x0000000824607c20 */ /* 0x000fe20008410000 */
[----:B------:R-:W-:-:S02]  /*15fd0*/  FSEL R58, R43, -INF , P3 ;  /* 0xff8000002b3a7808 */ /* 0x000fc40001800000 */
[----:B------:R-:W-:Y:S01]  /*15fe0*/  FMNMX.FTZ R5, R62, R5, !PT ;  /* 0x000000053e057209 */ /* 0x000fe20007810000 */
[----:B------:R2:W3:Y:S01]  /*15ff0*/  MUFU.TANH R4, R38 ;  /* 0x0000002600047308 */ /* 0x0004e20000002400 */
[C---:B------:R-:W-:Y:S02]  /*16000*/  ISETP.GT.AND P3, PT, R3.reuse, 0x49, PT ;  /* 0x000000490300780c */ /* 0x040fe40003f64270 */
[----:B------:R-:W-:Y:S02]  /*16010*/  FSEL R54, R46, -INF , P4 ;  /* 0xff8000002e367808 */ /* 0x000fe40002000000 */
[----:B------:R-:W-:Y:S02]  /*16020*/  FMNMX.FTZ R5, R58, R5, !PT ;  /* 0x000000053a057209 */ /* 0x000fe40007810000 */
[----:B------:R-:W-:Y:S01]  /*16030*/  ISETP.GT.AND P4, PT, R3, 0x50, PT ;  /* 0x000000500300780c */ /* 0x000fe20003f84270 */
[----:B------:R-:W4:Y:S01]  /*16040*/  MUFU.TANH R39, R39 ;  /* 0x0000002700277308 */ /* 0x000f220000002400 */
[----:B0-----:R-:W-:Y:S01]  /*16050*/  FSEL R50, R47, -INF , P3 ;  /* 0xff8000002f327808 */ /* 0x001fe20001800000 */
        /* <DEDUP_REMOVED lines=8> */
[----:B--2---:R-:W-:Y:S01]  /*160e0*/  FSEL R38, R35, -INF , P3 ;  /* 0xff80000023267808 */ /* 0x004fe20001800000 */
[----:B------:R-:W-:Y:S01]  /*160f0*/  FMUL.FTZ R35, R53, UR8 ;  /* 0x0000000835237c20 */ /* 0x000fe20008410000 */
[----:B------:R-:W-:Y:S01]  /*16100*/  FMNMX.FTZ R5, R46, R5, !PT ;  /* 0x000000052e057209 */ /* 0x000fe20007810000 */
[----:B------:R-:W-:Y:S01]  /*16110*/  MUFU.TANH R56, R56 ;  /* 0x0000003800387308 */ /* 0x000fe20000002400 */
[----:B------:R-:W-:-:S02]  /*16120*/  ISETP.GT.AND P3, PT, R3, 0x59, PT ;  /* 0x000000590300780c */ /* 0x000fc40003f64270 */
[----:B---3--:R-:W-:Y:S02]  /*16130*/  FSEL R42, R4, -INF , P4 ;  /* 0xff800000042a7808 */ /* 0x008fe40002000000 */
[----:B------:R-:W-:Y:S02]  /*16140*/  FMNMX.FTZ R5, R38, R5, !PT ;  /* 0x0000000526057209 */ /* 0x000fe40007810000 */
[----:B------:R-:W-:Y:S01]  /*16150*/  ISETP.GT.AND P4, PT, R3, 0x60, PT ;  /* 0x000000600300780c */ /* 0x000fe20003f84270 */
[----:B------:R-:W-:Y:S01]  /*16160*/  MUFU.TANH R57, R57 ;  /* 0x0000003900397308 */ /* 0x000fe20000002400 */
[----:B----4-:R-:W-:Y:S01]  /*16170*/  FSEL R34, R39, -INF , P3 ;  /* 0xff80000027227808 */ /* 0x010fe20001800000 */
[----:B------:R-:W-:Y:S02]  /*16180*/  WARPGROUP.DEPBAR.LE gsb0, 0x0 ;  /* 0x00008000000079c5 */ /* 0x000fe40000010000 */
[----:B------:R-:W-:Y:S01]  /*16190*/  FMUL.FTZ R26, R26, UR8 ;  /* 0x000000081a1a7c20 */ /* 0x000fe20008410000 */
[----:B------:R-:W-:Y:S01]  /*161a0*/  FMUL.FTZ R27, R27, UR8 ;  /* 0x000000081b1b7c20 */ /* 0x000fe20008410000 */
[----:B------:R-:W-:Y:S01]  /*161b0*/  FMUL.FTZ R30, R30, UR8 ;  /* 0x000000081e1e7c20 */ /* 0x000fe20008410000 */
[----:B------:R-:W-:Y:S01]  /*161c0*/  FMUL.FTZ R31, R31, UR8 ;  /* 0x000000081f1f7c20 */ /* 0x000fe20008410000 */
[----:B------:R-:W-:Y:S01]  /*161d0*/  FMNMX.FTZ R5, R42, R5, !PT ;  /* 0x000000052a057209 */ /* 0x000fe20007810000 */
[----:B------:R0:W-:Y:S01]  /*161e0*/  MUFU.TANH R6, R27 ;  /* 0x0000001b00067308 */ /* 0x0001e20000002400 */
[----:B------:R-:W-:Y:S01]  /*161f0*/  ISETP.GT.AND P3, PT, R3, 0x61, PT ;  /* 0x000000610300780c */ /* 0x000fe20003f64270 */
[----:B------:R-:W-:Y:S01]  /*16200*/  FMUL.FTZ R39, R45, UR8 ;  /* 0x000000082d277c20 */ /* 0x000fe20008410000 */
[----:B------:R-:W-:Y:S01]  /*16210*/  FMNMX.FTZ R5, R34, R5, !PT ;  /* 0x0000000522057209 */ /* 0x000fe20007810000 */
[----:B------:R-:W-:Y:S01]  /*16220*/  FMUL.FTZ R45, R33, UR8 ;  /* 0x00000008212d7c20 */ /* 0x000fe20008410000 */
[----:B------:R-:W-:Y:S01]  /*16230*/  FMUL.FTZ R33, R25, UR8 ;  /* 0x0000000819217c20 */ /* 0x000fe20008410000 */
[----:B------:R-:W-:Y:S01]  /*16240*/  ISETP.GT.AND P5, PT, R49, 0x8, PT ;  /* 0x000000083100780c */ /* 0x000fe20003fa4270 */
[----:B------:R-:W-:Y:S01]  /*16250*/  FMUL.FTZ R100, R24, UR8 ;  /* 0x0000000818647c20 */ /* 0x000fe20008410000 */
[----:B------:R-:W1:Y:S01]  /*16260*/  MUFU.TANH R26, R26 ;  /* 0x0000001a001a7308 */ /* 0x000e620000002400 */
[----:B------:R-:W-:Y:S01]  /*16270*/  FMUL.FTZ R102, R28, UR8 ;  /* 0x000000081c667c20 */ /* 0x000fe20008410000 */
[----:B------:R-:W-:Y:S01]  /*16280*/  FSEL R24, R10, -INF , P5 ;  /* 0xff8000000a187808 */ /* 0x000fe20002800000 */
[----:B0-----:R-:W-:Y:S01]  /*16290*/  FMUL.FTZ R27, R52, UR8 ;  /* 0x00000008341b7c20 */ /* 0x001fe20008410000 */
[----:B------:R-:W-:Y:S01]  /*162a0*/  FMUL.FTZ R29, R29, UR8 ;  /* 0x000000081d1d7c20 */ /* 0x000fe20008410000 */
[----:B------:R0:W-:Y:S03]  /*162b0*/  @!P1 SYNCS.ARRIVE.TRANS64.RED.A1T0 RZ, [R0+URZ], RZ ;  /* 0x000000ff00ff99a7 */ /* 0x0001e6000810043f */
[----:B------:R2:W3:Y:S08]  /*162c0*/  MUFU.TANH R43, R30 ;  /* 0x0000001e002b7308 */ /* 0x0004f00000002400 */
[----:B------:R-:W4:Y:S01]  /*162d0*/  MUFU.TANH R31, R31 ;  /* 0x0000001f001f7308 */ /* 0x000f220000002400 */
[----:B-1----:R-:W-:-:S02]  /*162e0*/  FSEL R4, R26, -INF , P4 ;  /* 0xff8000001a047808 */ /* 0x002fc40002000000 */
[C---:B------:R-:W-:Y:S02]  /*162f0*/  ISETP.GT.AND P4, PT, R3.reuse, 0x68, PT ;  /* 0x000000680300780c */ /* 0x040fe40003f84270 */
[----:B--2---:R-:W-:Y:S02]  /*16300*/  FSEL R30, R6, -INF , P3 ;  /* 0xff800000061e7808 */ /* 0x004fe40001800000 */
[----:B------:R-:W-:Y:S01]  /*16310*/  FMNMX.FTZ R5, R4, R5, !PT ;  /* 0x0000000504057209 */ /* 0x000fe20007810000 */
[----:B------:R-:W1:Y:S01]  /*16320*/  MUFU.TANH R48, R48 ;  /* 0x0000003000307308 */ /* 0x000e620000002400 */
[----:B------:R-:W-:Y:S02]  /*16330*/  ISETP.GT.AND P3, PT, R3, 0x69, PT ;  /* 0x000000690300780c */ /* 0x000fe40003f64270 */
[----:B---3--:R-:W-:Y:S01]  /*16340*/  FSEL R26, R43, -INF , P4 ;  /* 0xff8000002b1a7808 */ /* 0x008fe20002000000 */
[----:B------:R-:W-:Y:S01]  /*16350*/  FMUL.FTZ R43, R40, UR8 ;  /* 0x00000008282b7c20 */ /* 0x000fe20008410000 */
[----:B------:R-:W-:-:S02]  /*16360*/  FMNMX.FTZ R5, R30, R5, !PT ;  /* 0x000000051e057209 */ /* 0x000fc40007810000 */
[----:B------:R-:W-:Y:S01]  /*16370*/  MOV R3, UR4 ;  /* 0x0000000400037c02 */ /* 0x000fe20008000f00 */
[----:B------:R-:W2:Y:S01]  /*16380*/  MUFU.TANH R27, R27 ;  /* 0x0000001b001b7308 */ /* 0x000ea20000002400 */
[----:B----4-:R-:W-:Y:S01]  /*16390*/  FSEL R6, R31, -INF , P3 ;  /* 0xff8000001f067808 */ /* 0x010fe20001800000 */
[----:B------:R-:W-:Y:S01]  /*163a0*/  FMUL.FTZ R31, R32, UR8 ;  /* 0x00000008201f7c20 */ /* 0x000fe20008410000 */
[----:B------:R-:W-:Y:S02]  /*163b0*/  FMNMX.FTZ R5, R26, R5, !PT ;  /* 0x000000051a057209 */ /* 0x000fe40007810000 */
[----:B------:R-:W-:Y:S02]  /*163c0*/  ISETP.GT.AND P4, PT, R49, 0x1, PT ;  /* 0x000000013100780c */ /* 0x000fe40003f84270 */
[----:B------:R-:W-:Y:S01]  /*163d0*/  FMNMX.FTZ R5, R6, R5, !PT ;  /* 0x0000000506057209 */ /* 0x000fe20007810000 */
[----:B------:R-:W3:Y:S01]  /*163e0*/  MUFU.TANH R35, R35 ;  /* 0x0000002300237308 */ /* 0x000ee20000002400 */
[----:B------:R-:W-:-:S02]  /*163f0*/  FSEL R9, R9, -INF , P4 ;  /* 0xff80000009097808 */ /* 0x000fc40002000000 */
[C---:B------:R-:W-:Y:S01]  /*16400*/  ISETP.GT.AND P4, PT, R49.reuse, 0x10, PT ;  /* 0x000000103100780c */ /* 0x040fe20003f84270 */
[----:B------:R-:W4:Y:S03]  /*16410*/  SHFL.BFLY PT, R40, R5, 0x2, 0x1f ;  /* 0x0c401f0005287f89 */ /* 0x000f2600000e0000 */
[----:B------:R-:W-:Y:S01]  /*16420*/  FSEL R32, R12, -INF , P4 ;  /* 0xff8000000c207808 */ /* 0x000fe20002000000 */
[----:B------:R-:W0:Y:S01]  /*16430*/  MUFU.TANH R43, R43 ;  /* 0x0000002b002b7308 */ /* 0x000e220000002400 */
[----:B------:R-:W-:-:S07]  /*16440*/  ISETP.GT.AND P4, PT, R49, 0x18, PT ;  /* 0x000000183100780c */ /* 0x000fce0003f84270 */
[----:B------:R-:W-:Y:S08]  /*16450*/  MUFU.TANH R47, R47 ;  /* 0x0000002f002f7308 */ /* 0x000ff00000002400 */
[----:B------:R-:W-:Y:S01]  /*16460*/  MUFU.TANH R41, R41 ;  /* 0x0000002900297308 */ /* 0x000fe20000002400 */
[----:B----4-:R-:W-:-:S07]  /*16470*/  FMNMX.FTZ R40, R5, R40, !PT ;  /* 0x0000002805287209 */ /* 0x010fce0007810000 */
[----:B------:R-:W-:Y:S01]  /*16480*/  MUFU.TANH R39, R39 ;  /* 0x0000002700277308 */ /* 0x000fe20000002400 */
[----:B------:R-:W4:Y:S07]  /*16490*/  SHFL.BFLY PT, R5, R40, 0x1, 0x1f ;  /* 0x0c201f0028057f89 */ /* 0x000f2e00000e0000 */
[----:B------:R-:W-:Y:S08]  /*164a0*/  MUFU.TANH R31, R31 ;  /* 0x0000001f001f7308 */ /* 0x000ff00000002400 */
[----:B------:R-:W-:Y:S08]  /*164b0*/  MUFU.TANH R45, R45 ;  /* 0x0000002d002d7308 */ /* 0x000ff00000002400 */
[----:B------:R-:W-:Y:S01]  /*164c0*/  MUFU.TANH R96, R96 ;  /* 0x0000006000607308 */ /* 0x000fe20000002400 */
[----:B----4-:R-:W-:-:S02]  /*164d0*/  FMNMX.FTZ R5, R40, R5, !PT ;  /* 0x0000000528057209 */ /* 0x010fc40007810000 */
[----:B------:R-:W-:Y:S02]  /*164e0*/  FSEL R40, R14, -INF , P4 ;  /* 0xff8000000e287808 */ /* 0x000fe40002000000 */
[C---:B------:R-:W-:Y:S01]  /*164f0*/  FSETP.NEU.FTZ.AND P3, PT, R5.reuse, -INF , PT ;  /* 0xff8000000500780b */ /* 0x040fe20003f7d000 */
[----:B------:R-:W-:Y:S01]  /*16500*/  FMUL.FTZ R25, R5, R3 ;  /* 0x0000000305197220 */ /* 0x000fe20000410000 */
[----:B------:R-:W-:Y:S01]  /*16510*/  ISETP.GT.AND P4, PT, R49, 0x20, PT ;  /* 0x000000203100780c */ /* 0x000fe20003f84270 */
[----:B------:R-:W-:Y:S03]  /*16520*/  MUFU.TANH R98, R98 ;  /* 0x0000006200627308 */ /* 0x000fe60000002400 */
[----:B------:R-:W-:Y:S02]  /*16530*/  FSEL R25, R25, RZ, P3 ;  /* 0x000000ff19197208 */ /* 0x000fe40001800000 */
[----:B------:R-:W-:-:S02]  /*16540*/  ISETP.GT.AND P3, PT, R49, RZ, PT ;  /* 0x000000ff3100720c */ /* 0x000fc40003f64270 */
[----:B------:R-:W-:Y:S01]  /*16550*/  FSEL R52, R20, -INF , P4 ;  /* 0xff80000014347808 */ /* 0x000fe20002000000 */
[-CC-:B------:R-:W-:Y:S01]  /*16560*/  FFMA.FTZ R197, R84, R3.reuse, -R25.reuse ;  /* 0x0000000354c57223 */ /* 0x180fe20000010819 */
[----:B------:R-:W-:Y:S01]  /*16570*/  FSEL R8, R8, -INF , P3 ;  /* 0xff80000008087808 */ /* 0x000fe20001800000 */
[-CC-:B------:R-:W-:Y:S01]  /*16580*/  FFMA.FTZ R14, R82, R3.reuse, -R25.reuse ;  /* 0x00000003520e7223 */ /* 0x180fe20000010819 */
[----:B------:R-:W-:Y:S01]  /*16590*/  ISETP.GT.AND P3, PT, R49, 0x9, PT ;  /* 0x000000093100780c */ /* 0x000fe20003f64270 */
[--C-:B------:R-:W-:Y:S01]  /*165a0*/  FFMA.FTZ R199, R80, R3, -R25.reuse ;  /* 0x0000000350c77223 */ /* 0x100fe20000010819 */
[----:B------:R-:W-:Y:S01]  /*165b0*/  FMNMX.FTZ R37, R8, R9, !PT ;  /* 0x0000000908257209 */ /* 0x000fe20007810000 */
[-CC-:B------:R-:W-:Y:S01]  /*165c0*/  FFMA.FTZ R12, R86, R3.reuse, -R25.reuse ;  /* 0x00000003560c7223 */ /* 0x180fe20000010819 */
[----:B------:R-:W-:Y:S01]  /*165d0*/  FSEL R28, R11, -INF , P3 ;  /* 0xff8000000b1c7808 */ /* 0x000fe20001800000 */
[--C-:B------:R-:W-:Y:S01]  /*165e0*/  FFMA.FTZ R20, R78, R3, -R25.reuse ;  /* 0x000000034e147223 */ /* 0x100fe20000010819 */
[----:B------:R-:W-:Y:S01]  /*165f0*/  FMNMX.FTZ R37, R24, R37, !PT ;  /* 0x0000002518257209 */ /* 0x000fe20007810000 */
[-CC-:B------:R-:W-:Y:S01]  /*16600*/  FFMA.FTZ R203, R88, R3.reuse, -R25.reuse ;  /* 0x0000000358cb7223 */ /* 0x180fe20000010819 */
[----:B------:R-:W-:Y:S01]  /*16610*/  ISETP.GT.AND P3, PT, R49, 0x11, PT ;  /* 0x000000113100780c */ /* 0x000fe20003f64270 */
[--C-:B------:R-:W-:Y:S01]  /*16620*/  FFMA.FTZ R10, R92, R3, -R25.reuse ;  /* 0x000000035c0a7223 */ /* 0x100fe20000010819 */
[----:B------:R-:W-:Y:S01]  /*16630*/  FMNMX.FTZ R37, R28, R37, !PT ;  /* 0x000000251c257209 */ /* 0x000fe20007810000 */
[--C-:B------:R-:W-:Y:S01]  /*16640*/  FFMA.FTZ R193, R76, R3, -R25.reuse ;  /* 0x000000034cc17223 */ /* 0x100fe20000010819 */
[----:B------:R-:W-:Y:S01]  /*16650*/  FSEL R36, R13, -INF , P3 ;  /* 0xff8000000d247808 */ /* 0x000fe20001800000 */
[----:B------:R-:W-:Y:S01]  /*16660*/  MUFU.TANH R100, R100 ;  /* 0x0000006400647308 */ /* 0x000fe20000002400 */
        /* <DEDUP_REMOVED lines=10> */
[C---:B------:R-:W-:Y:S01]  /*16710*/  ISETP.GT.AND P3, PT, R49.reuse, 0x21, PT ;  /* 0x000000213100780c */ /* 0x040fe20003f64270 */
[--C-:B------:R-:W-:Y:S01]  /*16720*/  FFMA.FTZ R60, R64, R3, -R25.reuse ;  /* 0x00000003403c7223 */ /* 0x100fe20000010819 */
[----:B------:R-:W-:Y:S01]  /*16730*/  FMNMX.FTZ R37, R44, R37, !PT ;  /* 0x000000252c257209 */ /* 0x000fe20007810000 */
[-CC-:B------:R-:W-:Y:S01]  /*16740*/  FFMA.FTZ R177, R4, R3.reuse, -R25.reuse ;  /* 0x0000000304b17223 */ /* 0x180fe20000010819 */
[----:B------:R-:W-:Y:S01]  /*16750*/  ISETP.GT.AND P4, PT, R49, 0x28, PT ;  /* 0x000000283100780c */ /* 0x000fe20003f84270 */
[----:B------:R-:W-:Y:S01]  /*16760*/  MUFU.TANH R102, R102 ;  /* 0x0000006600667308 */ /* 0x000fe20000002400 */
[----:B------:R-:W-:Y:S01]  /*16770*/  FSEL R84, R21, -INF , P3 ;  /* 0xff80000015547808 */ /* 0x000fe20001800000 */
[--C-:B------:R-:W-:Y:S01]  /*16780*/  FFMA.FTZ R179, R26, R3, -R25.reuse ;  /* 0x000000031ab37223 */ /* 0x100fe20000010819 */
[----:B------:R-:W-:Y:S01]  /*16790*/  FMNMX.FTZ R37, R52, R37, !PT ;  /* 0x0000002534257209 */ /* 0x000fe20007810000 */
[-CC-:B------:R-:W-:Y:S01]  /*167a0*/  FFMA.FTZ R26, R6, R3.reuse, -R25.reuse ;  /* 0x00000003061a7223 */ /* 0x180fe20000010819 */
[C---:B------:R-:W-:Y:S01]  /*167b0*/  ISETP.GT.AND P3, PT, R49.reuse, 0x29, PT ;  /* 0x000000293100780c */ /* 0x040fe20003f64270 */
[--C-:B------:R-:W-:Y:S01]  /*167c0*/  FFMA.FTZ R74, R74, R3, -R25.reuse ;  /* 0x000000034a4a7223 */ /* 0x100fe20000010819 */
[----:B------:R-:W-:Y:S01]  /*167d0*/  FSEL R56, R56, -INF , P4 ;  /* 0xff80000038387808 */ /* 0x000fe20002000000 */
        /* <DEDUP_REMOVED lines=11> */
[----:B-1----:R-:W-:Y:S01]  /*16890*/  FSEL R48, R48, -INF , P4 ;  /* 0xff80000030307808 */ /* 0x002fe20002000000 */
[--C-:B------:R-:W-:Y:S01]  /*168a0*/  FFMA.FTZ R187, R54, R3, -R25.reuse ;  /* 0x0000000336bb7223 */ /* 0x100fe20000010819 */
[----:B------:R-:W-:Y:S01]  /*168b0*/  FMNMX.FTZ R37, R82, R37, !PT ;  /* 0x0000002552257209 */ /* 0x000fe20007810000 */
[-CC-:B------:R-:W-:Y:S01]  /*168c0*/  FFMA.FTZ R50, R50, R3.reuse, -R25.reuse ;  /* 0x0000000332327223 */ /* 0x180fe20000010819 */
[----:B------:R-:W-:Y:S01]  /*168d0*/  ISETP.GT.AND P4, PT, R49, 0x38, PT ;  /* 0x000000383100780c */ /* 0x000fe20003f84270 */
[----:B------:R-:W1:Y:S01]  /*168e0*/  MUFU.EX2 R10, R10 ;  /* 0x0000000a000a7308 */ /* 0x000e620000000800 */
[----:B------:R-:W-:Y:S01]  /*168f0*/  FSEL R80, R7, -INF , P3 ;  /* 0xff80000007507808 */ /* 0x000fe20001800000 */
[--C-:B------:R-:W-:Y:S01]  /*16900*/  FFMA.FTZ R181, R46, R3, -R25.reuse ;  /* 0x000000032eb57223 */ /* 0x100fe20000010819 */
[----:B------:R-:W-:Y:S01]  /*16910*/  FMNMX.FTZ R37, R48, R37, !PT ;  /* 0x0000002530257209 */ /* 0x000fe20007810000 */
[-CC-:B------:R-:W-:Y:S01]  /*16920*/  FFMA.FTZ R38, R38, R3.reuse, -R25.reuse ;  /* 0x0000000326267223 */ /* 0x180fe20000010819 */
[----:B------:R-:W-:Y:S01]  /*16930*/  ISETP.GT.AND P3, PT, R49, 0x39, PT ;  /* 0x000000393100780c */ /* 0x000fe20003f64270 */
[--C-:B------:R-:W-:Y:S01]  /*16940*/  FFMA.FTZ R183, R42, R3, -R25.reuse ;  /* 0x000000032ab77223 */ /* 0x100fe20000010819 */
[----:B--2---:R-:W-:Y:S01]  /*16950*/  FSEL R86, R27, -INF , P4 ;  /* 0xff8000001b567808 */ /* 0x004fe20002000000 */
[----:B------:R-:W2:Y:S01]  /*16960*/  MUFU.EX2 R203, R203 ;  /* 0x000000cb00cb7308 */ /* 0x000ea20000000800 */
[----:B------:R-:W-:Y:S01]  /*16970*/  FMNMX.FTZ R37, R80, R37, !PT ;  /* 0x0000002550257209 */ /* 0x000fe20007810000 */
[-CC-:B------:R-:W-:Y:S01]  /*16980*/  FFMA.FTZ R34, R34, R3.reuse, -R25.reuse ;  /* 0x0000000322227223 */ /* 0x180fe20000010819 */
[----:B------:R-:W-:Y:S01]  /*16990*/  ISETP.GT.AND P4, PT, R49, 0x40, PT ;  /* 0x000000403100780c */ /* 0x000fe20003f84270 */
[----:B------:R-:W-:Y:S01]  /*169a0*/  FFMA.FTZ R30, R30, R3, -R25 ;  /* 0x000000031e1e7223 */ /* 0x000fe20000010819 */
[----:B---3--:R-:W-:-:S02]  /*169b0*/  FSEL R78, R35, -INF , P3 ;  /* 0xff800000234e7808 */ /* 0x008fc40001800000 */
[----:B------:R-:W-:Y:S02]  /*169c0*/  CS2R R62, SRZ ;  /* 0x00000000003e7805 */ /* 0x000fe4000001ff00 */
[----:B------:R-:W-:Y:S01]  /*169d0*/  FMNMX.FTZ R37, R86, R37, !PT ;  /* 0x0000002556257209 */ /* 0x000fe20007810000 */
[----:B------:R-:W3:Y:S01]  /*169e0*/  MUFU.EX2 R12, R12 ;  /* 0x0000000c000c7308 */ /* 0x000ee20000000800 */
[----:B------:R-:W-:Y:S01]  /*169f0*/  ISETP.GT.AND P3, PT, R49, 0x41, PT ;  /* 0x000000413100780c */ /* 0x000fe20003f64270 */
[----:B------:R-:W4:Y:S01]  /*16a00*/  @P2 LDC R35, c[0x0][0x450] ;  /* 0x00011400ff232b82 */ /* 0x000f220000000800 */
[----:B0-----:R-:W-:Y:S01]  /*16a10*/  FSEL R88, R43, -INF , P4 ;  /* 0xff8000002b587808 */ /* 0x001fe20002000000 */
[----:B-1----:R-:W-:Y:S01]  /*16a20*/  FADD.FTZ R6, R201, R10 ;  /* 0x0000000ac9067221 */ /* 0x002fe20000010000 */
[----:B------:R-:W-:Y:S02]  /*16a30*/  FMNMX.FTZ R37, R78, R37, !PT ;  /* 0x000000254e257209 */ /* 0x000fe40007810000 */
[----:B------:R-:W-:-:S02]  /*16a40*/  CS2R R54, SRZ ;  /* 0x0000000000367805 */ /* 0x000fc4000001ff00 */
[----:B------:R-:W-:Y:S01]  /*16a50*/  ISETP.GT.AND P4, PT, R49, 0x48, PT ;  /* 0x000000483100780c */ /* 0x000fe20003f84270 */
[----:B------:R-:W0:Y:S01]  /*16a60*/  MUFU.EX2 R197, R197 ;  /* 0x000000c500c57308 */ /* 0x000e220000000800 */
[----:B------:R-:W-:Y:S02]  /*16a70*/  FSEL R92, R47, -INF , P3 ;  /* 0xff8000002f5c7808 */ /* 0x000fe40001800000 */
[----:B------:R-:W-:Y:S02]  /*16a80*/  CS2R R46, SRZ ;  /* 0x00000000002e7805 */ /* 0x000fe4000001ff00 */
[----:B------:R-:W-:Y:S02]  /*16a90*/  FMNMX.FTZ R37, R88, R37, !PT ;  /* 0x0000002558257209 */ /* 0x000fe40007810000 */
[----:B------:R-:W-:Y:S02]  /*16aa0*/  CS2R R42, SRZ ;  /* 0x00000000002a7805 */ /* 0x000fe4000001ff00 */
[----:B------:R-:W-:-:S02]  /*16ab0*/  ISETP.GT.AND P3, PT, R49, 0x49, PT ;  /* 0x000000493100780c */ /* 0x000fc40003f64270 */
[----:B------:R-:W-:Y:S01]  /*16ac0*/  FSEL R76, R41, -INF , P4 ;  /* 0xff800000294c7808 */ /* 0x000fe20002000000 */
[----:B------:R-:W1:Y:S01]  /*16ad0*/  MUFU.EX2 R14, R14 ;  /* 0x0000000e000e7308 */ /* 0x000e620000000800 */
[----:B------:R-:W-:Y:S02]  /*16ae0*/  FMNMX.FTZ R37, R92, R37, !PT ;  /* 0x000000255c257209 */ /* 0x000fe40007810000 */
[----:B------:R-:W-:Y:S02]  /*16af0*/  ISETP.GT.AND P4, PT, R49, 0x50, PT ;  /* 0x000000503100780c */ /* 0x000fe40003f84270 */
[----:B------:R-:W-:Y:S01]  /*16b00*/  FSEL R90, R39, -INF , P3 ;  /* 0xff800000275a7808 */ /* 0x000fe20001800000 */
[----:B------:R-:W-:Y:S01]  /*16b10*/  IMAD.MOV.U32 R39, RZ, RZ, R226 ;  /* 0x000000ffff277224 */ /* 0x000fe200078e00e2 */
[----:B------:R-:W-:Y:S01]  /*16b20*/  FMNMX.FTZ R37, R76, R37, !PT ;  /* 0x000000254c257209 */ /* 0x000fe20007810000 */
[----:B------:R-:W4:Y:S01]  /*16b30*/  MUFU.EX2 R199, R199 ;  /* 0x000000c700c77308 */ /* 0x000f220000000800 */
[----:B------:R-:W-:-:S02]  /*16b40*/  ISETP.GT.AND P3, PT, R49, 0x51, PT ;  /* 0x000000513100780c */ /* 0x000fc40003f64270 */
[----:B------:R-:W-:Y:S02]  /*16b50*/  FSEL R94, R31, -INF , P4 ;  /* 0xff8000001f5e7808 */ /* 0x000fe40002000000 */
[----:B------:R-:W-:Y:S02]  /*16b60*/  FMNMX.FTZ R37, R90, R37, !PT ;  /* 0x000000255a257209 */ /* 0x000fe40007810000 */
[----:B------:R-:W-:Y:S01]  /*16b70*/  ISETP.GT.AND P4, PT, R49, 0x58, PT ;  /* 0x000000583100780c */ /* 0x000fe20003f84270 */
[----:B------:R-:W4:Y:S01]  /*16b80*/  MUFU.EX2 R20, R20 ;  /* 0x0000001400147308 */ /* 0x000f220000000800 */
[----:B------:R-:W-:Y:S02]  /*16b90*/  FSEL R72, R45, -INF , P3 ;  /* 0xff8000002d487808 */ /* 0x000fe40001800000 */
[----:B------:R-:W-:Y:S02]  /*16ba0*/  FMNMX.FTZ R37, R94, R37, !PT ;  /* 0x000000255e257209 */ /* 0x000fe40007810000 */
[----:B------:R-:W-:-:S02]  /*16bb0*/  ISETP.GT.AND P3, PT, R49, 0x59, PT ;  /* 0x000000593100780c */ /* 0x000fc40003f64270 */
[----:B------:R-:W-:Y:S01]  /*16bc0*/  FSEL R96, R96, -INF , P4 ;  /* 0xff80000060607808 */ /* 0x000fe20002000000 */
[----:B------:R-:W4:Y:S01]  /*16bd0*/  MUFU.EX2 R193, R193 ;  /* 0x000000c100c17308 */ /* 0x000f220000000800 */
[----:B------:R-:W-:Y:S02]  /*16be0*/  FMNMX.FTZ R37, R72, R37, !PT ;  /* 0x0000002548257209 */ /* 0x000fe40007810000 */
[C---:B------:R-:W-:Y:S02]  /*16bf0*/  ISETP.GT.AND P4, PT, R49.reuse, 0x60, PT ;  /* 0x000000603100780c */ /* 0x040fe40003f84270 */
[----:B------:R-:W-:Y:S02]  /*16c00*/  FSEL R98, R98, -INF , P3 ;  /* 0xff80000062627808 */ /* 0x000fe40001800000 */
[----:B------:R-:W-:Y:S01]  /*16c10*/  FMNMX.FTZ R37, R96, R37, !PT ;  /* 0x0000002560257209 */ /* 0x000fe20007810000 */
[----:B------:R-:W4:Y:S01]  /*16c20*/  MUFU.EX2 R74, R74 ;  /* 0x0000004a004a7308 */ /* 0x000f220000000800 */
[----:B------:R-:W-:-:S02]  /*16c30*/  ISETP.GT.AND P3, PT, R49, 0x61, PT ;  /* 0x000000613100780c */ /* 0x000fc40003f64270 */
[----:B------:R-:W-:Y:S02]  /*16c40*/  FSEL R100, R100, -INF , P4 ;  /* 0xff80000064647808 */ /* 0x000fe40002000000 */
[----:B------:R-:W-:Y:S02]  /*16c50*/  FMNMX.FTZ R37, R98, R37, !PT ;  /* 0x0000002562257209 */ /* 0x000fe40007810000 */
[----:B------:R-:W-:Y:S01]  /*16c60*/  ISETP.GT.AND P4, PT, R49, 0x68, PT ;  /* 0x000000683100780c */ /* 0x000fe20003f84270 */
[----:B------:R-:W-:Y:S01]  /*16c70*/  MUFU.EX2 R195, R195 ;  /* 0x000000c300c37308 */ /* 0x000fe20000000800 */
[----:B------:R-:W-:Y:S02]  /*16c80*/  FSEL R68, R33, -INF , P3 ;  /* 0xff80000021447808 */ /* 0x000fe40001800000 */
[----:B------:R-:W-:Y:S01]  /*16c90*/  FMNMX.FTZ R37, R100, R37, !PT ;  /* 0x0000002564257209 */ /* 0x000fe20007810000 */
[----:B------:R-:W4:Y:S01]  /*16ca0*/  @P2 LDC R33, c[0x0][0x44c] ;  /* 0x00011300ff212b82 */ /* 0x000f220000000800 */
[----:B------:R-:W-:-:S02]  /*16cb0*/  ISETP.GT.AND P3, PT, R49, 0x69, PT ;  /* 0x000000693100780c */ /* 0x000fc40003f64270 */
[----:B------:R-:W-:Y:S01]  /*16cc0*/  FSEL R102, R102, -INF , P4 ;  /* 0xff80000066667808 */ /* 0x000fe20002000000 */
[----:B------:R-:W-:Y:S01]  /*16cd0*/  MUFU.EX2 R70, R70 ;  /* 0x0000004600467308 */ /* 0x000fe20000000800 */
[----:B------:R-:W-:Y:S02]  /*16ce0*/  FMNMX.FTZ R37, R68, R37, !PT ;  /* 0x0000002544257209 */ /* 0x000fe40007810000 */
[----:B------:R-:W-:Y:S02]  /*16cf0*/  FSEL R104, R29, -INF , P3 ;  /* 0xff8000001d687808 */ /* 0x000fe40001800000 */
[----:B------:R-:W-:Y:S02]  /*16d00*/  FMNMX.FTZ R37, R102, R37, !PT ;  /* 0x0000002566257209 */ /* 0x000fe40007810000 */
[----:B------:R-:W-:Y:S01]  /*16d10*/  F2FP.F16.F32.PACK_AB R201, R10, R201 ;  /* 0x000000c90ac9723e */ /* 0x000fe200000000ff */
[----:B------:R-:W-:Y:S01]  /*16d20*/  MUFU.EX2 R189, R189 ;  /* 0x000000bd00bd7308 */ /* 0x000fe20000000800 */
[----:B------:R-:W-:Y:S01]  /*16d30*/  FMNMX.FTZ R37, R104, R37, !PT ;  /* 0x0000002568257209 */ /* 0x000fe20007810000 */
[----:B------:R-:W-:Y:S01]  /*16d40*/  VIADD R10, R2, 0xfffffffe ;  /* 0xfffffffe020a7836 */ /* 0x000fe20000000000 */
[----:B------:R-:W-:-:S03]  /*16d50*/  MOV R2, 0x3f800000 ;  /* 0x3f80000000027802 */ /* 0x000fc60000000f00 */
[----:B------:R-:W2:Y:S02]  /*16d60*/  SHFL.BFLY PT, R64, R37, 0x2, 0x1f ;  /* 0x0c401f0025407f89 */ /* 0x000ea400000e0000 */
[----:B------:R-:W-:Y:S08]  /*16d70*/  MUFU.EX2 R66, R66 ;  /* 0x0000004200427308 */ /* 0x000ff00000000800 */
[----:B------:R-:W-:Y:S08]  /*16d80*/  MUFU.EX2 R191, R191 ;  /* 0x000000bf00bf7308 */ /* 0x000ff00000000800 */
[----:B------:R-:W-:Y:S01]  /*16d90*/  MUFU.EX2 R60, R60 ;  /* 0x0000003c003c7308 */ /* 0x000fe20000000800 */
[----:B--2---:R-:W-:-:S07]  /*16da0*/  FMNMX.FTZ R64, R37, R64, !PT ;  /* 0x0000004025407209 */ /* 0x004fce0007810000 */
[----:B------:R-:W-:Y:S01]  /*16db0*/  MUFU.EX2 R185, R185 ;  /* 0x000000b900b97308 */ /* 0x000fe20000000800 */
[----:B------:R-:W2:Y:S07]  /*16dc0*/  SHFL.BFLY PT, R7, R64, 0x1, 0x1f ;  /* 0x0c201f0040077f89 */ /* 0x000eae00000e0000 */
[----:B------:R-:W-:Y:S08]  /*16dd0*/  MUFU.EX2 R58, R58 ;  /* 0x0000003a003a7308 */ /* 0x000ff00000000800 */
[----:B------:R-:W-:Y:S08]  /*16de0*/  MUFU.EX2 R187, R187 ;  /* 0x000000bb00bb7308 */ /* 0x000ff00000000800 */
[----:B------:R-:W-:Y:S01]  /*16df0*/  MUFU.EX2 R50, R50 ;  /* 0x0000003200327308 */ /* 0x000fe20000000800 */
[----:B--2---:R-:W-:Y:S01]  /*16e00*/  FMNMX.FTZ R4, R64, R7, !PT ;  /* 0x0000000740047209 */ /* 0x004fe20007810000 */
[----:B------:R-:W-:Y:S01]  /*16e10*/  FADD.FTZ R7, R203, R6 ;  /* 0x00000006cb077221 */ /* 0x000fe20000010000 */
[----:B---3--:R-:W-:-:S02]  /*16e20*/  F2FP.F16.F32.PACK_AB R203, R12, R203 ;  /* 0x000000cb0ccb723e */ /* 0x008fc400000000ff */
[----:B------:R-:W-:Y:S02]  /*16e30*/  CS2R R64, SRZ ;  /* 0x0000000000407805 */ /* 0x000fe4000001ff00 */
[C---:B------:R-:W-:Y:S01]  /*16e40*/  FSETP.NEU.FTZ.AND P3, PT, R4.reuse, -INF , PT ;  /* 0xff8000000400780b */ /* 0x040fe20003f7d000 */
[----:B------:R-:W-:Y:S01]  /*16e50*/  FMUL.FTZ R27, R4, R3 ;  /* 0x00000003041b7220 */ /* 0x000fe20000410000 */
[----:B------:R-:W-:Y:S01]  /*16e60*/  FADD.FTZ R6, R12, R7 ;  /* 0x000000070c067221 */ /* 0x000fe20000010000 */
[----:B------:R-:W-:Y:S03]  /*16e70*/  MUFU.EX2 R181, R181 ;  /* 0x000000b500b57308 */ /* 0x000fe60000000800 */
[----:B------:R-:W-:Y:S01]  /*16e80*/  FSEL R27, R27, RZ, P3 ;  /* 0x000000ff1b1b7208 */ /* 0x000fe20001800000 */
[----:B0-----:R-:W-:Y:S01]  /*16e90*/  FADD.FTZ R7, R197, R6 ;  /* 0x00000006c5077221 */ /* 0x001fe20000010000 */
[----:B-1----:R-:W-:-:S03]  /*16ea0*/  F2FP.F16.F32.PACK_AB R197, R14, R197 ;  /* 0x000000c50ec5723e */ /* 0x002fc600000000ff */
        /* <DEDUP_REMOVED lines=8> */
[----:B----4-:R-:W-:-:S04]  /*16f30*/  @P2 IMAD.HI.U32 R8, R226, R33, RZ ;  /* 0x00000021e2082227 */ /* 0x010fc800078e00ff */
[----:B------:R-:W-:Y:S01]  /*16f40*/  FADD.FTZ R6, R14, R7 ;  /* 0x000000070e067221 */ /* 0x000fe20000010000 */
[-CC-:B------:R-:W-:Y:S01]  /*16f50*/  FFMA.FTZ R15, R44, R3.reuse, -R27.reuse ;  /* 0x000000032c0f7223 */ /* 0x180fe2000001081b */
[-CC-:B------:R-:W-:Y:S01]  /*16f60*/  FFMA.FTZ R192, R52, R3.reuse, -R27.reuse ;  /* 0x0000000334c07223 */ /* 0x180fe2000001081b */
[--C-:B------:R-:W-:Y:S01]  /*16f70*/  FFMA.FTZ R21, R84, R3, -R27.reuse ;  /* 0x0000000354157223 */ /* 0x100fe2000001081b */
[----:B------:R-:W-:Y:S01]  /*16f80*/  @P2 SHF.R.U32.HI R39, RZ, R35, R8 ;  /* 0x00000023ff272219 */ /* 0x000fe20000011608 */
[----:B------:R-:W0:Y:S01]  /*16f90*/  MUFU.EX2 R9, R9 ;  /* 0x0000000900097308 */ /* 0x000e220000000800 */
[----:B------:R-:W-:Y:S01]  /*16fa0*/  FADD.FTZ R35, R199, R6 ;  /* 0x00000006c7237221 */ /* 0x000fe20000010000 */
[-CC-:B------:R-:W-:Y:S01]  /*16fb0*/  FFMA.FTZ R194, R56, R3.reuse, -R27.reuse ;  /* 0x0000000338c27223 */ /* 0x180fe2000001081b */
[-CC-:B------:R-:W-:Y:S01]  /*16fc0*/  FFMA.FTZ R25, R82, R3.reuse, -R27.reuse ;  /* 0x0000000352197223 */ /* 0x180fe2000001081b */
[-C--:B------:R-:W-:Y:S01]  /*16fd0*/  FFMA.FTZ R188, R48, R3.reuse, -R27 ;  /* 0x0000000330bc7223 */ /* 0x080fe2000001081b */
[----:B------:R-:W-:Y:S01]  /*16fe0*/  FADD.FTZ R8, R20, R35 ;  /* 0x0000002314087221 */ /* 0x000fe20000010000 */
[-CC-:B------:R-:W-:Y:S01]  /*16ff0*/  FFMA.FTZ R29, R80, R3.reuse, -R27.reuse ;  /* 0x00000003501d7223 */ /* 0x180fe2000001081b */
[-CC-:B------:R-:W-:Y:S01]  /*17000*/  FFMA.FTZ R190, R86, R3.reuse, -R27.reuse ;  /* 0x0000000356be7223 */ /* 0x180fe2000001081b */
[----:B------:R-:W1:Y:S01]  /*17010*/  MUFU.EX2 R202, R202 ;  /* 0x000000ca00ca7308 */ /* 0x000e620000000800 */
[----:B------:R-:W-:Y:S01]  /*17020*/  FADD.FTZ R37, R193, R8 ;  /* 0x00000008c1257221 */ /* 0x000fe20000010000 */
[-CC-:B------:R-:W-:Y:S01]  /*17030*/  FFMA.FTZ R31, R78, R3.reuse, -R27.reuse ;  /* 0x000000034e1f7223 */ /* 0x180fe2000001081b */
[-CC-:B------:R-:W-:Y:S01]  /*17040*/  FFMA.FTZ R184, R88, R3.reuse, -R27.reuse ;  /* 0x0000000358b87223 */ /* 0x180fe2000001081b */
[-C--:B------:R-:W-:Y:S01]  /*17050*/  FFMA.FTZ R33, R92, R3.reuse, -R27 ;  /* 0x000000035c217223 */ /* 0x080fe2000001081b */
[----:B------:R-:W-:Y:S01]  /*17060*/  FADD.FTZ R8, R74, R37 ;  /* 0x000000254a087221 */ /* 0x000fe20000010000 */
[-CC-:B------:R-:W-:Y:S01]  /*17070*/  FFMA.FTZ R186, R76, R3.reuse, -R27.reuse ;  /* 0x000000034cba7223 */ /* 0x180fe2000001081b */
[-C--:B------:R-:W-:Y:S01]  /*17080*/  FFMA.FTZ R90, R90, R3.reuse, -R27 ;  /* 0x000000035a5a7223 */ /* 0x080fe2000001081b */
[----:B------:R-:W2:Y:S01]  /*17090*/  MUFU.EX2 R11, R11 ;  /* 0x0000000b000b7308 */ /* 0x000ea20000000800 */
[----:B0-----:R-:W-:Y:S01]  /*170a0*/  FADD.FTZ R7, R200, R9 ;  /* 0x00000009c8077221 */ /* 0x001fe20000010000 */
[----:B------:R-:W-:Y:S01]  /*170b0*/  FADD.FTZ R37, R195, R8 ;  /* 0x00000008c3257221 */ /* 0x000fe20000010000 */
[-CC-:B------:R-:W-:Y:S01]  /*170c0*/  FFMA.FTZ R94, R94, R3.reuse, -R27.reuse ;  /* 0x000000035e5e7223 */ /* 0x180fe2000001081b */
[-CC-:B------:R-:W-:Y:S01]  /*170d0*/  FFMA.FTZ R72, R72, R3.reuse, -R27.reuse ;  /* 0x0000000348487223 */ /* 0x180fe2000001081b */
[-C--:B------:R-:W-:Y:S01]  /*170e0*/  FFMA.FTZ R96, R96, R3.reuse, -R27 ;  /* 0x0000000360607223 */ /* 0x080fe2000001081b */
[----:B------:R-:W-:Y:S01]  /*170f0*/  FADD.FTZ R8, R70, R37 ;  /* 0x0000002546087221 */ /* 0x000fe20000010000 */
[-C--:B------:R-:W-:Y:S01]  /*17100*/  FFMA.FTZ R98, R98, R3.reuse, -R27 ;  /* 0x0000000362627223 */ /* 0x080fe2000001081b */
[----:B------:R-:W0:Y:S01]  /*17110*/  MUFU.EX2 R196, R196 ;  /* 0x000000c400c47308 */ /* 0x000e220000000800 */
[----:B-1----:R-:W-:Y:S01]  /*17120*/  FADD.FTZ R6, R202, R7 ;  /* 0x00000007ca067221 */ /* 0x002fe20000010000 */
[----:B------:R-:W-:Y:S01]  /*17130*/  IADD3 R7, R39, R228, -R224 ;  /* 0x000000e427077210 */ /* 0x000fe20007ffe8e0 */
[----:B------:R-:W-:Y:S01]  /*17140*/  FADD.FTZ R37, R189, R8 ;  /* 0x00000008bd257221 */ /* 0x000fe20000010000 */
[-CC-:B------:R-:W-:Y:S01]  /*17150*/  FFMA.FTZ R100, R100, R3.reuse, -R27.reuse ;  /* 0x0000000364647223 */ /* 0x180fe2000001081b */
[-CC-:B------:R-:W-:Y:S01]  /*17160*/  FFMA.FTZ R68, R68, R3.reuse, -R27.reuse ;  /* 0x0000000344447223 */ /* 0x180fe2000001081b */
[-CC-:B------:R-:W-:Y:S01]  /*17170*/  FFMA.FTZ R102, R102, R3.reuse, -R27.reuse ;  /* 0x0000000366667223 */ /* 0x180fe2000001081b */
[----:B------:R-:W-:Y:S01]  /*17180*/  FFMA.FTZ R104, R104, R3, -R27 ;  /* 0x0000000368687223 */ /* 0x000fe2000001081b */
[----:B------:R-:W1:Y:S01]  /*17190*/  MUFU.EX2 R13, R13 ;  /* 0x0000000d000d7308 */ /* 0x000e620000000800 */
[----:B--2---:R-:W-:Y:S01]  /*171a0*/  FADD.FTZ R35, R11, R6 ;  /* 0x000000060b237221 */ /* 0x004fe20000010000 */
[----:B------:R-:W-:-:S02]  /*171b0*/  F2FP.F16.F32.PACK_AB R200, R9, R200 ;  /* 0x000000c809c8723e */ /* 0x000fc400000000ff */
[----:B------:R-:W-:Y:S02]  /*171c0*/  CS2R R92, SRZ ;  /* 0x00000000005c7805 */ /* 0x000fe4000001ff00 */
[----:B------:R-:W-:Y:S02]  /*171d0*/  F2FP.F16.F32.PACK_AB R202, R11, R202 ;  /* 0x000000ca0bca723e */ /* 0x000fe400000000ff */
[----:B------:R-:W-:Y:S02]  /*171e0*/  CS2R R88, SRZ ;  /* 0x0000000000587805 */ /* 0x000fe4000001ff00 */
[----:B------:R-:W-:Y:S02]  /*171f0*/  F2FP.F16.F32.PACK_AB R193, R74, R193 ;  /* 0x000000c14ac1723e */ /* 0x000fe400000000ff */
[----:B------:R-:W-:Y:S01]  /*17200*/  CS2R R86, SRZ ;  /* 0x0000000000567805 */ /* 0x000fe2000001ff00 */
[----:B------:R-:W2:Y:S01]  /*17210*/  MUFU.EX2 R198, R198 ;  /* 0x000000c600c67308 */ /* 0x000ea20000000800 */
[----:B0-----:R-:W-:Y:S01]  /*17220*/  FADD.FTZ R6, R196, R35 ;  /* 0x00000023c4067221 */ /* 0x001fe20000010000 */
[----:B------:R-:W-:-:S02]  /*17230*/  F2FP.F16.F32.PACK_AB R195, R70, R195 ;  /* 0x000000c346c3723e */ /* 0x000fc400000000ff */
[----:B------:R-:W-:Y:S02]  /*17240*/  CS2R R84, SRZ ;  /* 0x0000000000547805 */ /* 0x000fe4000001ff00 */
[----:B------:R-:W-:Y:S02]  /*17250*/  F2FP.F16.F32.PACK_AB R189, R66, R189 ;  /* 0x000000bd42bd723e */ /* 0x000fe400000000ff */
[----:B------:R-:W-:Y:S02]  /*17260*/  CS2R R82, SRZ ;  /* 0x0000000000527805 */ /* 0x000fe4000001ff00 */
[----:B------:R-:W-:Y:S02]  /*17270*/  F2FP.F16.F32.PACK_AB R199, R20, R199 ;  /* 0x000000c714c7723e */ /* 0x000fe400000000ff */
[----:B------:R-:W-:Y:S01]  /*17280*/  CS2R R80, SRZ ;  /* 0x0000000000507805 */ /* 0x000fe2000001ff00 */
[----:B------:R-:W0:Y:S01]  /*17290*/  MUFU.EX2 R15, R15 ;  /* 0x0000000f000f7308 */ /* 0x000e220000000800 */
[C---:B-1----:R-:W-:Y:S01]  /*172a0*/  FADD.FTZ R35, R13.reuse, R6 ;  /* 0x000000060d237221 */ /* 0x042fe20000010000 */
[----:B------:R-:W-:Y:S01]  /*172b0*/  IMAD.MOV.U32 R6, RZ, RZ, RZ ;  /* 0x000000ffff067224 */ /* 0x000fe200078e00ff */
[----:B------:R-:W-:-:S02]  /*172c0*/  F2FP.F16.F32.PACK_AB R196, R13, R196 ;  /* 0x000000c40dc4723e */ /* 0x000fc400000000ff */
[----:B------:R-:W-:Y:S02]  /*172d0*/  CS2R R78, SRZ ;  /* 0x00000000004e7805 */ /* 0x000fe4000001ff00 */
[----:B------:R-:W-:Y:S01]  /*172e0*/  CS2R R76, SRZ ;  /* 0x00000000004c7805 */ /* 0x000fe2000001ff00 */
[----:B------:R-:W-:-:S04]  /*172f0*/  IMAD.HI R24, R7, -0x6db6db6d, R6 ;  /* 0x9249249307187827 */ /* 0x000fc800078e0206 */
[----:B------:R-:W-:Y:S01]  /*17300*/  FADD.FTZ R6, R66, R37 ;  /* 0x0000002542067221 */ /* 0x000fe20000010000 */
[----:B------:R-:W1:Y:S01]  /*17310*/  MUFU.EX2 R192, R192 ;  /* 0x000000c000c07308 */ /* 0x000e620000000800 */
[----:B--2---:R-:W-:Y:S01]  /*17320*/  FADD.FTZ R0, R198, R35 ;  /* 0x00000023c6007221 */ /* 0x004fe20000010000 */
[----:B------:R-:W-:Y:S01]  /*17330*/  CS2R R74, SRZ ;  /* 0x00000000004a7805 */ /* 0x000fe2000001ff00 */
[----:B------:R-:W-:Y:S01]  /*17340*/  FADD.FTZ R37, R191, R6 ;  /* 0x00000006bf257221 */ /* 0x000fe20000010000 */
[C---:B------:R-:W-:Y:S02]  /*17350*/  F2FP.F16.F32.PACK_AB R191, R60.reuse, R191 ;  /* 0x000000bf3cbf723e */ /* 0x040fe400000000ff */
[----:B------:R-:W-:Y:S02]  /*17360*/  CS2R R70, SRZ ;  /* 0x0000000000467805 */ /* 0x000fe4000001ff00 */
[----:B------:R-:W-:Y:S01]  /*17370*/  CS2R R66, SRZ ;  /* 0x0000000000427805 */ /* 0x000fe2000001ff00 */
[----:B------:R-:W-:Y:S01]  /*17380*/  FADD.FTZ R6, R60, R37 ;  /* 0x000000253c067221 */ /* 0x000fe20000010000 */
[----:B------:R-:W2:Y:S01]  /*17390*/  MUFU.EX2 R21, R21 ;  /* 0x0000001500157308 */ /* 0x000ea20000000800 */
[C---:B0-----:R-:W-:Y:S01]  /*173a0*/  FADD.FTZ R35, R15.reuse, R0 ;  /* 0x000000000f237221 */ /* 0x041fe20000010000 */
[----:B------:R-:W-:Y:S01]  /*173b0*/  F2FP.F16.F32.PACK_AB R198, R15, R198 ;  /* 0x000000c60fc6723e */ /* 0x000fe200000000ff */
[----:B------:R-:W-:Y:S01]  /*173c0*/  FADD.FTZ R39, R185, R6 ;  /* 0x00000006b9277221 */ /* 0x000fe20000010000 */
[----:B------:R-:W-:-:S02]  /*173d0*/  F2FP.F16.F32.PACK_AB R185, R58, R185 ;  /* 0x000000b93ab9723e */ /* 0x000fc400000000ff */
[----:B------:R-:W-:Y:S02]  /*173e0*/  CS2R R60, SRZ ;  /* 0x00000000003c7805 */ /* 0x000fe4000001ff00 */
[----:B------:R-:W-:Y:S01]  /*173f0*/  CS2R R56, SRZ ;  /* 0x0000000000387805 */ /* 0x000fe2000001ff00 */
[----:B------:R-:W-:Y:S01]  /*17400*/  FADD.FTZ R6, R58, R39 ;  /* 0x000000273a067221 */ /* 0x000fe20000010000 */
[----:B------:R-:W0:Y:S01]  /*17410*/  MUFU.EX2 R194, R194 ;  /* 0x000000c200c27308 */ /* 0x000e220000000800 */
[----:B-1----:R-:W-:Y:S01]  /*17420*/  FADD.FTZ R0, R192, R35 ;  /* 0x00000023c0007221 */ /* 0x002fe20000010000 */
[----:B------:R-:W-:Y:S02]  /*17430*/  SHF.R.U32.HI R39, RZ, 0x1f, R24 ;  /* 0x0000001fff277819 */ /* 0x000fe40000011618 */
[----:B------:R-:W-:Y:S02]  /*17440*/  CS2R R58, SRZ ;  /* 0x00000000003a7805 */ /* 0x000fe4000001ff00 */
[----:B------:R-:W-:-:S02]  /*17450*/  CS2R R52, SRZ ;  /* 0x0000000000347805 */ /* 0x000fc4000001ff00 */
[----:B------:R-:W-:Y:S02]  /*17460*/  CS2R R48, SRZ ;  /* 0x0000000000307805 */ /* 0x000fe4000001ff00 */
[----:B------:R-:W-:Y:S02]  /*17470*/  LEA.HI.SX32 R8, R24, R39, 0x1a ;  /* 0x0000002718087211 */ /* 0x000fe400078fd2ff */
[----:B------:R-:W-:Y:S01]  /*17480*/  CS2R R44, SRZ ;  /* 0x00000000002c7805 */ /* 0x000fe2000001ff00 */
[----:B------:R-:W1:Y:S01]  /*17490*/  MUFU.EX2 R25, R25 ;  /* 0x0000001900197308 */ /* 0x000e620000000800 */
[----:B--2---:R-:W-:Y:S01]  /*174a0*/  FADD.FTZ R35, R21, R0 ;  /* 0x0000000015237221 */ /* 0x004fe20000010000 */
[----:B------:R-:W-:Y:S02]  /*174b0*/  VIMNMX R223, R225, R8, !PT ;  /* 0x00000008e1df7248 */ /* 0x000fe40007fe0100 */
[----:B------:R-:W-:Y:S02]  /*174c0*/  F2FP.F16.F32.PACK_AB R192, R21, R192 ;  /* 0x000000c015c0723e */ /* 0x000fe400000000ff */
[----:B------:R-:W-:-:S02]  /*174d0*/  ISETP.GE.AND P3, PT, R10, R223, PT ;  /* 0x000000df0a00720c */ /* 0x000fc40003f66270 */
[----:B------:R-:W2:Y:S01]  /*174e0*/  MUFU.EX2 R188, R188 ;  /* 0x000000bc00bc7308 */ /* 0x000ea20000000800 */
[----:B0-----:R-:W-:-:S07]  /*174f0*/  FADD.FTZ R0, R194, R35 ;  /* 0x00000023c2007221 */ /* 0x001fce0000010000 */
[----:B------:R-:W0:Y:S01]  /*17500*/  MUFU.EX2 R29, R29 ;  /* 0x0000001d001d7308 */ /* 0x000e220000000800 */
[C---:B-1----:R-:W-:Y:S01]  /*17510*/  FADD.FTZ R37, R25.reuse, R0 ;  /* 0x0000000019257221 */ /* 0x042fe20000010000 */
[----:B------:R-:W-:Y:S02]  /*17520*/  F2FP.F16.F32.PACK_AB R194, R25, R194 ;  /* 0x000000c219c2723e */ /* 0x000fe400000000ff */
[----:B------:R-:W-:-:S04]  /*17530*/  CS2R R24, SRZ ;  /* 0x0000000000187805 */ /* 0x000fc8000001ff00 */
[----:B------:R-:W1:Y:S01]  /*17540*/  MUFU.EX2 R190, R190 ;  /* 0x000000be00be7308 */ /* 0x000e620000000800 */
[----:B--2---:R-:W-:Y:S01]  /*17550*/  FADD.FTZ R0, R188, R37 ;  /* 0x00000025bc007221 */ /* 0x004fe20000010000 */
[----:B------:R-:W-:Y:S01]  /*17560*/  FADD.FTZ R37, R187, R6 ;  /* 0x00000006bb257221 */ /* 0x000fe20000010000 */
[----:B------:R-:W-:-:S03]  /*17570*/  F2FP.F16.F32.PACK_AB R187, R50, R187 ;  /* 0x000000bb32bb723e */ /* 0x000fc600000000ff */
[----:B------:R-:W-:Y:S01]  /*17580*/  FADD.FTZ R6, R50, R37 ;  /* 0x0000002532067221 */ /* 0x000fe20000010000 */
[----:B------:R-:W-:Y:S01]  /*17590*/  CS2R R50, SRZ ;  /* 0x0000000000327805 */ /* 0x000fe2000001ff00 */
[----:B------:R-:W2:Y:S01]  /*175a0*/  MUFU.EX2 R31, R31 ;  /* 0x0000001f001f7308 */ /* 0x000ea20000000800 */
[----:B0-----:R-:W-:Y:S01]  /*175b0*/  FADD.FTZ R27, R29, R0 ;  /* 0x000000001d1b7221 */ /* 0x001fe20000010000 */
[----:B------:R-:W-:Y:S01]  /*175c0*/  FADD.FTZ R39, R181, R6 ;  /* 0x00000006b5277221 */ /* 0x000fe20000010000 */
[----:B------:R-:W-:Y:S02]  /*175d0*/  F2FP.F16.F32.PACK_AB R188, R29, R188 ;  /* 0x000000bc1dbc723e */ /* 0x000fe400000000ff */
[----:B------:R-:W-:-:S03]  /*175e0*/  CS2R R28, SRZ ;  /* 0x00000000001c7805 */ /* 0x000fc6000001ff00 */
        /* <DEDUP_REMOVED lines=11> */
[C---:B--2---:R-:W-:Y:S01]  /*176a0*/  FADD.FTZ R37, R33.reuse, R0 ;  /* 0x0000000021257221 */ /* 0x044fe20000010000 */
[----:B------:R-:W-:Y:S02]  /*176b0*/  F2FP.F16.F32.PACK_AB R184, R33, R184 ;  /* 0x000000b821b8723e */ /* 0x000fe400000000ff */
[----:B------:R-:W-:-:S04]  /*176c0*/  CS2R R32, SRZ ;  /* 0x0000000000207805 */ /* 0x000fc8000001ff00 */
[----:B------:R-:W2:Y:S01]  /*176d0*/  MUFU.EX2 R34, R34 ;  /* 0x0000002200227308 */ /* 0x000ea20000000800 */
[----:B0-----:R-:W-:-:S07]  /*176e0*/  FADD.FTZ R39, R183, R6 ;  /* 0x00000006b7277221 */ /* 0x001fce0000010000 */
[----:B------:R0:W3:Y:S01]  /*176f0*/  MUFU.EX2 R7, R90 ;  /* 0x0000005a00077308 */ /* 0x0000e20000000800 */
[----:B-1----:R-:W-:-:S07]  /*17700*/  FADD.FTZ R0, R186, R37 ;  /* 0x00000025ba007221 */ /* 0x002fce0000010000 */
[----:B------:R-:W1:Y:S01]  /*17710*/  MUFU.EX2 R94, R94 ;  /* 0x0000005e005e7308 */ /* 0x000e620000000800 */
[C---:B--2---:R-:W-:Y:S01]  /*17720*/  FADD.FTZ R6, R34.reuse, R39 ;  /* 0x0000002722067221 */ /* 0x044fe20000010000 */
[----:B------:R-:W-:Y:S02]  /*17730*/  F2FP.F16.F32.PACK_AB R183, R34, R183 ;  /* 0x000000b722b7723e */ /* 0x000fe400000000ff */
[----:B0-----:R-:W-:-:S04]  /*17740*/  CS2R R90, SRZ ;  /* 0x00000000005a7805 */ /* 0x001fc8000001ff00 */
[----:B------:R0:W2:Y:S01]  /*17750*/  MUFU.EX2 R35, R72 ;  /* 0x0000004800237308 */ /* 0x0000a20000000800 */
[C---:B---3--:R-:W-:Y:S01]  /*17760*/  FADD.FTZ R39, R7.reuse, R0 ;  /* 0x0000000007277221 */ /* 0x048fe20000010000 */
[----:B------:R-:W-:-:S06]  /*17770*/  F2FP.F16.F32.PACK_AB R186, R7, R186 ;  /* 0x000000ba07ba723e */ /* 0x000fcc00000000ff */
[----:B------:R-:W3:Y:S01]  /*17780*/  MUFU.EX2 R96, R96 ;  /* 0x0000006000607308 */ /* 0x000ee20000000800 */
[----:B-1----:R-:W-:Y:S01]  /*17790*/  FADD.FTZ R0, R94, R39 ;  /* 0x000000275e007221 */ /* 0x002fe20000010000 */
[----:B0-----:R-:W-:-:S06]  /*177a0*/  CS2R R72, SRZ ;  /* 0x0000000000487805 */ /* 0x001fcc000001ff00 */
[----:B------:R0:W1:Y:S01]  /*177b0*/  MUFU.EX2 R27, R98 ;  /* 0x00000062001b7308 */ /* 0x0000620000000800 */
[C---:B--2---:R-:W-:Y:S01]  /*177c0*/  FADD.FTZ R39, R35.reuse, R0 ;  /* 0x0000000023277221 */ /* 0x044fe20000010000 */
[----:B------:R-:W-:Y:S02]  /*177d0*/  F2FP.F16.F32.PACK_AB R180, R35, R94 ;  /* 0x0000005e23b4723e */ /* 0x000fe400000000ff */
[----:B------:R-:W-:Y:S02]  /*177e0*/  CS2R R94, SRZ ;  /* 0x00000000005e7805 */ /* 0x000fe4000001ff00 */
[----:B------:R-:W-:Y:S02]  /*177f0*/  CS2R R34, SRZ ;  /* 0x0000000000227805 */ /* 0x000fe4000001ff00 */
[----:B------:R-:W2:Y:S01]  /*17800*/  MUFU.EX2 R177, R177 ;  /* 0x000000b100b17308 */ /* 0x000ea20000000800 */
[----:B---3--:R-:W-:Y:S01]  /*17810*/  FADD.FTZ R0, R96, R39 ;  /* 0x0000002760007221 */ /* 0x008fe20000010000 */
[----:B0-----:R-:W-:-:S06]  /*17820*/  CS2R R98, SRZ ;  /* 0x0000000000627805 */ /* 0x001fcc000001ff00 */
[----:B------:R-:W0:Y:S01]  /*17830*/  MUFU.EX2 R100, R100 ;  /* 0x0000006400647308 */ /* 0x000e220000000800 */
[C---:B-1----:R-:W-:Y:S01]  /*17840*/  FADD.FTZ R39, R27.reuse, R0 ;  /* 0x000000001b277221 */ /* 0x042fe20000010000 */
[----:B------:R-:W-:Y:S02]  /*17850*/  F2FP.F16.F32.PACK_AB R182, R27, R96 ;  /* 0x000000601bb6723e */ /* 0x000fe400000000ff */
[----:B------:R-:W-:-:S04]  /*17860*/  CS2R R96, SRZ ;  /* 0x0000000000607805 */ /* 0x000fc8000001ff00 */
[----:B------:R-:W1:Y:S01]  /*17870*/  MUFU.EX2 R30, R30 ;  /* 0x0000001e001e7308 */ /* 0x000e620000000800 */
[----:B--2---:R-:W-:-:S07]  /*17880*/  FADD.FTZ R41, R177, R6 ;  /* 0x00000006b1297221 */ /* 0x004fce0000010000 */
[----:B------:R2:W3:Y:S01]  /*17890*/  MUFU.EX2 R37, R68 ;  /* 0x0000004400257308 */ /* 0x0004e20000000800 */
[----:B0-----:R-:W-:Y:S01]  /*178a0*/  FADD.FTZ R0, R100, R39 ;  /* 0x0000002764007221 */ /* 0x001fe20000010000 */
[----:B------:R-:W-:-:S06]  /*178b0*/  CS2R R38, SRZ ;  /* 0x0000000000267805 */ /* 0x000fcc000001ff00 */
[----:B------:R-:W0:Y:S01]  /*178c0*/  MUFU.EX2 R179, R179 ;  /* 0x000000b300b37308 */ /* 0x000e220000000800 */
[C---:B-1----:R-:W-:Y:S01]  /*178d0*/  FADD.FTZ R6, R30.reuse, R41 ;  /* 0x000000291e067221 */ /* 0x042fe20000010000 */
[----:B------:R-:W-:Y:S02]  /*178e0*/  F2FP.F16.F32.PACK_AB R177, R30, R177 ;  /* 0x000000b11eb1723e */ /* 0x000fe400000000ff */
[----:B--2---:R-:W-:Y:S02]  /*178f0*/  CS2R R68, SRZ ;  /* 0x0000000000447805 */ /* 0x004fe4000001ff00 */
[----:B------:R-:W-:Y:S02]  /*17900*/  CS2R R30, SRZ ;  /* 0x00000000001e7805 */ /* 0x000fe4000001ff00 */
[----:B------:R-:W1:Y:S01]  /*17910*/  MUFU.EX2 R102, R102 ;  /* 0x0000006600667308 */ /* 0x000e620000000800 */
[C---:B---3--:R-:W-:Y:S01]  /*17920*/  FADD.FTZ R11, R37.reuse, R0 ;  /* 0x00000000250b7221 */ /* 0x048fe20000010000 */
[----:B------:R-:W-:-:S02]  /*17930*/  F2FP.F16.F32.PACK_AB R176, R37, R100 ;  /* 0x0000006425b0723e */ /* 0x000fc400000000ff */
[----:B------:R-:W-:Y:S02]  /*17940*/  CS2R R100, SRZ ;  /* 0x0000000000647805 */ /* 0x000fe4000001ff00 */
[----:B------:R-:W-:Y:S02]  /*17950*/  CS2R R36, SRZ ;  /* 0x0000000000247805 */ /* 0x000fe4000001ff00 */
[----:B------:R-:W2:Y:S01]  /*17960*/  MUFU.EX2 R26, R26 ;  /* 0x0000001a001a7308 */ /* 0x000ea20000000800 */
[----:B0-----:R-:W-:-:S07]  /*17970*/  FADD.FTZ R41, R179, R6 ;  /* 0x00000006b3297221 */ /* 0x001fce0000010000 */
[----:B------:R0:W3:Y:S01]  /*17980*/  MUFU.EX2 R9, R104 ;  /* 0x0000006800097308 */ /* 0x0000e20000000800 */
[----:B-1----:R-:W-:Y:S01]  /*17990*/  FADD.FTZ R0, R102, R11 ;  /* 0x0000000b66007221 */ /* 0x002fe20000010000 */
[C---:B--2---:R-:W-:Y:S01]  /*179a0*/  FADD.FTZ R6, R26.reuse, R41 ;  /* 0x000000291a067221 */ /* 0x044fe20000010000 */
[----:B------:R-:W-:Y:S02]  /*179b0*/  F2FP.F16.F32.PACK_AB R179, R26, R179 ;  /* 0x000000b31ab3723e */ /* 0x000fe400000000ff */
[----:B0-----:R-:W-:Y:S02]  /*179c0*/  CS2R R104, SRZ ;  /* 0x0000000000687805 */ /* 0x001fe4000001ff00 */
[----:B------:R-:W-:Y:S02]  /*179d0*/  CS2R R40, SRZ ;  /* 0x0000000000287805 */ /* 0x000fe4000001ff00 */
[----:B------:R-:W-:Y:S01]  /*179e0*/  CS2R R26, SRZ ;  /* 0x00000000001a7805 */ /* 0x000fe2000001ff00 */
[C---:B---3--:R-:W-:Y:S01]  /*179f0*/  FADD.FTZ R7, R9.reuse, R0 ;  /* 0x0000000009077221 */ /* 0x048fe20000010000 */
[----:B------:R-:W-:Y:S01]  /*17a00*/  F2FP.F16.F32.PACK_AB R178, R9, R102 ;  /* 0x0000006609b2723e */ /* 0x000fe200000000ff */
[----:B------:R-:W-:Y:S01]  /*17a10*/  IMAD.MOV.U32 R0, RZ, RZ, 0x3f800000 ;  /* 0x3f800000ff007424 */ /* 0x000fe200078e00ff */
[----:B------:R-:W-:Y:S01]  /*17a20*/  CS2R R102, SRZ ;  /* 0x0000000000667805 */ /* 0x000fe2000001ff00 */
[----:B------:R-:W-:Y:S06]  /*17a30*/  @!P3 BRA `(.L_x_2691) ;  /* 0x0000005c0050b947 */ /* 0x000fec0003800000 */
[----:B------:R-:W-:Y:S01]  /*17a40*/  BSSY B1, `(.L_x_2691) ;  /* 0x00005d3000017945 */ /* 0x000fe20003800000 */
[----:B------:R-:W-:Y:S01]  /*17a50*/  IMAD.MOV.U32 R8, RZ, RZ, R5 ;  /* 0x000000ffff087224 */ /* 0x000fe200078e0005 */
[----:B------:R-:W-:Y:S01]  /*17a60*/  MOV R12, R205 ;  /* 0x000000cd000c7202 */ /* 0x000fe20000000f00 */
[----:B------:R-:W-:Y:S02]  /*17a70*/  IMAD.MOV.U32 R9, RZ, RZ, R4 ;  /* 0x000000ffff097224 */ /* 0x000fe400078e0004 */
[----:B------:R-:W-:Y:S02]  /*17a80*/  IMAD.MOV.U32 R11, RZ, RZ, R208 ;  /* 0x000000ffff0b7224 */ /* 0x000fe400078e00d0 */
[----:B------:R-:W-:Y:S02]  /*17a90*/  IMAD.MOV.U32 R2, RZ, RZ, 0x3f800000 ;  /* 0x3f800000ff027424 */ /* 0x000fe400078e00ff */
[----:B------:R-:W-:-:S07]  /*17aa0*/  IMAD.MOV.U32 R119, RZ, RZ, RZ ;  /* 0x000000ffff777224 */ /* 0x000fce00078e00ff */
.L_x_2702:
[----:B------:R-:W-:-:S05]  /*17ab0*/  VIADD R3, R12, 0x1 ;  /* 0x000000010c037836 */ /* 0x000fca0000000000 */
[----:B------:R-:W-:-:S04]  /*17ac0*/  ISETP.NE.AND P3, PT, R3, 0x2, PT ;  /* 0x000000020300780c */ /* 0x000fc80003f65270 */
[----:B------:R-:W-:Y:S02]  /*17ad0*/  SEL R208, RZ, 0x1, P3 ;  /* 0x00000001ffd07807 */ /* 0x000fe40001800000 */
[----:B------:R-:W-:Y:S02]  /*17ae0*/  SEL R205, R3, RZ, P3 ;  /* 0x000000ff03cd7207 */ /* 0x000fe40001800000 */
[----:B------:R-:W-:Y:S01]  /*17af0*/  LOP3.LUT R208, R11, R208, RZ, 0x3c, !PT ;  /* 0x000000d00bd07212 */ /* 0x000fe200078e3cff */
[----:B------:R-:W-:Y:S06]  /*17b00*/  @!P0 BRA `(.L_x_2692) ;  /* 0x0000000000048947 */ /* 0x000fec0003800000 */
[----:B------:R-:W-:Y:S01]  /*17b10*/  BPT.TRAP 0x1 ;  /* 0x000000040000795c */ /* 0x000fe20000300000 */
.L_x_2692:
[----:B------:R-:W-:Y:S01]  /*17b20*/  IMAD R13, R205, 0x8, R16 ;  /* 0x00000008cd0d7824 */ /* 0x000fe200078e0210 */
[----:B------:R-:W-:-:S04]  /*17b30*/  SHF.L.U32 R4, R208, 0x1f, RZ ;  /* 0x0000001fd0047819 */ /* 0x000fc800000006ff */
[----:B------:R0:W1:Y:S01]  /*17b40*/  SYNCS.PHASECHK.TRANS64.TRYWAIT P3, [R13+URZ+0x36830], R4 ;  /* 0x036830040d0075a7 */ /* 0x000062000806017f */
[----:B------:R-:W-:Y:S05]  /*17b50*/  @!P0 BRA `(.L_x_2693) ;  /* 0x0000000000048947 */ /* 0x000fea0003800000 */
[----:B------:R-:W-:Y:S01]  /*17b60*/  BPT.TRAP 0x1 ;  /* 0x000000040000795c */ /* 0x000fe20000300000 */
.L_x_2693:
[----:B------:R-:W-:Y:S01]  /*17b70*/  IMAD R3, R205, 0xa80, R222 ;  /* 0x00000a80cd037824 */ /* 0x000fe200078e02de */
[----:B------:R-:W-:Y:S03]  /*17b80*/  BSSY B2, `(.L_x_2694) ;  /* 0x0000006000027945 */ /* 0x000fe60003800000 */
[C---:B------:R-:W-:Y:S01]  /*17b90*/  VIADD R124, R3.reuse, 0x100 ;  /* 0x00000100037c7836 */ /* 0x040fe20000000000 */
[----:B------:R-:W-:Y:S01]  /*17ba0*/  IADD3 R122, R3, 0x80, RZ ;  /* 0x00000080037a7810 */ /* 0x000fe20007ffe0ff */
[----:B-1----:R-:W-:Y:S06]  /*17bb0*/  @P3 BRA `(.L_x_2695) ;  /* 0x0000000000083947 */ /* 0x002fec0003800000 */
[----:B------:R-:W1:Y:S02]  /*17bc0*/  SYNCS.PHASECHK.TRANS64.TRYWAIT P3, [R13+URZ+0x36830], R4 ;  /* 0x036830040d0075a7 */ /* 0x000e64000806017f */
[----:B-1----:R-:W-:Y:S05]  /*17bd0*/  @!P3 BRA `(.L_x_2696) ;  /* 0x000001980084b947 */ /* 0x002fea0003800000 */
.L_x_2695:
[----:B------:R-:W-:Y:S05]  /*17be0*/  BSYNC B2 ;  /* 0x0000000000027941 */ /* 0x000fea0003800000 */
.L_x_2694:
[----:B------:R-:W2:Y:S01]  /*17bf0*/  LDL.64 R20, [R1+0x30] ;  /* 0x0000300001147983 */ /* 0x000ea20000100a00 */
[----:B------:R-:W-:Y:S02]  /*17c00*/  IMAD.MOV.U32 R120, RZ, RZ, R3 ;  /* 0x000000ffff787224 */ /* 0x000fe400078e0003 */
[----:B------:R-:W-:Y:S01]  /*17c10*/  IMAD.MOV.U32 R121, RZ, RZ, 0x40000040 ;  /* 0x40000040ff797424 */ /* 0x000fe200078e00ff */
[----:B------:R-:W3:Y:S02]  /*17c20*/  LDL.64 R14, [R1+0x28] ;  /* 0x00002800010e7983 */ /* 0x000ee40000100a00 */
[----:B------:R-:W-:Y:S02]  /*17c30*/  R2UR UR6, R120 ;  /* 0x00000000780672ca */ /* 0x000fe400000e0000 */
[----:B------:R-:W-:Y:S01]  /*17c40*/  R2UR UR7, R121 ;  /* 0x00000000790772ca */ /* 0x000fe200000e0000 */
[----:B------:R-:W-:Y:S01]  /*17c50*/  WARPGROUP.ARRIVE ;  /* 0x00000000000079c5 */ /* 0x000fe20000000000 */
[----:B------:R-:W-:Y:S01]  /*17c60*/  IMAD.MOV.U32 R123, RZ, RZ, 0x40000040 ;  /* 0x40000040ff7b7424 */ /* 0x000fe200078e00ff */
[----:B------:R-:W-:Y:S01]  /*17c70*/  R2UR UR22, R122 ;  /* 0x000000007a1672ca */ /* 0x000fe200000e0000 */
[----:B------:R4:W-:Y:S03]  /*17c80*/  STL.64 [R1+0x88], R8 ;  /* 0x0000880801007387 */ /* 0x0009e60000100a00 */
[----:B------:R-:W-:Y:S01]  /*17c90*/  R2UR UR23, R123 ;  /* 0x000000007b1772ca */ /* 0x000fe200000e0000 */
[----:B------:R-:W-:Y:S01]  /*17ca0*/  IMAD.MOV.U32 R120, RZ, RZ, R124 ;  /* 0x000000ffff787224 */ /* 0x000fe200078e007c */
[----:B------:R-:W-:Y:S01]  /*17cb0*/  R2UR UR19, R121 ;  /* 0x00000000791372ca */ /* 0x000fe200000e0000 */
[----:B------:R0:W-:Y:S03]  /*17cc0*/  STL.64 [R1+0x80], R6 ;  /* 0x0000800601007387 */ /* 0x0001e60000100a00 */
[----:B------:R-:W-:-:S02]  /*17cd0*/  R2UR UR18, R120 ;  /* 0x00000000781272ca */ /* 0x000fc400000e0000 */
[----:B------:R-:W-:Y:S02]  /*17ce0*/  IADD3 R122, R3, 0x180, RZ ;  /* 0x00000180037a7810 */ /* 0x000fe40007ffe0ff */
[----:B------:R-:W-:Y:S02]  /*17cf0*/  R2UR UR15, R123 ;  /* 0x000000007b0f72ca */ /* 0x000fe400000e0000 */
[----:B------:R-:W-:Y:S02]  /*17d00*/  R2UR UR35, R121 ;  /* 0x00000000792372ca */ /* 0x000fe400000e0000 */
[----:B--2---:R-:W-:Y:S02]  /*17d10*/  R2UR UR8, R20 ;  /* 0x00000000140872ca */ /* 0x004fe400000e0000 */
[----:B------:R-:W-:Y:S01]  /*17d20*/  R2UR UR9, R21 ;  /* 0x00000000150972ca */ /* 0x000fe200000e0000 */
[----:B------:R-:W-:Y:S01]  /*17d30*/  VIADD R124, R3, 0x280 ;  /* 0x00000280037c7836 */ /* 0x000fe20000000000 */
[----:B------:R-:W-:Y:S01]  /*17d40*/  MOV R125, 0x40000040 ;  /* 0x40000040007d7802 */ /* 0x000fe20000000f00 */
[----:B----4-:R-:W2:Y:S01]  /*17d50*/  LDL.64 R8, [R1+0x18] ;  /* 0x0000180001087983 */ /* 0x010ea20000100a00 */
[----:B------:R-:W-:-:S02]  /*17d60*/  R2UR UR27, R123 ;  /* 0x000000007b1b72ca */ /* 0x000fc400000e0000 */
[----:B---3--:R-:W-:Y:S01]  /*17d70*/  R2UR UR46, R14 ;  /* 0x000000000e2e72ca */ /* 0x008fe200000e0000 */
[----:B------:R-:W-:Y:S01]  /*17d80*/  VIADD R210, R3, 0x84 ;  /* 0x0000008403d27836 */ /* 0x000fe20000000000 */
[----:B------:R-:W-:Y:S01]  /*17d90*/  R2UR UR47, R15 ;  /* 0x000000000f2f72ca */ /* 0x000fe200000e0000 */
[----:B------:R-:W-:Y:S01]  /*17da0*/  IMAD.MOV.U32 R211, RZ, RZ, 0x40000040 ;  /* 0x40000040ffd37424 */ /* 0x000fe200078e00ff */
[----:B0-----:R-:W3:Y:S01]  /*17db0*/  LDL.64 R6, [R1+0x10] ;  /* 0x0000100001067983 */ /* 0x001ee20000100a00 */
[----:B------:R-:W-:Y:S02]  /*17dc0*/  UMOV UR4, UR8 ;  /* 0x0000000800047c82 */ /* 0x000fe40008000000 */
[----:B------:R-:W-:Y:S02]  /*17dd0*/  UMOV UR5, UR9 ;  /* 0x0000000900057c82 */ /* 0x000fe40008000000 */
[----:B------:R-:W-:Y:S01]  /*17de0*/  HGMMA.64x16x16.F32 R168, gdesc[UR4], RZ, !UPT, gsb0 ;  /* 0x0020000004a879f0 */ /* 0x000fe2000c0008ff */
[----:B------:R-:W-:Y:S01]  /*17df0*/  UMOV UR20, UR8 ;  /* 0x0000000800147c82 */ /* 0x000fe20008000000 */
[----:B------:R-:W-:Y:S01]  /*17e00*/  UMOV UR21, UR9 ;  /* 0x0000000900157c82 */ /* 0x000fe20008000000 */
[----:B------:R-:W-:-:S02]  /*17e10*/  WARPGROUP.DEPBAR.LE gsb0, 0x0 ;  /* 0x00008000000079c5 */ /* 0x000fc40000010000 */
        /* <DEDUP_REMOVED lines=9> */
[----:B------:R-:W-:Y:S01]  /*17eb0*/  UMOV UR13, UR9 ;  /* 0x00000009000d7c82 */ /* 0x000fe20008000000 */
[----:B------:R-:W-:Y:S01]  /*17ec0*/  VIADD R120, R3, 0x200 ;  /* 0x0000020003787836 */ /* 0x000fe20000000000 */
[----:B------:R-:W-:Y:S02]  /*17ed0*/  WARPGROUP.DEPBAR.LE gsb0, 0x0 ;  /* 0x00008000000079c5 */ /* 0x000fe40000010000 */
[----:B------:R-:W-:-:S07]  /*17ee0*/  WARPGROUP.ARRIVE ;  /* 0x00000000000079c5 */ /* 0x000fce0000000000 */
[----:B------:R-:W-:Y:S01]  /*17ef0*/  HGMMA.64x16x16.F32 R144, gdesc[UR12], RZ, !UPT, gsb0 ;  /* 0x002000000c9079f0 */ /* 0x000fe2000c0008ff */
[----:B------:R-:W-:Y:S01]  /*17f00*/  R2UR UR34, R120 ;  /* 0x00000000782272ca */ /* 0x000fe200000e0000 */
[----:B------:R-:W-:Y:S01]  /*17f10*/  UMOV UR32, UR8 ;  /* 0x0000000800207c82 */ /* 0x000fe20008000000 */
[----:B------:R-:W-:Y:S01]  /*17f20*/  UMOV UR33, UR9 ;  /* 0x0000000900217c82 */ /* 0x000fe20008000000 */
[----:B------:R-:W-:Y:S02]  /*17f30*/  WARPGROUP.DEPBAR.LE gsb0, 0x0 ;  /* 0x00008000000079c5 */ /* 0x000fe40000010000 */
[----:B------:R-:W-:-:S08]  /*17f40*/  WARPGROUP.ARRIVE ;  /* 0x00000000000079c5 */ /* 0x000fd00000000000 */
[----:B------:R-:W-:Y:S01]  /*17f50*/  HGMMA.64x16x16.F32 R136, gdesc[UR32], RZ, !UPT, gsb0 ;  /* 0x00200000208879f0 */ /* 0x000fe2000c0008ff */
[----:B------:R-:W-:Y:S02]  /*17f60*/  R2UR UR30, R124 ;  /* 0x000000007c1e72ca */ /* 0x000fe400000e0000 */
[----:B------:R-:W-:Y:S01]  /*17f70*/  R2UR UR31, R125 ;  /* 0x000000007d1f72ca */ /* 0x000fe200000e0000 */
[----:B------:R-:W-:Y:S01]  /*17f80*/  UMOV UR28, UR8 ;  /* 0x00000008001c7c82 */ /* 0x000fe20008000000 */
[----:B------:R-:W-:Y:S01]  /*17f90*/  UMOV UR29, UR9 ;  /* 0x00000009001d7c82 */ /* 0x000fe20008000000 */
[C---:B------:R-:W-:Y:S02]  /*17fa0*/  VIADD R120, R3.reuse, 0x2 ;  /* 0x0000000203787836 */ /* 0x040fe40000000000 */
[----:B------:R-:W-:Y:S02]  /*17fb0*/  IMAD.MOV.U32 R121, RZ, RZ, 0x40000040 ;  /* 0x40000040ff797424 */ /* 0x000fe400078e00ff */
[C---:B------:R-:W-:Y:S01]  /*17fc0*/  VIADD R122, R3.reuse, 0x300 ;  /* 0x00000300037a7836 */ /* 0x040fe20000000000 */
[----:B------:R-:W-:Y:S01]  /*17fd0*/  R2UR UR10, R120 ;  /* 0x00000000780a72ca */ /* 0x000fe200000e0000 */
[----:B------:R-:W-:Y:S01]  /*17fe0*/  VIADD R120, R3, 0x102 ;  /* 0x0000010203787836 */ /* 0x000fe20000000000 */
[----:B------:R-:W-:Y:S01]  /*17ff0*/  R2UR UR11, R121 ;  /* 0x00000000790b72ca */ /* 0x000fe200000e0000 */
[----:B------:R-:W-:Y:S01]  /*18000*/  IMAD.MOV.U32 R121, RZ, RZ, 0x40000040 ;  /* 0x40000040ff797424 */ /* 0x000fe200078e00ff */
[----:B------:R-:W-:-:S02]  /*18010*/  WARPGROUP.DEPBAR.LE gsb0, 0x0 ;  /* 0x00008000000079c5 */ /* 0x000fc40000010000 */
[----:B------:R-:W-:-:S06]  /*18020*/  WARPGROUP.ARRIVE ;  /* 0x00000000000079c5 */ /* 0x000fcc0000000000 */
[----:B------:R-:W-:Y:S01]  /*18030*/  HGMMA.64x16x16.F32 R128, gdesc[UR28], RZ, !UPT, gsb0 ;  /* 0x002000001c8079f0 */ /* 0x000fe2000c0008ff */
[----:B------:R-:W-:Y:S01]  /*18040*/  R2UR UR26, R122 ;  /* 0x000000007a1a72ca */ /* 0x000fe200000e0000 */
[C---:B------:R-:W-:Y:S01]  /*18050*/  VIADD R122, R3.reuse, 0x82 ;  /* 0x00000082037a7836 */ /* 0x040fe20000000000 */
[----:B------:R-:W-:Y:S01]  /*18060*/  R2UR UR22, R120 ;  /* 0x00000000781672ca */ /* 0x000fe200000e0000 */
[----:B------:R-:W-:Y:S01]  /*18070*/  VIADD R120, R3, 0x202 ;  /* 0x0000020203787836 */ /* 0x000fe20000000000 */
[----:B------:R-:W-:Y:S01]  /*18080*/  R2UR UR23, R121 ;  /* 0x00000000791772ca */ /* 0x000fe200000e0000 */
[----:B------:R-:W-:Y:S01]  /*18090*/  IMAD.MOV.U32 R121, RZ, RZ, 0x40000040 ;  /* 0x40000040ff797424 */ /* 0x000fe200078e00ff */
[----:B------:R-:W-:Y:S02]  /*180a0*/  MOV R123, 0x40000040 ;  /* 0x40000040007b7802 */ /* 0x000fe40000000f00 */
        /* <DEDUP_REMOVED lines=8> */
[----:B------:R-:W-:-:S02]  /*18130*/  R2UR UR18, R122 ;  /* 0x000000007a1272ca */ /* 0x000fc400000e0000 */
[----:B------:R-:W-:Y:S01]  /*18140*/  R2UR UR19, R123 ;  /* 0x000000007b1372ca */ /* 0x000fe200000e0000 */
[----:B------:R-:W-:Y:S01]  /*18150*/  IMAD.MOV.U32 R123, RZ, RZ, 0x40000040 ;  /* 0x40000040ff7b7424 */ /* 0x000fe200078e00ff */
[----:B------:R-:W-:Y:S02]  /*18160*/  R2UR UR34, R120 ;  /* 0x00000000782272ca */ /* 0x000fe400000e0000 */
[----:B------:R-:W-:Y:S01]  /*18170*/  R2UR UR35, R121 ;  /* 0x00000000792372ca */ /* 0x000fe200000e0000 */
[----:B------:R-:W-:Y:S01]  /*18180*/  IMAD.MOV.U32 R121, RZ, RZ, 0x40000040 ;  /* 0x40000040ff797424 */ /* 0x000fe200078e00ff */
[C---:B------:R-:W-:Y:S02]  /*18190*/  IADD3 R122, R3.reuse, 0x282, RZ ;  /* 0x00000282037a7810 */ /* 0x040fe40007ffe0ff */
[----:B------:R-:W-:Y:S02]  /*181a0*/  IADD3 R120, R3, 0x4, RZ ;  /* 0x0000000403787810 */ /* 0x000fe40007ffe0ff */
[----:B------:R-:W-:-:S02]  /*181b0*/  R2UR UR14, R122 ;  /* 0x000000007a0e72ca */ /* 0x000fc400000e0000 */
[----:B------:R-:W-:Y:S02]  /*181c0*/  R2UR UR15, R123 ;  /* 0x000000007b0f72ca */ /* 0x000fe400000e0000 */
        /* <DEDUP_REMOVED lines=29> */
[----:B------:R-:W-:Y:S01]  /*183a0*/  MOV R21, UR48 ;  /* 0x0000003000157c02 */ /* 0x000fe20008000f00 */
        /* <DEDUP_REMOVED lines=14> */
[----:B--2---:R-:W-:Y:S02]  /*18490*/  R2UR UR38, R8 ;  /* 0x00000000082672ca */ /* 0x004fe400000e0000 */
[----:B------:R-:W-:Y:S02]  /*184a0*/  R2UR UR39, R9 ;  /* 0x00000000092772ca */ /* 0x000fe400000e0000 */
[----:B------:R-:W-:Y:S01]  /*184b0*/  R2UR UR26, R210 ;  /* 0x00000000d21a72ca */ /* 0x000fe200000e0000 */
[----:B------:R0:W5:Y:S08]  /*184c0*/  LDL.LU.64 R8, [R1+0x88] ;  /* 0x0000880001087983 */ /* 0x0001700000300a00 */
[----:B------:R-:W-:-:S02]  /*184d0*/  UMOV UR28, UR38 ;  /* 0x00000026001c7c82 */ /* 0x000fc40008000000 */
[----:B------:R-:W-:Y:S01]  /*184e0*/  UMOV UR29, UR39 ;  /* 0x00000027001d7c82 */ /* 0x000fe20008000000 */
[----:B------:R-:W-:Y:S02]  /*184f0*/  WARPGROUP.DEPBAR.LE gsb0, 0x0 ;  /* 0x00008000000079c5 */ /* 0x000fe40000010000 */
[----:B------:R-:W-:-:S06]  /*18500*/  WARPGROUP.ARRIVE ;  /* 0x00000000000079c5 */ /* 0x000fcc0000000000 */
[----:B------:R-:W-:Y:S01]  /*18510*/  HGMMA.64x16x16.F32 R168, gdesc[UR28], R168, gsb0 ;  /* 0x002000001ca879f0 */ /* 0x000fe200080008a8 */
[----:B------:R-:W-:Y:S01]  /*18520*/  R2UR UR27, R211 ;  /* 0x00000000d31b72ca */ /* 0x000fe200000e0000 */
[----:B------:R-:W-:Y:S01]  /*18530*/  UMOV UR24, UR38 ;  /* 0x0000002600187c82 */ /* 0x000fe20008000000 */
[----:B------:R-:W-:Y:S01]  /*18540*/  UMOV UR25, UR39 ;  /* 0x0000002700197c82 */ /* 0x000fe20008000000 */
[----:B------:R-:W-:Y:S01]  /*18550*/  VIADD R210, R3, 0x104 ;  /* 0x0000010403d27836 */ /* 0x000fe20000000000 */
[----:B------:R-:W-:Y:S02]  /*18560*/  WARPGROUP.DEPBAR.LE gsb0, 0x0 ;  /* 0x00008000000079c5 */ /* 0x000fe40000010000 */
[----:B------:R-:W-:-:S07]  /*18570*/  WARPGROUP.ARRIVE ;  /* 0x00000000000079c5 */ /* 0x000fce0000000000 */
[----:B------:R-:W-:Y:S01]  /*18580*/  HGMMA.64x16x16.F32 R160, gdesc[UR24], R160, gsb0 ;  /* 0x0020000018a079f0 */ /* 0x000fe200080008a0 */
[----:B------:R-:W-:Y:S02]  /*18590*/  MOV R211, 0x40000040 ;  /* 0x4000004000d37802 */ /* 0x000fe40000000f00 */
        /* <DEDUP_REMOVED lines=43> */
[----:B------:R-:W-:Y:S01]  /*18850*/  VIADD R210, R3, 0x6 ;  /* 0x0000000603d27836 */ /* 0x000fe20000000000 */
[----:B------:R-:W-:Y:S02]  /*18860*/  MOV R211, 0x40000040 ;  /* 0x4000004000d37802 */ /* 0x000fe40000000f00 */
[----:B------:R-:W-:Y:S02]  /*18870*/  MOV R14, UR41 ;  /* 0x00000029000e7c02 */ /* 0x000fe40008000f00 */
[----:B------:R-:W-:Y:S02]  /*18880*/  MOV R15, UR40 ;  /* 0x00000028000f7c02 */ /* 0x000fe40008000f00 */
[----:B---3--:R-:W-:Y:S02]  /*18890*/  R2UR UR40, R6 ;  /* 0x00000000062872ca */ /* 0x008fe400000e0000 */
[----:B------:R-:W-:-:S02]  /*188a0*/  R2UR UR41, R7 ;  /* 0x00000000072972ca */ /* 0x000fc400000e0000 */
        /* <DEDUP_REMOVED lines=45> */
[----:B------:R-:W-:-:S04]  /*18b80*/  MOV R211, 0x40000040 ;  /* 0x4000004000d37802 */ /* 0x000fc80000000f00 */
        /* <DEDUP_REMOVED lines=21> */
[----:B------:R0:W5:Y:S01]  /*18ce0*/  LDL.LU.64 R6, [R1+0x80] ;  /* 0x0000800001067983 */ /* 0x0001620000300a00 */
        /* <DEDUP_REMOVED lines=12> */
[----:B------:R-:W2:Y:S08]  /*18db0*/  LDL.64 R210, [R1] ;  /* 0x0000000001d27983 */ /* 0x000eb00000100a00 */
[----:B------:R-:W-:-:S02]  /*18dc0*/  UMOV UR18, UR38 ;  /* 0x0000002600127c82 */ /* 0x000fc40008000000 */
[----:B------:R-:W-:Y:S01]  /*18dd0*/  UMOV UR19, UR39 ;  /* 0x0000002700137c82 */ /* 0x000fe20008000000 */
[----:B------:R-:W-:Y:S02]  /*18de0*/  WARPGROUP.DEPBAR.LE gsb0, 0x0 ;  /* 0x00008000000079c5 */ /* 0x000fe40000010000 */
[----:B------:R-:W-:-:S06]  /*18df0*/  WARPGROUP.ARRIVE ;  /* 0x00000000000079c5 */ /* 0x000fcc0000000000 */
[----:B------:R-:W-:Y:S01]  /*18e00*/  HGMMA.64x16x16.F32 R160, gdesc[UR16], R160, gsb0 ;  /* 0x0020000010a079f0 */ /* 0x000fe200080008a0 */
[----:B------:R-:W-:Y:S01]  /*18e10*/  R2UR UR49, R20 ;  /* 0x00000000143172ca */ /* 0x000fe200000e0000 */
[----:B------:R-:W-:Y:S01]  /*18e20*/  VIADD R20, R3, 0x480 ;  /* 0x0000048003147836 */ /* 0x000fe20000000000 */
[----:B------:R-:W-:Y:S01]  /*18e30*/  R2UR UR48, R21 ;  /* 0x00000000153072ca */ /* 0x000fe200000e0000 */
        /* <DEDUP_REMOVED lines=28> */
[----:B-1----:R-:W-:Y:S02]  /*19000*/  MOV R4, UR43 ;  /* 0x0000002b00047c02 */ /* 0x002fe40008000f00 */
[----:B------:R-:W-:Y:S02]  /*19010*/  MOV R5, UR42 ;  /* 0x0000002a00057c02 */ /* 0x000fe40008000f00 */
[----:B------:R-:W-:Y:S02]  /*19020*/  R2UR UR42, R20 ;  /* 0x00000000142a72ca */ /* 0x000fe400000e0000 */
[----:B------:R-:W-:Y:S01]  /*19030*/  R2UR UR43, R21 ;  /* 0x00000000152b72ca */ /* 0x000fe200000e0000 */
[----:B------:R-:W-:Y:S01]  /*19040*/  UMOV UR40, UR46 ;  /* 0x0000002e00287c82 */ /* 0x000fe20008000000 */
[----:B------:R-:W-:Y:S01]  /*19050*/  UMOV UR41, UR47 ;  /* 0x0000002f00297c82 */ /* 0x000fe20008000000 */
[----:B------:R-:W-:-:S02]  /*19060*/  WARPGROUP.DEPBAR.LE gsb0, 0x0 ;  /* 0x00008000000079c5 */ /* 0x000fc40000010000 */
        /* <DEDUP_REMOVED lines=15> */
[----:B------:R-:W-:Y:S02]  /*19160*/  R2UR UR6, R20 ;  /* 0x00000000140672ca */ /* 0x000fe400000e0000 */
[----:B------:R-:W-:-:S07]  /*19170*/  R2UR UR7, R21 ;  /* 0x00000000150772ca */ /* 0x000fce00000e0000 */
[----:B------:R-:W-:Y:S02]  /*19180*/  UMOV UR4, UR38 ;  /* 0x0000002600047c82 */ /* 0x000fe40008000000 */
[----:B------:R-:W-:Y:S01]  /*19190*/  UMOV UR5, UR39 ;  /* 0x0000002700057c82 */ /* 0x000fe20008000000 */
[----:B------:R-:W-:Y:S02]  /*191a0*/  WARPGROUP.DEPBAR.LE gsb0, 0x0 ;  /* 0x00008000000079c5 */ /* 0x000fe40000010000 */
[----:B------:R-:W-:-:S06]  /*191b0*/  WARPGROUP.ARRIVE ;  /* 0x00000000000079c5 */ /* 0x000fcc0000000000 */
        /* <DEDUP_REMOVED lines=302> */
[----:B------:R-:W-:Y:S01]  /*1a4a0*/  IMAD.MOV.U32 R5, RZ, RZ, 0x40000040 ;  /* 0x40000040ff057424 */ /* 0x000fe200078e00ff */
[----:B------:R-:W-:Y:S02]  /*1a4b0*/  R2UR UR41, R14 ;  /* 0x000000000e2972ca */ /* 0x000fe400000e0000 */
        /* <DEDUP_REMOVED lines=222> */
.L_x_2697:
[----:B------:R-:W-:Y:S02]  /*1b2a0*/  SHF.L.U32 R0, R11, 0x1f, RZ ;  /* 0x0000001f0b007819 */ /* 0x000fe400000006ff */
[----:B------:R-:W-:-:S04]  /*1b2b0*/  LEA R11, R12, R16, 0x3 ;  /* 0x000000100c0b7211 */ /* 0x000fc800078e18ff */
[----:B------:R0:W1:Y:S01]  /*1b2c0*/  SYNCS.PHASECHK.TRANS64.TRYWAIT P3, [R11+URZ+0x36850], R0 ;  /* 0x036850000b0075a7 */ /* 0x000062000806017f */
[----:B------:R-:W-:Y:S05]  /*1b2d0*/  @!P0 BRA `(.L_x_2698) ;  /* 0x0000000000048947 */ /* 0x000fea0003800000 */
[----:B------:R-:W-:Y:S01]  /*1b2e0*/  BPT.TRAP 0x1 ;  /* 0x000000040000795c */ /* 0x000fe20000300000 */
.L_x_2698:
[----:B------:R-:W-:Y:S04]  /*1b2f0*/  BSSY B2, `(.L_x_2699) ;  /* 0x0000004000027945 */ /* 0x000fe80003800000 */
[----:B-1----:R-:W-:Y:S05]  /*1b300*/  @P3 BRA `(.L_x_2700) ;  /* 0x0000000000083947 */ /* 0x002fea0003800000 */
[----:B------:R-:W1:Y:S02]  /*1b310*/  SYNCS.PHASECHK.TRANS64.TRYWAIT P3, [R11+URZ+0x36850], R0 ;  /* 0x036850000b0075a7 */ /* 0x000e64000806017f */
[----:B-1----:R-:W-:Y:S05]  /*1b320*/  @!P3 BRA `(.L_x_2701) ;  /* 0x0000016000c4b947 */ /* 0x002fea0003800000 */
.L_x_2700:
[----:B------:R-:W-:Y:S05]  /*1b330*/  BSYNC B2 ;  /* 0x0000000000027941 */ /* 0x000fea0003800000 */
.L_x_2699:
[----:B01----:R-:W-:Y:S01]  /*1b340*/  VIADD R0, R16, 0x400 ;  /* 0x0000040010007836 */ /* 0x003fe20000000000 */
[----:B------:R-:W-:Y:S01]  /*1b350*/  WARPGROUP.ARRIVE ;  /* 0x00000000000079c5 */ /* 0x000fe20000000000 */
[----:B------:R-:W-:Y:S01]  /*1b360*/  IMAD.MOV.U32 R3, RZ, RZ, 0x40000040 ;  /* 0x40000040ff037424 */ /* 0x000fe200078e00ff */
[----:B------:R-:W0:Y:S01]  /*1b370*/  @P2 LDC R15, c[0x0][0x44c] ;  /* 0x00011300ff0f2b82 */ /* 0x000e220000000800 */
[----:B------:R-:W-:Y:S01]  /*1b380*/  IMAD.MOV.U32 R5, RZ, RZ, 0x40000040 ;  /* 0x40000040ff057424 */ /* 0x000fe200078e00ff */
[----:B------:R-:W-:Y:S01]  /*1b390*/  SHF.R.U32.HI R0, RZ, 0x4, R0 ;  /* 0x00000004ff007819 */ /* 0x000fe20000011600 */
[----:B------:R-:W-:Y:S01]  /*1b3a0*/  FMUL.FTZ R21, R173, UR43 ;  /* 0x0000002bad157c20 */ /* 0x000fe20008410000 */
[----:B------:R-:W-:Y:S01]  /*1b3b0*/  R2UR UR7, R3 ;  /* 0x00000000030772ca */ /* 0x000fe200000e0000 */
[----:B------:R-:W-:Y:S01]  /*1b3c0*/  FMUL.FTZ R3, R169, UR43 ;  /* 0x0000002ba9037c20 */ /* 0x000fe20008410000 */
[----:B------:R-:W-:Y:S01]  /*1b3d0*/  LOP3.LUT R0, R0, 0x3fff, RZ, 0xc0, !PT ;  /* 0x00003fff00007812 */ /* 0x000fe200078ec0ff */
[----:B------:R-:W-:Y:S01]  /*1b3e0*/  FMUL.FTZ R169, R161, UR43 ;  /* 0x0000002ba1a97c20 */ /* 0x000fe20008410000 */
[----:B------:R-:W1:Y:S01]  /*1b3f0*/  @P2 LDC R14, c[0x0][0x450] ;  /* 0x00011400ff0e2b82 */ /* 0x000e620000000800 */
[----:B------:R-:W-:Y:S01]  /*1b400*/  FMUL.FTZ R161, R162, UR43 ;  /* 0x0000002ba2a17c20 */ /* 0x000fe20008410000 */
[----:B------:R-:W-:Y:S01]  /*1b410*/  LOP3.LUT R0, R0, 0x3800000, RZ, 0xfc, !PT ;  /* 0x0380000000007812 */ /* 0x000fe200078efcff */
[----:B------:R-:W-:Y:S01]  /*1b420*/  FMUL.FTZ R162, R163, UR43 ;  /* 0x0000002ba3a27c20 */ /* 0x000fe20008410000 */
[----:B------:R-:W-:Y:S01]  /*1b430*/  FMUL.FTZ R163, R164, UR43 ;  /* 0x0000002ba4a37c20 */ /* 0x000fe20008410000 */
[----:B------:R-:W-:Y:S01]  /*1b440*/  FMUL.FTZ R164, R165, UR43 ;  /* 0x0000002ba5a47c20 */ /* 0x000fe20008410000 */
[----:B------:R-:W-:Y:S01]  /*1b450*/  IMAD.IADD R165, R229, 0x1, R226 ;  /* 0x00000001e5a57824 */ /* 0x000fe200078e02e2 */
[----:B------:R-:W-:Y:S01]  /*1b460*/  MUFU.TANH R3, R3 ;  /* 0x0000000300037308 */ /* 0x000fe20000002400 */
[----:B------:R-:W-:-:S02]  /*1b470*/  IMAD R2, R12, 0xa80, R0 ;  /* 0x00000a800c027824 */ /* 0x000fc400078e0200 */
[----:B------:R-:W-:Y:S01]  /*1b480*/  FMUL.FTZ R0, R168, UR43 ;  /* 0x0000002ba8007c20 */ /* 0x000fe20008410000 */
[----:B------:R-:W-:Y:S01]  /*1b490*/  FMUL.FTZ R160, R160, UR43 ;  /* 0x0000002ba0a07c20 */ /* 0x000fe20008410000 */
[----:B------:R-:W-:Y:S01]  /*1b4a0*/  FMUL.FTZ R12, R171, UR43 ;  /* 0x0000002bab0c7c20 */ /* 0x000fe20008410000 */
[C---:B------:R-:W-:Y:S01]  /*1b4b0*/  VIADD R4, R2.reuse, 0x80 ;  /* 0x0000008002047836 */ /* 0x040fe20000000000 */
[----:B------:R-:W-:Y:S01]  /*1b4c0*/  R2UR UR6, R2 ;  /* 0x00000000020672ca */ /* 0x000fe200000e0000 */
[----:B------:R-:W-:Y:S01]  /*1b4d0*/  FMUL.FTZ R152, R152, UR43 ;  /* 0x0000002b98987c20 */ /* 0x000fe20008410000 */
[----:B------:R-:W2:Y:S01]  /*1b4e0*/  MUFU.TANH R0, R0 ;  /* 0x0000000000007308 */ /* 0x000ea20000002400 */
[----:B0-----:R-:W-:-:S04]  /*1b4f0*/  @P2 IMAD.HI.U32 R15, R165, R15, RZ ;  /* 0x0000000fa50f2227 */ /* 0x001fc800078e00ff */
        /* <DEDUP_REMOVED lines=15> */
[----:B------:R-:W-:Y:S01]  /*1b5f0*/  MUFU.TANH R160, R160 ;  /* 0x000000a000a07308 */ /* 0x000fe20000002400 */
[----:B------:R-:W-:Y:S01]  /*1b600*/  FMUL.FTZ R141, R141, UR43 ;  /* 0x0000002b8d8d7c20 */ /* 0x000fe20008410000 */
[----:B------:R-:W-:Y:S01]  /*1b610*/  FMUL.FTZ R133, R133, UR43 ;  /* 0x0000002b85857c20 */ /* 0x000fe20008410000 */
[----:B------:R-:W-:Y:S01]  /*1b620*/  FMUL.FTZ R120, R120, UR43 ;  /* 0x0000002b78787c20 */ /* 0x000fe20008410000 */
[----:B------:R-:W-:Y:S01]  /*1b630*/  FMUL.FTZ R121, R121, UR43 ;  /* 0x0000002b79797c20 */ /* 0x000fe20008410000 */
[----:B------:R-:W-:Y:S01]  /*1b640*/  ULDC UR4, c[0x0][0x988] ;  /* 0x0002620000047ab9 */ /* 0x000fe20000000800 */
        /* <DEDUP_REMOVED lines=24> */
[----:B------:R-:W-:Y:S01]  /*1b7d0*/  @!P1 IADD3 R13, R13, 0x36840, RZ ;  /* 0x000368400d0d9810 */ /* 0x000fe20007ffe0ff */
[----:B------:R-:W-:Y:S01]  /*1b7e0*/  @!P1 VIADD R11, R11, 0x36860 ;  /* 0x000368600b0b9836 */ /* 0x000fe20000000000 */
[----:B------:R-:W-:Y:S02]  /*1b7f0*/  MUFU.TANH R152, R152 ;  /* 0x0000009800987308 */ /* 0x000fe40000002400 */
[----:B------:R-:W-:-:S02]  /*1b800*/  @!P1 PRMT R13, RZ, 0x654, R13 ;  /* 0x00000654ff0d9816 */ /* 0x000fc4000000000d */
[----:B------:R-:W-:-:S04]  /*1b810*/  @!P1 PRMT R11, RZ, 0x654, R11 ;  /* 0x00000654ff0b9816 */ /* 0x000fc8000000000b */
        /* <DEDUP_REMOVED lines=24> */
[----:B------:R-:W-:Y:S01]  /*1b9a0*/  R2UR UR6, R4 ;  /* 0x00000000040672ca */ /* 0x000fe200000e0000 */
[----:B------:R-:W-:Y:S01]  /*1b9b0*/  VIADD R4, R2, 0x180 ;  /* 0x0000018002047836 */ /* 0x000fe20000000000 */
[----:B------:R-:W-:Y:S01]  /*1b9c0*/  R2UR UR7, R5 ;  /* 0x00000000050772ca */ /* 0x000fe200000e0000 */
[----:B------:R-:W-:-:S03]  /*1b9d0*/  IMAD.MOV.U32 R5, RZ, RZ, 0x40000040 ;  /* 0x40000040ff057424 */ /* 0x000fc600078e00ff */
        /* <DEDUP_REMOVED lines=26> */
[----:B------:R-:W-:Y:S01]  /*1bb80*/  FMUL.FTZ R5, R170, UR43 ;  /* 0x0000002baa057c20 */ /* 0x000fe20008410000 */
[----:B------:R-:W-:Y:S01]  /*1bb90*/  FMUL.FTZ R170, R140, UR43 ;  /* 0x0000002b8caa7c20 */ /* 0x000fe20008410000 */
[----:B------:R-:W-:Y:S01]  /*1bba0*/  IMAD.MOV.U32 R140, RZ, RZ, R165 ;  /* 0x000000ffff8c7224 */ /* 0x000fe200078e00a5 */
[----:B-1----:R-:W-:Y:S01]  /*1bbb0*/  @P2 SHF.R.U32.HI R140, RZ, R14, R15 ;  /* 0x0000000eff8c2219 */ /* 0x002fe2000001160f */
[----:B------:R-:W-:Y:S01]  /*1bbc0*/  IMAD.MOV.U32 R15, RZ, RZ, 0x40000040 ;  /* 0x40000040ff0f7424 */ /* 0x000fe200078e00ff */
[----:B------:R-:W-:Y:S01]  /*1bbd0*/  R2UR UR6, R4 ;  /* 0x00000000040672ca */ /* 0x000fe200000e0000 */
[----:B------:R0:W-:Y:S01]  /*1bbe0*/  MUFU.TANH R165, R170 ;  /* 0x000000aa00a57308 */ /* 0x0001e20000002400 */
[----:B------:R-:W-:Y:S02]  /*1bbf0*/  VIADD R14, R2, 0x280 ;  /* 0x00000280020e7836 */ /* 0x000fe40000000000 */
[----:B------:R-:W-:Y:S01]  /*1bc00*/  FMUL.FTZ R4, R172, UR43 ;  /* 0x0000002bac047c20 */ /* 0x000fe20008410000 */
[----:B------:R-:W-:-:S05]  /*1bc10*/  FMUL.FTZ R172, R127, UR43 ;  /* 0x0000002b7fac7c20 */ /* 0x000fca0008410000 */
[----:B------:R-:W1:Y:S01]  /*1bc20*/  MUFU.TANH R4, R4 ;  /* 0x0000000400047308 */ /* 0x000e620000002400 */
[----:B0-----:R-:W0:Y:S04]  /*1bc30*/  SHFL.IDX PT, R170, R140, RZ, 0x1c1f ;  /* 0x001c1fff8caa7589 */ /* 0x001e2800000e0000 */
[----:B------:R-:W3:Y:S03]  /*1bc40*/  SHFL.IDX PT, R140, R140, 0x1, 0x1c1f ;  /* 0x003c1f008c8c7f89 */ /* 0x000ee600000e0000 */
[----:B------:R-:W-:Y:S01]  /*1bc50*/  MUFU.TANH R5, R5 ;  /* 0x0000000500057308 */ /* 0x000fe20000002400 */
[----:B------:R-:W-:Y:S02]  /*1bc60*/  WARPGROUP.DEPBAR.LE gsb0, 0x0 ;  /* 0x00008000000079c5 */ /* 0x000fe40000010000 */
[----:B------:R-:W-:-:S06]  /*1bc70*/  WARPGROUP.ARRIVE ;  /* 0x00000000000079c5 */ /* 0x000fcc0000000000 */
[----:B------:R-:W-:Y:S01]  /*1bc80*/  HGMMA.64x192x16.F32 R24, R184, gdesc[UR4].tnspB, R24, gsb0 ;  /* 0x42e00004b8187df0 */ /* 0x000fe20008000818 */
[----:B------:R-:W-:Y:S01]  /*1bc90*/  R2UR UR7, R15 ;  /* 0x000000000f0772ca */ /* 0x000fe200000e0000 */
[----:B------:R-:W-:Y:S01]  /*1bca0*/  IMAD R15, R10, -0x70, RZ ;  /* 0xffffff900a0f7824 */ /* 0x000fe200078e02ff */
[----:B------:R-:W-:Y:S01]  /*1bcb0*/  R2UR UR6, R14 ;  /* 0x000000000e0672ca */ /* 0x000fe200000e0000 */
[----:B------:R-:W-:Y:S01]  /*1bcc0*/  FMUL.FTZ R14, R128, UR43 ;  /* 0x0000002b800e7c20 */ /* 0x000fe20008410000 */
[----:B------:R-:W-:Y:S01]  /*1bcd0*/  FMUL.FTZ R128, R129, UR43 ;  /* 0x0000002b81807c20 */ /* 0x000fe20008410000 */
[----:B------:R-:W-:Y:S01]  /*1bce0*/  FMUL.FTZ R129, R132, UR43 ;  /* 0x0000002b84817c20 */ /* 0x000fe20008410000 */
[----:B------:R-:W-:-:S03]  /*1bcf0*/  IADD3 R15, -R227, 0x1, R15 ;  /* 0x00000001e30f7810 */ /* 0x000fc60007ffe10f */
[----:B------:R-:W4:Y:S01]  /*1bd00*/  MUFU.TANH R14, R14 ;  /* 0x0000000e000e7308 */ /* 0x000f220000002400 */
[----:B------:R-:W-:-:S04]  /*1bd10*/  IADD3 R15, -R224, R15, R228 ;  /* 0x0000000fe00f7210 */ /* 0x000fc80007ffe1e4 */
[C---:B0-----:R-:W-:Y:S01]  /*1bd20*/  IADD3 R132, R15.reuse, R170, RZ ;  /* 0x000000aa0f847210 */ /* 0x041fe20007ffe0ff */
[----:B------:R-:W-:Y:S01]  /*1bd30*/  FMUL.FTZ R170, R166, UR43 ;  /* 0x0000002ba6aa7c20 */ /* 0x000fe20008410000 */
[----:B---3--:R-:W-:Y:S01]  /*1bd40*/  IMAD.IADD R127, R15, 0x1, R140 ;  /* 0x000000010f7f7824 */ /* 0x008fe200078e028c */
[----:B------:R-:W0:Y:S01]  /*1bd50*/  MUFU.TANH R128, R128 ;  /* 0x0000008000807308 */ /* 0x000e220000002400 */
[C---:B------:R-:W-:Y:S02]  /*1bd60*/  ISETP.GT.AND P3, PT, R132.reuse, RZ, PT ;  /* 0x000000ff8400720c */ /* 0x040fe40003f64270 */
[----:B------:R-:W-:Y:S02]  /*1bd70*/  ISETP.GT.AND P4, PT, R132, 0x1, PT ;  /* 0x000000018400780c */ /* 0x000fe40003f84270 */
[----:B--2---:R-:W-:Y:S02]  /*1bd80*/  FSEL R0, R0, -INF , P3 ;  /* 0xff80000000007808 */ /* 0x004fe40001800000 */
[----:B------:R-:W-:Y:S01]  /*1bd90*/  FSEL R166, R3, -INF , P4 ;  /* 0xff80000003a67808 */ /* 0x000fe20002000000 */
[----:B------:R-:W2:Y:S01]  /*1bda0*/  MUFU.TANH R129, R129 ;  /* 0x0000008100817308 */ /* 0x000ea20000002400 */
[----:B------:R-:W-:-:S02]  /*1bdb0*/  ISETP.GT.AND P5, PT, R132, 0x8, PT ;  /* 0x000000088400780c */ /* 0x000fc40003fa4270 */
[----:B-----5:R-:W-:Y:S02]  /*1bdc0*/  FMNMX.FTZ R3, R0, R9, !PT ;  /* 0x0000000900037209 */ /* 0x020fe40007810000 */
[----:B------:R-:W-:Y:S02]  /*1bdd0*/  ISETP.GT.AND P6, PT, R132, 0x9, PT ;  /* 0x000000098400780c */ /* 0x000fe40003fc4270 */
[----:B-1----:R-:W-:Y:S01]  /*1bde0*/  FSEL R171, R4, -INF , P5 ;  /* 0xff80000004ab7808 */ /* 0x002fe20002800000 */
[----:B------:R-:W-:Y:S01]  /*1bdf0*/  MUFU.TANH R170, R170 ;  /* 0x000000aa00aa7308 */ /* 0x000fe20000002400 */
[----:B------:R-:W-:Y:S02]  /*1be00*/  FMNMX.FTZ R3, R166, R3, !PT ;  /* 0x00000003a6037209 */ /* 0x000fe40007810000 */
[----:B------:R-:W-:Y:S02]  /*1be10*/  ISETP.GT.AND P3, PT, R132, 0x10, PT ;  /* 0x000000108400780c */ /* 0x000fe40003f64270 */
[----:B------:R-:W-:-:S02]  /*1be20*/  FSEL R21, R21, -INF , P6 ;  /* 0xff80000015157808 */ /* 0x000fc40003000000 */
[----:B------:R-:W-:Y:S01]  /*1be30*/  FMNMX.FTZ R3, R171, R3, !PT ;  /* 0x00000003ab037209 */ /* 0x000fe20007810000 */
[----:B------:R-:W-:Y:S01]  /*1be40*/  MUFU.TANH R15, R172 ;  /* 0x000000ac000f7308 */ /* 0x000fe20000002400 */
[----:B------:R-:W-:Y:S02]  /*1be50*/  ISETP.GT.AND P4, PT, R132, 0x11, PT ;  /* 0x000000118400780c */ /* 0x000fe40003f84270 */
[----:B------:R-:W-:Y:S02]  /*1be60*/  FSEL R160, R160, -INF , P3 ;  /* 0xff800000a0a07808 */ /* 0x000fe40001800000 */
[----:B------:R-:W-:Y:S02]  /*1be70*/  FMNMX.FTZ R3, R21, R3, !PT ;  /* 0x0000000315037209 */ /* 0x000fe40007810000 */
[----:B------:R-:W-:Y:S02]  /*1be80*/  ISETP.GT.AND P5, PT, R132, 0x18, PT ;  /* 0x000000188400780c */ /* 0x000fe40003fa4270 */
[----:B------:R-:W-:-:S02]  /*1be90*/  FSEL R169, R169, -INF , P4 ;  /* 0xff800000a9a97808 */ /* 0x000fc40002000000 */
[----:B------:R-:W-:Y:S02]  /*1bea0*/  FMNMX.FTZ R3, R160, R3, !PT ;  /* 0x00000003a0037209 */ /* 0x000fe40007810000 */
[C---:B------:R-:W-:Y:S02]  /*1beb0*/  ISETP.GT.AND P6, PT, R132.reuse, 0x19, PT ;  /* 0x000000198400780c */ /* 0x040fe40003fc4270 */
[----:B------:R-:W-:Y:S02]  /*1bec0*/  FSEL R163, R163, -INF , P5 ;  /* 0xff800000a3a37808 */ /* 0x000fe40002800000 */
[----:B------:R-:W-:Y:S02]  /*1bed0*/  FMNMX.FTZ R3, R169, R3, !PT ;  /* 0x00000003a9037209 */ /* 0x000fe40007810000 */
[----:B------:R-:W-:Y:S02]  /*1bee0*/  ISETP.GT.AND P3, PT, R132, 0x20, PT ;  /* 0x000000208400780c */ /* 0x000fe40003f64270 */
[----:B------:R-:W-:-:S02]  /*1bef0*/  FSEL R164, R164, -INF , P6 ;  /* 0xff800000a4a47808 */ /* 0x000fc40003000000 */
[----:B------:R-:W-:Y:S02]  /*1bf00*/  FMNMX.FTZ R3, R163, R3, !PT ;  /* 0x00000003a3037209 */ /* 0x000fe40007810000 */
[----:B------:R-:W-:Y:S02]  /*1bf10*/  ISETP.GT.AND P4, PT, R132, 0x21, PT ;  /* 0x000000218400780c */ /* 0x000fe40003f84270 */
        /* <DEDUP_REMOVED lines=32> */
[----:B------:R-:W-:Y:S01]  /*1c120*/  ISETP.GT.AND P3, PT, R132, 0x50, PT ;  /* 0x000000508400780c */ /* 0x000fe20003f64270 */
[----:B------:R1:W3:Y:S01]  /*1c130*/  MUFU.TANH R3, R121 ;  /* 0x0000007900037308 */ /* 0x0002e20000002400 */
[----:B------:R-:W-:-:S02]  /*1c140*/  FSEL R141, R141, -INF , P6 ;  /* 0xff8000008d8d7808 */ /* 0x000fc40003000000 */
[----:B------:R-:W-:Y:S02]  /*1c150*/  FMNMX.FTZ R4, R165, R4, !PT ;  /* 0x00000004a5047209 */ /* 0x000fe40007810000 */
[----:B------:R-:W-:Y:S02]  /*1c160*/  ISETP.GT.AND P4, PT, R132, 0x51, PT ;  /* 0x000000518400780c */ /* 0x000fe40003f84270 */
[----:B----4-:R-:W-:Y:S02]  /*1c170*/  FSEL R14, R14, -INF , P3 ;  /* 0xff8000000e0e7808 */ /* 0x010fe40001800000 */
[----:B------:R-:W-:Y:S01]  /*1c180*/  FMNMX.FTZ R4, R141, R4, !PT ;  /* 0x000000048d047209 */ /* 0x000fe20007810000 */
[----:B-1----:R-:W-:Y:S01]  /*1c190*/  FMUL.FTZ R121, R124, UR43 ;  /* 0x0000002b7c797c20 */ /* 0x002fe20008410000 */
[----:B------:R-:W-:Y:S01]  /*1c1a0*/  ISETP.GT.AND P5, PT, R132, 0x58, PT ;  /* 0x000000588400780c */ /* 0x000fe20003fa4270 */
[----:B------:R-:W-:Y:S01]  /*1c1b0*/  FMUL.FTZ R124, R125, UR43 ;  /* 0x0000002b7d7c7c20 */ /* 0x000fe20008410000 */
[----:B0-----:R-:W-:-:S02]  /*1c1c0*/  FSEL R128, R128, -INF , P4 ;  /* 0xff80000080807808 */ /* 0x001fc40002000000 */
[----:B------:R-:W-:Y:S01]  /*1c1d0*/  FMNMX.FTZ R4, R14, R4, !PT ;  /* 0x000000040e047209 */ /* 0x000fe20007810000 */
[----:B------:R-:W0:Y:S01]  /*1c1e0*/  MUFU.TANH R121, R121 ;  /* 0x0000007900797308 */ /* 0x000e220000002400 */
[----:B------:R-:W-:Y:S02]  /*1c1f0*/  ISETP.GT.AND P6, PT, R132, 0x59, PT ;  /* 0x000000598400780c */ /* 0x000fe40003fc4270 */
[----:B--2---:R-:W-:Y:S02]  /*1c200*/  FSEL R129, R129, -INF , P5 ;  /* 0xff80000081817808 */ /* 0x004fe40002800000 */
[----:B------:R-:W-:Y:S02]  /*1c210*/  FMNMX.FTZ R4, R128, R4, !PT ;  /* 0x0000000480047209 */ /* 0x000fe40007810000 */
[----:B------:R-:W-:Y:S01]  /*1c220*/  ISETP.GT.AND P3, PT, R132, 0x60, PT ;  /* 0x000000608400780c */ /* 0x000fe20003f64270 */
[----:B------:R-:W1:Y:S01]  /*1c230*/  MUFU.TANH R124, R124 ;  /* 0x0000007c007c7308 */ /* 0x000e620000002400 */
[----:B------:R-:W-:-:S02]  /*1c240*/  FSEL R133, R133, -INF , P6 ;  /* 0xff80000085857808 */ /* 0x000fc40003000000 */
[----:B------:R-:W-:Y:S02]  /*1c250*/  FMNMX.FTZ R4, R129, R4, !PT ;  /* 0x0000000481047209 */ /* 0x000fe40007810000 */
[----:B------:R-:W-:Y:S02]  /*1c260*/  ISETP.GT.AND P4, PT, R132, 0x61, PT ;  /* 0x000000618400780c */ /* 0x000fe40003f84270 */
[----:B------:R-:W-:Y:S02]  /*1c270*/  FSEL R120, R120, -INF , P3 ;  /* 0xff80000078787808 */ /* 0x000fe40001800000 */
[----:B------:R-:W-:Y:S02]  /*1c280*/  FMNMX.FTZ R4, R133, R4, !PT ;  /* 0x0000000485047209 */ /* 0x000fe40007810000 */
[----:B------:R-:W-:Y:S02]  /*1c290*/  ISETP.GT.AND P5, PT, R132, 0x68, PT ;  /* 0x000000688400780c */ /* 0x000fe40003fa4270 */
[----:B---3--:R-:W-:-:S02]  /*1c2a0*/  FSEL R125, R3, -INF , P4 ;  /* 0xff800000037d7808 */ /* 0x008fc40002000000 */
[----:B------:R-:W-:Y:S02]  /*1c2b0*/  FMNMX.FTZ R4, R120, R4, !PT ;  /* 0x0000000478047209 */ /* 0x000fe40007810000 */
[----:B------:R-:W-:Y:S01]  /*1c2c0*/  ISETP.GT.AND P6, PT, R132, 0x69, PT ;  /* 0x000000698400780c */ /* 0x000fe20003fc4270 */
[----:B------:R-:W-:Y:S01]  /*1c2d0*/  FMUL.FTZ R132, R167, UR43 ;  /* 0x0000002ba7847c20 */ /* 0x000fe20008410000 */
[----:B0-----:R-:W-:Y:S02]  /*1c2e0*/  FSEL R121, R121, -INF , P5 ;  /* 0xff80000079797808 */ /* 0x001fe40002800000 */
[----:B------:R-:W-:Y:S02]  /*1c2f0*/  FMNMX.FTZ R4, R125, R4, !PT ;  /* 0x000000047d047209 */ /* 0x000fe40007810000 */
[----:B-1----:R-:W-:Y:S01]  /*1c300*/  FSEL R124, R124, -INF , P6 ;  /* 0xff8000007c7c7808 */ /* 0x002fe20003000000 */
[----:B------:R-:W0:Y:S01]  /*1c310*/  MUFU.TANH R132, R132 ;  /* 0x0000008400847308 */ /* 0x000e220000002400 */
[----:B------:R-:W-:-:S02]  /*1c320*/  FMNMX.FTZ R3, R121, R4, !PT ;  /* 0x0000000479037209 */ /* 0x000fc40007810000 */
[C---:B------:R-:W-:Y:S02]  /*1c330*/  ISETP.GT.AND P4, PT, R127.reuse, RZ, PT ;  /* 0x000000ff7f00720c */ /* 0x040fe40003f84270 */
[----:B------:R-:W-:Y:S02]  /*1c340*/  FMNMX.FTZ R3, R124, R3, !PT ;  /* 0x000000037c037209 */ /* 0x000fe40007810000 */
[----:B------:R-:W-:-:S03]  /*1c350*/  ISETP.GT.AND P5, PT, R127, 0x1, PT ;  /* 0x000000017f00780c */ /* 0x000fc60003fa4270 */
[----:B------:R-:W1:Y:S01]  /*1c360*/  SHFL.BFLY PT, R4, R3, 0x2, 0x1f ;  /* 0x0c401f0003047f89 */ /* 0x000e6200000e0000 */
[----:B------:R-:W-:Y:S02]  /*1c370*/  FSEL R12, R12, -INF , P5 ;  /* 0xff8000000c0c7808 */ /* 0x000fe40002800000 */
[----:B------:R-:W-:-:S04]  /*1c380*/  ISETP.GT.AND P5, PT, R127, 0x9, PT ;  /* 0x000000097f00780c */ /* 0x000fc80003fa4270 */
[----:B------:R-:W-:Y:S02]  /*1c390*/  FSEL R168, R168, -INF , P5 ;  /* 0xff800000a8a87808 */ /* 0x000fe40002800000 */
[----:B------:R-:W-:-:S04]  /*1c3a0*/  ISETP.GT.AND P5, PT, R127, 0x11, PT ;  /* 0x000000117f00780c */ /* 0x000fc80003fa4270 */
[----:B------:R-:W-:Y:S01]  /*1c3b0*/  FSEL R162, R162, -INF , P5 ;  /* 0xff800000a2a27808 */ /* 0x000fe20002800000 */
[----:B------:R-:W-:Y:S02]  /*1c3c0*/  WARPGROUP.DEPBAR.LE gsb0, 0x0 ;  /* 0x00008000000079c5 */ /* 0x000fe40000010000 */
[----:B------:R-:W-:Y:S01]  /*1c3d0*/  WARPGROUP.ARRIVE ;  /* 0x00000000000079c5 */ /* 0x000fe20000000000 */
[----:B------:R-:W-:-:S05]  /*1c3e0*/  ISETP.GT.AND P5, PT, R127, 0x19, PT ;  /* 0x000000197f00780c */ /* 0x000fca0003fa4270 */
[----:B------:R-:W-:Y:S01]  /*1c3f0*/  HGMMA.64x192x16.F32 R24, R180, gdesc[UR4].tnspB, R24, gsb0 ;  /* 0x42e00004b4187df0 */ /* 0x000fe20008000818 */
[----:B-1----:R-:W-:-:S05]  /*1c400*/  FMNMX.FTZ R4, R3, R4, !PT ;  /* 0x0000000403047209 */ /* 0x002fca0007810000 */
[----:B------:R-:W1:Y:S02]  /*1c410*/  SHFL.BFLY PT, R3, R4, 0x1, 0x1f ;  /* 0x0c201f0004037f89 */ /* 0x000e6400000e0000 */
[----:B-1----:R-:W-:Y:S01]  /*1c420*/  FMNMX.FTZ R4, R4, R3, !PT ;  /* 0x0000000304047209 */ /* 0x002fe20007810000 */
[----:B------:R-:W-:-:S03]  /*1c430*/  IMAD.U32 R3, RZ, RZ, UR4 ;  /* 0x00000004ff037e24 */ /* 0x000fc6000f8e00ff */
[C---:B------:R-:W-:Y:S01]  /*1c440*/  FSETP.NEU.FTZ.AND P3, PT, R4.reuse, -INF , PT ;  /* 0xff8000000400780b */ /* 0x040fe20003f7d000 */
[----:B------:R-:W-:-:S05]  /*1c450*/  FMUL.FTZ R167, R4, R3 ;  /* 0x0000000304a77220 */ /* 0x000fca0000410000 */
[----:B------:R-:W-:-:S05]  /*1c460*/  FSEL R140, R167, RZ, P3 ;  /* 0x000000ffa78c7208 */ /* 0x000fca0001800000 */
[-CC-:B------:R-:W-:Y:S01]  /*1c470*/  FFMA.FTZ R200, R0, R3.reuse, -R140.reuse ;  /* 0x0000000300c87223 */ /* 0x180fe2000001088c */
[----:B------:R-:W-:Y:S01]  /*1c480*/  FSEL R0, R5, -INF , P4 ;  /* 0xff80000005007808 */ /* 0x000fe20002000000 */
[-CC-:B------:R-:W-:Y:S01]  /*1c490*/  FFMA.FTZ R196, R160, R3.reuse, -R140.reuse ;  /* 0x00000003a0c47223 */ /* 0x180fe2000001088c */
[----:B------:R-:W-:Y:S01]  /*1c4a0*/  ISETP.GT.AND P4, PT, R127, 0x8, PT ;  /* 0x000000087f00780c */ /* 0x000fe20003f84270 */
[-CC-:B------:R-:W-:Y:S01]  /*1c4b0*/  FFMA.FTZ R198, R163, R3.reuse, -R140.reuse ;  /* 0x00000003a3c67223 */ /* 0x180fe2000001088c */
        /* <DEDUP_REMOVED lines=11> */
[----:B------:R-:W-:Y:S01]  /*1c570*/  MUFU.EX2 R200, R200 ;  /* 0x000000c800c87308 */ /* 0x000fe20000000800 */
        /* <DEDUP_REMOVED lines=11> */
[-CC-:B------:R-:W-:Y:S01]  /*1c630*/  FFMA.FTZ R128, R128, R3.reuse, -R140.reuse ;  /* 0x0000000380807223 */ /* 0x180fe2000001088c */
[----:B0-----:R-:W-:Y:S01]  /*1c640*/  FSEL R166, R132, -INF , P5 ;  /* 0xff80000084a67808 */ /* 0x001fe20002800000 */
        /* <DEDUP_REMOVED lines=23> */
[----:B------:R-:W-:Y:S01]  /*1c7c0*/  FSEL R160, R146, -INF , P4 ;  /* 0xff80000092a07808 */ /* 0x000fe20002000000 */
[----:B------:R-:W-:Y:S01]  /*1c7d0*/  FFMA.FTZ R146, R164, R3, -R140 ;  /* 0x00000003a4927223 */ /* 0x000fe2000001088c */
[----:B------:R-:W-:Y:S02]  /*1c7e0*/  FMNMX.FTZ R5, R159, R5, !PT ;  /* 0x000000059f057209 */ /* 0x000fe40007810000 */
[----:B------:R-:W-:Y:S01]  /*1c7f0*/  ISETP.GT.AND P4, PT, R127, 0x38, PT ;  /* 0x000000387f00780c */ /* 0x000fe20003f84270 */
[----:B------:R-:W-:Y:S01]  /*1c800*/  MUFU.EX2 R198, R198 ;  /* 0x000000c600c67308 */ /* 0x000fe20000000800 */
[----:B------:R-:W-:Y:S02]  /*1c810*/  FSEL R147, R147, -INF , P5 ;  /* 0xff80000093937808 */ /* 0x000fe40002800000 */
[----:B------:R-:W-:Y:S02]  /*1c820*/  FMNMX.FTZ R5, R160, R5, !PT ;  /* 0x00000005a0057209 */ /* 0x000fe40007810000 */
[----:B------:R-:W-:-:S02]  /*1c830*/  ISETP.GT.AND P5, PT, R127, 0x39, PT ;  /* 0x000000397f00780c */ /* 0x000fc40003fa4270 */
        /* <DEDUP_REMOVED lines=41> */
[--C-:B------:R-:W-:Y:S01]  /*1cad0*/  FFMA.FTZ R122, R145, R3, -R140.reuse ;  /* 0x00000003917a7223 */ /* 0x100fe2000001088c */
[----:B------:R-:W-:Y:S02]  /*1cae0*/  FMNMX.FTZ R5, R135, R5, !PT ;  /* 0x0000000587057209 */ /* 0x000fe40007810000 */
[----:B------:R-:W-:Y:S01]  /*1caf0*/  ISETP.GT.AND P4, PT, R127, 0x68, PT ;  /* 0x000000687f00780c */ /* 0x000fe20003f84270 */
[----:B------:R-:W-:Y:S01]  /*1cb00*/  MUFU.EX2 R186, R186 ;  /* 0x000000ba00ba7308 */ /* 0x000fe20000000800 */
[----:B------:R-:W-:Y:S01]  /*1cb10*/  FSEL R144, R123, -INF , P5 ;  /* 0xff8000007b907808 */ /* 0x000fe20002800000 */
[--C-:B------:R-:W-:Y:S01]  /*1cb20*/  FFMA.FTZ R123, R149, R3, -R140.reuse ;  /* 0x00000003957b7223 */ /* 0x100fe2000001088c */
[----:B------:R-:W-:Y:S02]  /*1cb30*/  FMNMX.FTZ R5, R153, R5, !PT ;  /* 0x0000000599057209 */ /* 0x000fe40007810000 */
[----:B------:R-:W-:Y:S01]  /*1cb40*/  ISETP.GT.AND P5, PT, R127, 0x69, PT ;  /* 0x000000697f00780c */ /* 0x000fe20003fa4270 */
[-CC-:B------:R-:W-:Y:S01]  /*1cb50*/  FFMA.FTZ R127, R141, R3.reuse, -R140.reuse ;  /* 0x000000038d7f7223 */ /* 0x180fe2000001088c */
[----:B------:R-:W-:Y:S01]  /*1cb60*/  FSEL R156, R126, -INF , P4 ;  /* 0xff8000007e9c7808 */ /* 0x000fe20002000000 */
[----:B------:R-:W-:Y:S01]  /*1cb70*/  FFMA.FTZ R126, R137, R3, -R140 ;  /* 0x00000003897e7223 */ /* 0x000fe2000001088c */
[----:B------:R-:W-:Y:S01]  /*1cb80*/  FMNMX.FTZ R5, R144, R5, !PT ;  /* 0x0000000590057209 */ /* 0x000fe20007810000 */
[----:B------:R-:W-:Y:S01]  /*1cb90*/  MUFU.EX2 R122, R122 ;  /* 0x0000007a007a7308 */ /* 0x000fe20000000800 */
[----:B------:R-:W-:-:S02]  /*1cba0*/  FSEL R145, R15, -INF , P5 ;  /* 0xff8000000f917808 */ /* 0x000fc40002800000 */
[----:B------:R-:W-:-:S04]  /*1cbb0*/  FMNMX.FTZ R5, R156, R5, !PT ;  /* 0x000000059c057209 */ /* 0x000fc80007810000 */
[----:B------:R-:W-:Y:S01]  /*1cbc0*/  FMNMX.FTZ R5, R145, R5, !PT ;  /* 0x0000000591057209 */ /* 0x000fe20007810000 */
[----:B------:R-:W-:Y:S04]  /*1cbd0*/  MUFU.EX2 R123, R123 ;  /* 0x0000007b007b7308 */ /* 0x000fe80000000800 */
[----:B------:R-:W0:Y:S01]  /*1cbe0*/  SHFL.BFLY PT, R15, R5, 0x2, 0x1f ;  /* 0x0c401f00050f7f89 */ /* 0x000e2200000e0000 */
[----:B------:R-:W-:Y:S02]  /*1cbf0*/  WARPGROUP.DEPBAR.LE gsb0, 0x0 ;  /* 0x00008000000079c5 */ /* 0x000fe40000010000 */
[-CC-:B------:R-:W-:Y:S01]  /*1cc00*/  FFMA.FTZ R180, R14, R3.reuse, -R140.reuse ;  /* 0x000000030eb47223 */ /* 0x180fe2000001088c */
[----:B------:R-:W-:Y:S01]  /*1cc10*/  WARPGROUP.ARRIVE ;  /* 0x00000000000079c5 */ /* 0x000fe20000000000 */
[-CC-:B------:R-:W-:Y:S01]  /*1cc20*/  FFMA.FTZ R182, R129, R3.reuse, -R140.reuse ;  /* 0x0000000381b67223 */ /* 0x180fe2000001088c */
[----:B------:R-:W-:Y:S01]  /*1cc30*/  FFMA.FTZ R129, R133, R3, -R140 ;  /* 0x0000000385817223 */ /* 0x000fe2000001088c */
        /* <DEDUP_REMOVED lines=9> */
[----:B------:R-:W-:-:S03]  /*1ccd0*/  VIADD R14, R2, 0x300 ;  /* 0x00000300020e7836 */ /* 0x000fc60000000000 */
[C---:B------:R-:W-:Y:S01]  /*1cce0*/  FSETP.NEU.FTZ.AND P4, PT, R5.reuse, -INF , PT ;  /* 0xff8000000500780b */ /* 0x040fe20003f9d000 */
[C---:B------:R-:W-:Y:S01]  /*1ccf0*/  FMUL.FTZ R136, R5.reuse, R3 ;  /* 0x0000000305887220 */ /* 0x040fe20000410000 */
[----:B------:R-:W-:Y:S01]  /*1cd00*/  R2UR UR6, R14 ;  /* 0x000000000e0672ca */ /* 0x000fe200000e0000 */
[----:B------:R-:W-:Y:S01]  /*1cd10*/  MUFU.EX2 R120, R120 ;  /* 0x0000007800787308 */ /* 0x000fe20000000800 */
[----:B------:R-:W-:Y:S02]  /*1cd20*/  FSEL R15, R5, RZ, P4 ;  /* 0x000000ff050f7208 */ /* 0x000fe40002000000 */
[----:B------:R-:W-:-:S03]  /*1cd30*/  FSEL R136, R136, RZ, P4 ;  /* 0x000000ff88887208 */ /* 0x000fc60002000000 */
[----:B------:R-:W-:Y:S01]  /*1cd40*/  FADD.FTZ R2, -R15, R8 ;  /* 0x000000080f027221 */ /* 0x000fe20000010100 */
[----:B------:R-:W-:Y:S02]  /*1cd50*/  IMAD.MOV.U32 R15, RZ, RZ, 0x40000040 ;  /* 0x40000040ff0f7424 */ /* 0x000fe400078e00ff */
[-CC-:B------:R-:W-:Y:S01]  /*1cd60*/  FFMA.FTZ R201, R0, R3.reuse, -R136.reuse ;  /* 0x0000000300c97223 */ /* 0x180fe20000010888 */
[----:B------:R-:W-:Y:S01]  /*1cd70*/  FSEL R0, R4, RZ, P3 ;  /* 0x000000ff04007208 */ /* 0x000fe20001800000 */
[-C--:B------:R-:W-:Y:S01]  /*1cd80*/  FMUL.FTZ R2, R2, R3.reuse ;  /* 0x0000000302027220 */ /* 0x080fe20000410000 */
[-CC-:B------:R-:W-:Y:S01]  /*1cd90*/  FFMA.FTZ R12, R12, R3.reuse, -R136.reuse ;  /* 0x000000030c0c7223 */ /* 0x180fe20000010888 */
[----:B------:R-:W-:Y:S01]  /*1cda0*/  R2UR UR7, R15 ;  /* 0x000000000f0772ca */ /* 0x000fe200000e0000 */
[-CC-:B------:R-:W-:Y:S01]  /*1cdb0*/  FFMA.FTZ R203, R167, R3.reuse, -R136.reuse ;  /* 0x00000003a7cb7223 */ /* 0x180fe20000010888 */
[----:B------:R-:W-:Y:S01]  /*1cdc0*/  FADD.FTZ R0, -R0, R9 ;  /* 0x0000000900007221 */ /* 0x000fe20000010100 */
[----:B------:R-:W-:Y:S01]  /*1cdd0*/  MUFU.EX2 R201, R201 ;  /* 0x000000c900c97308 */ /* 0x000fe20000000800 */
[-CC-:B------:R-:W-:Y:S01]  /*1cde0*/  FFMA.FTZ R133, R168, R3.reuse, -R136.reuse ;  /* 0x00000003a8857223 */ /* 0x180fe20000010888 */
[-CC-:B------:R-:W-:Y:S01]  /*1cdf0*/  FFMA.FTZ R197, R161, R3.reuse, -R136.reuse ;  /* 0x00000003a1c57223 */ /* 0x180fe20000010888 */
[-C--:B------:R-:W-:Y:S01]  /*1ce00*/  FMUL.FTZ R0, R0, R3.reuse ;  /* 0x0000000300007220 */ /* 0x080fe20000410000 */
[-CC-:B------:R-:W-:Y:S01]  /*1ce10*/  FFMA.FTZ R141, R162, R3.reuse, -R136.reuse ;  /* 0x00000003a28d7223 */ /* 0x180fe20000010888 */
[-CC-:B------:R-:W-:Y:S01]  /*1ce20*/  FFMA.FTZ R199, R170, R3.reuse, -R136.reuse ;  /* 0x00000003aac77223 */ /* 0x180fe20000010888 */
[-CC-:B------:R-:W-:Y:S01]  /*1ce30*/  FFMA.FTZ R137, R166, R3.reuse, -R136.reuse ;  /* 0x00000003a6897223 */ /* 0x180fe20000010888 */
[-CC-:B------:R-:W-:Y:S01]  /*1ce40*/  FFMA.FTZ R193, R154, R3.reuse, -R136.reuse ;  /* 0x000000039ac17223 */ /* 0x180fe20000010888 */
[----:B------:R-:W0:Y:S01]  /*1ce50*/  MUFU.EX2 R2, R2 ;  /* 0x0000000200027308 */ /* 0x000e220000000800 */
[-CC-:B------:R-:W-:Y:S01]  /*1ce60*/  FFMA.FTZ R140, R155, R3.reuse, -R136.reuse ;  /* 0x000000039b8c7223 */ /* 0x180fe20000010888 */
[----:B------:R-:W-:Y:S01]  /*1ce70*/  HGMMA.64x192x16.F32 R24, R176, gdesc[UR4].tnspB, R24, gsb0 ;  /* 0x42e00004b0187df0 */ /* 0x000fe20008000818 */
        /* <DEDUP_REMOVED lines=13> */
[----:B------:R-:W2:Y:S01]  /*1cf50*/  MUFU.EX2 R12, R12 ;  /* 0x0000000c000c7308 */ /* 0x000ea20000000800 */
[----:B0-----:R-:W-:Y:S01]  /*1cf60*/  FFMA.FTZ R6, R2, R6, R201 ;  /* 0x0000000602067223 */ /* 0x001fe200000100c9 */
[-CC-:B------:R-:W-:Y:S01]  /*1cf70*/  FFMA.FTZ R153, R153, R3.reuse, -R136.reuse ;  /* 0x0000000399997223 */ /* 0x180fe20000010888 */
[-CC-:B------:R-:W-:Y:S01]  /*1cf80*/  FFMA.FTZ R144, R144, R3.reuse, -R136.reuse ;  /* 0x0000000390907223 */ /* 0x180fe20000010888 */
[----:B------:R-:W-:Y:S01]  /*1cf90*/  FFMA.FTZ R156, R156, R3, -R136 ;  /* 0x000000039c9c7223 */ /* 0x000fe20000010888 */
[C---:B------:R-:W-:Y:S01]  /*1cfa0*/  ISETP.GT.AND P3, PT, R10.reuse, R223, PT ;  /* 0x000000df0a00720c */ /* 0x040fe20003f64270 */
[----:B------:R-:W-:-:S02]  /*1cfb0*/  VIADD R10, R10, 0xffffffff ;  /* 0xffffffff0a0a7836 */ /* 0x000fc40000000000 */
[----:B------:R-:W-:Y:S01]  /*1cfc0*/  MUFU.EX2 R203, R203 ;  /* 0x000000cb00cb7308 */ /* 0x000fe20000000800 */
[----:B-1----:R-:W-:Y:S01]  /*1cfd0*/  FFMA.FTZ R7, R0, R7, R200 ;  /* 0x0000000700077223 */ /* 0x002fe200000100c8 */
[----:B------:R-:W-:-:S03]  /*1cfe0*/  F2FP.F16.F32.PACK_AB R200, R20, R200 ;  /* 0x000000c814c8723e */ /* 0x000fc600000000ff */
[----:B------:R-:W-:-:S03]  /*1cff0*/  FADD.FTZ R7, R20, R7 ;  /* 0x0000000714077221 */ /* 0x000fc60000010000 */
[----:B------:R-:W-:Y:S01]  /*1d000*/  MUFU.EX2 R133, R133 ;  /* 0x0000008500857308 */ /* 0x000fe20000000800 */
[----:B--2---:R-:W-:Y:S01]  /*1d010*/  FADD.FTZ R6, R12, R6 ;  /* 0x000000060c067221 */ /* 0x004fe20000010000 */
[----:B------:R-:W-:Y:S01]  /*1d020*/  FADD.FTZ R7, R202, R7 ;  /* 0x00000007ca077221 */ /* 0x000fe20000010000 */
[----:B------:R-:W-:Y:S01]  /*1d030*/  F2FP.F16.F32.PACK_AB R201, R12, R201 ;  /* 0x000000c90cc9723e */ /* 0x000fe200000000ff */
[----:B------:R-:W-:Y:S01]  /*1d040*/  IMAD.MOV.U32 R12, RZ, RZ, R205 ;  /* 0x000000ffff0c7224 */ /* 0x000fe200078e00cd */
[C---:B------:R-:W-:Y:S01]  /*1d050*/  F2FP.F16.F32.PACK_AB R202, R21.reuse, R202 ;  /* 0x000000ca15ca723e */ /* 0x040fe200000000ff */
[----:B------:R-:W-:Y:S02]  /*1d060*/  FADD.FTZ R7, R21, R7 ;  /* 0x0000000715077221 */ /* 0x000fe40000010000 */
        /* <DEDUP_REMOVED lines=19> */
[----:B------:R-:W1:Y:S08]  /*1d1a0*/  MUFU.EX2 R144, R144 ;  /* 0x0000009000907308 */ /* 0x000e700000000800 */
[----:B------:R-:W-:Y:S01]  /*1d1b0*/  MUFU.EX2 R121, R121 ;  /* 0x0000007900797308 */ /* 0x000fe20000000800 */
[----:B------:R-:W-:-:S02]  /*1d1c0*/  WARPGROUP.DEPBAR.LE gsb0, 0x0 ;  /* 0x00008000000079c5 */ /* 0x000fc40000010000 */
[----:B------:R2:W-:Y:S05]  /*1d1d0*/  @!P1 SYNCS.ARRIVE.TRANS64.RED.A1T0 RZ, [R13+URZ], RZ ;  /* 0x000000ff0dff99a7 */ /* 0x0005ea000810043f */
[----:B------:R-:W-:Y:S01]  /*1d1e0*/  MUFU.EX2 R156, R156 ;  /* 0x0000009c009c7308 */ /* 0x000fe20000000800 */
[----:B0-----:R-:W-:Y:S02]  /*1d1f0*/  F2FP.F16.F32.PACK_AB R176, R125, R120 ;  /* 0x000000787db0723e */ /* 0x001fe400000000ff */
[----:B-1----:R-:W-:Y:S01]  /*1d200*/  F2FP.F16.F32.PACK_AB R177, R144, R153 ;  /* 0x0000009990b1723e */ /* 0x002fe200000000ff */
[----:B--2---:R-:W-:Y:S01]  /*1d210*/  FADD.FTZ R13, R203, R6 ;  /* 0x00000006cb0d7221 */ /* 0x004fe20000010000 */
[----:B------:R0:W-:Y:S03]  /*1d220*/  @!P1 SYNCS.ARRIVE.TRANS64.RED.A1T0 RZ, [R11+URZ], RZ ;  /* 0x000000ff0bff99a7 */ /* 0x0001e6000810043f */
[----:B------:R-:W1:Y:S01]  /*1d230*/  MUFU.EX2 R6, R139 ;  /* 0x0000008b00067308 */ /* 0x000e620000000800 */
[C---:B------:R-:W-:Y:S01]  /*1d240*/  F2FP.F16.F32.PACK_AB R203, R133.reuse, R203 ;  /* 0x000000cb85cb723e */ /* 0x040fe200000000ff */
[----:B------:R-:W-:-:S04]  /*1d250*/  FADD.FTZ R13, R133, R13 ;  /* 0x0000000d850d7221 */ /* 0x000fc80000010000 */
[----:B------:R-:W-:Y:S01]  /*1d260*/  FADD.FTZ R13, R197, R13 ;  /* 0x0000000dc50d7221 */ /* 0x000fe20000010000 */
[----:B0-----:R-:W-:Y:S01]  /*1d270*/  FADD.FTZ R11, R196, R7 ;  /* 0x00000007c40b7221 */ /* 0x001fe20000010000 */
[-CC-:B------:R-:W-:Y:S01]  /*1d280*/  FFMA.FTZ R7, R143, R3.reuse, -R136.reuse ;  /* 0x000000038f077223 */ /* 0x180fe20000010888 */
[----:B------:R-:W-:Y:S01]  /*1d290*/  MUFU.EX2 R124, R124 ;  /* 0x0000007c007c7308 */ /* 0x000fe20000000800 */
[----:B------:R-:W-:Y:S01]  /*1d2a0*/  FADD.FTZ R13, R141, R13 ;  /* 0x0000000d8d0d7221 */ /* 0x000fe20000010000 */
[C---:B------:R-:W-:Y:S01]  /*1d2b0*/  FADD.FTZ R11, R132.reuse, R11 ;  /* 0x0000000b840b7221 */ /* 0x040fe20000010000 */
[----:B------:R-:W-:Y:S02]  /*1d2c0*/  F2FP.F16.F32.PACK_AB R196, R132, R196 ;  /* 0x000000c484c4723e */ /* 0x000fe400000000ff */
[----:B------:R-:W-:Y:S01]  /*1d2d0*/  FADD.FTZ R13, R199, R13 ;  /* 0x0000000dc70d7221 */ /* 0x000fe20000010000 */
[----:B------:R-:W-:Y:S01]  /*1d2e0*/  FADD.FTZ R14, R198, R11 ;  /* 0x0000000bc60e7221 */ /* 0x000fe20000010000 */
[-C--:B------:R-:W-:Y:S01]  /*1d2f0*/  FFMA.FTZ R11, R131, R3.reuse, -R136 ;  /* 0x00000003830b7223 */ /* 0x080fe20000010888 */
[----:B------:R-:W0:Y:S01]  /*1d300*/  MUFU.EX2 R7, R7 ;  /* 0x0000000700077308 */ /* 0x000e220000000800 */
[----:B------:R-:W-:Y:S01]  /*1d310*/  FADD.FTZ R13, R137, R13 ;  /* 0x0000000d890d7221 */ /* 0x000fe20000010000 */
[----:B------:R-:W-:Y:S01]  /*1d320*/  FADD.FTZ R14, R146, R14 ;  /* 0x0000000e920e7221 */ /* 0x000fe20000010000 */
[----:B------:R-:W-:Y:S01]  /*1d330*/  FFMA.FTZ R136, R145, R3, -R136 ;  /* 0x0000000391887223 */ /* 0x000fe20000010888 */
[----:B------:R-:W-:Y:S01]  /*1d340*/  F2FP.F16.F32.PACK_AB R197, R141, R197 ;  /* 0x000000c58dc5723e */ /* 0x000fe200000000ff */
[----:B------:R-:W-:Y:S01]  /*1d350*/  FADD.FTZ R13, R193, R13 ;  /* 0x0000000dc10d7221 */ /* 0x000fe20000010000 */
[----:B------:R-:W-:Y:S01]  /*1d360*/  FADD.FTZ R14, R192, R14 ;  /* 0x0000000ec00e7221 */ /* 0x000fe20000010000 */
[----:B------:R-:W-:Y:S01]  /*1d370*/  F2FP.F16.F32.PACK_AB R198, R146, R198 ;  /* 0x000000c692c6723e */ /* 0x000fe200000000ff */
[----:B------:R-:W2:Y:S01]  /*1d380*/  MUFU.EX2 R11, R11 ;  /* 0x0000000b000b7308 */ /* 0x000ea20000000800 */
[----:B------:R-:W-:Y:S01]  /*1d390*/  FADD.FTZ R13, R140, R13 ;  /* 0x0000000d8c0d7221 */ /* 0x000fe20000010000 */
[----:B------:R-:W-:Y:S01]  /*1d3a0*/  FADD.FTZ R14, R138, R14 ;  /* 0x0000000e8a0e7221 */ /* 0x000fe20000010000 */
[----:B------:R-:W-:-:S02]  /*1d3b0*/  F2FP.F16.F32.PACK_AB R199, R137, R199 ;  /* 0x000000c789c7723e */ /* 0x000fc400000000ff */
[----:B------:R-:W-:Y:S01]  /*1d3c0*/  FADD.FTZ R13, R195, R13 ;  /* 0x0000000dc30d7221 */ /* 0x000fe20000010000 */
[----:B------:R-:W-:Y:S01]  /*1d3d0*/  FADD.FTZ R14, R194, R14 ;  /* 0x0000000ec20e7221 */ /* 0x000fe20000010000 */
[----:B------:R-:W-:Y:S01]  /*1d3e0*/  F2FP.F16.F32.PACK_AB R192, R138, R192 ;  /* 0x000000c08ac0723e */ /* 0x000fe200000000ff */
[----:B------:R-:W3:Y:S01]  /*1d3f0*/  MUFU.EX2 R136, R136 ;  /* 0x0000008800887308 */ /* 0x000ee20000000800 */
        /* <DEDUP_REMOVED lines=8> */
[----:B------:R-:W-:Y:S01]  /*1d480*/  F2FP.F16.F32.PACK_AB R194, R130, R194 ;  /* 0x000000c282c2723e */ /* 0x000fe200000000ff */
[----:B------:R-:W-:Y:S02]  /*1d490*/  IMAD.MOV.U32 R9, RZ, RZ, R4 ;  /* 0x000000ffff097224 */ /* 0x000fe400078e0004 */
        /* <DEDUP_REMOVED lines=8> */
[C---:B-1----:R-:W-:Y:S02]  /*1d520*/  F2FP.F16.F32.PACK_AB R185, R6.reuse, R185 ;  /* 0x000000b906b9723e */ /* 0x042fe400000000ff */
[----:B------:R-:W-:Y:S01]  /*1d530*/  FADD.FTZ R13, R6, R13 ;  /* 0x0000000d060d7221 */ /* 0x000fe20000010000 */
[----:B------:R-:W-:Y:S01]  /*1d540*/  FADD.FTZ R14, R126, R14 ;  /* 0x0000000e7e0e7221 */ /* 0x000fe20000010000 */
[----:B------:R-:W-:Y:S02]  /*1d550*/  F2FP.F16.F32.PACK_AB R188, R122, R188 ;  /* 0x000000bc7abc723e */ /* 0x000fe400000000ff */
[----:B------:R-:W-:Y:S01]  /*1d560*/  FADD.FTZ R13, R187, R13 ;  /* 0x0000000dbb0d7221 */ /* 0x000fe20000010000 */
[----:B------:R-:W-:Y:S01]  /*1d570*/  FADD.FTZ R14, R186, R14 ;  /* 0x0000000eba0e7221 */ /* 0x000fe20000010000 */
[----:B0-----:R-:W-:-:S02]  /*1d580*/  F2FP.F16.F32.PACK_AB R187, R7, R187 ;  /* 0x000000bb07bb723e */ /* 0x001fc400000000ff */
[----:B------:R-:W-:Y:S01]  /*1d590*/  FADD.FTZ R13, R7, R13 ;  /* 0x0000000d070d7221 */ /* 0x000fe20000010000 */
[----:B------:R-:W-:Y:S01]  /*1d5a0*/  FADD.FTZ R14, R127, R14 ;  /* 0x0000000e7f0e7221 */ /* 0x000fe20000010000 */
[----:B------:R-:W-:Y:S02]  /*1d5b0*/  F2FP.F16.F32.PACK_AB R190, R123, R190 ;  /* 0x000000be7bbe723e */ /* 0x000fe400000000ff */
[----:B------:R-:W-:Y:S01]  /*1d5c0*/  FADD.FTZ R13, R181, R13 ;  /* 0x0000000db50d7221 */ /* 0x000fe20000010000 */
[----:B------:R-:W-:Y:S01]  /*1d5d0*/  FADD.FTZ R14, R180, R14 ;  /* 0x0000000eb40e7221 */ /* 0x000fe20000010000 */
[C---:B--2---:R-:W-:Y:S02]  /*1d5e0*/  F2FP.F16.F32.PACK_AB R181, R11.reuse, R181 ;  /* 0x000000b50bb5723e */ /* 0x044fe400000000ff */
[----:B------:R-:W-:Y:S01]  /*1d5f0*/  FADD.FTZ R13, R11, R13 ;  /* 0x0000000d0b0d7221 */ /* 0x000fe20000010000 */
[----:B------:R-:W-:Y:S01]  /*1d600*/  FADD.FTZ R14, R128, R14 ;  /* 0x0000000e800e7221 */ /* 0x000fe20000010000 */
[----:B------:R-:W-:Y:S01]  /*1d610*/  F2FP.F16.F32.PACK_AB R184, R126, R184 ;  /* 0x000000b87eb8723e */ /* 0x000fe200000000ff */
[----:B------:R-:W-:-:S02]  /*1d620*/  IMAD.MOV.U32 R11, RZ, RZ, R208 ;  /* 0x000000ffff0b7224 */ /* 0x000fc400078e00d0 */
        /* <DEDUP_REMOVED lines=15> */
[----:B---3--:R-:W-:Y:S01]  /*1d720*/  FADD.FTZ R6, R136, R13 ;  /* 0x0000000d88067221 */ /* 0x008fe20000010000 */
[----:B------:R-:W-:Y:S01]  /*1d730*/  FADD.FTZ R7, R124, R14 ;  /* 0x0000000e7c077221 */ /* 0x000fe20000010000 */
[----:B------:R-:W-:-:S02]  /*1d740*/  F2FP.F16.F32.PACK_AB R179, R136, R156 ;  /* 0x0000009c88b3723e */ /* 0x000fc400000000ff */
[----:B------:R-:W-:Y:S01]  /*1d750*/  MOV R8, R5 ;  /* 0x0000000500087202 */ /* 0x000fe20000000f00 */
[----:B------:R-:W-:Y:S06]  /*1d760*/  @P3 BRA `(.L_x_2702) ;  /* 0xffffffa000d03947 */ /* 0x000fec000383ffff */
[----:B------:R-:W-:Y:S05]  /*1d770*/  BSYNC B1 ;  /* 0x0000000000017941 */ /* 0x000fea0003800000 */
.L_x_2691:
[----:B------:R-:W-:Y:S05]  /*1d780*/  BSYNC B0 ;  /* 0x0000000000007941 */ /* 0x000fea0003800000 */
.L_x_2690:
[----:B------:R-:W-:Y:S01]  /*1d790*/  ISETP.GE.AND P2, PT, R10, R225, PT ;  /* 0x000000e10a00720c */ /* 0x000fe20003f46270 */
[----:B------:R-:W-:-:S12]  /*1d7a0*/  BSSY B0, `(.L_x_2703) ;  /* 0x0000551000007945 */ /* 0x000fd80003800000 */
[----:B------:R-:W-:Y:S05]  /*1d7b0*/  @!P2 BRA `(.L_x_2704) ;  /* 0x00000054003ca947 */ /* 0x000fea0003800000 */
[----:B------:R-:W-:Y:S01]  /*1d7c0*/  IMAD.MOV.U32 R8, RZ, RZ, R5 ;  /* 0x000000ffff087224 */ /* 0x000fe200078e0005 */
[----:B------:R-:W-:Y:S01]  /*1d7d0*/  MOV R12, R205 ;  /* 0x000000cd000c7202 */ /* 0x000fe20000000f00 */
[----:B------:R-:W-:Y:S02]  /*1d7e0*/  IMAD.MOV.U32 R9, RZ, RZ, R4 ;  /* 0x000000ffff097224 */ /* 0x000fe400078e0004 */
[----:B------:R-:W-:-:S07]  /*1d7f0*/  IMAD.MOV.U32 R11, RZ, RZ, R208 ;  /* 0x000000ffff0b7224 */ /* 0x000fce00078e00d0 */
.L_x_2715:
[----:B------:R-:W-:-:S05]  /*1d800*/  VIADD R13, R12, 0x1 ;  /* 0x000000010c0d7836 */ /* 0x000fca0000000000 */
[----:B------:R-:W-:-:S04]  /*1d810*/  ISETP.NE.AND P2, PT, R13, 0x2, PT ;  /* 0x000000020d00780c */ /* 0x000fc80003f45270 */
[----:B------:R-:W-:Y:S02]  /*1d820*/  SEL R13, R13, RZ, P2 ;  /* 0x000000ff0d0d7207 */ /* 0x000fe40001000000 */
[----:B------:R-:W-:-:S03]  /*1d830*/  SEL R208, RZ, 0x1, P2 ;  /* 0x00000001ffd07807 */ /* 0x000fc60001000000 */
[----:B------:R-:W-:Y:S01]  /*1d840*/  IMAD.MOV.U32 R205, RZ, RZ, R13 ;  /* 0x000000ffffcd7224 */ /* 0x000fe200078e000d */
[----:B------:R-:W-:Y:S01]  /*1d850*/  LOP3.LUT R208, R11, R208, RZ, 0x3c, !PT ;  /* 0x000000d00bd07212 */ /* 0x000fe200078e3cff */
[----:B------:R-:W-:Y:S06]  /*1d860*/  @!P0 BRA `(.L_x_2705) ;  /* 0x0000000000048947 */ /* 0x000fec0003800000 */
[----:B------:R-:W-:Y:S01]  /*1d870*/  BPT.TRAP 0x1 ;  /* 0x000000040000795c */ /* 0x000fe20000300000 */
.L_x_2705:
[----:B------:R-:W-:Y:S01]  /*1d880*/  IMAD R4, R205, 0x8, R16 ;  /* 0x00000008cd047824 */ /* 0x000fe200078e0210 */
[----:B------:R-:W-:-:S04]  /*1d890*/  SHF.L.U32 R5, R208, 0x1f, RZ ;  /* 0x0000001fd0057819 */ /* 0x000fc800000006ff */
[----:B------:R0:W1:Y:S01]  /*1d8a0*/  SYNCS.PHASECHK.TRANS64.TRYWAIT P2, [R4+URZ+0x36830], R5 ;  /* 0x03683005040075a7 */ /* 0x000062000804017f */
[----:B------:R-:W-:Y:S05]  /*1d8b0*/  @!P0 BRA `(.L_x_2706) ;  /* 0x0000000000048947 */ /* 0x000fea0003800000 */
[----:B------:R-:W-:Y:S01]  /*1d8c0*/  BPT.TRAP 0x1 ;  /* 0x000000040000795c */ /* 0x000fe20000300000 */
.L_x_2706:
[----:B------:R-:W-:Y:S01]  /*1d8d0*/  IMAD R3, R205, 0xa80, R222 ;  /* 0x00000a80cd037824 */ /* 0x000fe200078e02de */
[----:B------:R-:W-:Y:S03]  /*1d8e0*/  BSSY B1, `(.L_x_2707) ;  /* 0x0000006000017945 */ /* 0x000fe60003800000 */
[C---:B------:R-:W-:Y:S01]  /*1d8f0*/  VIADD R122, R3.reuse, 0x80 ;  /* 0x00000080037a7836 */ /* 0x040fe20000000000 */
[----:B------:R-:W-:Y:S01]  /*1d900*/  IADD3 R124, R3, 0x100, RZ ;  /* 0x00000100037c7810 */ /* 0x000fe20007ffe0ff */
[----:B-1----:R-:W-:Y:S06]  /*1d910*/  @P2 BRA `(.L_x_2708) ;  /* 0x0000000000082947 */ /* 0x002fec0003800000 */
[----:B------:R-:W1:Y:S02]  /*1d920*/  SYNCS.PHASECHK.TRANS64.TRYWAIT P2, [R4+URZ+0x36830], R5 ;  /* 0x03683005040075a7 */ /* 0x000e64000804017f */
[----:B-1----:R-:W-:Y:S05]  /*1d930*/  @!P2 BRA `(.L_x_2709) ;  /* 0x0000013c0054a947 */ /* 0x002fea0003800000 */
.L_x_2708:
[----:B------:R-:W-:Y:S05]  /*1d940*/  BSYNC B1 ;  /* 0x0000000000017941 */ /* 0x000fea0003800000 */
.L_x_2707:
[----:B------:R-:W2:Y:S01]  /*1d950*/  LDL.64 R20, [R1+0x30] ;  /* 0x0000300001147983 */ /* 0x000ea20000100a00 */
[----:B------:R-:W-:Y:S02]  /*1d960*/  IMAD.MOV.U32 R120, RZ, RZ, R3 ;  /* 0x000000ffff787224 */ /* 0x000fe400078e0003 */
[----:B------:R-:W-:Y:S01]  /*1d970*/  IMAD.MOV.U32 R121, RZ, RZ, 0x40000040 ;  /* 0x40000040ff797424 */ /* 0x000fe200078e00ff */
[----:B------:R-:W3:Y:S02]  /*1d980*/  LDL.64 R14, [R1+0x28] ;  /* 0x00002800010e7983 */ /* 0x000ee40000100a00 */
[----:B------:R-:W-:Y:S02]  /*1d990*/  R2UR UR6, R120 ;  /* 0x00000000780672ca */ /* 0x000fe400000e0000 */
[C---:B------:R-:W-:Y:S01]  /*1d9a0*/  R2UR UR7, R121.reuse ;  /* 0x00000000790772ca */ /* 0x040fe200000e0000 */
[----:B------:R-:W-:Y:S01]  /*1d9b0*/  WARPGROUP.ARRIVE ;  /* 0x00000000000079c5 */ /* 0x000fe20000000000 */
[----:B------:R-:W-:Y:S01]  /*1d9c0*/  IMAD.MOV.U32 R123, RZ, RZ, 0x40000040 ;  /* 0x40000040ff7b7424 */ /* 0x000fe200078e00ff */
[----:B------:R-:W-:Y:S01]  /*1d9d0*/  R2UR UR22, R122 ;  /* 0x000000007a1672ca */ /* 0x000fe200000e0000 */
[----:B------:R-:W-:Y:S01]  /*1d9e0*/  IMAD.MOV.U32 R125, RZ, RZ, 0x40000040 ;  /* 0x40000040ff7d7424 */ /* 0x000fe200078e00ff */
[----:B------:R-:W-:Y:S01]  /*1d9f0*/  R2UR UR19, R121 ;  /* 0x00000000791372ca */ /* 0x000fe200000e0000 */
[----:B------:R4:W-:Y:S01]  /*1da00*/  STL.64 [R1+0x88], R8 ;  /* 0x0000880801007387 */ /* 0x0009e20000100a00 */
[----:B------:R-:W-:-:S02]  /*1da10*/  R2UR UR23, R123 ;  /* 0x000000007b1772ca */ /* 0x000fc400000e0000 */
[----:B------:R-:W-:Y:S01]  /*1da20*/  MOV R120, R124 ;  /* 0x0000007c00787202 */ /* 0x000fe20000000f00 */
[----:B------:R-:W-:Y:S01]  /*1da30*/  VIADD R122, R3, 0x180 ;  /* 0x00000180037a7836 */ /* 0x000fe20000000000 */
[----:B------:R-:W-:Y:S01]  /*1da40*/  R2UR UR15, R123 ;  /* 0x000000007b0f72ca */ /* 0x000fe200000e0000 */
[----:B------:R0:W-:Y:S01]  /*1da50*/  STL.64 [R1+0x80], R6 ;  /* 0x0000800601007387 */ /* 0x0001e20000100a00 */
[----:B------:R-:W-:Y:S02]  /*1da60*/  R2UR UR18, R120 ;  /* 0x00000000781272ca */ /* 0x000fe400000e0000 */
[----:B------:R-:W-:Y:S01]  /*1da70*/  R2UR UR14, R122 ;  /* 0x000000007a0e72ca */ /* 0x000fe200000e0000 */
[----:B------:R-:W-:Y:S01]  /*1da80*/  VIADD R120, R3, 0x200 ;  /* 0x0000020003787836 */ /* 0x000fe20000000000 */
[----:B------:R-:W-:Y:S02]  /*1da90*/  R2UR UR35, R121 ;  /* 0x00000000792372ca */ /* 0x000fe400000e0000 */
[----:B--2---:R-:W-:-:S02]  /*1daa0*/  R2UR UR8, R20 ;  /* 0x00000000140872ca */ /* 0x004fc400000e0000 */
[----:B------:R-:W-:Y:S01]  /*1dab0*/  R2UR UR9, R21 ;  /* 0x00000000150972ca */ /* 0x000fe200000e0000 */
[----:B------:R-:W-:Y:S01]  /*1dac0*/  VIADD R124, R3, 0x280 ;  /* 0x00000280037c7836 */ /* 0x000fe20000000000 */
[----:B------:R-:W-:Y:S01]  /*1dad0*/  R2UR UR31, R125 ;  /* 0x000000007d1f72ca */ /* 0x000fe200000e0000 */
[----:B----4-:R-:W2:Y:S01]  /*1dae0*/  LDL.64 R8, [R1+0x18] ;  /* 0x0000180001087983 */ /* 0x010ea20000100a00 */
[----:B------:R-:W-:Y:S02]  /*1daf0*/  R2UR UR27, R123 ;  /* 0x000000007b1b72ca */ /* 0x000fe400000e0000 */
[----:B---3--:R-:W-:Y:S01]  /*1db00*/  R2UR UR46, R14 ;  /* 0x000000000e2e72ca */ /* 0x008fe200000e0000 */
[----:B------:R-:W-:Y:S01]  /*1db10*/  VIADD R210, R3, 0x84 ;  /* 0x0000008403d27836 */ /* 0x000fe20000000000 */
[----:B------:R-:W-:Y:S01]  /*1db20*/  R2UR UR47, R15 ;  /* 0x000000000f2f72ca */ /* 0x000fe200000e0000 */
[----:B------:R-:W-:Y:S01]  /*1db30*/  IMAD.MOV.U32 R211, RZ, RZ, 0x40000040 ;  /* 0x40000040ffd37424 */ /* 0x000fe200078e00ff */
[----:B0-----:R-:W3:Y:S01]  /*1db40*/  LDL.64 R6, [R1+0x10] ;  /* 0x0000100001067983 */ /* 0x001ee20000100a00 */
[----:B------:R-:W-:-:S02]  /*1db50*/  UMOV UR4, UR8 ;  /* 0x0000000800047c82 */ /* 0x000fc40008000000 */
[----:B------:R-:W-:Y:S02]  /*1db60*/  UMOV UR5, UR9 ;  /* 0x0000000900057c82 */ /* 0x000fe40008000000 */
        /* <DEDUP_REMOVED lines=19> */
[----:B------:R-:W-:Y:S02]  /*1dca0*/  WARPGROUP.DEPBAR.LE gsb0, 0x0 ;  /* 0x00008000000079c5 */ /* 0x000fe40000010000 */
[----:B------:R-:W-:-:S08]  /*1dcb0*/  WARPGROUP.ARRIVE ;  /* 0x00000000000079c5 */ /* 0x000fd00000000000 */
[----:B------:R-:W-:Y:S01]  /*1dcc0*/  HGMMA.64x16x16.F32 R136, gdesc[UR32], RZ, !UPT, gsb0 ;  /* 0x00200000208879f0 */ /* 0x000fe2000c0008ff */
[----:B------:R-:W-:Y:S01]  /*1dcd0*/  R2UR UR30, R124 ;  /* 0x000000007c1e72ca */ /* 0x000fe200000e0000 */
[----:B------:R-:W-:Y:S01]  /*1dce0*/  UMOV UR28, UR8 ;  /* 0x00000008001c7c82 */ /* 0x000fe20008000000 */
[----:B------:R-:W-:Y:S01]  /*1dcf0*/  UMOV UR29, UR9 ;  /* 0x00000009001d7c82 */ /* 0x000fe20008000000 */
[----:B------:R-:W-:Y:S01]  /*1dd00*/  IADD3 R120, R3, 0x2, RZ ;  /* 0x0000000203787810 */ /* 0x000fe20007ffe0ff */
[----:B------:R-:W-:-:S03]  /*1dd10*/  IMAD.MOV.U32 R121, RZ, RZ, 0x40000040 ;  /* 0x40000040ff797424 */ /* 0x000fc600078e00ff */
[----:B------:R-:W-:Y:S01]  /*1dd20*/  R2UR UR10, R120 ;  /* 0x00000000780a72ca */ /* 0x000fe200000e0000 */
[----:B------:R-:W-:Y:S01]  /*1dd30*/  VIADD R120, R3, 0x102 ;  /* 0x0000010203787836 */ /* 0x000fe20000000000 */
[----:B------:R-:W-:Y:S01]  /*1dd40*/  R2UR UR11, R121 ;  /* 0x00000000790b72ca */ /* 0x000fe200000e0000 */
[----:B------:R-:W-:Y:S02]  /*1dd50*/  VIADD R122, R3, 0x300 ;  /* 0x00000300037a7836 */ /* 0x000fe40000000000 */
[----:B------:R-:W-:Y:S01]  /*1dd60*/  IMAD.MOV.U32 R121, RZ, RZ, 0x40000040 ;  /* 0x40000040ff797424 */ /* 0x000fe200078e00ff */
[----:B------:R-:W-:Y:S02]  /*1dd70*/  WARPGROUP.DEPBAR.LE gsb0, 0x0 ;  /* 0x00008000000079c5 */ /* 0x000fe40000010000 */
[----:B------:R-:W-:-:S06]  /*1dd80*/  WARPGROUP.ARRIVE ;  /* 0x00000000000079c5 */ /* 0x000fcc0000000000 */
[----:B------:R-:W-:Y:S01]  /*1dd90*/  HGMMA.64x16x16.F32 R128, gdesc[UR28], RZ, !UPT, gsb0 ;  /* 0x002000001c8079f0 */ /* 0x000fe2000c0008ff */
[----:B------:R-:W-:Y:S01]  /*1dda0*/  R2UR UR22, R120 ;  /* 0x00000000781672ca */ /* 0x000fe200000e0000 */
[----:B------:R-:W-:Y:S01]  /*1ddb0*/  IMAD.MOV.U32 R123, RZ, RZ, 0x40000040 ;  /* 0x40000040ff7b7424 */ /* 0x000fe200078e00ff */
[----:B------:R-:W-:Y:S01]  /*1ddc0*/  R2UR UR26, R122 ;  /* 0x000000007a1a72ca */ /* 0x000fe200000e0000 */
[----:B------:R-:W-:Y:S01]  /*1ddd0*/  VIADD R120, R3, 0x202 ;  /* 0x0000020203787836 */ /* 0x000fe20000000000 */
[----:B------:R-:W-:Y:S01]  /*1dde0*/  R2UR UR23, R121 ;  /* 0x00000000791772ca */ /* 0x000fe200000e0000 */
[----:B------:R-:W-:Y:S01]  /*1ddf0*/  VIADD R122, R3, 0x82 ;  /* 0x00000082037a7836 */ /* 0x000fe20000000000 */
[----:B------:R-:W-:Y:S02]  /*1de00*/  MOV R121, 0x40000040 ;  /* 0x4000004000797802 */ /* 0x000fe40000000f00 */
[----:B------:R-:W-:Y:S01]  /*1de10*/  R2UR UR7, R123 ;  /* 0x000000007b0772ca */ /* 0x000fe200000e0000 */
[----:B------:R-:W-:Y:S01]  /*1de20*/  IMAD.MOV.U32 R123, RZ, RZ, 0x40000040 ;  /* 0x40000040ff7b7424 */ /* 0x000fe200078e00ff */
[----:B------:R-:W-:Y:S01]  /*1de30*/  R2UR UR50, R120 ;  /* 0x00000000783272ca */ /* 0x000fe200000e0000 */
[----:B------:R-:W-:Y:S01]  /*1de40*/  VIADD R120, R3, 0x302 ;  /* 0x0000030203787836 */ /* 0x000fe20000000000 */
[----:B------:R-:W-:Y:S01]  /*1de50*/  R2UR UR51, R121 ;  /* 0x00000000793372ca */ /* 0x000fe200000e0000 */
[----:B------:R-:W-:Y:S01]  /*1de60*/  IMAD.MOV.U32 R121, RZ, RZ, 0x40000040 ;  /* 0x40000040ff797424 */ /* 0x000fe200078e00ff */
[----:B------:R-:W-:-:S02]  /*1de70*/  R2UR UR6, R122 ;  /* 0x000000007a0672ca */ /* 0x000fc400000e0000 */
[----:B------:R-:W-:Y:S02]  /*1de80*/  IADD3 R122, R3, 0x182, RZ ;  /* 0x00000182037a7810 */ /* 0x000fe40007ffe0ff */
[----:B------:R-:W-:Y:S01]  /*1de90*/  R2UR UR19, R123 ;  /* 0x000000007b1372ca */ /* 0x000fe200000e0000 */
[----:B------:R-:W-:Y:S01]  /*1dea0*/  IMAD.MOV.U32 R123, RZ, RZ, 0x40000040 ;  /* 0x40000040ff7b7424 */ /* 0x000fe200078e00ff */
[----:B------:R-:W-:Y:S01]  /*1deb0*/  R2UR UR18, R122 ;  /* 0x000000007a1272ca */ /* 0x000fe200000e0000 */
[C---:B------:R-:W-:Y:S01]  /*1dec0*/  VIADD R122, R3.reuse, 0x282 ;  /* 0x00000282037a7836 */ /* 0x040fe20000000000 */
[----:B------:R-:W-:Y:S01]  /*1ded0*/  R2UR UR34, R120 ;  /* 0x00000000782272ca */ /* 0x000fe200000e0000 */
[----:B------:R-:W-:Y:S01]  /*1dee0*/  VIADD R120, R3, 0x4 ;  /* 0x0000000403787836 */ /* 0x000fe20000000000 */
[----:B------:R-:W-:Y:S02]  /*1def0*/  R2UR UR35, R121 ;  /* 0x00000000792372ca */ /* 0x000fe400000e0000 */
[----:B------:R-:W-:-:S02]  /*1df00*/  MOV R121, 0x40000040 ;  /* 0x4000004000797802 */ /* 0x000fc40000000f00 */
[----:B------:R-:W-:Y:S02]  /*1df10*/  R2UR UR14, R122 ;  /* 0x000000007a0e72ca */ /* 0x000fe400000e0000 */
        /* <DEDUP_REMOVED lines=782> */
.L_x_2710:
[----:B------:R-:W-:Y:S01]  /*21000*/  SHF.L.U32 R0, R11, 0x1f, RZ ;  /* 0x0000001f0b007819 */ /* 0x000fe200000006ff */
[----:B------:R-:W-:-:S04]  /*21010*/  IMAD R11, R12, 0x8, R16 ;  /* 0x000000080c0b7824 */ /* 0x000fc800078e0210 */
[----:B------:R0:W1:Y:S01]  /*21020*/  SYNCS.PHASECHK.TRANS64.TRYWAIT P2, [R11+URZ+0x36850], R0 ;  /* 0x036850000b0075a7 */ /* 0x000062000804017f */
[----:B------:R-:W-:Y:S05]  /*21030*/  @!P0 BRA `(.L_x_2711) ;  /* 0x0000000000048947 */ /* 0x000fea0003800000 */
[----:B------:R-:W-:Y:S01]  /*21040*/  BPT.TRAP 0x1 ;  /* 0x000000040000795c */ /* 0x000fe20000300000 */
.L_x_2711:
[----:B------:R-:W-:Y:S04]  /*21050*/  BSSY B1, `(.L_x_2712) ;  /* 0x0000004000017945 */ /* 0x000fe80003800000 */
[----:B-1----:R-:W-:Y:S05]  /*21060*/  @P2 BRA `(.L_x_2713) ;  /* 0x0000000000082947 */ /* 0x002fea0003800000 */
[----:B------:R-:W1:Y:S02]  /*21070*/  SYNCS.PHASECHK.TRANS64.TRYWAIT P2, [R11+URZ+0x36850], R0 ;  /* 0x036850000b0075a7 */ /* 0x000e64000804017f */
[----:B-1----:R-:W-:Y:S05]  /*21080*/  @!P2 BRA `(.L_x_2714) ;  /* 0x000001040094a947 */ /* 0x002fea0003800000 */
.L_x_2713:
[----:B------:R-:W-:Y:S05]  /*21090*/  BSYNC B1 ;  /* 0x0000000000017941 */ /* 0x000fea0003800000 */
.L_x_2712:
[----:B01----:R-:W-:Y:S01]  /*210a0*/  IADD3 R0, R16, 0x400, RZ ;  /* 0x0000040010007810 */ /* 0x003fe20007ffe0ff */
[----:B------:R-:W-:Y:S01]  /*210b0*/  IMAD.MOV.U32 R15, RZ, RZ, 0x40000040 ;  /* 0x40000040ff0f7424 */ /* 0x000fe200078e00ff */
[----:B------:R-:W-:Y:S01]  /*210c0*/  WARPGROUP.ARRIVE ;  /* 0x00000000000079c5 */ /* 0x000fe20000000000 */
[----:B------:R-:W-:Y:S01]  /*210d0*/  IMAD.MOV.U32 R3, RZ, RZ, 0x40000040 ;  /* 0x40000040ff037424 */ /* 0x000fe200078e00ff */
[----:B------:R-:W-:Y:S01]  /*210e0*/  SHF.R.U32.HI R0, RZ, 0x4, R0 ;  /* 0x00000004ff007819 */ /* 0x000fe20000011600 */
[----:B------:R-:W-:Y:S01]  /*210f0*/  FMUL.FTZ R5, R169, UR42 ;  /* 0x0000002aa9057c20 */ /* 0x000fe20008410000 */
[----:B------:R-:W-:Y:S01]  /*21100*/  R2UR UR7, R15 ;  /* 0x000000000f0772ca */ /* 0x000fe200000e0000 */
        /* <DEDUP_REMOVED lines=32> */
[----:B------:R-:W-:Y:S01]  /*21310*/  MUFU.TANH R161, R161 ;  /* 0x000000a100a17308 */ /* 0x000fe20000002400 */
[----:B------:R-:W-:Y:S01]  /*21320*/  MOV R3, 0x40000040 ;  /* 0x4000004000037802 */ /* 0x000fe20000000f00 */
        /* <DEDUP_REMOVED lines=23> */
[----:B------:R-:W-:Y:S01]  /*214a0*/  ULDC UR4, c[0x0][0x988] ;  /* 0x0002620000047ab9 */ /* 0x000fe20000000800 */
[----:B------:R-:W-:Y:S01]  /*214b0*/  FMUL.FTZ R124, R151, UR42 ;  /* 0x0000002a977c7c20 */ /* 0x000fe20008410000 */
[----:B------:R-:W-:-:S02]  /*214c0*/  IMAD.MOV.U32 R121, RZ, RZ, 0x40000040 ;  /* 0x40000040ff797424 */ /* 0x000fc400078e00ff */
[----:B------:R-:W-:Y:S01]  /*214d0*/  FMUL.FTZ R138, R138, UR42 ;  /* 0x0000002a8a8a7c20 */ /* 0x000fe20008410000 */
[----:B------:R-:W-:Y:S01]  /*214e0*/  IADD3 R120, R14, 0x280, RZ ;  /* 0x000002800e787810 */ /* 0x000fe20007ffe0ff */
        /* <DEDUP_REMOVED lines=13> */
[----:B------:R-:W-:Y:S01]  /*215c0*/  @!P1 LEA R13, R13, R16, 0x3 ;  /* 0x000000100d0d9211 */ /* 0x000fe200078e18ff */
[----:B------:R-:W-:Y:S01]  /*215d0*/  @!P1 VIADD R11, R11, 0x36860 ;  /* 0x000368600b0b9836 */ /* 0x000fe20000000000 */
[C---:B------:R-:W-:Y:S01]  /*215e0*/  ISETP.GT.AND P2, PT, R10.reuse, R225, PT ;  /* 0x000000e10a00720c */ /* 0x040fe20003f44270 */
[----:B------:R-:W-:-:S02]  /*215f0*/  VIADD R10, R10, 0xffffffff ;  /* 0xffffffff0a0a7836 */ /* 0x000fc40000000000 */
[----:B------:R-:W-:Y:S01]  /*21600*/  MUFU.TANH R157, R157 ;  /* 0x0000009d009d7308 */ /* 0x000fe20000002400 */
[----:B------:R-:W-:Y:S01]  /*21610*/  @!P1 VIADD R13, R13, 0x36840 ;  /* 0x000368400d0d9836 */ /* 0x000fe20000000000 */
        /* <DEDUP_REMOVED lines=64> */
[----:B------:R-:W-:Y:S01]  /*21a20*/  FMUL.FTZ R168, R173, UR42 ;  /* 0x0000002aada87c20 */ /* 0x000fe20008410000 */
[----:B------:R-:W-:Y:S01]  /*21a30*/  R2UR UR7, R3 ;  /* 0x00000000030772ca */ /* 0x000fe200000e0000 */
[----:B------:R-:W-:-:S03]  /*21a40*/  IMAD.U32 R3, RZ, RZ, UR4 ;  /* 0x00000004ff037e24 */ /* 0x000fc6000f8e00ff */
[----:B------:R-:W0:Y:S08]  /*21a50*/  MUFU.TANH R2, R2 ;  /* 0x0000000200027308 */ /* 0x000e300000002400 */
[----:B------:R-:W1:Y:S01]  /*21a60*/  MUFU.TANH R168, R168 ;  /* 0x000000a800a87308 */ /* 0x000e620000002400 */
[----:B0----5:R-:W-:-:S04]  /*21a70*/  FMNMX.FTZ R0, R2, R9, !PT ;  /* 0x0000000902007209 */ /* 0x021fc80007810000 */
[----:B------:R-:W-:-:S04]  /*21a80*/  FMNMX.FTZ R0, R5, R0, !PT ;  /* 0x0000000005007209 */ /* 0x000fc80007810000 */
[----:B------:R-:W-:-:S04]  /*21a90*/  FMNMX.FTZ R0, R21, R0, !PT ;  /* 0x0000000015007209 */ /* 0x000fc80007810000 */
[----:B-1----:R-:W-:-:S04]  /*21aa0*/  FMNMX.FTZ R0, R168, R0, !PT ;  /* 0x00000000a8007209 */ /* 0x002fc80007810000 */
        /* <DEDUP_REMOVED lines=25> */
[----:B0-----:R-:W-:-:S05]  /*21c40*/  FMNMX.FTZ R4, R4, R0, !PT ;  /* 0x0000000004047209 */ /* 0x001fca0007810000 */
[----:B------:R-:W0:Y:S02]  /*21c50*/  SHFL.BFLY PT, R0, R4, 0x1, 0x1f ;  /* 0x0c201f0004007f89 */ /* 0x000e2400000e0000 */
[----:B0-----:R-:W-:-:S05]  /*21c60*/  FMNMX.FTZ R4, R4, R0, !PT ;  /* 0x0000000004047209 */ /* 0x001fca0007810000 */
[C---:B------:R-:W-:Y:S01]  /*21c70*/  FMUL.FTZ R174, R4.reuse, R3 ;  /* 0x0000000304ae7220 */ /* 0x040fe20000410000 */
[----:B------:R-:W-:-:S03]  /*21c80*/  FADD.FTZ R0, -R4, R9 ;  /* 0x0000000904007221 */ /* 0x000fc60000010100 */
[-CC-:B------:R-:W-:Y:S01]  /*21c90*/  FFMA.FTZ R200, R2, R3.reuse, -R174.reuse ;  /* 0x0000000302c87223 */ /* 0x180fe200000108ae */
[----:B------:R-:W-:Y:S01]  /*21ca0*/  FMNMX.FTZ R2, R12, R8, !PT ;  /* 0x000000080c027209 */ /* 0x000fe20007810000 */
[-CC-:B------:R-:W-:Y:S01]  /*21cb0*/  FFMA.FTZ R151, R5, R3.reuse, -R174.reuse ;  /* 0x0000000305977223 */ /* 0x180fe200000108ae */
[-C--:B------:R-:W-:Y:S01]  /*21cc0*/  FMUL.FTZ R0, R0, R3.reuse ;  /* 0x0000000300007220 */ /* 0x080fe20000410000 */
[-CC-:B------:R-:W-:Y:S01]  /*21cd0*/  FFMA.FTZ R202, R21, R3.reuse, -R174.reuse ;  /* 0x0000000315ca7223 */ /* 0x180fe200000108ae */
[----:B------:R-:W-:Y:S01]  /*21ce0*/  FMNMX.FTZ R2, R15, R2, !PT ;  /* 0x000000020f027209 */ /* 0x000fe20007810000 */
[----:B------:R-:W-:Y:S02]  /*21cf0*/  WARPGROUP.DEPBAR.LE gsb0, 0x0 ;  /* 0x00008000000079c5 */ /* 0x000fe40000010000 */
[----:B------:R-:W-:Y:S01]  /*21d00*/  WARPGROUP.ARRIVE ;  /* 0x00000000000079c5 */ /* 0x000fe20000000000 */
[----:B------:R-:W-:Y:S01]  /*21d10*/  FMNMX.FTZ R2, R20, R2, !PT ;  /* 0x0000000214027209 */ /* 0x000fe20007810000 */
[----:B------:R-:W-:Y:S01]  /*21d20*/  MUFU.EX2 R0, R0 ;  /* 0x0000000000007308 */ /* 0x000fe20000000800 */
[-CC-:B------:R-:W-:Y:S01]  /*21d30*/  FFMA.FTZ R168, R168, R3.reuse, -R174.reuse ;  /* 0x00000003a8a87223 */ /* 0x180fe200000108ae */
[-CC-:B------:R-:W-:Y:S01]  /*21d40*/  FFMA.FTZ R196, R170, R3.reuse, -R174.reuse ;  /* 0x00000003aac47223 */ /* 0x180fe200000108ae */
[----:B------:R-:W-:Y:S01]  /*21d50*/  FMNMX.FTZ R2, R169, R2, !PT ;  /* 0x00000002a9027209 */ /* 0x000fe20007810000 */
[----:B------:R-:W-:Y:S01]  /*21d60*/  HGMMA.64x192x16.F32 R24, R184, gdesc[UR4].tnspB, R24, gsb0 ;  /* 0x42e00004b8187df0 */ /* 0x000fe20008000818 */
[----:B------:R-:W-:Y:S01]  /*21d70*/  R2UR UR6, R120 ;  /* 0x00000000780672ca */ /* 0x000fe200000e0000 */
[-CC-:B------:R-:W-:Y:S01]  /*21d80*/  FFMA.FTZ R161, R161, R3.reuse, -R174.reuse ;  /* 0x00000003a1a17223 */ /* 0x180fe200000108ae */
[----:B------:R-:W-:Y:S01]  /*21d90*/  FMNMX.FTZ R2, R160, R2, !PT ;  /* 0x00000002a0027209 */ /* 0x000fe20007810000 */
[----:B------:R0:W-:Y:S01]  /*21da0*/  MUFU.TANH R120, R127 ;  /* 0x0000007f00787308 */ /* 0x0001e20000002400 */
[----:B------:R-:W-:Y:S01]  /*21db0*/  R2UR UR7, R121 ;  /* 0x00000000790772ca */ /* 0x000fe200000e0000 */
[-CC-:B------:R-:W-:Y:S01]  /*21dc0*/  FFMA.FTZ R198, R164, R3.reuse, -R174.reuse ;  /* 0x00000003a4c67223 */ /* 0x180fe200000108ae */
[----:B------:R-:W-:Y:S01]  /*21dd0*/  FMNMX.FTZ R2, R162, R2, !PT ;  /* 0x00000002a2027209 */ /* 0x000fe20007810000 */
[-CC-:B------:R-:W-:Y:S01]  /*21de0*/  FFMA.FTZ R125, R125, R3.reuse, -R174.reuse ;  /* 0x000000037d7d7223 */ /* 0x180fe200000108ae */
[-CC-:B------:R-:W-:Y:S01]  /*21df0*/  FFMA.FTZ R21, R165, R3.reuse, -R174.reuse ;  /* 0x00000003a5157223 */ /* 0x180fe200000108ae */
[-CC-:B------:R-:W-:Y:S01]  /*21e00*/  FFMA.FTZ R192, R167, R3.reuse, -R174.reuse ;  /* 0x00000003a7c07223 */ /* 0x180fe200000108ae */
[----:B------:R-:W-:Y:S01]  /*21e10*/  FMNMX.FTZ R2, R163, R2, !PT ;  /* 0x00000002a3027209 */ /* 0x000fe20007810000 */
[----:B------:R-:W1:Y:S01]  /*21e20*/  MUFU.EX2 R200, R200 ;  /* 0x000000c800c87308 */ /* 0x000e620000000800 */
[-CC-:B0-----:R-:W-:Y:S01]  /*21e30*/  FFMA.FTZ R127, R141, R3.reuse, -R174.reuse ;  /* 0x000000038d7f7223 */ /* 0x181fe200000108ae */
        /* <DEDUP_REMOVED lines=11> */
[----:B------:R-:W-:-:S02]  /*21ef0*/  FFMA.FTZ R9, R150, R3, -R174 ;  /* 0x0000000396097223 */ /* 0x000fc400000108ae */
[----:B------:R-:W-:Y:S01]  /*21f00*/  FMNMX.FTZ R2, R155, R2, !PT ;  /* 0x000000029b027209 */ /* 0x000fe20007810000 */
[----:B------:R-:W2:Y:S01]  /*21f10*/  MUFU.EX2 R202, R202 ;  /* 0x000000ca00ca7308 */ /* 0x000ea20000000800 */
[----:B-1----:R-:W-:Y:S02]  /*21f20*/  FFMA.FTZ R7, R0, R7, R200 ;  /* 0x0000000700077223 */ /* 0x002fe400000100c8 */
[----:B------:R-:W-:-:S04]  /*21f30*/  FMNMX.FTZ R2, R158, R2, !PT ;  /* 0x000000029e027209 */ /* 0x000fc80007810000 */
[----:B------:R-:W-:Y:S01]  /*21f40*/  FMNMX.FTZ R2, R144, R2, !PT ;  /* 0x0000000290027209 */ /* 0x000fe20007810000 */
[----:B------:R-:W1:Y:S01]  /*21f50*/  MUFU.EX2 R168, R168 ;  /* 0x000000a800a87308 */ /* 0x000e620000000800 */
[C---:B0-----:R-:W-:Y:S01]  /*21f60*/  FADD.FTZ R7, R151.reuse, R7 ;  /* 0x0000000797077221 */ /* 0x041fe20000010000 */
        /* <DEDUP_REMOVED lines=8> */
[C---:B-1----:R-:W-:Y:S01]  /*21ff0*/  FADD.FTZ R7, R168.reuse, R7 ;  /* 0x00000007a8077221 */ /* 0x042fe20000010000 */
        /* <DEDUP_REMOVED lines=17> */
[----:B------:R-:W0:Y:S01]  /*22110*/  SHFL.BFLY PT, R5, R2, 0x2, 0x1f ;  /* 0x0c401f0002057f89 */ /* 0x000e2200000e0000 */
        /* <DEDUP_REMOVED lines=10> */
[----:B------:R-:W-:Y:S02]  /*221c0*/  FADD.FTZ R2, -R5, R8 ;  /* 0x0000000805027221 */ /* 0x000fe40000010100 */
[----:B------:R0:W-:Y:S02]  /*221d0*/  MUFU.EX2 R8, R125 ;  /* 0x0000007d00087308 */ /* 0x0001e40000000800 */
[----:B------:R-:W-:-:S06]  /*221e0*/  FMUL.FTZ R2, R2, R3 ;  /* 0x0000000302027220 */ /* 0x000fcc0000410000 */
[----:B------:R-:W-:Y:S01]  /*221f0*/  MUFU.EX2 R2, R2 ;  /* 0x0000000200027308 */ /* 0x000fe20000000800 */
[----:B------:R-:W-:Y:S02]  /*22200*/  WARPGROUP.DEPBAR.LE gsb0, 0x0 ;  /* 0x00008000000079c5 */ /* 0x000fe40000010000 */
[----:B------:R-:W-:Y:S01]  /*22210*/  WARPGROUP.ARRIVE ;  /* 0x00000000000079c5 */ /* 0x000fe20000000000 */
[-CC-:B------:R-:W-:Y:S01]  /*22220*/  FFMA.FTZ R186, R140, R3.reuse, -R174.reuse ;  /* 0x000000038cba7223 */ /* 0x180fe200000108ae */
[-C--:B------:R-:W-:Y:S01]  /*22230*/  FMUL.FTZ R140, R5, R3.reuse ;  /* 0x00000003058c7220 */ /* 0x080fe20000410000 */
[-CC-:B------:R-:W-:Y:S01]  /*22240*/  FFMA.FTZ R184, R136, R3.reuse, -R174.reuse ;  /* 0x0000000388b87223 */ /* 0x180fe200000108ae */
[-C--:B------:R-:W-:Y:S02]  /*22250*/  FFMA.FTZ R136, R137, R3.reuse, -R174 ;  /* 0x0000000389887223 */ /* 0x080fe400000108ae */
[----:B------:R-:W-:Y:S01]  /*22260*/  HGMMA.64x192x16.F32 R24, R180, gdesc[UR4].tnspB, R24, gsb0 ;  /* 0x42e00004b4187df0 */ /* 0x000fe20008000818 */
[-CC-:B------:R-:W-:Y:S01]  /*22270*/  FFMA.FTZ R201, R12, R3.reuse, -R140.reuse ;  /* 0x000000030cc97223 */ /* 0x180fe2000001088c */
[-CC-:B------:R-:W-:Y:S01]  /*22280*/  FFMA.FTZ R12, R15, R3.reuse, -R140.reuse ;  /* 0x000000030f0c7223 */ /* 0x180fe2000001088c */
[----:B------:R-:W-:Y:S01]  /*22290*/  IMAD.MOV.U32 R15, RZ, RZ, 0x40000040 ;  /* 0x40000040ff0f7424 */ /* 0x000fe200078e00ff */
[----:B------:R-:W-:Y:S01]  /*222a0*/  R2UR UR6, R14 ;  /* 0x000000000e0672ca */ /* 0x000fe200000e0000 */
[-CC-:B------:R-:W-:Y:S01]  /*222b0*/  FFMA.FTZ R203, R20, R3.reuse, -R140.reuse ;  /* 0x0000000314cb7223 */ /* 0x180fe2000001088c */
[-CC-:B------:R-:W-:Y:S01]  /*222c0*/  FFMA.FTZ R20, R169, R3.reuse, -R140.reuse ;  /* 0x00000003a9147223 */ /* 0x180fe2000001088c */
[----:B------:R-:W1:Y:S01]  /*222d0*/  MUFU.EX2 R201, R201 ;  /* 0x000000c900c97308 */ /* 0x000e620000000800 */
[----:B------:R-:W-:Y:S01]  /*222e0*/  R2UR UR7, R15 ;  /* 0x000000000f0772ca */ /* 0x000fe200000e0000 */
[-CC-:B------:R-:W-:Y:S01]  /*222f0*/  FFMA.FTZ R197, R160, R3.reuse, -R140.reuse ;  /* 0x00000003a0c57223 */ /* 0x180fe2000001088c */
[-CC-:B------:R-:W-:Y:S01]  /*22300*/  FFMA.FTZ R141, R162, R3.reuse, -R140.reuse ;  /* 0x00000003a28d7223 */ /* 0x180fe2000001088c */
[-CC-:B------:R-:W-:Y:S01]  /*22310*/  FFMA.FTZ R199, R163, R3.reuse, -R140.reuse ;  /* 0x00000003a3c77223 */ /* 0x180fe2000001088c */
[----:B------:R-:W-:Y:S01]  /*22320*/  @!P1 PRMT R15, RZ, 0x654, R13 ;  /* 0x00000654ff0f9816 */ /* 0x000fe2000000000d */
[-CC-:B0-----:R-:W-:Y:S01]  /*22330*/  FFMA.FTZ R125, R166, R3.reuse, -R140.reuse ;  /* 0x00000003a67d7223 */ /* 0x181fe2000001088c */
        /* <DEDUP_REMOVED lines=10> */
[----:B-1----:R-:W-:Y:S01]  /*223e0*/  FFMA.FTZ R6, R2, R6, R201 ;  /* 0x0000000602067223 */ /* 0x002fe200000100c9 */
[-CC-:B------:R-:W-:Y:S01]  /*223f0*/  FFMA.FTZ R185, R138, R3.reuse, -R140.reuse ;  /* 0x000000038ab97223 */ /* 0x180fe2000001088c */
[-CC-:B------:R-:W-:Y:S01]  /*22400*/  FFMA.FTZ R139, R139, R3.reuse, -R140.reuse ;  /* 0x000000038b8b7223 */ /* 0x180fe2000001088c */
[-CC-:B------:R-:W-:Y:S01]  /*22410*/  FFMA.FTZ R187, R142, R3.reuse, -R140.reuse ;  /* 0x000000038ebb7223 */ /* 0x180fe2000001088c */
[-CC-:B------:R-:W-:Y:S01]  /*22420*/  FFMA.FTZ R135, R135, R3.reuse, -R140.reuse ;  /* 0x0000000387877223 */ /* 0x180fe2000001088c */
[-CC-:B------:R-:W-:Y:S01]  /*22430*/  FFMA.FTZ R122, R122, R3.reuse, -R140.reuse ;  /* 0x000000037a7a7223 */ /* 0x180fe2000001088c */
[-C--:B------:R-:W-:Y:S01]  /*22440*/  FFMA.FTZ R123, R123, R3.reuse, -R140 ;  /* 0x000000037b7b7223 */ /* 0x080fe2000001088c */
[----:B------:R-:W-:Y:S01]  /*22450*/  MUFU.EX2 R20, R20 ;  /* 0x0000001400147308 */ /* 0x000fe20000000800 */
[----:B0-----:R-:W-:Y:S01]  /*22460*/  FADD.FTZ R6, R12, R6 ;  /* 0x000000060c067221 */ /* 0x001fe20000010000 */
[-CC-:B------:R-:W-:Y:S01]  /*22470*/  FFMA.FTZ R126, R126, R3.reuse, -R140.reuse ;  /* 0x000000037e7e7223 */ /* 0x180fe2000001088c */
[----:B------:R-:W-:Y:S01]  /*22480*/  FFMA.FTZ R120, R120, R3, -R140 ;  /* 0x0000000378787223 */ /* 0x000fe2000001088c */
[----:B------:R-:W-:-:S02]  /*22490*/  F2FP.F16.F32.PACK_AB R201, R12, R201 ;  /* 0x000000c90cc9723e */ /* 0x000fc400000000ff */
[----:B------:R-:W-:Y:S02]  /*224a0*/  MOV R12, R205 ;  /* 0x000000cd000c7202 */ /* 0x000fe40000000f00 */
        /* <DEDUP_REMOVED lines=23> */
[-C--:B------:R-:W-:Y:S01]  /*22620*/  FFMA.FTZ R180, R128, R3.reuse, -R174 ;  /* 0x0000000380b47223 */ /* 0x080fe200000108ae */
[-C--:B------:R-:W-:Y:S01]  /*22630*/  FFMA.FTZ R181, R130, R3.reuse, -R140 ;  /* 0x0000000382b57223 */ /* 0x080fe2000001088c */
[-CC-:B------:R-:W-:Y:S01]  /*22640*/  FFMA.FTZ R128, R129, R3.reuse, -R174.reuse ;  /* 0x0000000381807223 */ /* 0x180fe200000108ae */
[-C--:B------:R-:W-:Y:S01]  /*22650*/  FFMA.FTZ R182, R132, R3.reuse, -R174 ;  /* 0x0000000384b67223 */ /* 0x080fe200000108ae */
[-C--:B------:R-:W-:Y:S01]  /*22660*/  FFMA.FTZ R183, R134, R3.reuse, -R140 ;  /* 0x0000000386b77223 */ /* 0x080fe2000001088c */
[----:B------:R-:W-:Y:S01]  /*22670*/  HGMMA.64x192x16.F32 R24, R176, gdesc[UR4].tnspB, R24, gsb0 ;  /* 0x42e00004b0187df0 */ /* 0x000fe20008000818 */
[----:B------:R-:W-:Y:S01]  /*22680*/  MUFU.EX2 R180, R180 ;  /* 0x000000b400b47308 */ /* 0x000fe20000000800 */
[-CC-:B------:R-:W-:Y:S01]  /*22690*/  FFMA.FTZ R129, R133, R3.reuse, -R174.reuse ;  /* 0x0000000385817223 */ /* 0x180fe200000108ae */
[-CC-:B------:R-:W-:Y:S01]  /*226a0*/  FFMA.FTZ R132, R171, R3.reuse, -R174.reuse ;  /* 0x00000003ab847223 */ /* 0x180fe200000108ae */
[----:B------:R-:W-:-:S05]  /*226b0*/  FFMA.FTZ R133, R172, R3, -R174 ;  /* 0x00000003ac857223 */ /* 0x000fca00000108ae */
[----:B------:R-:W-:Y:S08]  /*226c0*/  MUFU.EX2 R181, R181 ;  /* 0x000000b500b57308 */ /* 0x000ff00000000800 */
[----:B------:R-:W-:Y:S08]  /*226d0*/  MUFU.EX2 R128, R128 ;  /* 0x0000008000807308 */ /* 0x000ff00000000800 */
[----:B------:R-:W-:Y:S08]  /*226e0*/  MUFU.EX2 R182, R182 ;  /* 0x000000b600b67308 */ /* 0x000ff00000000800 */
[----:B------:R-:W-:Y:S08]  /*226f0*/  MUFU.EX2 R183, R183 ;  /* 0x000000b700b77308 */ /* 0x000ff00000000800 */
[----:B------:R-:W-:Y:S08]  /*22700*/  MUFU.EX2 R129, R129 ;  /* 0x0000008100817308 */ /* 0x000ff00000000800 */
[----:B------:R-:W0:Y:S08]  /*22710*/  MUFU.EX2 R132, R132 ;  /* 0x0000008400847308 */ /* 0x000e300000000800 */
[----:B------:R-:W1:Y:S08]  /*22720*/  MUFU.EX2 R133, R133 ;  /* 0x0000008500857308 */ /* 0x000e700000000800 */
[----:B------:R-:W2:Y:S01]  /*22730*/  MUFU.EX2 R120, R120 ;  /* 0x0000007800787308 */ /* 0x000ea20000000800 */
[----:B------:R-:W-:-:S02]  /*22740*/  WARPGROUP.DEPBAR.LE gsb0, 0x0 ;  /* 0x00008000000079c5 */ /* 0x000fc40000010000 */
[----:B------:R3:W-:Y:S01]  /*22750*/  @!P1 SYNCS.ARRIVE.TRANS64.RED.A1T0 RZ, [R15+URZ], RZ ;  /* 0x000000ff0fff99a7 */ /* 0x0007e2000810043f */
[----:B0-----:R-:W-:Y:S02]  /*22760*/  F2FP.F16.F32.PACK_AB R176, R132, R9 ;  /* 0x0000000984b0723e */ /* 0x001fe400000000ff */
[----:B-1----:R-:W-:Y:S02]  /*22770*/  F2FP.F16.F32.PACK_AB R178, R8, R133 ;  /* 0x0000008508b2723e */ /* 0x002fe400000000ff */
[----:B------:R-:W-:Y:S02]  /*22780*/  F2FP.F16.F32.PACK_AB R177, R123, R122 ;  /* 0x0000007a7bb1723e */ /* 0x000fe400000000ff */
[----:B--2---:R-:W-:Y:S01]  /*22790*/  F2FP.F16.F32.PACK_AB R179, R120, R126 ;  /* 0x0000007e78b3723e */ /* 0x004fe200000000ff */
[----:B---3--:R-:W-:Y:S01]  /*227a0*/  FADD.FTZ R15, R203, R6 ;  /* 0x00000006cb0f7221 */ /* 0x008fe20000010000 */
[----:B------:R0:W-:Y:S01]  /*227b0*/  @!P1 SYNCS.ARRIVE.TRANS64.RED.A1T0 RZ, [R11+URZ], RZ ;  /* 0x000000ff0bff99a7 */ /* 0x0001e2000810043f */
[----:B------:R-:W1:Y:S01]  /*227c0*/  MUFU.EX2 R6, R139 ;  /* 0x0000008b00067308 */ /* 0x000e620000000800 */
[C---:B------:R-:W-:Y:S01]  /*227d0*/  F2FP.F16.F32.PACK_AB R203, R20.reuse, R203 ;  /* 0x000000cb14cb723e */ /* 0x040fe200000000ff */
[----:B------:R-:W-:-:S04]  /*227e0*/  FADD.FTZ R15, R20, R15 ;  /* 0x0000000f140f7221 */ /* 0x000fc80000010000 */
[----:B------:R-:W-:Y:S01]  /*227f0*/  FADD.FTZ R15, R197, R15 ;  /* 0x0000000fc50f7221 */ /* 0x000fe20000010000 */
[----:B0-----:R-:W-:Y:S01]  /*22800*/  FADD.FTZ R11, R196, R7 ;  /* 0x00000007c40b7221 */ /* 0x001fe20000010000 */
[--C-:B------:R-:W-:Y:S01]  /*22810*/  FFMA.FTZ R7, R143, R3, -R140.reuse ;  /* 0x000000038f077223 */ /* 0x100fe2000001088c */
[----:B------:R-:W-:Y:S01]  /*22820*/  F2FP.F16.F32.PACK_AB R196, R161, R196 ;  /* 0x000000c4a1c4723e */ /* 0x000fe200000000ff */
[----:B------:R-:W-:Y:S01]  /*22830*/  FADD.FTZ R15, R141, R15 ;  /* 0x0000000f8d0f7221 */ /* 0x000fe20000010000 */
[----:B------:R-:W-:Y:S01]  /*22840*/  FADD.FTZ R11, R161, R11 ;  /* 0x0000000ba10b7221 */ /* 0x000fe20000010000 */
[----:B------:R-:W-:Y:S02]  /*22850*/  F2FP.F16.F32.PACK_AB R197, R141, R197 ;  /* 0x000000c58dc5723e */ /* 0x000fe400000000ff */
[----:B------:R-:W-:Y:S01]  /*22860*/  FADD.FTZ R15, R199, R15 ;  /* 0x0000000fc70f7221 */ /* 0x000fe20000010000 */
[----:B------:R-:W-:Y:S01]  /*22870*/  FADD.FTZ R124, R198, R11 ;  /* 0x0000000bc67c7221 */ /* 0x000fe20000010000 */
[----:B------:R-:W0:Y:S01]  /*22880*/  MUFU.EX2 R7, R7 ;  /* 0x0000000700077308 */ /* 0x000e220000000800 */
[----:B------:R-:W-:Y:S01]  /*22890*/  FFMA.FTZ R11, R131, R3, -R140 ;  /* 0x00000003830b7223 */ /* 0x000fe2000001088c */
[----:B------:R-:W-:Y:S01]  /*228a0*/  FADD.FTZ R15, R125, R15 ;  /* 0x0000000f7d0f7221 */ /* 0x000fe20000010000 */
[C---:B------:R-:W-:Y:S01]  /*228b0*/  FADD.FTZ R124, R21.reuse, R124 ;  /* 0x0000007c157c7221 */ /* 0x040fe20000010000 */
[----:B------:R-:W-:-:S02]  /*228c0*/  F2FP.F16.F32.PACK_AB R198, R21, R198 ;  /* 0x000000c615c6723e */ /* 0x000fc400000000ff */
[----:B------:R-:W-:Y:S01]  /*228d0*/  FADD.FTZ R15, R193, R15 ;  /* 0x0000000fc10f7221 */ /* 0x000fe20000010000 */
[----:B------:R-:W-:Y:S01]  /*228e0*/  FADD.FTZ R124, R192, R124 ;  /* 0x0000007cc07c7221 */ /* 0x000fe20000010000 */
[----:B------:R-:W2:Y:S01]  /*228f0*/  MUFU.EX2 R11, R11 ;  /* 0x0000000b000b7308 */ /* 0x000ea20000000800 */
[----:B------:R-:W-:Y:S01]  /*22900*/  F2FP.F16.F32.PACK_AB R199, R125, R199 ;  /* 0x000000c77dc7723e */ /* 0x000fe200000000ff */
        /* <DEDUP_REMOVED lines=13> */
[C---:B------:R-:W-:Y:S01]  /*229e0*/  FADD.FTZ R124, R121.reuse, R124 ;  /* 0x0000007c797c7221 */ /* 0x040fe20000010000 */
[----:B------:R-:W-:-:S02]  /*229f0*/  F2FP.F16.F32.PACK_AB R188, R121, R188 ;  /* 0x000000bc79bc723e */ /* 0x000fc400000000ff */
[----:B------:R-:W-:Y:S01]  /*22a00*/  FADD.FTZ R15, R191, R15 ;  /* 0x0000000fbf0f7221 */ /* 0x000fe20000010000 */
[----:B------:R-:W-:Y:S01]  /*22a10*/  FADD.FTZ R124, R190, R124 ;  /* 0x0000007cbe7c7221 */ /* 0x000fe20000010000 */
[----:B------:R-:W-:Y:S02]  /*22a20*/  F2FP.F16.F32.PACK_AB R189, R14, R189 ;  /* 0x000000bd0ebd723e */ /* 0x000fe400000000ff */
[----:B------:R-:W-:Y:S01]  /*22a30*/  FADD.FTZ R15, R13, R15 ;  /* 0x0000000f0d0f7221 */ /* 0x000fe20000010000 */
[C---:B------:R-:W-:Y:S01]  /*22a40*/  FADD.FTZ R124, R145.reuse, R124 ;  /* 0x0000007c917c7221 */ /* 0x040fe20000010000 */
[----:B------:R-:W-:Y:S02]  /*22a50*/  F2FP.F16.F32.PACK_AB R190, R145, R190 ;  /* 0x000000be91be723e */ /* 0x000fe400000000ff */
[----:B------:R-:W-:Y:S01]  /*22a60*/  FADD.FTZ R15, R185, R15 ;  /* 0x0000000fb90f7221 */ /* 0x000fe20000010000 */
[----:B------:R-:W-:Y:S01]  /*22a70*/  FADD.FTZ R124, R184, R124 ;  /* 0x0000007cb87c7221 */ /* 0x000fe20000010000 */
[----:B-1----:R-:W-:-:S02]  /*22a80*/  F2FP.F16.F32.PACK_AB R185, R6, R185 ;  /* 0x000000b906b9723e */ /* 0x002fc400000000ff */
[----:B------:R-:W-:Y:S01]  /*22a90*/  FADD.FTZ R15, R6, R15 ;  /* 0x0000000f060f7221 */ /* 0x000fe20000010000 */
[----:B------:R-:W-:Y:S01]  /*22aa0*/  FADD.FTZ R124, R136, R124 ;  /* 0x0000007c887c7221 */ /* 0x000fe20000010000 */
[----:B------:R-:W-:Y:S02]  /*22ab0*/  F2FP.F16.F32.PACK_AB R191, R13, R191 ;  /* 0x000000bf0dbf723e */ /* 0x000fe400000000ff */
[----:B------:R-:W-:Y:S01]  /*22ac0*/  FADD.FTZ R15, R187, R15 ;  /* 0x0000000fbb0f7221 */ /* 0x000fe20000010000 */
[----:B------:R-:W-:Y:S01]  /*22ad0*/  FADD.FTZ R124, R186, R124 ;  /* 0x0000007cba7c7221 */ /* 0x000fe20000010000 */
[C---:B0-----:R-:W-:Y:S02]  /*22ae0*/  F2FP.F16.F32.PACK_AB R187, R7.reuse, R187 ;  /* 0x000000bb07bb723e */ /* 0x041fe400000000ff */
[----:B------:R-:W-:Y:S01]  /*22af0*/  FADD.FTZ R15, R7, R15 ;  /* 0x0000000f070f7221 */ /* 0x000fe20000010000 */
[----:B------:R-:W-:Y:S01]  /*22b00*/  FADD.FTZ R124, R127, R124 ;  /* 0x0000007c7f7c7221 */ /* 0x000fe20000010000 */
[----:B------:R-:W-:-:S02]  /*22b10*/  F2FP.F16.F32.PACK_AB R184, R136, R184 ;  /* 0x000000b888b8723e */ /* 0x000fc400000000ff */
[----:B------:R-:W-:Y:S01]  /*22b20*/  FADD.FTZ R15, R181, R15 ;  /* 0x0000000fb50f7221 */ /* 0x000fe20000010000 */
[----:B------:R-:W-:Y:S01]  /*22b30*/  FADD.FTZ R124, R180, R124 ;  /* 0x0000007cb47c7221 */ /* 0x000fe20000010000 */
[C---:B--2---:R-:W-:Y:S02]  /*22b40*/  F2FP.F16.F32.PACK_AB R181, R11.reuse, R181 ;  /* 0x000000b50bb5723e */ /* 0x044fe400000000ff */
[----:B------:R-:W-:Y:S01]  /*22b50*/  FADD.FTZ R15, R11, R15 ;  /* 0x0000000f0b0f7221 */ /* 0x000fe20000010000 */
[----:B------:R-:W-:Y:S01]  /*22b60*/  FADD.FTZ R124, R128, R124 ;  /* 0x0000007c807c7221 */ /* 0x000fe20000010000 */
[----:B------:R-:W-:Y:S01]  /*22b70*/  F2FP.F16.F32.PACK_AB R186, R127, R186 ;  /* 0x000000ba7fba723e */ /* 0x000fe200000000ff */
[----:B------:R-:W-:Y:S02]  /*22b80*/  IMAD.MOV.U32 R11, RZ, RZ, R208 ;  /* 0x000000ffff0b7224 */ /* 0x000fe400078e00d0 */
        /* <DEDUP_REMOVED lines=8> */
[----:B------:R-:W-:Y:S01]  /*22c10*/  F2FP.F16.F32.PACK_AB R183, R135, R183 ;  /* 0x000000b787b7723e */ /* 0x000fe200000000ff */
[----:B------:R-:W-:Y:S02]  /*22c20*/  IMAD.MOV.U32 R9, RZ, RZ, R4 ;  /* 0x000000ffff097224 */ /* 0x000fe400078e0004 */
[----:B------:R-:W-:Y:S01]  /*22c30*/  FADD.FTZ R15, R123, R15 ;  /* 0x0000000f7b0f7221 */ /* 0x000fe20000010000 */
[----:B------:R-:W-:-:S03]  /*22c40*/  FADD.FTZ R124, R132, R124 ;  /* 0x0000007c847c7221 */ /* 0x000fc60000010000 */
[----:B------:R-:W-:Y:S01]  /*22c50*/  FADD.FTZ R15, R126, R15 ;  /* 0x0000000f7e0f7221 */ /* 0x000fe20000010000 */
[----:B------:R-:W-:-:S03]  /*22c60*/  FADD.FTZ R7, R133, R124 ;  /* 0x0000007c85077221 */ /* 0x000fc60000010000 */
[----:B------:R-:W-:Y:S01]  /*22c70*/  FADD.FTZ R6, R120, R15 ;  /* 0x0000000f78067221 */ /* 0x000fe20000010000 */
[----:B------:R-:W-:Y:S01]  /*22c80*/  FADD.FTZ R7, R8, R7 ;  /* 0x0000000708077221 */ /* 0x000fe20000010000 */
[----:B------:R-:W-:Y:S01]  /*22c90*/  IMAD.MOV.U32 R8, RZ, RZ, R5 ;  /* 0x000000ffff087224 */ /* 0x000fe200078e0005 */
[----:B------:R-:W-:Y:S06]  /*22ca0*/  @P2 BRA `(.L_x_2715) ;  /* 0xffffffa800d42947 */ /* 0x000fec000383ffff */
.L_x_2704:
[----:B------:R-:W-:Y:S05]  /*22cb0*/  BSYNC B0 ;  /* 0x0000000000007941 */ /* 0x000fea0003800000 */
.L_x_2703:
        /* <DEDUP_REMOVED lines=99> */
.L_x_2716:
[----:B------:R-:W-:Y:S01]  /*232f0*/  IMAD R0, R205, 0x8, R16 ;  /* 0x00000008cd007824 */ /* 0x000fe200078e0210 */
[----:B------:R-:W-:-:S04]  /*23300*/  SHF.L.U32 R9, R208, 0x1f, RZ ;  /* 0x0000001fd0097819 */ /* 0x000fc800000006ff */
[----:B------:R0:W1:Y:S01]  /*23310*/  SYNCS.PHASECHK.TRANS64.TRYWAIT P2, [R0+URZ+0x36850], R9 ;  /* 0x03685009000075a7 */ /* 0x000062000804017f */
[----:B------:R-:W-:Y:S05]  /*23320*/  @!P0 BRA `(.L_x_2717) ;  /* 0x0000000000048947 */ /* 0x000fea0003800000 */
[----:B------:R-:W-:Y:S01]  /*23330*/  BPT.TRAP 0x1 ;  /* 0x000000040000795c */ /* 0x000fe20000300000 */
.L_x_2717:
        /* <DEDUP_REMOVED lines=9> */
.L_x_2719:
[----:B------:R-:W-:Y:S05]  /*233d0*/  BSYNC B0 ;  /* 0x0000000000007941 */ /* 0x000fea0003800000 */
.L_x_2718:
[----:B01----:R-:W-:Y:S01]  /*233e0*/  IMAD.MOV.U32 R9, RZ, RZ, 0x40000040 ;  /* 0x40000040ff097424 */ /* 0x003fe200078e00ff */
[----:B------:R-:W-:Y:S01]  /*233f0*/  MOV R8, R2 ;  /* 0x0000000200087202 */ /* 0x000fe20000000f00 */
[----:B------:R-:W-:Y:S01]  /*23400*/  WARPGROUP.ARRIVE ;  /* 0x00000000000079c5 */ /* 0x000fe20000000000 */
[----:B------:R-:W-:Y:S01]  /*23410*/  @!P1 VIADD R12, R0, 0x36860 ;  /* 0x00036860000c9836 */ /* 0x000fe20000000000 */
[----:B------:R-:W-:Y:S01]  /*23420*/  IADD3 R235, R235, 0x1, RZ ;  /* 0x00000001ebeb7810 */ /* 0x000fe20007ffe0ff */
[----:B------:R-:W-:Y:S01]  /*23430*/  VIADD R205, R205, 0x1 ;  /* 0x00000001cdcd7836 */ /* 0x000fe20000000000 */
[----:B------:R-:W-:Y:S01]  /*23440*/  R2UR UR6, R8 ;  /* 0x00000000080672ca */ /* 0x000fe200000e0000 */
[----:B------:R-:W-:Y:S01]  /*23450*/  VIADD R8, R2, 0x80 ;  /* 0x0000008002087836 */ /* 0x000fe20000000000 */
[----:B------:R-:W-:Y:S01]  /*23460*/  R2UR UR7, R9 ;  /* 0x00000000090772ca */ /* 0x000fe200000e0000 */
[----:B------:R-:W-:Y:S01]  /*23470*/  IMAD.MOV.U32 R9, RZ, RZ, 0x40000040 ;  /* 0x40000040ff097424 */ /* 0x000fe200078e00ff */
[----:B------:R-:W-:Y:S01]  /*23480*/  @!P1 PRMT R12, RZ, 0x654, R12 ;  /* 0x00000654ff0c9816 */ /* 0x000fe2000000000c */
[----:B------:R-:W-:Y:S01]  /*23490*/  IMAD.MOV.U32 R0, RZ, RZ, -0x800000 ;  /* 0xff800000ff007424 */ /* 0x000fe200078e00ff */
[----:B------:R-:W-:-:S04]  /*234a0*/  ISETP.NE.AND P2, PT, R205, 0x2, PT ;  /* 0x00000002cd00780c */ /* 0x000fc80003f45270 */
[----:B------:R-:W-:-:S05]  /*234b0*/  SEL R205, R205, RZ, P2 ;  /* 0x000000ffcdcd7207 */ /* 0x000fca0001000000 */
        /* <DEDUP_REMOVED lines=22> */
[----:B------:R-:W-:Y:S02]  /*23620*/  R2UR UR6, R8 ;  /* 0x00000000080672ca */ /* 0x000fe400000e0000 */
[----:B------:R-:W-:Y:S01]  /*23630*/  R2UR UR7, R9 ;  /* 0x00000000090772ca */ /* 0x000fe200000e0000 */
[----:B------:R-:W-:Y:S01]  /*23640*/  IMAD.MOV.U32 R9, RZ, RZ, 0x40000040 ;  /* 0x40000040ff097424 */ /* 0x000fe200078e00ff */
[----:B------:R-:W-:Y:S01]  /*23650*/  IADD3 R8, R2, 0x280, RZ ;  /* 0x0000028002087810 */ /* 0x000fe20007ffe0ff */
        /* <DEDUP_REMOVED lines=9> */
[----:B------:R-:W-:Y:S01]  /*236f0*/  MOV R7, RZ ;  /* 0x000000ff00077202 */ /* 0x000fe20000000f00 */
        /* <DEDUP_REMOVED lines=11> */
[----:B------:R-:W-:Y:S01]  /*237b0*/  IMAD.MOV.U32 R2, RZ, RZ, RZ ;  /* 0x000000ffff027224 */ /* 0x000fe200078e00ff */
[----:B------:R-:W-:Y:S01]  /*237c0*/  SEL R9, RZ, 0x1, P2 ;  /* 0x00000001ff097807 */ /* 0x000fe20001000000 */
[----:B-1----:R-:W-:-:S02]  /*237d0*/  FADD.FTZ R14, R8, R11 ;  /* 0x0000000b080e7221 */ /* 0x002fc40000010000 */
[----:B------:R-:W-:Y:S02]  /*237e0*/  FSETP.NE.FTZ.AND P0, PT, R13, RZ, PT ;  /* 0x000000ff0d00720b */ /* 0x000fe40003f15000 */
[----:B------:R-:W-:Y:S02]  /*237f0*/  LOP3.LUT R208, R208, R9, RZ, 0x3c, !PT ;  /* 0x00000009d0d07212 */ /* 0x000fe400078e3cff */
        /* <DEDUP_REMOVED lines=113> */
.L_x_2627:
        /* <DEDUP_REMOVED lines=20> */
[----:B------:R-:W-:Y:S02]  /*24050*/  IADD3 R86, P2, R12, 0x20, RZ ;  /* 0x000000200c567810 */ /* 0x000fe40007f5e0ff */
[----:B------:R-:W-:Y:S02]  /*24060*/  LOP3.LUT R100, R92, 0x380, RZ, 0xc0, !PT ;  /* 0x000003805c647812 */ /* 0x000fe400078ec0ff */
[C---:B------:R-:W-:Y:S01]  /*24070*/  IADD3 R90, P6, R12.reuse, 0x60, RZ ;  /* 0x000000600c5a7810 */ /* 0x040fe20007fde0ff */
[----:B------:R-:W-:Y:S01]  /*24080*/  IMAD.X R87, RZ, RZ, R13, P2 ;  /* 0x000000ffff577224 */ /* 0x000fe200010e060d */
[C---:B------:R-:W-:Y:S02]  /*24090*/  IADD3 R14, P0, R12.reuse, 0x4020, RZ ;  /* 0x000040200c0e7810 */ /* 0x040fe40007f1e0ff */
[----:B------:R-:W-:-:S02]  /*240a0*/  IADD3 R96, P4, R12, 0x4040, RZ ;  /* 0x000040400c607810 */ /* 0x000fc40007f9e0ff */
[----:B------:R-:W-:Y:S02]  /*240b0*/  SHF.R.U64 R100, R100, 0x3, RZ ;  /* 0x0000000364647819 */ /* 0x000fe400000012ff */
[C---:B------:R-:W-:Y:S02]  /*240c0*/  LOP3.LUT R85, R12.reuse, 0x380, RZ, 0xc0, !PT ;  /* 0x000003800c557812 */ /* 0x040fe400078ec0ff */
[C---:B------:R-:W-:Y:S02]  /*240d0*/  IADD3 R15, P2, R12.reuse, 0x8000, RZ ;  /* 0x000080000c0f7810 */ /* 0x040fe40007f5e0ff */
[----:B------:R-:W-:Y:S02]  /*240e0*/  IADD3 R88, P1, R12, 0x40, RZ ;  /* 0x000000400c587810 */ /* 0x000fe40007f3e0ff */
[----:B------:R-:W-:Y:S02]  /*240f0*/  LOP3.LUT R94, R90, 0x380, RZ, 0xc0, !PT ;  /* 0x000003805a5e7812 */ /* 0x000fe400078ec0ff */
[----:B------:R-:W-:-:S02]  /*24100*/  LOP3.LUT R107, R14, 0x380, RZ, 0xc0, !PT ;  /* 0x000003800e6b7812 */ /* 0x000fc400078ec0ff */
[----:B------:R-:W-:Y:S02]  /*24110*/  IADD3 R98, P3, R12, 0x4060, RZ ;  /* 0x000040600c627810 */ /* 0x000fe40007f7e0ff */
[----:B------:R-:W-:Y:S02]  /*24120*/  LOP3.LUT R92, R100, R92, RZ, 0x3c, !PT ;  /* 0x0000005c645c7212 */ /* 0x000fe400078e3cff */
[----:B------:R-:W-:Y:S02]  /*24130*/  LOP3.LUT R141, R96, 0x380, RZ, 0xc0, !PT ;  /* 0x00000380608d7812 */ /* 0x000fe400078ec0ff */
[----:B------:R-:W-:Y:S02]  /*24140*/  SHF.R.U64 R85, R85, 0x3, RZ ;  /* 0x0000000355557819 */ /* 0x000fe400000012ff */
[----:B------:R-:W-:Y:S01]  /*24150*/  LOP3.LUT R100, R15, 0x380, RZ, 0xc0, !PT ;  /* 0x000003800f647812 */ /* 0x000fe200078ec0ff */
[--C-:B------:R-:W-:Y:S01]  /*24160*/  IMAD.X R89, RZ, RZ, R13.reuse, P1 ;  /* 0x000000ffff597224 */ /* 0x100fe200008e060d */
[----:B------:R-:W-:Y:S01]  /*24170*/  SHF.R.U64 R94, R94, 0x3, RZ ;  /* 0x000000035e5e7819 */ /* 0x000fe200000012ff */
[----:B------:R-:W-:Y:S01]  /*24180*/  IMAD.X R91, RZ, RZ, R13, P6 ;  /* 0x000000ffff5b7224 */ /* 0x000fe200030e060d */
[----:B------:R-:W-:-:S02]  /*24190*/  IADD3.X R93, RZ, R13, RZ, P5, !PT ;  /* 0x0000000dff5d7210 */ /* 0x000fc40002ffe4ff */
[----:B------:R-:W-:Y:S02]  /*241a0*/  SHF.R.U64 R107, R107, 0x3, RZ ;  /* 0x000000036b6b7819 */ /* 0x000fe400000012ff */
[C---:B------:R-:W-:Y:S02]  /*241b0*/  IADD3 R7, P1, R12.reuse, 0x8020, RZ ;  /* 0x000080200c077810 */ /* 0x040fe40007f3e0ff */
[C---:B-1----:R-:W-:Y:S02]  /*241c0*/  IADD3 R8, P6, R12.reuse, 0x8040, RZ ;  /* 0x000080400c087810 */ /* 0x042fe40007fde0ff */
[----:B------:R-:W-:Y:S02]  /*241d0*/  IADD3 R84, P5, R12, 0x8060, RZ ;  /* 0x000080600c547810 */ /* 0x000fe40007fbe0ff */
[----:B------:R-:W-:Y:S02]  /*241e0*/  LOP3.LUT R104, R88, 0x380, RZ, 0xc0, !PT ;  /* 0x0000038058687812 */ /* 0x000fe400078ec0ff */
[----:B------:R-:W-:-:S02]  /*241f0*/  LOP3.LUT R143, R98, 0x380, RZ, 0xc0, !PT ;  /* 0x00000380628f7812 */ /* 0x000fc400078ec0ff */
[----:B------:R-:W-:Y:S02]  /*24200*/  SHF.R.U64 R141, R141, 0x3, RZ ;  /* 0x000000038d8d7819 */ /* 0x000fe400000012ff */
[----:B------:R-:W-:Y:S02]  /*24210*/  LOP3.LUT R12, R85, R12, RZ, 0x3c, !PT ;  /* 0x0000000c550c7212 */ /* 0x000fe400078e3cff */
[----:B------:R-:W-:Y:S02]  /*24220*/  LOP3.LUT R102, R86, 0x380, RZ, 0xc0, !PT ;  /* 0x0000038056667812 */ /* 0x000fe400078ec0ff */
[----:B------:R-:W-:Y:S02]  /*24230*/  SHF.R.U64 R100, R100, 0x3, RZ ;  /* 0x0000000364647819 */ /* 0x000fe400000012ff */
[----:B------:R-:W-:Y:S02]  /*24240*/  LOP3.LUT R90, R94, R90, RZ, 0x3c, !PT ;  /* 0x0000005a5e5a7212 */ /* 0x000fe400078e3cff */
[----:B------:R-:W-:Y:S01]  /*24250*/  LOP3.LUT R94, R107, R14, RZ, 0x3c, !PT ;  /* 0x0000000e6b5e7212 */ /* 0x000fe200078e3cff */
[--C-:B------:R-:W-:Y:S01]  /*24260*/  IMAD.X R95, RZ, RZ, R13.reuse, P0 ;  /* 0x000000ffff5f7224 */ /* 0x100fe200000e060d */
[----:B------:R-:W-:Y:S01]  /*24270*/  SHF.R.U64 R104, R104, 0x3, RZ ;  /* 0x0000000368687819 */ /* 0x000fe200000012ff */
[--C-:B------:R-:W-:Y:S01]  /*24280*/  IMAD.X R97, RZ, RZ, R13.reuse, P4 ;  /* 0x000000ffff617224 */ /* 0x100fe200020e060d */
[----:B------:R-:W-:Y:S01]  /*24290*/  SHF.R.U64 R143, R143, 0x3, RZ ;  /* 0x000000038f8f7819 */ /* 0x000fe200000012ff */
[--C-:B------:R-:W-:Y:S01]  /*242a0*/  IMAD.X R99, RZ, RZ, R13.reuse, P3 ;  /* 0x000000ffff637224 */ /* 0x100fe200018e060d */
[----:B------:R-:W-:Y:S01]  /*242b0*/  LOP3.LUT R96, R141, R96, RZ, 0x3c, !PT ;  /* 0x000000608d607212 */ /* 0x000fe200078e3cff */
[--C-:B------:R-:W-:Y:S01]  /*242c0*/  IMAD.X R101, RZ, RZ, R13.reuse, P2 ;  /* 0x000000ffff657224 */ /* 0x100fe200010e060d */
[----:B------:R-:W-:Y:S01]  /*242d0*/  LOP3.LUT R107, R8, 0x380, RZ, 0xc0, !PT ;  /* 0x00000380086b7812 */ /* 0x000fe200078ec0ff */
[--C-:B------:R-:W-:Y:S01]  /*242e0*/  IMAD.X R105, RZ, RZ, R13.reuse, P6 ;  /* 0x000000ffff697224 */ /* 0x100fe200030e060d */
[----:B------:R-:W-:Y:S01]  /*242f0*/  IADD3.X R103, RZ, R13, RZ, P1, !PT ;  /* 0x0000000dff677210 */ /* 0x000fe20000ffe4ff */
[----:B------:R-:W-:Y:S01]  /*24300*/  IMAD.X R85, RZ, RZ, R13, P5 ;  /* 0x000000ffff557224 */ /* 0x000fe200028e060d */
[----:B------:R-:W-:-:S02]  /*24310*/  SHF.R.U64 R102, R102, 0x3, RZ ;  /* 0x0000000366667819 */ /* 0x000fc400000012ff */
[----:B------:R-:W-:Y:S02]  /*24320*/  LOP3.LUT R100, R100, R15, RZ, 0x3c, !PT ;  /* 0x0000000f64647212 */ /* 0x000fe400078e3cff */
[----:B------:R-:W-:Y:S02]  /*24330*/  MOV R141, R12 ;  /* 0x0000000c008d7202 */ /* 0x000fe40000000f00 */
[----:B------:R-:W-:Y:S02]  /*24340*/  F2FP.F16.F32.PACK_AB R12, R25, R24 ;  /* 0x00000018190c723e */ /* 0x000fe400000000ff */
[----:B------:R-:W-:Y:S02]  /*24350*/  F2FP.F16.F32.PACK_AB R13, R27, R26 ;  /* 0x0000001a1b0d723e */ /* 0x000fe400000000ff */
[----:B------:R-:W-:Y:S02]  /*24360*/  F2FP.F16.F32.PACK_AB R14, R29, R28 ;  /* 0x0000001c1d0e723e */ /* 0x000fe400000000ff */
[----:B------:R-:W-:-:S02]  /*24370*/  F2FP.F16.F32.PACK_AB R15, R31, R30 ;  /* 0x0000001e1f0f723e */ /* 0x000fc400000000ff */
[----:B------:R-:W-:Y:S02]  /*24380*/  LOP3.LUT R88, R104, R88, RZ, 0x3c, !PT ;  /* 0x0000005868587212 */ /* 0x000fe400078e3cff */
[----:B------:R-:W-:Y:S02]  /*24390*/  LOP3.LUT R98, R143, R98, RZ, 0x3c, !PT ;  /* 0x000000628f627212 */ /* 0x000fe400078e3cff */
[----:B------:R-:W-:Y:S02]  /*243a0*/  SHF.R.U64 R107, R107, 0x3, RZ ;  /* 0x000000036b6b7819 */ /* 0x000fe400000012ff */
[----:B------:R-:W-:Y:S02]  /*243b0*/  LOP3.LUT R86, R102, R86, RZ, 0x3c, !PT ;  /* 0x0000005666567212 */ /* 0x000fe400078e3cff */
[----:B------:R-:W-:Y:S01]  /*243c0*/  LOP3.LUT R143, R84, 0x380, RZ, 0xc0, !PT ;  /* 0x00000380548f7812 */ /* 0x000fe200078ec0ff */
[----:B------:R1:W-:Y:S01]  /*243d0*/  STSM.16.M88.4 [R141], R12 ;  /* 0x0000000c8d007844 */ /* 0x0003e20000000200 */
[----:B------:R-:W-:-:S02]  /*243e0*/  LOP3.LUT R104, R107, R8, RZ, 0x3c, !PT ;  /* 0x000000086b687212 */ /* 0x000fc400078e3cff */
[----:B------:R-:W-:Y:S02]  /*243f0*/  SHF.R.U64 R143, R143, 0x3, RZ ;  /* 0x000000038f8f7819 */ /* 0x000fe400000012ff */
[----:B------:R-:W-:Y:S02]  /*24400*/  MOV R86, R86 ;  /* 0x0000005600567202 */ /* 0x000fe40000000f00 */
[----:B------:R-:W-:Y:S02]  /*24410*/  MOV R8, R92 ;  /* 0x0000005c00087202 */ /* 0x000fe40000000f00 */
[----:B------:R-:W-:Y:S02]  /*24420*/  MOV R106, R94 ;  /* 0x0000005e006a7202 */ /* 0x000fe40000000f00 */
[----:B------:R-:W-:Y:S02]  /*24430*/  MOV R107, R96 ;  /* 0x00000060006b7202 */ /* 0x000fe40000000f00 */
[----:B------:R-:W-:-:S02]  /*24440*/  MOV R142, R98 ;  /* 0x00000062008e7202 */ /* 0x000fc40000000f00 */
[----:B-1----:R-:W-:Y:S02]  /*24450*/  MOV R12, R88 ;  /* 0x00000058000c7202 */ /* 0x002fe40000000f00 */
[----:B------:R-:W-:Y:S02]  /*24460*/  MOV R13, R90 ;  /* 0x0000005a000d7202 */ /* 0x000fe40000000f00 */
[----:B------:R-:W-:Y:S02]  /*24470*/  F2FP.F16.F32.PACK_AB R88, R33, R32 ;  /* 0x000000202158723e */ /* 0x000fe400000000ff */
[----:B------:R-:W-:Y:S02]  /*24480*/  F2FP.F16.F32.PACK_AB R89, R35, R34 ;  /* 0x000000222359723e */ /* 0x000fe400000000ff */
[----:B------:R-:W-:Y:S02]  /*24490*/  F2FP.F16.F32.PACK_AB R90, R37, R36 ;  /* 0x00000024255a723e */ /* 0x000fe400000000ff */
[----:B------:R-:W-:-:S02]  /*244a0*/  F2FP.F16.F32.PACK_AB R91, R39, R38 ;  /* 0x00000026275b723e */ /* 0x000fc400000000ff */
[----:B------:R-:W-:Y:S02]  /*244b0*/  F2FP.F16.F32.PACK_AB R92, R41, R40 ;  /* 0x00000028295c723e */ /* 0x000fe400000000ff */
[----:B------:R-:W-:Y:S02]  /*244c0*/  F2FP.F16.F32.PACK_AB R93, R43, R42 ;  /* 0x0000002a2b5d723e */ /* 0x000fe400000000ff */
[----:B------:R-:W-:Y:S02]  /*244d0*/  F2FP.F16.F32.PACK_AB R94, R45, R44 ;  /* 0x0000002c2d5e723e */ /* 0x000fe400000000ff */
[----:B------:R-:W-:Y:S02]  /*244e0*/  F2FP.F16.F32.PACK_AB R95, R47, R46 ;  /* 0x0000002e2f5f723e */ /* 0x000fe400000000ff */
[----:B------:R-:W-:Y:S02]  /*244f0*/  F2FP.F16.F32.PACK_AB R96, R49, R48 ;  /* 0x000000303160723e */ /* 0x000fe400000000ff */
[----:B------:R-:W-:-:S02]  /*24500*/  F2FP.F16.F32.PACK_AB R97, R51, R50 ;  /* 0x000000323361723e */ /* 0x000fc400000000ff */
[----:B------:R-:W-:Y:S02]  /*24510*/  F2FP.F16.F32.PACK_AB R98, R53, R52 ;  /* 0x000000343562723e */ /* 0x000fe400000000ff */
[----:B------:R-:W-:Y:S01]  /*24520*/  F2FP.F16.F32.PACK_AB R99, R55, R54 ;  /* 0x000000363763723e */ /* 0x000fe200000000ff */
[----:B------:R1:W-:Y:S01]  /*24530*/  STSM.16.M88.4 [R86], R88 ;  /* 0x0000005856007844 */ /* 0x0003e20000000200 */
[----:B------:R-:W-:Y:S02]  /*24540*/  LOP3.LUT R84, R143, R84, RZ, 0x3c, !PT ;  /* 0x000000548f547212 */ /* 0x000fe400078e3cff */
[----:B------:R-:W-:Y:S01]  /*24550*/  LOP3.LUT R102, R7, 0x380, RZ, 0xc0, !PT ;  /* 0x0000038007667812 */ /* 0x000fe200078ec0ff */
[----:B------:R2:W-:Y:S01]  /*24560*/  STSM.16.M88.4 [R12], R92 ;  /* 0x0000005c0c007844 */ /* 0x0005e20000000200 */
[----:B------:R-:W-:Y:S02]  /*24570*/  MOV R141, R84 ;  /* 0x00000054008d7202 */ /* 0x000fe40000000f00 */
[----:B------:R-:W-:Y:S01]  /*24580*/  F2FP.F16.F32.PACK_AB R14, R61, R60 ;  /* 0x0000003c3d0e723e */ /* 0x000fe200000000ff */
[----:B------:R3:W-:Y:S01]  /*24590*/  STSM.16.M88.4 [R13], R96 ;  /* 0x000000600d007844 */ /* 0x0007e20000000200 */
[----:B------:R-:W-:-:S02]  /*245a0*/  F2FP.F16.F32.PACK_AB R15, R63, R62 ;  /* 0x0000003e3f0f723e */ /* 0x000fc400000000ff */
[----:B------:R-:W-:Y:S02]  /*245b0*/  SHF.R.U64 R102, R102, 0x3, RZ ;  /* 0x0000000366667819 */ /* 0x000fe400000012ff */
[----:B------:R-:W-:Y:S02]  /*245c0*/  F2FP.F16.F32.PACK_AB R84, R65, R64 ;  /* 0x000000404154723e */ /* 0x000fe400000000ff */
[----:B------:R-:W-:Y:S02]  /*245d0*/  F2FP.F16.F32.PACK_AB R85, R67, R66 ;  /* 0x000000424355723e */ /* 0x000fe400000000ff */
[----:B-1----:R-:W-:Y:S02]  /*245e0*/  F2FP.F16.F32.PACK_AB R86, R69, R68 ;  /* 0x000000444556723e */ /* 0x002fe400000000ff */
[----:B------:R-:W-:Y:S02]  /*245f0*/  F2FP.F16.F32.PACK_AB R87, R71, R70 ;  /* 0x000000464757723e */ /* 0x000fe400000000ff */
[----:B--2---:R-:W-:-:S02]  /*24600*/  F2FP.F16.F32.PACK_AB R12, R57, R56 ;  /* 0x00000038390c723e */ /* 0x004fc400000000ff */
[----:B---3--:R-:W-:Y:S02]  /*24610*/  F2FP.F16.F32.PACK_AB R13, R59, R58 ;  /* 0x0000003a3b0d723e */ /* 0x008fe400000000ff */
[----:B------:R-:W-:Y:S02]  /*24620*/  F2FP.F16.F32.PACK_AB R88, R73, R72 ;  /* 0x000000484958723e */ /* 0x000fe400000000ff */
[----:B------:R-:W-:Y:S02]  /*24630*/  F2FP.F16.F32.PACK_AB R89, R75, R74 ;  /* 0x0000004a4b59723e */ /* 0x000fe400000000ff */
[----:B------:R-:W-:Y:S02]  /*24640*/  F2FP.F16.F32.PACK_AB R90, R77, R76 ;  /* 0x0000004c4d5a723e */ /* 0x000fe400000000ff */
[----:B------:R-:W-:Y:S02]  /*24650*/  F2FP.F16.F32.PACK_AB R91, R79, R78 ;  /* 0x0000004e4f5b723e */ /* 0x000fe400000000ff */
[----:B------:R-:W-:-:S02]  /*24660*/  F2FP.F16.F32.PACK_AB R92, R81, R80 ;  /* 0x00000050515c723e */ /* 0x000fc400000000ff */
[----:B------:R-:W-:Y:S02]  /*24670*/  F2FP.F16.F32.PACK_AB R93, R83, R82 ;  /* 0x00000052535d723e */ /* 0x000fe400000000ff */
[----:B------:R-:W-:Y:S02]  /*24680*/  F2FP.F16.F32.PACK_AB R94, R5, R4 ;  /* 0x00000004055e723e */ /* 0x000fe400000000ff */
[----:B------:R-:W-:Y:S01]  /*24690*/  F2FP.F16.F32.PACK_AB R95, R129, R128 ;  /* 0x00000080815f723e */ /* 0x000fe200000000ff */
[----:B------:R1:W-:Y:S01]  /*246a0*/  STSM.16.M88.4 [R8], R12 ;  /* 0x0000000c08007844 */ /* 0x0003e20000000200 */
[----:B------:R-:W-:Y:S02]  /*246b0*/  MOV R100, R100 ;  /* 0x0000006400647202 */ /* 0x000fe40000000f00 */
[----:B------:R-:W-:Y:S02]  /*246c0*/  F2FP.F16.F32.PACK_AB R96, R21, R20 ;  /* 0x000000141560723e */ /* 0x000fe400000000ff */
[----:B------:R-:W-:-:S02]  /*246d0*/  F2FP.F16.F32.PACK_AB R97, R131, R130 ;  /* 0x000000828361723e */ /* 0x000fc400000000ff */
[----:B------:R-:W-:Y:S02]  /*246e0*/  F2FP.F16.F32.PACK_AB R98, R121, R120 ;  /* 0x000000787962723e */ /* 0x000fe400000000ff */
[----:B------:R-:W-:Y:S01]  /*246f0*/  F2FP.F16.F32.PACK_AB R99, R133, R132 ;  /* 0x000000848563723e */ /* 0x000fe200000000ff */
[----:B------:R-:W-:Y:S01]  /*24700*/  STSM.16.M88.4 [R106], R84 ;  /* 0x000000546a007844 */ /* 0x000fe20000000200 */
[----:B------:R-:W-:-:S03]  /*24710*/  LOP3.LUT R102, R102, R7, RZ, 0x3c, !PT ;  /* 0x0000000766667212 */ /* 0x000fc600078e3cff */
[----:B------:R-:W-:Y:S01]  /*24720*/  STSM.16.M88.4 [R107], R88 ;  /* 0x000000586b007844 */ /* 0x000fe20000000200 */
        /* <DEDUP_REMOVED lines=8> */
[----:B------:R-:W-:-:S02]  /*247b0*/  F2FP.F16.F32.PACK_AB R105, R139, R138 ;  /* 0x0000008a8b69723e */ /* 0x000fc400000000ff */
[----:B-1----:R-:W-:Y:S02]  /*247c0*/  F2FP.F16.F32.PACK_AB R12, R113, R112 ;  /* 0x00000070710c723e */ /* 0x002fe400000000ff */
[----:B------:R-:W-:Y:S02]  /*247d0*/  F2FP.F16.F32.PACK_AB R13, R115, R114 ;  /* 0x00000072730d723e */ /* 0x000fe400000000ff */
[----:B------:R-:W-:Y:S02]  /*247e0*/  F2FP.F16.F32.PACK_AB R14, R117, R116 ;  /* 0x00000074750e723e */ /* 0x000fe400000000ff */
[----:B------:R-:W-:Y:S02]  /*247f0*/  F2FP.F16.F32.PACK_AB R15, R119, R118 ;  /* 0x00000076770f723e */ /* 0x000fe400000000ff */
[----:B------:R-:W-:Y:S01]  /*24800*/  ISETP.NE.U32.AND P0, PT, RZ, UR6, PT ;  /* 0x00000006ff007c0c */ /* 0x000fe2000bf05070 */
[----:B------:R-:W-:Y:S01]  /*24810*/  IMAD.MOV.U32 R8, RZ, RZ, RZ ;  /* 0x000000ffff087224 */ /* 0x000fe200078e00ff */
[----:B--2---:R-:W-:Y:S01]  /*24820*/  F2FP.F16.F32.PACK_AB R100, R123, R122 ;  /* 0x0000007a7b64723e */ /* 0x004fe200000000ff */
[----:B------:R-:W1:Y:S01]  /*24830*/  LDC R92, c[0x0][0xbe8] ;  /* 0x0002fa00ff5c7b82 */ /* 0x000e620000000800 */
[----:B------:R-:W-:-:S02]  /*24840*/  F2FP.F16.F32.PACK_AB R106, R109, R108 ;  /* 0x0000006c6d6a723e */ /* 0x000fc400000000ff */
[----:B------:R-:W-:Y:S01]  /*24850*/  F2FP.F16.F32.PACK_AB R107, R111, R110 ;  /* 0x0000006e6f6b723e */ /* 0x000fe200000000ff */
[----:B------:R-:W-:Y:S04]  /*24860*/  STSM.16.M88.4 [R7], R100 ;  /* 0x0000006407007844 */ /* 0x000fe80000000200 */
[----:B------:R-:W-:Y:S01]  /*24870*/  STSM.16.M88.4 [R140], R104 ;  /* 0x000000688c007844 */ /* 0x000fe20000000200 */
[----:B------:R-:W-:Y:S01]  /*24880*/  IADD3 R84, P1, R233, UR6, RZ ;  /* 0x00000006e9547c10 */ /* 0x000fe2000ff3e0ff */
[----:B------:R-:W2:Y:S02]  /*24890*/  LDC.64 R90, c[0x0][0xba8] ;  /* 0x0002ea00ff5a7b82 */ /* 0x000ea40000000a00 */
[----:B------:R3:W-:Y:S06]  /*248a0*/  STSM.16.M88.4 [R141], R12 ;  /* 0x0000000c8d007844 */ /* 0x0007ec0000000200 */
[----:B------:R-:W-:Y:S01]  /*248b0*/  BAR.SYNC.DEFER_BLOCKING 0x1, 0x100 ;  /* 0x0044000000007b1d */ /* 0x000fe20000010000 */
[----:B------:R-:W-:-:S02]  /*248c0*/  ISETP.NE.AND.EX P0, PT, RZ, UR7, PT, P0 ;  /* 0x00000007ff007c0c */ /* 0x000fc4000bf05300 */
[----:B------:R-:W-:-:S11]  /*248d0*/  IADD3.X R85, R234, UR7, RZ, P1, !PT ;  /* 0x00000007ea557c10 */ /* 0x000fd60008ffe4ff */
[----:B------:R-:W2:Y:S01]  /*248e0*/  @P0 LDG.E R8, desc[UR60][R84.64] ;  /* 0x0000003c54080981 */ /* 0x000ea2000c1e1900 */
[----:B------:R-:W-:-:S04]  /*248f0*/  ISETP.NE.U32.AND P1, PT, RZ, UR4, PT ;  /* 0x00000004ff007c0c */ /* 0x000fc8000bf25070 */
[----:B------:R-:W-:-:S13]  /*24900*/  ISETP.NE.AND.EX P1, PT, RZ, UR5, PT, P1 ;  /* 0x00000005ff007c0c */ /* 0x000fda000bf25310 */
[----:B---3--:R-:W-:Y:S01]  /*24910*/  @P1 IADD3 R12, P2, R233, UR4, RZ ;  /* 0x00000004e90c1c10 */ /* 0x008fe2000ff5e0ff */
[----:B------:R-:W-:-:S03]  /*24920*/  ULDC UR4, c[0x0][0xa88] ;  /* 0x0002a20000047ab9 */ /* 0x000fc60000000800 */
[----:B------:R-:W-:Y:S01]  /*24930*/  @P1 IADD3.X R13, R234, UR5, RZ, P2, !PT ;  /* 0x00000005ea0d1c10 */ /* 0x000fe200097fe4ff */
[----:B------:R-:W-:Y:S01]  /*24940*/  IMAD.U32 R93, RZ, RZ, UR4 ;  /* 0x00000004ff5d7e24 */ /* 0x000fe2000f8e00ff */
[----:B------:R-:W-:Y:S01]  /*24950*/  ISETP.NE.AND P2, PT, R231, RZ, PT ;  /* 0x000000ffe700720c */ /* 0x000fe20003f45270 */
[----:B------:R-:W-:-:S03]  /*24960*/  ULDC UR4, c[0x0][0xad4] ;  /* 0x0002b50000047ab9 */ /* 0x000fc60000000800 */
[----:B------:R-:W-:Y:S01]  /*24970*/  SEL R231, R231, UR4, P2 ;  /* 0x00000004e7e77c07 */ /* 0x000fe20009000000 */
[----:B------:R3:W5:Y:S01]  /*24980*/  @P1 LDG.E R93, desc[UR60][R12.64] ;  /* 0x0000003c0c5d1981 */ /* 0x000762000c1e1900 */
[----:B------:R-:W-:Y:S02]  /*24990*/  MOV R94, 0x9b8 ;  /* 0x000009b8005e7802 */ /* 0x000fe40000000f00 */
[----:B------:R-:W-:-:S04]  /*249a0*/  ISETP.GT.AND P3, PT, R231, 0x1, PT ;  /* 0x00000001e700780c */ /* 0x000fc80003f64270 */
[----:B------:R-:W-:-:S04]  /*249b0*/  SEL R94, R94, 0x978, P3 ;  /* 0x000009785e5e7807 */ /* 0x000fc80001800000 */
[----:B------:R-:W0:Y:S08]  /*249c0*/  LDC.64 R14, c[0x0][R94+0x220] ;  /* 0x000088005e0e7b82 */ /* 0x000e300000000a00 */
[----:B------:R-:W2:Y:S01]  /*249d0*/  LDC.64 R86, c[0x0][R94+0x218] ;  /* 0x000086005e567b82 */ /* 0x000ea20000000a00 */
[----:B-1----:R-:W-:-:S07]  /*249e0*/  ISETP.NE.AND P4, PT, R92, 0x1, PT ;  /* 0x000000015c00780c */ /* 0x002fce0003f85270 */
[----:B------:R-:W1:Y:S01]  /*249f0*/  LDC.64 R88, c[0x0][R94+0x228] ;  /* 0x00008a005e587b82 */ /* 0x000e620000000a00 */
[----:B------:R-:W-:-:S07]  /*24a00*/  ISETP.NE.U32.AND P2, PT, RZ, UR6, PT ;  /* 0x00000006ff007c0c */ /* 0x000fce000bf45070 */
[----:B---3--:R3:W3:Y:S01]  /*24a10*/  LDC.64 R12, c[0x0][R94+0x210] ;  /* 0x000084005e0c7b82 */ /* 0x0086e20000000a00 */
[----:B------:R-:W-:-:S07]  /*24a20*/  ISETP.NE.AND.EX P2, PT, RZ, UR7, PT, P2 ;  /* 0x00000007ff007c0c */ /* 0x000fce000bf45320 */
[----:B------:R-:W3:Y:S01]  /*24a30*/  @P4 LDC R96, c[0x0][0xbec] ;  /* 0x0002fb00ff604b82 */ /* 0x000ee20000000800 */
[----:B------:R-:W-:-:S07]  /*24a40*/  SEL R232, R232, RZ, !P2 ;  /* 0x000000ffe8e87207 */ /* 0x000fce0005000000 */
[----:B------:R-:W3:Y:S01]  /*24a50*/  @P4 LDC R101, c[0x0][0xbf0] ;  /* 0x0002fc00ff654b82 */ /* 0x000ee20000000800 */
[----:B----4-:R-:W-:Y:S01]  /*24a60*/  SEL R7, R145, RZ, !P2 ;  /* 0x000000ff91077207 */ /* 0x010fe20005000000 */
[----:B0-----:R-:W-:-:S06]  /*24a70*/  IMAD R15, R15, R232, RZ ;  /* 0x000000e80f0f7224 */ /* 0x001fcc00078e02ff */
[----:B--2---:R-:W0:Y:S01]  /*24a80*/  @!P3 LDC R90, c[0x0][0xb50] ;  /* 0x0002d400ff5abb82 */ /* 0x004e220000000800 */
[C---:B------:R-:W-:Y:S02]  /*24a90*/  IMAD R99, R14.reuse, R7, R15 ;  /* 0x000000070e637224 */ /* 0x040fe400078e020f */
[----:B------:R-:W-:-:S05]  /*24aa0*/  IMAD.WIDE.U32 R14, R14, R232, RZ ;  /* 0x000000e80e0e7225 */ /* 0x000fca00078e00ff */
[----:B------:R-:W2:Y:S01]  /*24ab0*/  @!P3 LDC R91, c[0x0][0xb54] ;  /* 0x0002d500ff5bbb82 */ /* 0x000ea20000000800 */
[-C--:B------:R-:W-:Y:S02]  /*24ac0*/  IMAD R97, R87, R230.reuse, RZ ;  /* 0x000000e657617224 */ /* 0x080fe400078e02ff */
[----:B------:R-:W-:-:S04]  /*24ad0*/  IMAD.WIDE.U32 R86, R86, R230, RZ ;  /* 0x000000e656567225 */ /* 0x000fc800078e00ff */
[----:B------:R-:W-:Y:S02]  /*24ae0*/  IMAD.IADD R7, R229, 0x1, R226 ;  /* 0x00000001e5077824 */ /* 0x000fe400078e02e2 */
[----:B------:R-:W-:Y:S01]  /*24af0*/  IMAD.IADD R103, R87, 0x1, R97 ;  /* 0x0000000157677824 */ /* 0x000fe200078e0261 */
[----:B------:R-:W-:Y:S01]  /*24b00*/  SEL R95, R144, RZ, P3 ;  /* 0x000000ff905f7207 */ /* 0x000fe20001800000 */
[----:B------:R-:W-:Y:S02]  /*24b10*/  IMAD.IADD R99, R15, 0x1, R99 ;  /* 0x000000010f637824 */ /* 0x000fe400078e0263 */
[----:B------:R-:W-:Y:S02]  /*24b20*/  IMAD.MOV.U32 R15, RZ, RZ, R7 ;  /* 0x000000ffff0f7224 */ /* 0x000fe400078e0007 */
[-C--:B-1----:R-:W-:Y:S02]  /*24b30*/  IMAD R97, R89, R95.reuse, RZ ;  /* 0x0000005f59617224 */ /* 0x082fe400078e02ff */
[----:B------:R-:W-:-:S04]  /*24b40*/  IMAD.WIDE.U32 R88, R88, R95, RZ ;  /* 0x0000005f58587225 */ /* 0x000fc800078e00ff */
[----:B------:R-:W-:Y:S01]  /*24b50*/  IMAD.IADD R97, R89, 0x1, R97 ;  /* 0x0000000159617824 */ /* 0x000fe200078e0261 */
[--C-:B------:R-:W-:Y:S01]  /*24b60*/  IADD3 R87, P2, P5, R14, R86, R8.reuse ;  /* 0x000000560e577210 */ /* 0x100fe20007d5e008 */
[----:B---3--:R-:W-:Y:S01]  /*24b70*/  @P4 IMAD.HI.U32 R14, R7, R96, RZ ;  /* 0x00000060070e4227 */ /* 0x008fe200078e00ff */
[----:B------:R-:W-:-:S04]  /*24b80*/  SHF.R.S32.HI R86, RZ, 0x1f, R8 ;  /* 0x0000001fff567819 */ /* 0x000fc80000011408 */
[----:B------:R-:W-:-:S04]  /*24b90*/  @P4 SHF.R.U32.HI R15, RZ, R101, R14 ;  /* 0x00000065ff0f4219 */ /* 0x000fc8000001160e */
[----:B------:R-:W-:Y:S02]  /*24ba0*/  IADD3 R94, -R15, RZ, RZ ;  /* 0x000000ff0f5e7210 */ /* 0x000fe40007ffe1ff */
[----:B------:R-:W-:Y:S02]  /*24bb0*/  IADD3.X R95, R99, R103, R86, P2, P5 ;  /* 0x00000067635f7210 */ /* 0x000fe400017ea456 */
        /* <DEDUP_REMOVED lines=10> */
[----:B--2---:R-:W-:Y:S01]  /*24c60*/  LEA.HI.X R91, R88, R91, R12, 0x2, P2 ;  /* 0x0000005b585b7211 */ /* 0x004fe200010f140c */
[----:B------:R-:W-:Y:S06]  /*24c70*/  @P1 BRA `(.L_x_2723) ;  /* 0x0000000000101947 */ /* 0x000fec0003800000 */
[----:B------:R-:W-:Y:S05]  /*24c80*/  @!P0 BRA `(.L_x_2723) ;  /* 0x00000000000c8947 */ /* 0x000fea0003800000 */
[----:B------:R-:W2:Y:S04]  /*24c90*/  LDG.E R12, desc[UR60][R84.64] ;  /* 0x0000003c540c7981 */ /* 0x000ea8000c1e1900 */
[----:B-----5:R-:W2:Y:S02]  /*24ca0*/  LDG.E R93, desc[UR60][R84.64+0x4] ;  /* 0x0000043c545d7981 */ /* 0x020ea4000c1e1900 */
[----:B--2---:R-:W-:-:S07]  /*24cb0*/  IMAD.IADD R93, R93, 0x1, -R12 ;  /* 0x000000015d5d7824 */ /* 0x004fce00078e0a0c */
.L_x_2723:
        /* <DEDUP_REMOVED lines=8> */
[----:B---3--:R-:W-:Y:S02]  /*24d40*/  LOP3.LUT P0, RZ, R85, 0x3, RZ, 0xc0, !PT ;  /* 0x0000000355ff7812 */ /* 0x008fe4000780c0ff */
        /* <DEDUP_REMOVED lines=8> */
[----:B------:R-:W-:-:S07]  /*24dd0*/  ULDC.64 UR4, c[0x0][0xaa0] ;  /* 0x0002a80000047ab9 */ /* 0x000fce0000000a00 */
        /* <DEDUP_REMOVED lines=8> */
[----:B------:R-:W-:-:S04]  /*24e60*/  IMAD R5, R21, 0x40, R0 ;  /* 0x0000004015057824 */ /* 0x000fc800078e0200 */
[----:B------:R-:W-:-:S03]  /*24e70*/  IMAD.WIDE R2, R5, 0x2, R2 ;  /* 0x0000000205027825 */ /* 0x000fc600078e0202 */
        /* <DEDUP_REMOVED lines=17> */
[----:B------:R-:W-:Y:S02]  /*24f90*/  LOP3.LUT R12, R12, R13, RZ, 0x3c, !PT ;  /* 0x0000000d0c0c7212 */ /* 0x000fe400078e3cff */
[----:B------:R-:W-:Y:S01]  /*24fa0*/  LOP3.LUT R24, R24, R25, RZ, 0x3c, !PT ;  /* 0x0000001918187212 */ /* 0x000fe200078e3cff */
[--C-:B------:R-:W-:Y:S01]  /*24fb0*/  IMAD.X R25, RZ, RZ, R3.reuse, P2 ;  /* 0x000000ffff197224 */ /* 0x100fe200010e0603 */
[----:B------:R-:W-:Y:S01]  /*24fc0*/  LOP3.LUT R28, R28, R29, RZ, 0x3c, !PT ;  /* 0x0000001d1c1c7212 */ /* 0x000fe200078e3cff */
[--C-:B------:R-:W-:Y:S01]  /*24fd0*/  IMAD.X R29, RZ, RZ, R3.reuse, P6 ;  /* 0x000000ffff1d7224 */ /* 0x100fe200030e0603 */
[----:B------:R-:W-:Y:S01]  /*24fe0*/  LOP3.LUT R32, R32, R33, RZ, 0x3c, !PT ;  /* 0x0000002120207212 */ /* 0x000fe200078e3cff */
[----:B------:R-:W-:Y:S01]  /*24ff0*/  IMAD.X R33, RZ, RZ, R3, P5 ;  /* 0x000000ffff217224 */ /* 0x000fe200028e0603 */
[----:B------:R-:W-:Y:S01]  /*25000*/  IADD3.X R13, RZ, R3, RZ, P3, !PT ;  /* 0x00000003ff0d7210 */ /* 0x000fe20001ffe4ff */
[----:B------:R-:W5:Y:S01]  /*25010*/  LD.E.128 R24, desc[UR60][R24.64] ;  /* 0x0000003c18187980 */ /* 0x000f62000c101d00 */
[----:B------:R-:W-:-:S02]  /*25020*/  IADD3 R5, P1, R2, 0xb000, RZ ;  /* 0x0000b00002057810 */ /* 0x000fc40007f3e0ff */
[C---:B------:R-:W-:Y:S01]  /*25030*/  IADD3 R41, P0, R2.reuse, 0x6000, RZ ;  /* 0x0000600002297810 */ /* 0x040fe20007f1e0ff */
[----:B------:R-:W5:Y:S01]  /*25040*/  LD.E.128 R28, desc[UR60][R28.64] ;  /* 0x0000003c1c1c7980 */ /* 0x000f62000c101d00 */
[C---:B------:R-:W-:Y:S02]  /*25050*/  IADD3 R45, P3, R2.reuse, 0x7000, RZ ;  /* 0x00007000022d7810 */ /* 0x040fe40007f7e0ff */
[C---:B------:R-:W-:Y:S01]  /*25060*/  IADD3 R49, P2, R2.reuse, 0x8000, RZ ;  /* 0x0000800002317810 */ /* 0x040fe20007f5e0ff */
[----:B------:R-:W5:Y:S01]  /*25070*/  LD.E.128 R12, desc[UR60][R12.64] ;  /* 0x0000003c0c0c7980 */ /* 0x000f62000c101d00 */
[C---:B------:R-:W-:Y:S02]  /*25080*/  IADD3 R53, P6, R2.reuse, 0x9000, RZ ;  /* 0x0000900002357810 */ /* 0x040fe40007fde0ff */
[C---:B------:R-:W-:Y:S01]  /*25090*/  IADD3 R57, P5, R2.reuse, 0xa000, RZ ;  /* 0x0000a00002397810 */ /* 0x040fe20007fbe0ff */
[----:B------:R-:W5:Y:S01]  /*250a0*/  LD.E.128 R32, desc[UR60][R32.64] ;  /* 0x0000003c20207980 */ /* 0x000f62000c101d00 */
[----:B------:R-:W-:-:S02]  /*250b0*/  LOP3.LUT R7, R2, 0x380, RZ, 0xc0, !PT ;  /* 0x0000038002077812 */ /* 0x000fc400078ec0ff */
[----:B------:R-:W-:Y:S01]  /*250c0*/  LOP3.LUT R4, R5, 0x380, RZ, 0xc0, !PT ;  /* 0x0000038005047812 */ /* 0x000fe200078ec0ff */
[----:B------:R-:W5:Y:S01]  /*250d0*/  LD.E.128 R36, desc[UR60][R36.64] ;  /* 0x0000003c24247980 */ /* 0x000f62000c101d00 */
[----:B------:R-:W-:Y:S02]  /*250e0*/  LOP3.LUT R40, R41, 0x380, RZ, 0xc0, !PT ;  /* 0x0000038029287812 */ /* 0x000fe400078ec0ff */
[----:B------:R-:W-:Y:S02]  /*250f0*/  LOP3.LUT R44, R45, 0x380, RZ, 0xc0, !PT ;  /* 0x000003802d2c7812 */ /* 0x000fe400078ec0ff */
[----:B------:R-:W-:Y:S02]  /*25100*/  LOP3.LUT R48, R49, 0x380, RZ, 0xc0, !PT ;  /* 0x0000038031307812 */ /* 0x000fe400078ec0ff */
[----:B------:R-:W-:Y:S02]  /*25110*/  LOP3.LUT R52, R53, 0x380, RZ, 0xc0, !PT ;  /* 0x0000038035347812 */ /* 0x000fe400078ec0ff */
[----:B------:R-:W-:-:S02]  /*25120*/  LOP3.LUT R56, R57, 0x380, RZ, 0xc0, !PT ;  /* 0x0000038039387812 */ /* 0x000fc400078ec0ff */
[----:B------:R-:W-:Y:S02]  /*25130*/  SHF.R.U64 R7, R7, 0x3, RZ ;  /* 0x0000000307077819 */ /* 0x000fe400000012ff */
[----:B------:R-:W-:Y:S02]  /*25140*/  SHF.R.U64 R4, R4, 0x3, RZ ;  /* 0x0000000304047819 */ /* 0x000fe400000012ff */
[----:B------:R-:W-:Y:S02]  /*25150*/  SHF.R.U64 R40, R40, 0x3, RZ ;  /* 0x0000000328287819 */ /* 0x000fe400000012ff */
[----:B------:R-:W-:Y:S02]  /*25160*/  SHF.R.U64 R44, R44, 0x3, RZ ;  /* 0x000000032c2c7819 */ /* 0x000fe400000012ff */
[----:B------:R-:W-:Y:S02]  /*25170*/  SHF.R.U64 R48, R48, 0x3, RZ ;  /* 0x0000000330307819 */ /* 0x000fe400000012ff */
[----:B------:R-:W-:-:S02]  /*25180*/  SHF.R.U64 R52, R52, 0x3, RZ ;  /* 0x0000000334347819 */ /* 0x000fc400000012ff */
[----:B------:R-:W-:Y:S02]  /*25190*/  SHF.R.U64 R56, R56, 0x3, RZ ;  /* 0x0000000338387819 */ /* 0x000fe400000012ff */
[----:B------:R-:W-:Y:S02]  /*251a0*/  LOP3.LUT R2, R7, R2, RZ, 0x3c, !PT ;  /* 0x0000000207027212 */ /* 0x000fe400078e3cff */
[----:B------:R-:W-:Y:S02]  /*251b0*/  LOP3.LUT R40, R40, R41, RZ, 0x3c, !PT ;  /* 0x0000002928287212 */ /* 0x000fe400078e3cff */
        /* <DEDUP_REMOVED lines=10> */
[----:B------:R-:W-:-:S02]  /*25260*/  IADD3.X R41, RZ, R3, RZ, P0, !PT ;  /* 0x00000003ff297210 */ /* 0x000fc400007fe4ff */
[----:B------:R-:W-:Y:S01]  /*25270*/  IADD3.X R61, RZ, R3, RZ, P1, !PT ;  /* 0x00000003ff3d7210 */ /* 0x000fe20000ffe4ff */
[----:B------:R0:W5:Y:S01]  /*25280*/  LD.E.128 R4, desc[UR60][R2.64] ;  /* 0x0000003c02047980 */ /* 0x000162000c101d00 */
[----:B------:R-:W-:-:S03]  /*25290*/  SHF.R.S32.HI R67, RZ, 0x1f, R232 ;  /* 0x0000001fff437819 */ /* 0x000fc600000114e8 */
[----:B------:R-:W5:Y:S04]  /*252a0*/  LD.E.128 R40, desc[UR60][R40.64] ;  /* 0x0000003c28287980 */ /* 0x000f68000c101d00 */
[----:B------:R-:W5:Y:S01]  /*252b0*/  LD.E.128 R48, desc[UR60][R48.64] ;  /* 0x0000003c30307980 */ /* 0x000f62000c101d00 */
[----:B0-----:R-:W-:-:S03]  /*252c0*/  IMAD R3, R86, UR4, RZ ;  /* 0x0000000456037c24 */ /* 0x001fc6000f8e02ff */
[----:B------:R-:W5:Y:S01]  /*252d0*/  LD.E.128 R52, desc[UR60][R52.64] ;  /* 0x0000003c34347980 */ /* 0x000f62000c101d00 */
[C---:B------:R-:W-:Y:S02]  /*252e0*/  IMAD R65, R8.reuse, UR5, R3 ;  /* 0x0000000508417c24 */ /* 0x040fe4000f8e0203 */
[----:B------:R-:W-:Y:S01]  /*252f0*/  IMAD.WIDE.U32 R2, R8, UR4, RZ ;  /* 0x0000000408027c25 */ /* 0x000fe2000f8e00ff */
[----:B------:R-:W-:Y:S01]  /*25300*/  ULDC.64 UR4, c[0x0][0xae8] ;  /* 0x0002ba0000047ab9 */ /* 0x000fe20000000a00 */
[----:B------:R-:W5:Y:S02]  /*25310*/  LD.E.128 R56, desc[UR60][R56.64] ;  /* 0x0000003c38387980 */ /* 0x000f64000c101d00 */
[----:B------:R-:W-:Y:S02]  /*25320*/  IMAD.IADD R3, R3, 0x1, R65 ;  /* 0x0000000103037824 */ /* 0x000fe400078e0241 */
[----:B------:R-:W-:Y:S01]  /*25330*/  IMAD R65, R20, 0x20, R21 ;  /* 0x0000002014417824 */ /* 0x000fe200078e0215 */
[----:B------:R-:W5:Y:S01]  /*25340*/  LD.E.128 R60, desc[UR60][R60.64] ;  /* 0x0000003c3c3c7980 */ /* 0x000f62000c101d00 */
[----:B------:R-:W-:Y:S01]  /*25350*/  IMAD.WIDE.U32 R2, R230, UR4, R2 ;  /* 0x00000004e6027c25 */ /* 0x000fe2000f8e0002 */
[----:B------:R-:W-:Y:S01]  /*25360*/  @!PT LDS RZ, [RZ] ;  /* 0x00000000fffff984 */ /* 0x000fe20000000800 */
[----:B------:R-:W-:Y:S01]  /*25370*/  @!PT LDS RZ, [RZ] ;  /* 0x00000000fffff984 */ /* 0x000fe20000000800 */
[----:B------:R-:W-:Y:S01]  /*25380*/  @!PT LDS RZ, [RZ] ;  /* 0x00000000fffff984 */ /* 0x000fe20000000800 */
[----:B------:R-:W-:Y:S01]  /*25390*/  @!PT LDS RZ, [RZ] ;  /* 0x00000000fffff984 */ /* 0x000fe20000000800 */
[----:B------:R0:W-:Y:S06]  /*253a0*/  MEMBAR.ALL.CTA ;  /* 0x0000000000007992 */ /* 0x0001ec0000008000 */
[----:B0-----:R-:W0:Y:S01]  /*253b0*/  FENCE.VIEW.ASYNC.S ;  /* 0x00000000000073c6 */ /* 0x001e220000000000 */
[----:B------:R-:W-:-:S02]  /*253c0*/  IMAD.IADD R20, R226, 0x1, R65 ;  /* 0x00000001e2147824 */ /* 0x000fc400078e0241 */
[----:B------:R-:W-:Y:S01]  /*253d0*/  IMAD R3, R230, UR5, R3 ;  /* 0x00000005e6037c24 */ /* 0x000fe2000f8e0203 */
[----:B------:R-:W-:Y:S01]  /*253e0*/  ULDC.64 UR4, c[0x0][0xaf0] ;  /* 0x0002bc0000047ab9 */ /* 0x000fe20000000a00 */
[----:B-1----:R-:W-:-:S04]  /*253f0*/  @P4 IMAD.HI.U32 R8, R20, R69, RZ ;  /* 0x0000004514084227 */ /* 0x002fc800078e00ff */
[----:B------:R-:W-:Y:S01]  /*25400*/  IMAD.MOV.U32 R65, RZ, RZ, R20 ;  /* 0x000000ffff417224 */ /* 0x000fe200078e0014 */
[----:B--2---:R-:W-:Y:S01]  /*25410*/  @P4 SHF.R.U32.HI R65, RZ, R71, R8 ;  /* 0x00000047ff414219 */ /* 0x004fe20000011608 */
[----:B------:R-:W-:Y:S02]  /*25420*/  IMAD R67, R67, UR4, RZ ;  /* 0x0000000443437c24 */ /* 0x000fe4000f8e02ff */
[C---:B------:R-:W-:Y:S01]  /*25430*/  IMAD.WIDE.U32 R2, R232.reuse, UR4, R2 ;  /* 0x00000004e8027c25 */ /* 0x040fe2000f8e0002 */
[----:B------:R-:W-:Y:S02]  /*25440*/  SHF.R.S32.HI R8, RZ, 0x1f, R65 ;  /* 0x0000001fff087819 */ /* 0x000fe40000011441 */
[----:B------:R-:W-:Y:S01]  /*25450*/  IADD3 R69, -R65, RZ, RZ ;  /* 0x000000ff41457210 */ /* 0x000fe20007ffe1ff */
[----:B------:R-:W-:Y:S01]  /*25460*/  IMAD R67, R232, UR5, R67 ;  /* 0x00000005e8437c24 */ /* 0x000fe2000f8e0243 */
[----:B------:R-:W-:Y:S02]  /*25470*/  ULDC.64 UR4, c[0x0][0xae0] ;  /* 0x0002b80000047ab9 */ /* 0x000fe40000000a00 */
[----:B------:R-:W-:-:S02]  /*25480*/  IMAD R8, R8, UR4, RZ ;  /* 0x0000000408087c24 */ /* 0x000fc4000f8e02ff */
[----:B------:R-:W-:Y:S02]  /*25490*/  IMAD.IADD R3, R3, 0x1, R67 ;  /* 0x0000000103037824 */ /* 0x000fe400078e0243 */
[----:B------:R-:W-:Y:S02]  /*254a0*/  IMAD R67, R92, R69, R20 ;  /* 0x000000455c437224 */ /* 0x000fe400078e0214 */
[----:B------:R-:W-:-:S04]  /*254b0*/  IMAD.WIDE.U32 R2, R65, UR4, R2 ;  /* 0x0000000441027c25 */ /* 0x000fc8000f8e0002 */
[----:B------:R-:W-:Y:S01]  /*254c0*/  IMAD R65, R65, UR5, R8 ;  /* 0x0000000541417c24 */ /* 0x000fe2000f8e0208 */
[----:B------:R-:W-:Y:S01]  /*254d0*/  SHF.R.S32.HI R8, RZ, 0x1f, R67 ;  /* 0x0000001fff087819 */ /* 0x000fe20000011443 */
[----:B------:R-:W-:Y:S02]  /*254e0*/  ULDC.64 UR4, c[0x0][0xad8] ;  /* 0x0002b60000047ab9 */ /* 0x000fe40000000a00 */
[----:B------:R-:W-:Y:S02]  /*254f0*/  IMAD.IADD R3, R3, 0x1, R65 ;  /* 0x0000000103037824 */ /* 0x000fe400078e0241 */
[----:B------:R-:W-:Y:S02]  /*25500*/  IMAD R8, R8, UR4, RZ ;  /* 0x0000000408087c24 */ /* 0x000fe4000f8e02ff */
[----:B------:R-:W-:-:S04]  /*25510*/  IMAD.WIDE.U32 R2, R67, UR4, R2 ;  /* 0x0000000443027c25 */ /* 0x000fc8000f8e0002 */
[----:B------:R-:W-:Y:S01]  /*25520*/  IMAD R69, R67, UR5, R8 ;  /* 0x0000000543457c24 */ /* 0x000fe2000f8e0208 */
[----:B------:R-:W-:Y:S01]  /*25530*/  ULDC.64 UR4, c[0x0][0xa80] ;  /* 0x0002a00000047ab9 */ /* 0x000fe20000000a00 */
[----:B------:R-:W-:Y:S01]  /*25540*/  IMAD.IADD R71, R21, 0x1, R226 ;  /* 0x0000000115477824 */ /* 0x000fe200078e02e2 */
[----:B------:R-:W-:Y:S01]  /*25550*/  LEA R8, P2, R2, UR4, 0x1 ;  /* 0x0000000402087c11 */ /* 0x000fe2000f8408ff */
[----:B------:R-:W-:-:S05]  /*25560*/  IMAD.IADD R67, R3, 0x1, R69 ;  /* 0x0000000103437824 */ /* 0x000fca00078e0245 */
[----:B------:R-:W-:Y:S02]  /*25570*/  LEA.HI.X R67, R2, UR5, R67, 0x1, P2 ;  /* 0x0000000502437c11 */ /* 0x000fe400090f0c43 */
[C---:B------:R-:W-:Y:S01]  /*25580*/  ISETP.GE.AND P2, PT, R71.reuse, R84, PT ;  /* 0x000000544700720c */ /* 0x040fe20003f46270 */
[----:B------:R-:W-:Y:S01]  /*25590*/  VIADD R3, R16, 0x36820 ;  /* 0x0003682010037836 */ /* 0x000fe20000000000 */
[C---:B------:R-:W-:Y:S01]  /*255a0*/  IADD3 R65, R71.reuse, 0x40, RZ ;  /* 0x0000004047417810 */ /* 0x040fe20007ffe0ff */
[----:B------:R-:W-:-:S03]  /*255b0*/  VIADD R21, R71, 0x20 ;  /* 0x0000002047157836 */ /* 0x000fc60000000000 */
[----:B------:R-:W-:Y:S01]  /*255c0*/  PRMT R3, RZ, 0x654, R3 ;  /* 0x00000654ff037816 */ /* 0x000fe20000000003 */
[C---:B------:R-:W-:Y:S01]  /*255d0*/  VIADD R68, R0.reuse, 0x40 ;  /* 0x0000004000447836 */ /* 0x040fe20000000000 */
[-C--:B------:R-:W-:Y:S01]  /*255e0*/  ISETP.GE.AND P1, PT, R21, R84.reuse, PT ;  /* 0x000000541500720c */ /* 0x080fe20003f26270 */
[----:B------:R-:W-:Y:S01]  /*255f0*/  VIADD R70, R0, 0x80 ;  /* 0x0000008000467836 */ /* 0x000fe20000000000 */
[----:B------:R-:W-:Y:S01]  /*25600*/  ISETP.GE.AND P0, PT, R65, R84, PT ;  /* 0x000000544100720c */ /* 0x000fe20003f06270 */
[----:B0-----:R0:W-:Y:S01]  /*25610*/  SYNCS.ARRIVE.TRANS64.RED.A1T0 RZ, [R3+URZ], RZ ;  /* 0x000000ff03ff79a7 */ /* 0x0011e2000810043f */
[----:B------:R0:W1:Y:S01]  /*25620*/  SHFL.IDX PT, R21, R8, RZ, 0x181f ;  /* 0x00181fff08157589 */ /* 0x00006200000e0000 */
[----:B------:R-:W-:Y:S03]  /*25630*/  BSSY B1, `(.L_x_2725) ;  /* 0x0000013000017945 */ /* 0x000fe60003800000 */
[----:B------:R0:W2:Y:S01]  /*25640*/  SHFL.IDX PT, R65, R67, RZ, 0x181f ;  /* 0x00181fff43417589 */ /* 0x0000a200000e0000 */
[----:B------:R-:W-:-:S02]  /*25650*/  SHF.R.S32.HI R66, RZ, 0x1f, R0 ;  /* 0x0000001fff427819 */ /* 0x000fc40000011400 */
[----:B------:R-:W-:Y:S02]  /*25660*/  SHF.R.S32.HI R69, RZ, 0x1f, R68 ;  /* 0x0000001fff457819 */ /* 0x000fe40000011444 */
[----:B------:R-:W-:Y:S01]  /*25670*/  SHF.R.S32.HI R72, RZ, 0x1f, R70 ;  /* 0x0000001fff487819 */ /* 0x000fe20000011446 */
[----:B------:R-:W-:Y:S06]  /*25680*/  @P2 BRA `(.L_x_2726) ;  /* 0x0000000000342947 */ /* 0x000fec0003800000 */
[----:B------:R-:W-:Y:S02]  /*25690*/  ULDC UR4, c[0x0][0xac8] ;  /* 0x0002b20000047ab9 */ /* 0x000fe40000000800 */
[----:B------:R-:W-:Y:S02]  /*256a0*/  ISETP.GE.AND P4, PT, R0, UR4, PT ;  /* 0x0000000400007c0c */ /* 0x000fe4000bf86270 */
[----:B------:R-:W-:Y:S02]  /*256b0*/  ISETP.GE.AND P3, PT, R68, UR4, PT ;  /* 0x0000000444007c0c */ /* 0x000fe4000bf66270 */
[----:B------:R-:W-:-:S09]  /*256c0*/  ISETP.GE.AND P2, PT, R70, UR4, PT ;  /* 0x0000000446007c0c */ /* 0x000fd2000bf46270 */
[-C--:B-1----:R-:W-:Y:S02]  /*256d0*/  @!P4 LEA R2, P6, R0, R21.reuse, 0x1 ;  /* 0x000000150002c211 */ /* 0x082fe400078c08ff */
[----:B------:R-:W-:Y:S02]  /*256e0*/  @!P3 LEA R20, P5, R68, R21, 0x1 ;  /* 0x000000154414b211 */ /* 0x000fe400078a08ff */
[----:B0-2---:R-:W-:Y:S02]  /*256f0*/  @!P4 LEA.HI.X R3, R0, R65, R66, 0x1, P6 ;  /* 0x000000410003c211 */ /* 0x005fe400030f0c42 */
[----:B------:R-:W-:Y:S02]  /*25700*/  @!P2 LEA R64, P6, R70, R21, 0x1 ;  /* 0x000000154640a211 */ /* 0x000fe400078c08ff */
[-C--:B------:R-:W-:Y:S01]  /*25710*/  @!P3 LEA.HI.X R21, R68, R65.reuse, R69, 0x1, P5 ;  /* 0x000000414415b211 */ /* 0x080fe200028f0c45 */
[----:B-----5:R3:W-:Y:S01]  /*25720*/  @!P4 ST.E.128 desc[UR60][R2.64], R4 ;  /* 0x000000040200c985 */ /* 0x0207e2000c101d3c */
[----:B------:R-:W-:-:S03]  /*25730*/  @!P2 LEA.HI.X R65, R70, R65, R72, 0x1, P6 ;  /* 0x000000414641a211 */ /* 0x000fc600030f0c48 */
[----:B------:R3:W-:Y:S04]  /*25740*/  @!P3 ST.E.128 desc[UR60][R20.64], R32 ;  /* 0x000000201400b985 */ /* 0x0007e8000c101d3c */
[----:B------:R3:W-:Y:S02]  /*25750*/  @!P2 ST.E.128 desc[UR60][R64.64], R48 ;  /* 0x000000304000a985 */ /* 0x0007e4000c101d3c */
.L_x_2726:
[----:B------:R-:W-:Y:S05]  /*25760*/  BSYNC B1 ;  /* 0x0000000000017941 */ /* 0x000fea0003800000 */
.L_x_2725:
[----:B---3-5:R3:W4:Y:S01]  /*25770*/  SHFL.IDX PT, R7, R67, 0x1, 0x181f ;  /* 0x00381f0043077f89 */ /* 0x02872200000e0000 */
[----:B------:R-:W-:Y:S03]  /*25780*/  BSSY B1, `(.L_x_2727) ;  /* 0x0000010000017945 */ /* 0x000fe60003800000 */
[----:B0-----:R3:W0:Y:S01]  /*25790*/  SHFL.IDX PT, R3, R8, 0x1, 0x181f ;  /* 0x00381f0008037f89 */ /* 0x00162200000e0000 */
        /* <DEDUP_REMOVED lines=14> */
.L_x_2728:
[----:B------:R-:W-:Y:S05]  /*25880*/  BSYNC B1 ;  /* 0x0000000000017941 */ /* 0x000fea0003800000 */
.L_x_2727:
[----:B0---4-:R0:W4:Y:S01]  /*25890*/  SHFL.IDX PT, R7, R67, 0x2, 0x181f ;  /* 0x00581f0043077f89 */ /* 0x01112200000e0000 */
[----:B------:R-:W-:Y:S03]  /*258a0*/  BSSY B1, `(.L_x_2729) ;  /* 0x0000010000017945 */ /* 0x000fe60003800000 */
[----:B------:R0:W0:Y:S01]  /*258b0*/  SHFL.IDX PT, R3, R8, 0x2, 0x181f ;  /* 0x00581f0008037f89 */ /* 0x00002200000e0000 */
        /* <DEDUP_REMOVED lines=14> */
.L_x_2730:
[----:B------:R-:W-:Y:S05]  /*259a0*/  BSYNC B1 ;  /* 0x0000000000017941 */ /* 0x000fea0003800000 */
.L_x_2729:
[----:B0-----:R-:W-:Y:S01]  /*259b0*/  IADD3 R3, R71, 0x60, RZ ;  /* 0x0000006047037810 */ /* 0x001fe20007ffe0ff */
[----:B---3--:R-:W3:Y:S03]  /*259c0*/  SHFL.IDX PT, R67, R67, 0x3, 0x181f ;  /* 0x00781f0043437f89 */ /* 0x008ee600000e0000 */
[----:B------:R-:W-:Y:S01]  /*259d0*/  ISETP.GE.AND P0, PT, R3, R84, PT ;  /* 0x000000540300720c */ /* 0x000fe20003f06270 */
[----:B----4-:R0:W4:-:S12]  /*259e0*/  SHFL.IDX PT, R7, R8, 0x3, 0x181f ;  /* 0x00781f0008077f89 */ /* 0x01011800000e0000 */
[----:B0-----:R-:W-:Y:S05]  /*259f0*/  @P0 BRA `(.L_x_2731) ;  /* 0x00000020008c0947 */ /* 0x001fea0003800000 */
[----:B------:R-:W-:Y:S02]  /*25a00*/  ULDC UR4, c[0x0][0xac8] ;  /* 0x0002b20000047ab9 */ /* 0x000fe40000000800 */
[----:B------:R-:W-:Y:S02]  /*25a10*/  ISETP.GE.AND P2, PT, R0, UR4, PT ;  /* 0x0000000400007c0c */ /* 0x000fe4000bf46270 */
[----:B------:R-:W-:-:S11]  /*25a20*/  ISETP.GE.AND P3, PT, R68, UR4, PT ;  /* 0x0000000444007c0c */ /* 0x000fd6000bf66270 */
[-C--:B----4-:R-:W-:Y:S02]  /*25a30*/  @!P2 LEA R2, P0, R0, R7.reuse, 0x1 ;  /* 0x000000070002a211 */ /* 0x090fe400078008ff */
[----:B------:R-:W-:Y:S02]  /*25a40*/  @!P3 LEA R4, P1, R68, R7, 0x1 ;  /* 0x000000074404b211 */ /* 0x000fe400078208ff */
[-C--:B---3--:R-:W-:Y:S02]  /*25a50*/  @!P2 LEA.HI.X R3, R0, R67.reuse, R66, 0x1, P0 ;  /* 0x000000430003a211 */ /* 0x088fe400000f0c42 */
        /* <DEDUP_REMOVED lines=9> */
.L_x_2724:
[----:B0-----:R-:W0:Y:S01]  /*25af0*/  @P4 LDC R0, c[0x0][0xbec] ;  /* 0x0002fb00ff004b82 */ /* 0x001e220000000800 */
[----:B------:R-:W-:Y:S01]  /*25b00*/  ULDC.64 UR4, c[0x0][0xb08] ;  /* 0x0002c20000047ab9 */ /* 0x000fe20000000a00 */
[----:B------:R-:W-:Y:S01]  /*25b10*/  ULDC.64 UR6, c[0x0][0xb30] ;  /* 0x0002cc0000067ab9 */ /* 0x000fe20000000a00 */
[----:B------:R-:W-:Y:S01]  /*25b20*/  IMAD R13, R86, UR4, RZ ;  /* 0x00000004560d7c24 */ /* 0x000fe2000f8e02ff */
[----:B------:R-:W-:Y:S01]  /*25b30*/  ISETP.GE.AND P0, PT, R87, R84, PT ;  /* 0x000000545700720c */ /* 0x000fe20003f06270 */
[C---:B------:R-:W-:Y:S01]  /*25b40*/  IMAD.WIDE.U32 R2, R8.reuse, UR4, RZ ;  /* 0x0000000408027c25 */ /* 0x040fe2000f8e00ff */
[C---:B------:R-:W-:Y:S01]  /*25b50*/  IADD3 R94, R227.reuse, 0x78, RZ ;  /* 0x00000078e35e7810 */ /* 0x040fe20007ffe0ff */
[----:B------:R-:W-:Y:S01]  /*25b60*/  BSSY B1, `(.L_x_2732) ;  /* 0x00000c7000017945 */ /* 0x000fe20003800000 */
[----:B------:R-:W1:Y:S01]  /*25b70*/  @P4 LDC R89, c[0x0][0xbf0] ;  /* 0x0002fc00ff594b82 */ /* 0x000e620000000800 */
[----:B------:R-:W-:Y:S01]  /*25b80*/  IMAD R13, R8, UR5, R13 ;  /* 0x00000005080d7c24 */ /* 0x000fe2000f8e020d */
[----:B------:R-:W-:Y:S01]  /*25b90*/  ULDC.64 UR4, c[0x0][0xb38] ;  /* 0x0002ce0000047ab9 */ /* 0x000fe20000000a00 */
[C---:B------:R-:W-:Y:S01]  /*25ba0*/  VIADD R88, R227.reuse, 0x90 ;  /* 0x00000090e3587836 */ /* 0x040fe20000000000 */
[----:B------:R-:W-:Y:S01]  /*25bb0*/  IADD3 R104, R227, 0x50, RZ ;  /* 0x00000050e3687810 */ /* 0x000fe20007ffe0ff */
[----:B------:R-:W-:Y:S01]  /*25bc0*/  IMAD.IADD R3, R3, 0x1, R13 ;  /* 0x0000000103037824 */ /* 0x000fe200078e020d */
[----:B------:R-:W-:Y:S01]  /*25bd0*/  SHF.R.S32.HI R13, RZ, 0x1f, R232 ;  /* 0x0000001fff0d7819 */ /* 0x000fe200000114e8 */
[C---:B------:R-:W-:Y:S01]  /*25be0*/  VIADD R90, R227.reuse, 0x88 ;  /* 0x00000088e35a7836 */ /* 0x040fe20000000000 */
[----:B------:R-:W-:Y:S01]  /*25bf0*/  IADD3 R146, R227, 0x28, RZ ;  /* 0x00000028e3927810 */ /* 0x000fe20007ffe0ff */
        /* <DEDUP_REMOVED lines=8> */
[----:B------:R-:W-:Y:S01]  /*25c80*/  IADD3 R99, R227, 0x60, RZ ;  /* 0x00000060e3637810 */ /* 0x000fe20007ffe0ff */
[----:B0-----:R-:W-:Y:S01]  /*25c90*/  @P4 IMAD.HI.U32 R0, R7, R0, RZ ;  /* 0x0000000007004227 */ /* 0x001fe200078e00ff */
[----:B------:R-:W-:Y:S02]  /*25ca0*/  SHF.R.S32.HI R96, RZ, 0x1f, R96 ;  /* 0x0000001fff607819 */ /* 0x000fe40000011460 */
[----:B------:R-:W-:Y:S01]  /*25cb0*/  SHF.R.S32.HI R104, RZ, 0x1f, R104 ;  /* 0x0000001fff687819 */ /* 0x000fe20000011468 */
[C---:B------:R-:W-:Y:S01]  /*25cc0*/  IMAD R15, R232.reuse, UR5, R13 ;  /* 0x00000005e80f7c24 */ /* 0x040fe2000f8e020d */
[----:B------:R-:W-:Y:S01]  /*25cd0*/  IADD3 R141, R227, 0x38, RZ ;  /* 0x00000038e38d7810 */ /* 0x000fe20007ffe0ff */
[----:B------:R-:W-:Y:S01]  /*25ce0*/  IMAD.WIDE.U32 R2, R232, UR4, R2 ;  /* 0x00000004e8027c25 */ /* 0x000fe2000f8e0002 */
[----:B------:R-:W-:Y:S01]  /*25cf0*/  ULDC.64 UR4, c[0x0][0xb48] ;  /* 0x0002d20000047ab9 */ /* 0x000fe20000000a00 */
[----:B------:R-:W-:-:S02]  /*25d00*/  SHF.R.S32.HI R146, RZ, 0x1f, R146 ;  /* 0x0000001fff927819 */ /* 0x000fc40000011492 */
[----:B------:R-:W-:Y:S01]  /*25d10*/  IMAD.MOV.U32 R13, RZ, RZ, R7 ;  /* 0x000000ffff0d7224 */ /* 0x000fe200078e0007 */
[----:B-1----:R-:W-:Y:S01]  /*25d20*/  @P4 SHF.R.U32.HI R13, RZ, R89, R0 ;  /* 0x00000059ff0d4219 */ /* 0x002fe20000011600 */
[----:B------:R-:W-:Y:S01]  /*25d30*/  IMAD.IADD R3, R3, 0x1, R15 ;  /* 0x0000000103037824 */ /* 0x000fe200078e020f */
[C---:B------:R-:W-:Y:S01]  /*25d40*/  IADD3 R89, R227.reuse, 0x88, RZ ;  /* 0x00000088e3597810 */ /* 0x040fe20007ffe0ff */
[C---:B------:R-:W-:Y:S01]  /*25d50*/  VIADD R98, R227.reuse, 0x68 ;  /* 0x00000068e3627836 */ /* 0x040fe20000000000 */
[--C-:B------:R-:W-:Y:S01]  /*25d60*/  SHF.R.S32.HI R0, RZ, 0x1f, R13.reuse ;  /* 0x0000001fff007819 */ /* 0x100fe2000001140d */
[----:B------:R-:W-:Y:S01]  /*25d70*/  IMAD.MOV R6, RZ, RZ, -R13 ;  /* 0x000000ffff067224 */ /* 0x000fe200078e0a0d */
[----:B------:R-:W-:Y:S01]  /*25d80*/  IADD3 R151, R227, 0x10, RZ ;  /* 0x00000010e3977810 */ /* 0x000fe20007ffe0ff */
[----:B------:R-:W-:Y:S01]  /*25d90*/  IMAD.WIDE.U32 R2, R144, UR4, R2 ;  /* 0x0000000490027c25 */ /* 0x000fe2000f8e0002 */
[----:B------:R-:W-:-:S03]  /*25da0*/  SHF.R.S32.HI R98, RZ, 0x1f, R98 ;  /* 0x0000001fff627819 */ /* 0x000fc60000011462 */
[----:B------:R-:W-:Y:S02]  /*25db0*/  IMAD R7, R92, R6, R7 ;  /* 0x000000065c077224 */ /* 0x000fe400078e0207 */
[----:B------:R-:W-:Y:S02]  /*25dc0*/  IMAD R0, R0, UR6, RZ ;  /* 0x0000000600007c24 */ /* 0x000fe4000f8e02ff */
[----:B------:R-:W-:Y:S01]  /*25dd0*/  IMAD R3, R144, UR5, R3 ;  /* 0x0000000590037c24 */ /* 0x000fe2000f8e0203 */
[----:B------:R-:W-:Y:S01]  /*25de0*/  ULDC.64 UR4, c[0x0][0xb28] ;  /* 0x0002ca0000047ab9 */ /* 0x000fe20000000a00 */
[C---:B------:R-:W-:Y:S01]  /*25df0*/  IMAD R15, R13.reuse, UR7, R0 ;  /* 0x000000070d0f7c24 */ /* 0x040fe2000f8e0200 */
[----:B------:R-:W-:Y:S01]  /*25e00*/  SHF.R.S32.HI R0, RZ, 0x1f, R7 ;  /* 0x0000001fff007819 */ /* 0x000fe20000011407 */
[----:B------:R-:W-:-:S04]  /*25e10*/  IMAD.WIDE.U32 R2, R13, UR6, R2 ;  /* 0x000000060d027c25 */ /* 0x000fc8000f8e0002 */
[----:B------:R-:W-:Y:S01]  /*25e20*/  IMAD R0, R0, UR4, RZ ;  /* 0x0000000400007c24 */ /* 0x000fe2000f8e02ff */
[----:B------:R-:W-:Y:S01]  /*25e30*/  IADD3 R3, R3, R15, RZ ;  /* 0x0000000f03037210 */ /* 0x000fe20007ffe0ff */
[----:B------:R-:W-:Y:S02]  /*25e40*/  VIADD R6, R16, 0x36820 ;  /* 0x0003682010067836 */ /* 0x000fe40000000000 */
[C---:B------:R-:W-:Y:S02]  /*25e50*/  IMAD R13, R7.reuse, UR5, R0 ;  /* 0x00000005070d7c24 */ /* 0x040fe4000f8e0200 */
[----:B------:R-:W-:Y:S01]  /*25e60*/  IMAD.WIDE.U32 R2, R7, UR4, R2 ;  /* 0x0000000407027c25 */ /* 0x000fe2000f8e0002 */
[----:B------:R-:W-:Y:S01]  /*25e70*/  ULDC.64 UR4, c[0x0][0xb00] ;  /* 0x0002c00000047ab9 */ /* 0x000fe20000000a00 */
[----:B------:R-:W-:Y:S02]  /*25e80*/  PRMT R6, RZ, 0x654, R6 ;  /* 0x00000654ff067816 */ /* 0x000fe40000000006 */
[----:B------:R-:W-:Y:S01]  /*25e90*/  IMAD.IADD R3, R3, 0x1, R13 ;  /* 0x0000000103037824 */ /* 0x000fe200078e020d */
[C---:B------:R-:W-:Y:S01]  /*25ea0*/  LEA R0, P1, R2.reuse, UR4, 0x2 ;  /* 0x0000000402007c11 */ /* 0x040fe2000f8210ff */
[C---:B------:R-:W-:Y:S01]  /*25eb0*/  VIADD R92, R227.reuse, 0x80 ;  /* 0x00000080e35c7836 */ /* 0x040fe20000000000 */
[----:B------:R0:W-:Y:S01]  /*25ec0*/  SYNCS.ARRIVE.TRANS64.RED.A1T0 RZ, [R6+URZ], RZ ;  /* 0x000000ff06ff79a7 */ /* 0x0001e2000810043f */
[C---:B------:R-:W-:Y:S01]  /*25ed0*/  VIADD R100, R227.reuse, 0x60 ;  /* 0x00000060e3647836 */ /* 0x040fe20000000000 */
        /* <DEDUP_REMOVED lines=28> */
[C---:B------:R-:W-:Y:S02]  /*260a0*/  VIADD R101, R227.reuse, 0x58 ;  /* 0x00000058e3657836 */ /* 0x040fe40000000000 */
[C---:B------:R-:W-:Y:S02]  /*260b0*/  VIADD R103, R227.reuse, 0x50 ;  /* 0x00000050e3677836 */ /* 0x040fe40000000000 */
[C---:B------:R-:W-:Y:S02]  /*260c0*/  VIADD R105, R227.reuse, 0x48 ;  /* 0x00000048e3697836 */ /* 0x040fe40000000000 */
[C---:B------:R-:W-:Y:S02]  /*260d0*/  VIADD R107, R227.reuse, 0x40 ;  /* 0x00000040e36b7836 */ /* 0x040fe40000000000 */
[C---:B------:R-:W-:Y:S02]  /*260e0*/  VIADD R143, R227.reuse, 0x30 ;  /* 0x00000030e38f7836 */ /* 0x040fe40000000000 */
[----:B------:R-:W-:-:S02]  /*260f0*/  VIADD R145, R227, 0x28 ;  /* 0x00000028e3917836 */ /* 0x000fc40000000000 */
[C---:B------:R-:W-:Y:S02]  /*26100*/  VIADD R147, R227.reuse, 0x20 ;  /* 0x00000020e3937836 */ /* 0x040fe40000000000 */
[C---:B------:R-:W-:Y:S02]  /*26110*/  VIADD R149, R227.reuse, 0x18 ;  /* 0x00000018e3957836 */ /* 0x040fe40000000000 */
[----:B------:R-:W-:Y:S01]  /*26120*/  VIADD R153, R227, 0x8 ;  /* 0x00000008e3997836 */ /* 0x000fe20000000000 */
[----:B012---:R-:W-:Y:S06]  /*26130*/  @P0 BRA `(.L_x_2733) ;  /* 0x0000000400a40947 */ /* 0x007fec0003800000 */
[----:B------:R-:W-:Y:S02]  /*26140*/  ULDC UR4, c[0x0][0xac8] ;  /* 0x0002b20000047ab9 */ /* 0x000fe40000000800 */
[----:B------:R-:W-:Y:S02]  /*26150*/  ISETP.GE.AND P4, PT, R153, UR4, PT ;  /* 0x0000000499007c0c */ /* 0x000fe4000bf86270 */
[----:B------:R-:W-:Y:S02]  /*26160*/  ISETP.GE.AND P3, PT, R151, UR4, PT ;  /* 0x0000000497007c0c */ /* 0x000fe4000bf66270 */
[----:B------:R-:W-:Y:S02]  /*26170*/  ISETP.GE.AND P5, PT, R227, UR4, PT ;  /* 0x00000004e3007c0c */ /* 0x000fe4000bfa6270 */
[----:B------:R-:W-:Y:S02]  /*26180*/  ISETP.GE.AND P0, PT, R149, UR4, PT ;  /* 0x0000000495007c0c */ /* 0x000fe4000bf06270 */
[----:B------:R-:W-:-:S05]  /*26190*/  ISETP.GE.AND P1, PT, R147, UR4, PT ;  /* 0x0000000493007c0c */ /* 0x000fca000bf26270 */
[-C--:B------:R-:W-:Y:S02]  /*261a0*/  @!P4 LEA R6, P2, R153, R2.reuse, 0x2 ;  /* 0x000000029906c211 */ /* 0x080fe400078410ff */
[----:B------:R-:W-:Y:S02]  /*261b0*/  @!P3 LEA R12, P6, R151, R2, 0x2 ;  /* 0x00000002970cb211 */ /* 0x000fe400078c10ff */
[-C--:B------:R-:W-:Y:S01]  /*261c0*/  @!P4 LEA.HI.X R7, R153, R3.reuse, R154, 0x2, P2 ;  /* 0x000000039907c211 */ /* 0x080fe200010f149a */
[----:B------:R-:W-:Y:S01]  /*261d0*/  @!P5 IMAD.WIDE R14, R227, 0x4, R2 ;  /* 0x00000004e30ed825 */ /* 0x000fe200078e0202 */
[----:B------:R-:W-:Y:S02]  /*261e0*/  ISETP.GE.AND P2, PT, R145, UR4, PT ;  /* 0x0000000491007c0c */ /* 0x000fe4000bf46270 */
[----:B------:R-:W-:Y:S02]  /*261f0*/  @!P3 LEA.HI.X R13, R151, R3, R152, 0x2, P6 ;  /* 0x00000003970db211 */ /* 0x000fe400030f1498 */
[----:B------:R0:W-:Y:S04]  /*26200*/  @!P5 ST.E.64 desc[UR60][R14.64], R24 ;  /* 0x000000180e00d985 */ /* 0x0001e8000c101b3c */
[----:B------:R1:W-:Y:S01]  /*26210*/  @!P4 ST.E.64 desc[UR60][R6.64], R28 ;  /* 0x0000001c0600c985 */ /* 0x0003e2000c101b3c */
[----:B------:R-:W-:-:S03]  /*26220*/  ISETP.GE.AND P4, PT, R141, UR4, PT ;  /* 0x000000048d007c0c */ /* 0x000fc6000bf86270 */
[----:B------:R2:W-:Y:S01]  /*26230*/  @!P3 ST.E.64 desc[UR60][R12.64], R32 ;  /* 0x000000200c00b985 */ /* 0x0005e2000c101b3c */
[----:B------:R-:W-:Y:S01]  /*26240*/  ISETP.GE.AND P3, PT, R143, UR4, PT ;  /* 0x000000048f007c0c */ /* 0x000fe2000bf66270 */
[----:B0-----:R-:W-:Y:S01]  /*26250*/  VIADD R25, R227, 0xa0 ;  /* 0x000000a0e3197836 */ /* 0x001fe20000000000 */
[----:B------:R-:W-:Y:S02]  /*26260*/  SHF.R.S32.HI R24, RZ, 0x1f, R237 ;  /* 0x0000001fff187819 */ /* 0x000fe400000114ed */
[-C--:B-1----:R-:W-:Y:S02]  /*26270*/  @!P0 LEA R6, P6, R149, R2.reuse, 0x2 ;  /* 0x0000000295068211 */ /* 0x082fe400078c10ff */
[----:B------:R-:W-:Y:S02]  /*26280*/  IADD3 R29, R227, 0xa8, RZ ;  /* 0x000000a8e31d7810 */ /* 0x000fe40007ffe0ff */
[----:B--2---:R-:W-:Y:S01]  /*26290*/  @!P1 LEA R12, P5, R147, R2, 0x2 ;  /* 0x00000002930c9211 */ /* 0x004fe200078a10ff */
[----:B------:R-:W-:Y:S01]  /*262a0*/  VIADD R33, R227, 0xb0 ;  /* 0x000000b0e3217836 */ /* 0x000fe20000000000 */
[----:B------:R-:W-:-:S02]  /*262b0*/  @!P0 LEA.HI.X R7, R149, R3, R150, 0x2, P6 ;  /* 0x0000000395078211 */ /* 0x000fc400030f1496 */
[-C--:B------:R-:W-:Y:S02]  /*262c0*/  @!P2 LEA R14, P6, R145, R2.reuse, 0x2 ;  /* 0x00000002910ea211 */ /* 0x080fe400078c10ff */
[-C--:B------:R-:W-:Y:S01]  /*262d0*/  @!P1 LEA.HI.X R13, R147, R3.reuse, R148, 0x2, P5 ;  /* 0x00000003930d9211 */ /* 0x080fe200028f1494 */
[----:B------:R0:W-:Y:S01]  /*262e0*/  @!P0 ST.E.64 desc[UR60][R6.64], R36 ;  /* 0x0000002406008985 */ /* 0x0001e2000c101b3c */
[----:B------:R-:W-:Y:S02]  /*262f0*/  ISETP.GE.AND P5, PT, R107, UR4, PT ;  /* 0x000000046b007c0c */ /* 0x000fe4000bfa6270 */
[----:B------:R-:W-:Y:S01]  /*26300*/  @!P2 LEA.HI.X R15, R145, R3, R146, 0x2, P6 ;  /* 0x00000003910fa211 */ /* 0x000fe200030f1492 */
[----:B------:R1:W-:Y:S01]  /*26310*/  @!P1 ST.E.64 desc[UR60][R12.64], R40 ;  /* 0x000000280c009985 */ /* 0x0003e2000c101b3c */
[----:B------:R-:W-:Y:S02]  /*26320*/  ISETP.GE.AND P0, PT, R105, UR4, PT ;  /* 0x0000000469007c0c */ /* 0x000fe4000bf06270 */
[----:B------:R-:W-:Y:S01]  /*26330*/  ISETP.GE.AND P1, PT, R103, UR4, PT ;  /* 0x0000000467007c0c */ /* 0x000fe2000bf26270 */
[----:B------:R2:W-:Y:S01]  /*26340*/  @!P2 ST.E.64 desc[UR60][R14.64], R44 ;  /* 0x0000002c0e00a985 */ /* 0x0005e2000c101b3c */
[-C--:B0-----:R-:W-:Y:S01]  /*26350*/  @!P3 LEA R6, P6, R143, R2.reuse, 0x2 ;  /* 0x000000028f06b211 */ /* 0x081fe200078c10ff */
[----:B------:R-:W-:Y:S01]  /*26360*/  VIADD R37, R227, 0xb8 ;  /* 0x000000b8e3257836 */ /* 0x000fe20000000000 */
[----:B-1----:R-:W-:-:S02]  /*26370*/  @!P4 LEA R12, P2, R141, R2, 0x2 ;  /* 0x000000028d0cc211 */ /* 0x002fc400078410ff */
[-C--:B------:R-:W-:Y:S02]  /*26380*/  @!P3 LEA.HI.X R7, R143, R3.reuse, R144, 0x2, P6 ;  /* 0x000000038f07b211 */ /* 0x080fe400030f1490 */
        /* <DEDUP_REMOVED lines=8> */
[----:B0-----:R-:W-:-:S04]  /*26410*/  @!P0 LEA R6, P4, R105, R2, 0x2 ;  /* 0x0000000269068211 */ /* 0x001fc800078810ff */
[-C--:B------:R-:W-:Y:S02]  /*26420*/  @!P0 LEA.HI.X R7, R105, R3.reuse, R106, 0x2, P4 ;  /* 0x0000000369078211 */ /* 0x080fe400020f146a */
[----:B------:R-:W-:Y:S02]  /*26430*/  ISETP.GE.AND P4, PT, R97, UR4, PT ;  /* 0x0000000461007c0c */ /* 0x000fe4000bf86270 */
[-C--:B-1----:R-:W-:Y:S01]  /*26440*/  @!P1 LEA R12, P3, R103, R2.reuse, 0x2 ;  /* 0x00000002670c9211 */ /* 0x082fe200078610ff */
[----:B------:R0:W-:Y:S01]  /*26450*/  @!P0 ST.E.64 desc[UR60][R6.64], R60 ;  /* 0x0000003c06008985 */ /* 0x0001e2000c101b3c */
[----:B--2---:R-:W-:Y:S02]  /*26460*/  @!P2 LEA R14, P6, R101, R2, 0x2 ;  /* 0x00000002650ea211 */ /* 0x004fe400078c10ff */
[-C--:B------:R-:W-:Y:S02]  /*26470*/  @!P1 LEA.HI.X R13, R103, R3.reuse, R104, 0x2, P3 ;  /* 0x00000003670d9211 */ /* 0x080fe400018f1468 */
[----:B------:R-:W-:-:S02]  /*26480*/  @!P2 LEA.HI.X R15, R101, R3, R102, 0x2, P6 ;  /* 0x00000003650fa211 */ /* 0x000fc400030f1466 */
[----:B------:R-:W-:Y:S01]  /*26490*/  ISETP.GE.AND P3, PT, R95, UR4, PT ;  /* 0x000000045f007c0c */ /* 0x000fe2000bf66270 */
[----:B------:R1:W-:Y:S01]  /*264a0*/  @!P1 ST.E.64 desc[UR60][R12.64], R64 ;  /* 0x000000400c009985 */ /* 0x0003e2000c101b3c */
[----:B------:R-:W-:-:S03]  /*264b0*/  ISETP.GE.AND P0, PT, R91, UR4, PT ;  /* 0x000000045b007c0c */ /* 0x000fc6000bf06270 */
[----:B------:R2:W-:Y:S01]  /*264c0*/  @!P2 ST.E.64 desc[UR60][R14.64], R68 ;  /* 0x000000440e00a985 */ /* 0x0005e2000c101b3c */
[----:B------:R-:W-:Y:S02]  /*264d0*/  ISETP.GE.AND P2, PT, R93, UR4, PT ;  /* 0x000000045d007c0c */ /* 0x000fe4000bf46270 */
[----:B0-----:R-:W-:-:S04]  /*264e0*/  @!P5 LEA R6, P6, R99, R2, 0x2 ;  /* 0x000000026306d211 */ /* 0x001fc800078c10ff */
[----:B------:R-:W-:Y:S02]  /*264f0*/  @!P5 LEA.HI.X R7, R99, R3, R100, 0x2, P6 ;  /* 0x000000036307d211 */ /* 0x000fe400030f1464 */
[----:B-1----:R-:W-:-:S03]  /*26500*/  @!P4 LEA R12, P1, R97, R2, 0x2 ;  /* 0x00000002610cc211 */ /* 0x002fc600078210ff */
[----:B------:R0:W-:Y:S01]  /*26510*/  @!P5 ST.E.64 desc[UR60][R6.64], R72 ;  /* 0x000000480600d985 */ /* 0x0001e2000c101b3c */
[-C--:B------:R-:W-:Y:S02]  /*26520*/  @!P4 LEA.HI.X R13, R97, R3.reuse, R98, 0x2, P1 ;  /* 0x00000003610dc211 */ /* 0x080fe400008f1462 */
[----:B------:R-:W-:Y:S02]  /*26530*/  ISETP.GE.AND P1, PT, R89, UR4, PT ;  /* 0x0000000459007c0c */ /* 0x000fe4000bf26270 */
[CC--:B--2---:R-:W-:Y:S01]  /*26540*/  @!P3 LEA R14, P6, R95.reuse, R2.reuse, 0x2 ;  /* 0x000000025f0eb211 */ /* 0x0c4fe200078c10ff */
[----:B------:R1:W-:Y:S03]  /*26550*/  @!P4 ST.E.64 desc[UR60][R12.64], R76 ;  /* 0x0000004c0c00c985 */ /* 0x0003e6000c101b3c */
[----:B------:R-:W-:Y:S02]  /*26560*/  @!P3 LEA.HI.X R15, R95, R3, R96, 0x2, P6 ;  /* 0x000000035f0fb211 */ /* 0x000fe400030f1460 */
[----:B0-----:R-:W-:-:S03]  /*26570*/  @!P2 LEA R6, P4, R93, R2, 0x2 ;  /* 0x000000025d06a211 */ /* 0x001fc600078810ff */
[----:B------:R0:W-:Y:S01]  /*26580*/  @!P3 ST.E.64 desc[UR60][R14.64], R80 ;  /* 0x000000500e00b985 */ /* 0x0001e2000c101b3c */
[----:B------:R-:W-:Y:S02]  /*26590*/  ISETP.GE.AND P3, PT, R237, UR4, PT ;  /* 0x00000004ed007c0c */ /* 0x000fe4000bf66270 */
[-C--:B------:R-:W-:Y:S02]  /*265a0*/  @!P2 LEA.HI.X R7, R93, R3.reuse, R94, 0x2, P4 ;  /* 0x000000035d07a211 */ /* 0x080fe400020f145e */
[----:B------:R-:W-:Y:S02]  /*265b0*/  ISETP.GE.AND P4, PT, R25, UR4, PT ;  /* 0x0000000419007c0c */ /* 0x000fe4000bf86270 */
[C---:B-1----:R-:W-:Y:S01]  /*265c0*/  @!P0 LEA R12, P5, R91.reuse, R2, 0x2 ;  /* 0x000000025b0c8211 */ /* 0x042fe200078a10ff */
[----:B------:R1:W-:Y:S01]  /*265d0*/  @!P2 ST.E.64 desc[UR60][R6.64], R4 ;  /* 0x000000040600a985 */ /* 0x0003e2000c101b3c */
[----:B------:R-:W-:Y:S02]  /*265e0*/  ISETP.GE.AND P2, PT, R86, UR4, PT ;  /* 0x0000000456007c0c */ /* 0x000fe4000bf46270 */
[----:B------:R-:W-:-:S02]  /*265f0*/  @!P0 LEA.HI.X R13, R91, R3, R92, 0x2, P5 ;  /* 0x000000035b0d8211 */ /* 0x000fc400028f145c */
[----:B0-----:R-:W-:-:S03]  /*26600*/  @!P1 LEA R14, P6, R89, R2, 0x2 ;  /* 0x00000002590e9211 */ /* 0x001fc600078c10ff */
[----:B------:R0:W-:Y:S01]  /*26610*/  @!P0 ST.E.64 desc[UR60][R12.64], R20 ;  /* 0x000000140c008985 */ /* 0x0001e2000c101b3c */
[----:B------:R-:W-:Y:S02]  /*26620*/  ISETP.GE.AND P0, PT, R33, UR4, PT ;  /* 0x0000000421007c0c */ /* 0x000fe4000bf06270 */
[----:B------:R-:W-:Y:S02]  /*26630*/  @!P1 LEA.HI.X R15, R89, R3, R90, 0x2, P6 ;  /* 0x00000003590f9211 */ /* 0x000fe400030f145a */
[----:B-1----:R-:W-:-:S03]  /*26640*/  SHF.R.S32.HI R4, RZ, 0x1f, R25 ;  /* 0x0000001fff047819 */ /* 0x002fc60000011419 */
[----:B------:R1:W-:Y:S01]  /*26650*/  @!P1 ST.E.64 desc[UR60][R14.64], R120 ;  /* 0x000000780e009985 */ /* 0x0003e2000c101b3c */
[----:B------:R-:W-:Y:S02]  /*26660*/  ISETP.GE.AND P1, PT, R29, UR4, PT ;  /* 0x000000041d007c0c */ /* 0x000fe4000bf26270 */
[----:B------:R-:W-:Y:S02]  /*26670*/  SHF.R.S32.HI R5, RZ, 0x1f, R33 ;  /* 0x0000001fff057819 */ /* 0x000fe40000011421 */
[----:B0-----:R-:W-:-:S04]  /*26680*/  @!P4 LEA R12, P5, R25, R2, 0x2 ;  /* 0x00000002190cc211 */ /* 0x001fc800078a10ff */
[-C--:B------:R-:W-:Y:S02]  /*26690*/  @!P4 LEA.HI.X R13, R25, R3.reuse, R4, 0x2, P5 ;  /* 0x00000003190dc211 */ /* 0x080fe400028f1404 */
[----:B------:R-:W-:Y:S02]  /*266a0*/  ISETP.GE.AND P5, PT, R37, UR4, PT ;  /* 0x0000000425007c0c */ /* 0x000fe4000bfa6270 */
[CC--:B-1----:R-:W-:Y:S02]  /*266b0*/  @!P3 LEA R14, P6, R237.reuse, R2.reuse, 0x2 ;  /* 0x00000002ed0eb211 */ /* 0x0c2fe400078c10ff */
[----:B------:R-:W-:Y:S02]  /*266c0*/  SHF.R.S32.HI R4, RZ, 0x1f, R29 ;  /* 0x0000001fff047819 */ /* 0x000fe4000001141d */
[----:B------:R-:W-:Y:S02]  /*266d0*/  @!P3 LEA.HI.X R15, R237, R3, R24, 0x2, P6 ;  /* 0x00000003ed0fb211 */ /* 0x000fe400030f1418 */
[----:B------:R-:W-:-:S02]  /*266e0*/  @!P2 LEA R20, P6, R86, R2, 0x2 ;  /* 0x000000025614a211 */ /* 0x000fc400078c10ff */
        /* <DEDUP_REMOVED lines=14> */
.L_x_2733:
[----:B------:R-:W-:Y:S05]  /*267d0*/  BSYNC B1 ;  /* 0x0000000000017941 */ /* 0x000fea0003800000 */
.L_x_2732:
[----:B------:R-:W-:Y:S01]  /*267e0*/  ISETP.GE.AND P0, PT, R85, R84, PT ;  /* 0x000000545500720c */ /* 0x000fe20003f06270 */
[----:B0-----:R0:W1:Y:S04]  /*267f0*/  SHFL.IDX PT, R3, R8, 0x1, 0x1c1f ;  /* 0x003c1f0008037f89 */ /* 0x00106800000e0000 */
[----:B------:R0:W2:Y:S08]  /*26800*/  SHFL.IDX PT, R2, R0, 0x1, 0x1c1f ;  /* 0x003c1f0000027f89 */ /* 0x0000b000000e0000 */
[----:B0-----:R-:W-:Y:S05]  /*26810*/  @P0 BRA `(.L_x_2731) ;  /* 0x0000001400040947 */ /* 0x001fea0003800000 */
[----:B------:R-:W-:Y:S01]  /*26820*/  ULDC UR4, c[0x0][0xac8] ;  /* 0x0002b20000047ab9 */ /* 0x000fe20000000800 */
[----:B------:R-:W-:Y:S02]  /*26830*/  IADD3 R29, R227, 0xb0, RZ ;  /* 0x000000b0e31d7810 */ /* 0x000fe40007ffe0ff */
[----:B------:R-:W-:Y:S02]  /*26840*/  ISETP.GE.AND P1, PT, R153, UR4, PT ;  /* 0x0000000499007c0c */ /* 0x000fe4000bf26270 */
[----:B------:R-:W-:Y:S02]  /*26850*/  ISETP.GE.AND P0, PT, R151, UR4, PT ;  /* 0x0000000497007c0c */ /* 0x000fe4000bf06270 */
[----:B------:R-:W-:Y:S02]  /*26860*/  ISETP.GE.AND P2, PT, R227, UR4, PT ;  /* 0x00000004e3007c0c */ /* 0x000fe4000bf46270 */
[----:B------:R-:W-:Y:S02]  /*26870*/  ISETP.GE.AND P3, PT, R149, UR4, PT ;  /* 0x0000000495007c0c */ /* 0x000fe4000bf66270 */
[----:B------:R-:W-:-:S02]  /*26880*/  ISETP.GE.AND P4, PT, R147, UR4, PT ;  /* 0x0000000493007c0c */ /* 0x000fc4000bf86270 */
[----:B------:R-:W-:-:S03]  /*26890*/  SHF.R.S32.HI R0, RZ, 0x1f, R237 ;  /* 0x0000001fff007819 */ /* 0x000fc600000114ed */
[-C--:B--2---:R-:W-:Y:S02]  /*268a0*/  @!P1 LEA R6, P5, R153, R2.reuse, 0x2 ;  /* 0x0000000299069211 */ /* 0x084fe400078a10ff */
[-C--:B------:R-:W-:Y:S02]  /*268b0*/  @!P0 LEA R12, P6, R151, R2.reuse, 0x2 ;  /* 0x00000002970c8211 */ /* 0x080fe400078c10ff */
[-C--:B-1----:R-:W-:Y:S01]  /*268c0*/  @!P1 LEA.HI.X R7, R153, R3.reuse, R154, 0x2, P5 ;  /* 0x0000000399079211 */ /* 0x082fe200028f149a */
        /* <DEDUP_REMOVED lines=13> */
[----:B------:R-:W-:Y:S01]  /*269a0*/  @!P4 LEA.HI.X R21, R147, R3, R148, 0x2, P2 ;  /* 0x000000039315c211 */ /* 0x000fe200010f1494 */
[----:B0-----:R-:W-:Y:S01]  /*269b0*/  VIADD R27, R227, 0xa0 ;  /* 0x000000a0e31b7836 */ /* 0x001fe20000000000 */
[----:B------:R-:W-:-:S02]  /*269c0*/  ISETP.GE.AND P2, PT, R107, UR4, PT ;  /* 0x000000046b007c0c */ /* 0x000fc4000bf46270 */
[-C--:B------:R-:W-:Y:S01]  /*269d0*/  @!P5 LEA.HI.X R25, R145, R3.reuse, R146, 0x2, P6 ;  /* 0x000000039119d211 */ /* 0x080fe200030f1492 */
[----:B------:R0:W-:Y:S01]  /*269e0*/  @!P4 ST.E.64 desc[UR60][R20.64], R42 ;  /* 0x0000002a1400c985 */ /* 0x0001e2000c101b3c */
[----:B------:R-:W-:Y:S02]  /*269f0*/  ISETP.GE.AND P3, PT, R105, UR4, PT ;  /* 0x0000000469007c0c */ /* 0x000fe4000bf66270 */
[----:B------:R-:W-:Y:S01]  /*26a00*/  ISETP.GE.AND P4, PT, R103, UR4, PT ;  /* 0x0000000467007c0c */ /* 0x000fe2000bf86270 */
[----:B------:R4:W-:Y:S01]  /*26a10*/  @!P5 ST.E.64 desc[UR60][R24.64], R46 ;  /* 0x0000002e1800d985 */ /* 0x0009e2000c101b3c */
[-C--:B------:R-:W-:Y:S02]  /*26a20*/  @!P0 LEA R4, P6, R143, R2.reuse, 0x2 ;  /* 0x000000028f048211 */ /* 0x080fe400078c10ff */
[----:B-1----:R-:W-:Y:S02]  /*26a30*/  @!P1 LEA R6, P5, R141, R2, 0x2 ;  /* 0x000000028d069211 */ /* 0x002fe400078a10ff */
[----:B------:R-:W-:-:S02]  /*26a40*/  @!P0 LEA.HI.X R5, R143, R3, R144, 0x2, P6 ;  /* 0x000000038f058211 */ /* 0x000fc400030f1490 */
[-C--:B--2---:R-:W-:Y:S02]  /*26a50*/  @!P2 LEA R12, P6, R107, R2.reuse, 0x2 ;  /* 0x000000026b0ca211 */ /* 0x084fe400078c10ff */
[-C--:B------:R-:W-:Y:S01]  /*26a60*/  @!P1 LEA.HI.X R7, R141, R3.reuse, R142, 0x2, P5 ;  /* 0x000000038d079211 */ /* 0x080fe200028f148e */
[----:B------:R1:W-:Y:S01]  /*26a70*/  @!P0 ST.E.64 desc[UR60][R4.64], R50 ;  /* 0x0000003204008985 */ /* 0x0003e2000c101b3c */
[----:B------:R-:W-:Y:S02]  /*26a80*/  ISETP.GE.AND P5, PT, R101, UR4, PT ;  /* 0x0000000465007c0c */ /* 0x000fe4000bfa6270 */
[----:B------:R-:W-:Y:S01]  /*26a90*/  @!P2 LEA.HI.X R13, R107, R3, R140, 0x2, P6 ;  /* 0x000000036b0da211 */ /* 0x000fe200030f148c */
[----:B------:R2:W-:Y:S01]  /*26aa0*/  @!P1 ST.E.64 desc[UR60][R6.64], R54 ;  /* 0x0000003606009985 */ /* 0x0005e2000c101b3c */
[-C--:B---3--:R-:W-:Y:S02]  /*26ab0*/  @!P3 LEA R14, P1, R105, R2.reuse, 0x2 ;  /* 0x00000002690eb211 */ /* 0x088fe400078210ff */
[----:B0-----:R-:W-:Y:S01]  /*26ac0*/  @!P4 LEA R20, P0, R103, R2, 0x2 ;  /* 0x000000026714c211 */ /* 0x001fe200078010ff */
[----:B------:R0:W-:Y:S01]  /*26ad0*/  @!P2 ST.E.64 desc[UR60][R12.64], R58 ;  /* 0x0000003a0c00a985 */ /* 0x0001e2000c101b3c */
[----:B------:R-:W-:-:S02]  /*26ae0*/  ISETP.GE.AND P2, PT, R99, UR4, PT ;  /* 0x0000000463007c0c */ /* 0x000fc4000bf46270 */
[-C--:B------:R-:W-:Y:S02]  /*26af0*/  @!P3 LEA.HI.X R15, R105, R3.reuse, R106, 0x2, P1 ;  /* 0x00000003690fb211 */ /* 0x080fe400008f146a */
[----:B------:R-:W-:Y:S02]  /*26b00*/  ISETP.GE.AND P1, PT, R97, UR4, PT ;  /* 0x0000000461007c0c */ /* 0x000fe4000bf26270 */
[----:B----4-:R-:W-:Y:S01]  /*26b10*/  @!P5 LEA R24, P6, R101, R2, 0x2 ;  /* 0x000000026518d211 */ /* 0x010fe200078c10ff */
[----:B------:R3:W-:Y:S01]  /*26b20*/  @!P3 ST.E.64 desc[UR60][R14.64], R62 ;  /* 0x0000003e0e00b985 */ /* 0x0007e2000c101b3c */
[-C--:B------:R-:W-:Y:S02]  /*26b30*/  @!P4 LEA.HI.X R21, R103, R3.reuse, R104, 0x2, P0 ;  /* 0x000000036715c211 */ /* 0x080fe400000f1468 */
[----:B------:R-:W-:Y:S02]  /*26b40*/  @!P5 LEA.HI.X R25, R101, R3, R102, 0x2, P6 ;  /* 0x000000036519d211 */ /* 0x000fe400030f1466 */
[----:B------:R-:W-:Y:S01]  /*26b50*/  ISETP.GE.AND P0, PT, R95, UR4, PT ;  /* 0x000000045f007c0c */ /* 0x000fe2000bf06270 */
[----:B------:R-:W-:Y:S01]  /*26b60*/  @!P4 ST.E.64 desc[UR60][R20.64], R66 ;  /* 0x000000421400c985 */ /* 0x000fe2000c101b3c */
[----:B------:R-:W-:-:S02]  /*26b70*/  ISETP.GE.AND P3, PT, R93, UR4, PT ;  /* 0x000000045d007c0c */ /* 0x000fc4000bf66270 */
[-C--:B-1----:R-:W-:Y:S01]  /*26b80*/  @!P2 LEA R4, P6, R99, R2.reuse, 0x2 ;  /* 0x000000026304a211 */ /* 0x082fe200078c10ff */
[----:B------:R1:W-:Y:S01]  /*26b90*/  @!P5 ST.E.64 desc[UR60][R24.64], R70 ;  /* 0x000000461800d985 */ /* 0x0003e2000c101b3c */
[----:B------:R-:W-:Y:S02]  /*26ba0*/  ISETP.GE.AND P4, PT, R91, UR4, PT ;  /* 0x000000045b007c0c */ /* 0x000fe4000bf86270 */
[-C--:B--2---:R-:W-:Y:S02]  /*26bb0*/  @!P1 LEA R6, P5, R97, R2.reuse, 0x2 ;  /* 0x0000000261069211 */ /* 0x084fe400078a10ff */
[-C--:B------:R-:W-:Y:S02]  /*26bc0*/  @!P2 LEA.HI.X R5, R99, R3.reuse, R100, 0x2, P6 ;  /* 0x000000036305a211 */ /* 0x080fe400030f1464 */
[----:B------:R-:W-:Y:S02]  /*26bd0*/  @!P1 LEA.HI.X R7, R97, R3, R98, 0x2, P5 ;  /* 0x0000000361079211 */ /* 0x000fe400028f1462 */
[----:B0-----:R-:W-:Y:S01]  /*26be0*/  @!P0 LEA R12, P6, R95, R2, 0x2 ;  /* 0x000000025f0c8211 */ /* 0x001fe200078c10ff */
[----:B------:R0:W-:Y:S01]  /*26bf0*/  @!P2 ST.E.64 desc[UR60][R4.64], R74 ;  /* 0x0000004a0400a985 */ /* 0x0001e2000c101b3c */
[----:B------:R-:W-:-:S02]  /*26c00*/  ISETP.GE.AND P2, PT, R89, UR4, PT ;  /* 0x0000000459007c0c */ /* 0x000fc4000bf46270 */
[-C--:B------:R-:W-:Y:S01]  /*26c10*/  @!P0 LEA.HI.X R13, R95, R3.reuse, R96, 0x2, P6 ;  /* 0x000000035f0d8211 */ /* 0x080fe200030f1460 */
[----:B------:R2:W-:Y:S01]  /*26c20*/  @!P1 ST.E.64 desc[UR60][R6.64], R78 ;  /* 0x0000004e06009985 */ /* 0x0005e2000c101b3c */
[-C--:B---3--:R-:W-:Y:S01]  /*26c30*/  @!P3 LEA R14, P1, R93, R2.reuse, 0x2 ;  /* 0x000000025d0eb211 */ /* 0x088fe200078210ff */
[----:B-1----:R-:W-:Y:S01]  /*26c40*/  VIADD R25, R227, 0xa8 ;  /* 0x000000a8e3197836 */ /* 0x002fe20000000000 */
[----:B------:R-:W-:Y:S01]  /*26c50*/  @!P4 LEA R20, P5, R91, R2, 0x2 ;  /* 0x000000025b14c211 */ /* 0x000fe200078a10ff */
[----:B------:R1:W-:Y:S01]  /*26c60*/  @!P0 ST.E.64 desc[UR60][R12.64], R82 ;  /* 0x000000520c008985 */ /* 0x0003e2000c101b3c */
[-C--:B------:R-:W-:Y:S02]  /*26c70*/  @!P3 LEA.HI.X R15, R93, R3.reuse, R94, 0x2, P1 ;  /* 0x000000035d0fb211 */ /* 0x080fe400008f145e */
[----:B------:R-:W-:Y:S02]  /*26c80*/  ISETP.GE.AND P1, PT, R86, UR4, PT ;  /* 0x0000000456007c0c */ /* 0x000fe4000bf26270 */
[----:B------:R-:W-:Y:S01]  /*26c90*/  @!P4 LEA.HI.X R21, R91, R3, R92, 0x2, P5 ;  /* 0x000000035b15c211 */ /* 0x000fe200028f145c */
[----:B------:R3:W-:Y:S01]  /*26ca0*/  @!P3 ST.E.64 desc[UR60][R14.64], R128 ;  /* 0x000000800e00b985 */ /* 0x0007e2000c101b3c */
[----:B------:R-:W-:-:S02]  /*26cb0*/  ISETP.GE.AND P0, PT, R237, UR4, PT ;  /* 0x00000004ed007c0c */ /* 0x000fc4000bf06270 */
[-C--:B0-----:R-:W-:Y:S01]  /*26cc0*/  @!P2 LEA R4, P5, R89, R2.reuse, 0x2 ;  /* 0x000000025904a211 */ /* 0x081fe200078a10ff */
[----:B------:R0:W-:Y:S01]  /*26cd0*/  @!P4 ST.E.64 desc[UR60][R20.64], R130 ;  /* 0x000000821400c985 */ /* 0x0001e2000c101b3c */
[----:B------:R-:W-:Y:S02]  /*26ce0*/  ISETP.GE.AND P4, PT, R27, UR4, PT ;  /* 0x000000041b007c0c */ /* 0x000fe4000bf86270 */
[----:B------:R-:W-:Y:S02]  /*26cf0*/  ISETP.GE.AND P3, PT, R25, UR4, PT ;  /* 0x0000000419007c0c */ /* 0x000fe4000bf66270 */
[----:B------:R-:W-:Y:S02]  /*26d00*/  @!P2 LEA.HI.X R5, R89, R3, R90, 0x2, P5 ;  /* 0x000000035905a211 */ /* 0x000fe400028f145a */
[-C--:B--2---:R-:W-:Y:S02]  /*26d10*/  @!P1 LEA R6, P6, R86, R2.reuse, 0x2 ;  /* 0x0000000256069211 */ /* 0x084fe400078c10ff */
[----:B------:R-:W-:Y:S01]  /*26d20*/  SHF.R.S32.HI R8, RZ, 0x1f, R27 ;  /* 0x0000001fff087819 */ /* 0x000fe2000001141b */
[----:B------:R4:W-:Y:S01]  /*26d30*/  @!P2 ST.E.64 desc[UR60][R4.64], R132 ;  /* 0x000000840400a985 */ /* 0x0009e2000c101b3c */
[----:B-1----:R-:W-:-:S02]  /*26d40*/  @!P0 LEA R12, P5, R237, R2, 0x2 ;  /* 0x00000002ed0c8211 */ /* 0x002fc400078a10ff */
[-C--:B------:R-:W-:Y:S02]  /*26d50*/  @!P1 LEA.HI.X R7, R86, R3.reuse, R88, 0x2, P6 ;  /* 0x0000000356079211 */ /* 0x080fe400030f1458 */
[----:B------:R-:W-:Y:S02]  /*26d60*/  ISETP.GE.AND P6, PT, R29, UR4, PT ;  /* 0x000000041d007c0c */ /* 0x000fe4000bfc6270 */
[-C--:B------:R-:W-:Y:S01]  /*26d70*/  @!P0 LEA.HI.X R13, R237, R3.reuse, R0, 0x2, P5 ;  /* 0x00000003ed0d8211 */ /* 0x080fe200028f1400 */
[----:B------:R4:W-:Y:S01]  /*26d80*/  @!P1 ST.E.64 desc[UR60][R6.64], R134 ;  /* 0x0000008606009985 */ /* 0x0009e2000c101b3c */
[CC--:B---3--:R-:W-:Y:S02]  /*26d90*/  @!P4 LEA R14, P5, R27.reuse, R2.reuse, 0x2 ;  /* 0x000000021b0ec211 */ /* 0x0c8fe400078a10ff */
[----:B------:R-:W-:Y:S01]  /*26da0*/  SHF.R.S32.HI R0, RZ, 0x1f, R25 ;  /* 0x0000001fff007819 */ /* 0x000fe20000011419 */
[----:B------:R4:W-:Y:S01]  /*26db0*/  @!P0 ST.E.64 desc[UR60][R12.64], R136 ;  /* 0x000000880c008985 */ /* 0x0009e2000c101b3c */
[----:B------:R-:W-:Y:S01]  /*26dc0*/  @!P4 LEA.HI.X R15, R27, R3, R8, 0x2, P5 ;  /* 0x000000031b0fc211 */ /* 0x000fe200028f1408 */
[----:B------:R-:W-:Y:S01]  /*26dd0*/  VIADD R27, R227, 0xb8 ;  /* 0x000000b8e31b7836 */ /* 0x000fe20000000000 */
[----:B0-----:R-:W-:-:S03]  /*26de0*/  @!P3 LEA R20, P5, R25, R2, 0x2 ;  /* 0x000000021914b211 */ /* 0x001fc600078a10ff */
[----:B------:R4:W-:Y:S01]  /*26df0*/  @!P4 ST.E.64 desc[UR60][R14.64], R138 ;  /* 0x0000008a0e00c985 */ /* 0x0009e2000c101b3c */
[-C--:B------:R-:W-:Y:S02]  /*26e00*/  @!P3 LEA.HI.X R21, R25, R3.reuse, R0, 0x2, P5 ;  /* 0x000000031915b211 */ /* 0x080fe400028f1400 */
[----:B------:R-:W-:Y:S02]  /*26e10*/  SHF.R.S32.HI R0, RZ, 0x1f, R29 ;  /* 0x0000001fff007819 */ /* 0x000fe4000001141d */
[----:B------:R-:W-:Y:S01]  /*26e20*/  @!P6 LEA R24, P5, R29, R2, 0x2 ;  /* 0x000000021d18e211 */ /* 0x000fe200078a10ff */
[----:B------:R4:W-:Y:S01]  /*26e30*/  @!P3 ST.E.64 desc[UR60][R20.64], R110 ;  /* 0x0000006e1400b985 */ /* 0x0009e2000c101b3c */
[----:B------:R-:W-:Y:S02]  /*26e40*/  ISETP.GE.AND P0, PT, R27, UR4, PT ;  /* 0x000000041b007c0c */ /* 0x000fe4000bf06270 */
        /* <DEDUP_REMOVED lines=8> */
.L_x_2722:
        /* <DEDUP_REMOVED lines=18> */
[----:B---3--:R-:W-:Y:S01]  /*26ff0*/  VIADD R6, R35, 0xffffff80 ;  /* 0xffffff8023067836 */ /* 0x008fe20000000000 */
[----:B----4-:R-:W-:-:S04]  /*27000*/  ISETP.GT.AND P2, PT, R231, 0x1, PT ;  /* 0x00000001e700780c */ /* 0x010fc80003f44270 */
[----:B------:R-:W-:Y:S01]  /*27010*/  ISETP.GT.AND P3, PT, R6, 0x7f, PT ;  /* 0x0000007f0600780c */ /* 0x000fe20003f64270 */
[----:B--2---:R-:W-:-:S12]  /*27020*/  @P1 BRA `(.L_x_2734) ;  /* 0x0000000000101947 */ /* 0x004fd80003800000 */
[----:B------:R-:W-:Y:S05]  /*27030*/  @!P0 BRA `(.L_x_2734) ;  /* 0x00000000000c8947 */ /* 0x000fea0003800000 */
[----:B------:R-:W2:Y:S04]  /*27040*/  LDG.E R5, desc[UR60][R2.64] ;  /* 0x0000003c02057981 */ /* 0x000ea8000c1e1900 */
[----:B-----5:R-:W2:Y:S02]  /*27050*/  LDG.E R0, desc[UR60][R2.64+0x4] ;  /* 0x0000043c02007981 */ /* 0x020ea4000c1e1900 */
[----:B--2---:R-:W-:-:S07]  /*27060*/  IADD3 R0, -R5, R0, RZ ;  /* 0x0000000005007210 */ /* 0x004fce0007ffe1ff */
.L_x_2734:
[----:B------:R-:W2:Y:S01]  /*27070*/  LDL.LU R2, [R1+0x68] ;  /* 0x0000680001027983 */ /* 0x000ea20000300800 */
[----:B------:R-:W-:Y:S01]  /*27080*/  BSSY B1, `(.L_x_2735) ;  /* 0x0000036000017945 */ /* 0x000fe20003800000 */
[----:B------:R-:W-:Y:S02]  /*27090*/  SEL R33, R232, RZ, !P0 ;  /* 0x000000ffe8217207 */ /* 0x000fe40004000000 */
[----:B-----5:R-:W-:Y:S02]  /*270a0*/  SHF.R.S32.HI R26, RZ, 0x1f, R25 ;  /* 0x0000001fff1a7819 */ /* 0x020fe40000011419 */
[----:B--2---:R-:W-:Y:S01]  /*270b0*/  SEL R28, R2, RZ, !P0 ;  /* 0x000000ff021c7207 */ /* 0x004fe20004000000 */
[----:B------:R-:W-:Y:S06]  /*270c0*/  @P3 BRA `(.L_x_2736) ;  /* 0x0000000000c43947 */ /* 0x000fec0003800000 */
[----:B------:R-:W2:Y:S01]  /*270d0*/  LDC R37, c[0x0][0xbe8] ;  /* 0x0002fa00ff257b82 */ /* 0x000ea20000000800 */
[----:B------:R-:W-:Y:S01]  /*270e0*/  IADD3 R35, R226, -0x80, R35 ;  /* 0xffffff80e2237810 */ /* 0x000fe20007ffe023 */
[----:B--2---:R-:W-:-:S05]  /*270f0*/  IMAD R2, R0, R37, RZ ;  /* 0x0000002500027224 */ /* 0x004fca00078e02ff */
[----:B------:R-:W-:-:S13]  /*27100*/  ISETP.GE.AND P0, PT, R35, R2, PT ;  /* 0x000000022300720c */ /* 0x000fda0003f06270 */
[----:B------:R-:W-:Y:S05]  /*27110*/  @P0 BRA `(.L_x_2736) ;  /* 0x0000000000b00947 */ /* 0x000fea0003800000 */
[----:B------:R-:W2:Y:S01]  /*27120*/  LDL.LU R30, [R1+0x48] ;  /* 0x00004800011e7983 */ /* 0x000ea20000300800 */
[----:B------:R-:W-:Y:S01]  /*27130*/  IMAD.MOV.U32 R24, RZ, RZ, 0x9b8 ;  /* 0x000009b8ff187424 */ /* 0x000fe200078e00ff */
[----:B------:R-:W-:Y:S01]  /*27140*/  ISETP.GT.AND P0, PT, R231, 0x1, PT ;  /* 0x00000001e700780c */ /* 0x000fe20003f04270 */
[----:B------:R-:W3:Y:S01]  /*27150*/  LDC.64 R2, c[0x0][0xba8] ;  /* 0x0002ea00ff027b82 */ /* 0x000ee20000000a00 */
[----:B------:R-:W-:Y:S01]  /*27160*/  ISETP.NE.AND P1, PT, R37, 0x1, PT ;  /* 0x000000012500780c */ /* 0x000fe20003f25270 */
[----:B------:R-:W-:Y:S01]  /*27170*/  IMAD.MOV.U32 R27, RZ, RZ, R35 ;  /* 0x000000ffff1b7224 */ /* 0x000fe200078e0023 */
[----:B------:R-:W-:-:S05]  /*27180*/  SEL R24, R24, 0x978, P0 ;  /* 0x0000097818187807 */ /* 0x000fca0000000000 */
[----:B------:R-:W4:Y:S08]  /*27190*/  LDC.64 R12, c[0x0][R24+0x220] ;  /* 0x00008800180c7b82 */ /* 0x000f300000000a00 */
[----:B------:R-:W5:Y:S08]  /*271a0*/  LDC.64 R6, c[0x0][R24+0x218] ;  /* 0x0000860018067b82 */ /* 0x000f700000000a00 */
[----:B------:R-:W0:Y:S08]  /*271b0*/  LDC.64 R14, c[0x0][R24+0x228] ;  /* 0x00008a00180e7b82 */ /* 0x000e300000000a00 */
[----:B-1----:R-:W1:Y:S08]  /*271c0*/  @P1 LDC R8, c[0x0][0xbec] ;  /* 0x0002fb00ff081b82 */ /* 0x002e700000000800 */
[----:B------:R-:W0:Y:S08]  /*271d0*/  LDC.64 R4, c[0x0][R24+0x210] ;  /* 0x0000840018047b82 */ /* 0x000e300000000a00 */
[----:B------:R-:W0:Y:S01]  /*271e0*/  @P1 LDC R31, c[0x0][0xbf0] ;  /* 0x0002fc00ff1f1b82 */ /* 0x000e220000000800 */
[----:B-1----:R-:W-:-:S07]  /*271f0*/  @P1 IMAD.HI.U32 R8, R35, R8, RZ ;  /* 0x0000000823081227 */ /* 0x002fce00078e00ff */
[----:B---3--:R-:W1:Y:S01]  /*27200*/  @!P0 LDC R2, c[0x0][0xb50] ;  /* 0x0002d400ff028b82 */ /* 0x008e620000000800 */
[-C--:B----4-:R-:W-:Y:S02]  /*27210*/  IMAD R13, R13, R33.reuse, RZ ;  /* 0x000000210d0d7224 */ /* 0x090fe400078e02ff */
[----:B------:R-:W-:-:S05]  /*27220*/  IMAD.WIDE.U32 R20, R12, R33, RZ ;  /* 0x000000210c147225 */ /* 0x000fca00078e00ff */
[----:B------:R-:W3:Y:S01]  /*27230*/  @!P0 LDC R3, c[0x0][0xb54] ;  /* 0x0002d500ff038b82 */ /* 0x000ee20000000800 */
[-C--:B-----5:R-:W-:Y:S02]  /*27240*/  IMAD R29, R7, R230.reuse, RZ ;  /* 0x000000e6071d7224 */ /* 0x0a0fe400078e02ff */
[----:B------:R-:W-:Y:S01]  /*27250*/  IMAD.WIDE.U32 R6, R6, R230, RZ ;  /* 0x000000e606067225 */ /* 0x000fe200078e00ff */
[----:B0-----:R-:W-:-:S03]  /*27260*/  @P1 SHF.R.U32.HI R27, RZ, R31, R8 ;  /* 0x0000001fff1b1219 */ /* 0x001fc60000011608 */
[----:B------:R-:W-:Y:S01]  /*27270*/  IMAD R31, R12, R28, R13 ;  /* 0x0000001c0c1f7224 */ /* 0x000fe200078e020d */
[----:B------:R-:W-:Y:S01]  /*27280*/  IADD3 R8, P1, P3, R20, R6, R25 ;  /* 0x0000000614087210 */ /* 0x000fe20007b3e019 */
[----:B------:R-:W-:Y:S02]  /*27290*/  IMAD.IADD R29, R7, 0x1, R29 ;  /* 0x00000001071d7824 */ /* 0x000fe400078e021d */
[----:B------:R-:W-:Y:S01]  /*272a0*/  IMAD.MOV R12, RZ, RZ, -R27 ;  /* 0x000000ffff0c7224 */ /* 0x000fe200078e0a1b */
[----:B------:R-:W-:Y:S02]  /*272b0*/  IADD3 R31, R21, R31, RZ ;  /* 0x0000001f151f7210 */ /* 0x000fe40007ffe0ff */
[----:B--2---:R-:W-:-:S05]  /*272c0*/  SEL R13, R30, RZ, P0 ;  /* 0x000000ff1e0d7207 */ /* 0x004fca0000000000 */
[----:B------:R-:W-:-:S04]  /*272d0*/  IMAD.WIDE.U32 R6, R14, R13, RZ ;  /* 0x0000000d0e067225 */ /* 0x000fc800078e00ff */
[----:B------:R-:W-:Y:S02]  /*272e0*/  IMAD R15, R15, R13, RZ ;  /* 0x0000000d0f0f7224 */ /* 0x000fe400078e02ff */
[----:B------:R-:W-:Y:S01]  /*272f0*/  IMAD R13, R37, R12, R35 ;  /* 0x0000000c250d7224 */ /* 0x000fe200078e0223 */
[----:B------:R-:W-:Y:S01]  /*27300*/  IADD3.X R12, R31, R29, R26, P1, P3 ;  /* 0x0000001d1f0c7210 */ /* 0x000fe20000fe641a */
[----:B------:R-:W-:Y:S01]  /*27310*/  IMAD.IADD R15, R7, 0x1, R15 ;  /* 0x00000001070f7824 */ /* 0x000fe200078e020f */
[----:B------:R-:W-:Y:S01]  /*27320*/  IADD3 R6, P0, P1, R27, R8, R6 ;  /* 0x000000081b067210 */ /* 0x000fe2000791e006 */
[----:B------:R-:W-:Y:S01]  /*27330*/  IMAD R5, R5, R13, RZ ;  /* 0x0000000d05057224 */ /* 0x000fe200078e02ff */
[----:B------:R-:W-:-:S04]  /*27340*/  SHF.R.S32.HI R27, RZ, 0x1f, R27 ;  /* 0x0000001fff1b7819 */ /* 0x000fc8000001141b */
[----:B------:R-:W-:Y:S02]  /*27350*/  IADD3.X R7, R27, R12, R15, P0, P1 ;  /* 0x0000000c1b077210 */ /* 0x000fe400007e240f */
[----:B------:R-:W-:-:S05]  /*27360*/  SHF.R.S32.HI R15, RZ, 0x1f, R13 ;  /* 0x0000001fff0f7819 */ /* 0x000fca000001140d */
[C---:B------:R-:W-:Y:S02]  /*27370*/  IMAD R15, R4.reuse, R15, R5 ;  /* 0x0000000f040f7224 */ /* 0x040fe400078e0205 */
[----:B------:R-:W-:-:S04]  /*27380*/  IMAD.WIDE.U32 R4, R4, R13, R6 ;  /* 0x0000000d04047225 */ /* 0x000fc800078e0006 */
[----:B------:R-:W-:Y:S01]  /*27390*/  IMAD.IADD R5, R5, 0x1, R15 ;  /* 0x0000000105057824 */ /* 0x000fe200078e020f */
[----:B-1----:R-:W-:-:S04]  /*273a0*/  LEA R2, P0, R4, R2, 0x2 ;  /* 0x0000000204027211 */ /* 0x002fc800078010ff */
[----:B---3--:R-:W-:Y:S01]  /*273b0*/  LEA.HI.X R3, R4, R3, R5, 0x2, P0 ;  /* 0x0000000304037211 */ /* 0x008fe200000f1405 */
[----:B------:R-:W-:-:S05]  /*273c0*/  IMAD.MOV.U32 R5, RZ, RZ, -0x800000 ;  /* 0xff800000ff057424 */ /* 0x000fca00078e00ff */
[----:B------:R2:W-:Y:S03]  /*273d0*/  STG.E desc[UR60][R2.64], R5 ;  /* 0x0000000502007986 */ /* 0x0005e6000c10193c */
.L_x_2736:
[----:B------:R-:W-:Y:S05]  /*273e0*/  BSYNC B1 ;  /* 0x0000000000017941 */ /* 0x000fea0003800000 */
.L_x_2735:
        /* <DEDUP_REMOVED lines=16> */
[----:B------:R-:W-:Y:S02]  /*274f0*/  SHF.R.S32.HI R12, RZ, 0x3, R6 ;  /* 0x00000003ff0c7819 */ /* 0x000fe40000011406 */
[----:B------:R-:W-:Y:S01]  /*27500*/  IADD3 R3, R3, R5, RZ ;  /* 0x0000000503037210 */ /* 0x000fe20007ffe0ff */
[----:B------:R-:W-:-:S04]  /*27510*/  IMAD.IADD R21, R4, 0x1, -R21 ;  /* 0x0000000104157824 */ /* 0x000fc800078e0a15 */
[----:B------:R-:W-:Y:S02]  /*27520*/  IMAD R5, R21, 0x20, R12 ;  /* 0x0000002015057824 */ /* 0x000fe400078e020c */
[----:B------:R-:W-:-:S04]  /*27530*/  IMAD.WIDE.U32 R2, R230, UR4, R2 ;  /* 0x00000004e6027c25 */ /* 0x000fc8000f8e0002 */
[----:B-1----:R-:W-:Y:S02]  /*27540*/  IMAD.IADD R8, R226, 0x1, R5 ;  /* 0x00000001e2087824 */ /* 0x002fe400078e0205 */
[----:B------:R-:W-:Y:S01]  /*27550*/  IMAD R3, R230, UR5, R3 ;  /* 0x00000005e6037c24 */ /* 0x000fe2000f8e0203 */
[----:B------:R-:W-:Y:S01]  /*27560*/  ULDC.64 UR4, c[0x0][0xaf0] ;  /* 0x0002bc0000047ab9 */ /* 0x000fe20000000a00 */
[----:B--2---:R-:W-:-:S04]  /*27570*/  @P0 IMAD.HI.U32 R4, R8, R7, RZ ;  /* 0x0000000708040227 */ /* 0x004fc800078e00ff */
[----:B------:R-:W-:Y:S02]  /*27580*/  IMAD R6, R28, UR4, RZ ;  /* 0x000000041c067c24 */ /* 0x000fe4000f8e02ff */
[----:B------:R-:W-:Y:S01]  /*27590*/  IMAD.MOV.U32 R5, RZ, RZ, R8 ;  /* 0x000000ffff057224 */ /* 0x000fe200078e0008 */
[----:B---3--:R-:W-:Y:S01]  /*275a0*/  @P0 SHF.R.U32.HI R5, RZ, R15, R4 ;  /* 0x0000000fff050219 */ /* 0x008fe20000011604 */
[C---:B------:R-:W-:Y:S02]  /*275b0*/  IMAD R7, R33.reuse, UR5, R6 ;  /* 0x0000000521077c24 */ /* 0x040fe4000f8e0206 */
[----:B------:R-:W-:Y:S01]  /*275c0*/  IMAD.WIDE.U32 R2, R33, UR4, R2 ;  /* 0x0000000421027c25 */ /* 0x000fe2000f8e0002 */
[--C-:B------:R-:W-:Y:S01]  /*275d0*/  SHF.R.S32.HI R4, RZ, 0x1f, R5.reuse ;  /* 0x0000001fff047819 */ /* 0x100fe20000011405 */
[----:B------:R-:W-:Y:S02]  /*275e0*/  ULDC.64 UR4, c[0x0][0xae0] ;  /* 0x0002b80000047ab9 */ /* 0x000fe40000000a00 */
        /* <DEDUP_REMOVED lines=12> */
[C---:B------:R-:W-:Y:S01]  /*276b0*/  IADD3 R4, R226.reuse, 0x40, RZ ;  /* 0x00000040e2047810 */ /* 0x040fe20007ffe0ff */
[----:B------:R-:W-:Y:S01]  /*276c0*/  IMAD.WIDE.U32 R2, R7, UR4, R2 ;  /* 0x0000000407027c25 */ /* 0x000fe2000f8e0002 */
[----:B------:R-:W-:-:S02]  /*276d0*/  ISETP.GE.AND P2, PT, R226, R13, PT ;  /* 0x0000000de200720c */ /* 0x000fc40003f46270 */
[-C--:B------:R-:W-:Y:S01]  /*276e0*/  ISETP.GE.AND P1, PT, R4, R13.reuse, PT ;  /* 0x0000000d0400720c */ /* 0x080fe20003f26270 */
[----:B------:R-:W-:Y:S01]  /*276f0*/  IMAD R5, R7, UR5, R6 ;  /* 0x0000000507057c24 */ /* 0x000fe2000f8e0206 */
[----:B------:R-:W-:Y:S01]  /*27700*/  ULDC.64 UR4, c[0x0][0xa80] ;  /* 0x0002a00000047ab9 */ /* 0x000fe20000000a00 */
[----:B------:R-:W-:Y:S01]  /*27710*/  VIADD R0, R226, 0x20 ;  /* 0x00000020e2007836 */ /* 0x000fe20000000000 */
[----:B------:R-:W-:Y:S01]  /*27720*/  LEA R4, P3, R2, UR4, 0x1 ;  /* 0x0000000402047c11 */ /* 0x000fe2000f8608ff */
[----:B------:R-:W-:Y:S02]  /*27730*/  IMAD.IADD R3, R3, 0x1, R5 ;  /* 0x0000000103037824 */ /* 0x000fe400078e0205 */
[----:B------:R-:W-:Y:S01]  /*27740*/  IMAD.SHL.U32 R21, R21, 0x8, RZ ;  /* 0x0000000815157824 */ /* 0x000fe200078e00ff */
[----:B------:R-:W-:Y:S02]  /*27750*/  ISETP.GE.AND P0, PT, R0, R13, PT ;  /* 0x0000000d0000720c */ /* 0x000fe40003f06270 */
[----:B------:R-:W-:Y:S01]  /*27760*/  LEA.HI.X R5, R2, UR5, R3, 0x1, P3 ;  /* 0x0000000502057c11 */ /* 0x000fe200098f0c03 */
[C---:B------:R-:W-:Y:S01]  /*27770*/  VIADD R7, R21.reuse, 0x80 ;  /* 0x0000008015077836 */ /* 0x040fe20000000000 */
[----:B------:R1:W2:Y:S01]  /*27780*/  SHFL.IDX PT, R2, R4, RZ, 0x181f ;  /* 0x00181fff04027589 */ /* 0x0002a200000e0000 */
[----:B------:R-:W-:Y:S01]  /*27790*/  VIADD R15, R21, 0x40 ;  /* 0x00000040150f7836 */ /* 0x000fe20000000000 */
[----:B------:R-:W-:-:S02]  /*277a0*/  SHF.R.S32.HI R8, RZ, 0x1f, R21 ;  /* 0x0000001fff087819 */ /* 0x000fc40000011415 */
[----:B------:R1:W3:Y:S01]  /*277b0*/  SHFL.IDX PT, R0, R5, RZ, 0x181f ;  /* 0x00181fff05007589 */ /* 0x0002e200000e0000 */
[----:B------:R-:W-:Y:S02]  /*277c0*/  SHF.R.S32.HI R6, RZ, 0x1f, R7 ;  /* 0x0000001fff067819 */ /* 0x000fe40000011407 */
[----:B------:R-:W-:Y:S01]  /*277d0*/  SHF.R.S32.HI R12, RZ, 0x1f, R15 ;  /* 0x0000001fff0c7819 */ /* 0x000fe2000001140f */
[----:B------:R-:W-:Y:S06]  /*277e0*/  @P2 BRA `(.L_x_2738) ;  /* 0x0000000000342947 */ /* 0x000fec0003800000 */
[----:B------:R-:W-:Y:S02]  /*277f0*/  ULDC UR4, c[0x0][0xac8] ;  /* 0x0002b20000047ab9 */ /* 0x000fe40000000800 */
[----:B------:R-:W-:Y:S02]  /*27800*/  ISETP.GE.AND P4, PT, R21, UR4, PT ;  /* 0x0000000415007c0c */ /* 0x000fe4000bf86270 */
[----:B------:R-:W-:Y:S02]  /*27810*/  ISETP.GE.AND P3, PT, R15, UR4, PT ;  /* 0x000000040f007c0c */ /* 0x000fe4000bf66270 */
[----:B------:R-:W-:-:S09]  /*27820*/  ISETP.GE.AND P2, PT, R7, UR4, PT ;  /* 0x0000000407007c0c */ /* 0x000fd2000bf46270 */
[-C--:B--2---:R-:W-:Y:S02]  /*27830*/  @!P4 LEA R24, P6, R21, R2.reuse, 0x1 ;  /* 0x000000021518c211 */ /* 0x084fe400078c08ff */
[----:B------:R-:W-:Y:S02]  /*27840*/  @!P3 LEA R26, P5, R15, R2, 0x1 ;  /* 0x000000020f1ab211 */ /* 0x000fe400078a08ff */
[----:B---3--:R-:W-:Y:S02]  /*27850*/  @!P4 LEA.HI.X R25, R21, R0, R8, 0x1, P6 ;  /* 0x000000001519c211 */ /* 0x008fe400030f0c08 */
[----:B------:R-:W-:Y:S02]  /*27860*/  @!P2 LEA R2, P6, R7, R2, 0x1 ;  /* 0x000000020702a211 */ /* 0x000fe400078c08ff */
[-C--:B------:R-:W-:Y:S01]  /*27870*/  @!P3 LEA.HI.X R27, R15, R0.reuse, R12, 0x1, P5 ;  /* 0x000000000f1bb211 */ /* 0x080fe200028f0c0c */
[----:B------:R4:W-:Y:S01]  /*27880*/  @!P4 ST.E.128 desc[UR60][R24.64], RZ ;  /* 0x000000ff1800c985 */ /* 0x0009e2000c101d3c */
[----:B------:R-:W-:-:S03]  /*27890*/  @!P2 LEA.HI.X R3, R7, R0, R6, 0x1, P6 ;  /* 0x000000000703a211 */ /* 0x000fc600030f0c06 */
[----:B------:R4:W-:Y:S04]  /*278a0*/  @!P3 ST.E.128 desc[UR60][R26.64], RZ ;  /* 0x000000ff1a00b985 */ /* 0x0009e8000c101d3c */
[----:B------:R4:W-:Y:S02]  /*278b0*/  @!P2 ST.E.128 desc[UR60][R2.64], RZ ;  /* 0x000000ff0200a985 */ /* 0x0009e4000c101d3c */
.L_x_2738:
[----:B------:R-:W-:Y:S05]  /*278c0*/  BSYNC B1 ;  /* 0x0000000000017941 */ /* 0x000fea0003800000 */
.L_x_2737:
[----:B---3--:R3:W0:Y:S01]  /*278d0*/  SHFL.IDX PT, R0, R5, 0x1, 0x181f ;  /* 0x00381f0005007f89 */ /* 0x00862200000e0000 */
[----:B------:R-:W-:Y:S03]  /*278e0*/  BSSY B1, `(.L_x_2739) ;  /* 0x0000010000017945 */ /* 0x000fe60003800000 */
[----:B--2-4-:R3:W2:Y:S01]  /*278f0*/  SHFL.IDX PT, R2, R4, 0x1, 0x181f ;  /* 0x00381f0004027f89 */ /* 0x0146a200000e0000 */
        /* <DEDUP_REMOVED lines=14> */
.L_x_2740:
[----:B------:R-:W-:Y:S05]  /*279e0*/  BSYNC B1 ;  /* 0x0000000000017941 */ /* 0x000fea0003800000 */
.L_x_2739:
[----:B0-----:R0:W0:Y:S01]  /*279f0*/  SHFL.IDX PT, R0, R5, 0x2, 0x181f ;  /* 0x00581f0005007f89 */ /* 0x00102200000e0000 */
[----:B------:R-:W-:Y:S03]  /*27a00*/  BSSY B1, `(.L_x_2741) ;  /* 0x0000010000017945 */ /* 0x000fe60003800000 */
[----:B--2-4-:R2:W4:Y:S01]  /*27a10*/  SHFL.IDX PT, R2, R4, 0x2, 0x181f ;  /* 0x00581f0004027f89 */ /* 0x01452200000e0000 */
[----:B------:R-:W-:Y:S05]  /*27a20*/  @P1 BRA `(.L_x_2742) ;  /* 0x0000000000341947 */ /* 0x000fea0003800000 */
[----:B------:R-:W-:Y:S02]  /*27a30*/  ULDC UR4, c[0x0][0xac8] ;  /* 0x0002b20000047ab9 */ /* 0x000fe40000000800 */
        /* <DEDUP_REMOVED lines=12> */
.L_x_2742:
[----:B------:R-:W-:Y:S05]  /*27b00*/  BSYNC B1 ;  /* 0x0000000000017941 */ /* 0x000fea0003800000 */
.L_x_2741:
[----:B0-----:R-:W-:Y:S01]  /*27b10*/  IADD3 R0, R226, 0x60, RZ ;  /* 0x00000060e2007810 */ /* 0x001fe20007ffe0ff */
[----:B-1-3--:R-:W0:Y:S03]  /*27b20*/  SHFL.IDX PT, R5, R5, 0x3, 0x181f ;  /* 0x00781f0005057f89 */ /* 0x00ae2600000e0000 */
[----:B------:R-:W-:Y:S01]  /*27b30*/  ISETP.GE.AND P0, PT, R0, R13, PT ;  /* 0x0000000d0000720c */ /* 0x000fe20003f06270 */
[----:B----4-:R1:W3:-:S12]  /*27b40*/  SHFL.IDX PT, R2, R4, 0x3, 0x181f ;  /* 0x00781f0004027f89 */ /* 0x0102d800000e0000 */
[----:B-1----:R-:W-:Y:S05]  /*27b50*/  @P0 BRA `(.L_x_2731) ;  /* 0x0000000000340947 */ /* 0x002fea0003800000 */
        /* <DEDUP_REMOVED lines=13> */
.L_x_2731:
[----:B------:R-:W-:Y:S05]  /*27c30*/  BSYNC B0 ;  /* 0x0000000000007941 */ /* 0x000fea0003800000 */
.L_x_2721:
[----:B------:R-:W-:Y:S02]  /*27c40*/  ULDC UR4, c[0x0][0xc3c] ;  /* 0x00030f0000047ab9 */ /* 0x000fe40000000800 */
[----:B-1----:R-:W-:-:S13]  /*27c50*/  ISETP.GE.AND P0, PT, R11, UR4, PT ;  /* 0x000000040b007c0c */ /* 0x002fda000bf06270 */
[----:B------:R-:W-:Y:S05]  /*27c60*/  @!P0 BRA `(.L_x_2743) ;  /* 0xfffffd9400908947 */ /* 0x000fea000383ffff */
[----:B------:R-:W-:Y:S05]  /*27c70*/  BRA `(.L_x_2512) ;  /* 0x0000008c00f87947 */ /* 0x000fea0003800000 */
.L_x_2510:
        /* <DEDUP_REMOVED lines=20> */
.L_x_2744:
        /* <DEDUP_REMOVED lines=37> */
[----:B------:R-:W-:Y:S01]  /*28010*/  IMAD.MOV.U32 R4, RZ, RZ, R9 ;  /* 0x000000ffff047224 */ /* 0x000fe200078e0009 */
[----:B-1----:R-:W-:-:S13]  /*28020*/  ISETP.GT.AND P6, PT, R9, UR6, PT ;  /* 0x0000000609007c0c */ /* 0x002fda000bfc4270 */
[----:B------:R-:W-:Y:S05]  /*28030*/  @P6 BRA `(.L_x_2746) ;  /* 0x0000000000a86947 */ /* 0x000fea0003800000 */
[----:B------:R-:W-:Y:S01]  /*28040*/  IMAD.MOV.U32 R9, RZ, RZ, R4 ;  /* 0x000000ffff097224 */ /* 0x000fe200078e0004 */
[----:B------:R-:W-:Y:S01]  /*28050*/  UMOV UR4, URZ ;  /* 0x0000003f00047c82 */ /* 0x000fe20008000000 */
[----:B------:R-:W-:-:S05]  /*28060*/  ULDC UR5, c[0x0][0xc38] ;  /* 0x00030e0000057ab9 */ /* 0x000fca0000000800 */
.L_x_2748:
[----:B------:R-:W0:Y:S01]  /*28070*/  LDC R2, c[0x0][0xc3c] ;  /* 0x00030f00ff027b82 */ /* 0x000e220000000800 */
[----:B------:R-:W-:Y:S01]  /*28080*/  ULDC UR7, c[0x0][0xc3c] ;  /* 0x00030f0000077ab9 */ /* 0x000fe20000000800 */
[----:B------:R-:W-:Y:S01]  /*28090*/  UIADD3 UR4, UR4, 0x1f, URZ ;  /* 0x0000001f04047890 */ /* 0x000fe2000fffe03f */
[----:B------:R-:W-:-:S05]  /*280a0*/  MOV R3, UR7 ;  /* 0x0000000700037c02 */ /* 0x000fca0008000f00 */
        /* <DEDUP_REMOVED lines=34> */
[----:B------:R-:W-:-:S07]  /*282d0*/  MOV R5, R2 ;  /* 0x0000000200057202 */ /* 0x000fce0000000f00 */
.L_x_2746:
        /* <DEDUP_REMOVED lines=12> */
.L_x_2749:
        /* <DEDUP_REMOVED lines=13> */
[----:B-1----:R-:W-:-:S06]  /*28470*/  IADD3 R3, R10, 0xffffffe, RZ ;  /* 0x0ffffffe0a037810 */ /* 0x002fcc0007ffe0ff */
        /* <DEDUP_REMOVED lines=26> */
[----:B------:R-:W-:Y:S02]  /*28620*/  @!P2 IADD3 R10, -R10, RZ, RZ ;  /* 0x000000ff0a0aa210 */ /* 0x000fe40007ffe1ff */
        /* <DEDUP_REMOVED lines=14> */
[----:B------:R-:W-:Y:S02]  /*28710*/  @!P2 IADD3 R7, -R7, RZ, RZ ;  /* 0x000000ff0707a210 */ /* 0x000fe40007ffe1ff */
[----:B------:R-:W-:-:S05]  /*28720*/  @!P1 LOP3.LUT R7, RZ, R8, RZ, 0x33, !PT ;  /* 0x00000008ff079212 */ /* 0x000fca00078e33ff */
[--C-:B------:R-:W-:Y:S02]  /*28730*/  IMAD.MOV R3, RZ, RZ, -R7.reuse ;  /* 0x000000ffff037224 */ /* 0x100fe400078e0a07 */
[C---:B------:R-:W-:Y:S02]  /*28740*/  IMAD R7, R8.reuse, 0x1000000, R7 ;  /* 0x0100000008077824 */ /* 0x040fe400078e0207 */
[----:B------:R-:W-:-:S04]  /*28750*/  IMAD R8, R8, R3, R10 ;  /* 0x0000000308087224 */ /* 0x000fc800078e020a */
[----:B------:R-:W-:-:S05]  /*28760*/  IMAD R3, R8, 0x10000, R7 ;  /* 0x0001000008037824 */ /* 0x000fca00078e0207 */
[----:B------:R0:W-:Y:S01]  /*28770*/  STL [R1+0x8], R3 ;  /* 0x0000080301007387 */ /* 0x0001e20000100800 */
[----:B------:R-:W-:Y:S05]  /*28780*/  BRA `(.L_x_2751) ;  /* 0x0000000000f47947 */ /* 0x000fea0003800000 */
.L_x_2750:
        /* <DEDUP_REMOVED lines=8> */
[----:B0-----:R-:W-:-:S06]  /*28810*/  IADD3 R11, R10, 0xffffffe, RZ ;  /* 0x0ffffffe0a0b7810 */ /* 0x001fcc0007ffe0ff */
        /* <DEDUP_REMOVED lines=19> */
[----:B------:R-:W-:Y:S01]  /*28950*/  IMAD R9, R7, R2, RZ ;  /* 0x0000000207097224 */ /* 0x000fe200078e02ff */
[----:B------:R-:W-:-:S03]  /*28960*/  IADD3 R2, -R2, RZ, RZ ;  /* 0x000000ff02027210 */ /* 0x000fc60007ffe1ff */
[----:B------:R-:W-:Y:S02]  /*28970*/  IMAD.MOV R10, RZ, RZ, -R9 ;  /* 0x000000ffff0a7224 */ /* 0x000fe400078e0a09 */
[----:B------:R-:W-:Y:S02]  /*28980*/  IMAD R8, R8, R2, R5 ;  /* 0x0000000208087224 */ /* 0x000fe400078e0205 */
[----:B------:R-:W-:Y:S01]  /*28990*/  IMAD.MOV.U32 R2, RZ, RZ, RZ ;  /* 0x000000ffff027224 */ /* 0x000fe200078e00ff */
[----:B------:R-:W-:Y:S02]  /*289a0*/  VIADDMNMX R7, R10, UR5, R7, PT ;  /* 0x000000050a077c46 */ /* 0x000fe4000b800107 */
[----:B------:R-:W-:Y:S02]  /*289b0*/  IADD3 R9, R9, 0x1000000, R8 ;  /* 0x0100000009097810 */ /* 0x000fe40007ffe008 */
        /* <DEDUP_REMOVED lines=26> */
.L_x_2751:
[----:B01----:R-:W-:-:S05]  /*28b60*/  LOP3.LUT R3, RZ, R2, RZ, 0x33, !PT ;  /* 0x00000002ff037212 */ /* 0x003fca00078e33ff */
[----:B------:R-:W-:-:S05]  /*28b70*/  IMAD.IADD R2, R4, 0x1, R3 ;  /* 0x0000000104027824 */ /* 0x000fca00078e0203 */
[----:B------:R1:W-:Y:S01]  /*28b80*/  STL [R1+0x4], R2 ;  /* 0x0000040201007387 */ /* 0x0003e20000100800 */
[----:B------:R-:W-:Y:S05]  /*28b90*/  BRA `(.L_x_2752) ;  /* 0x0000000000107947 */ /* 0x000fea0003800000 */
.L_x_2747:
[----:B------:R-:W-:Y:S01]  /*28ba0*/  MOV R2, UR6 ;  /* 0x0000000600027c02 */ /* 0x000fe20008000f00 */
[----:B------:R0:W-:Y:S04]  /*28bb0*/  STL [R1+0x4], RZ ;  /* 0x000004ff01007387 */ /* 0x0001e80000100800 */
[----:B------:R0:W-:Y:S04]  /*28bc0*/  STL [R1+0x8], RZ ;  /* 0x000008ff01007387 */ /* 0x0001e80000100800 */
[----:B------:R0:W-:Y:S02]  /*28bd0*/  STL [R1], R2 ;  /* 0x0000000201007387 */ /* 0x0001e40000100800 */
.L_x_2752:
        /* <DEDUP_REMOVED lines=10> */
.L_x_2745:
        /* <DEDUP_REMOVED lines=15> */
[----:B01----:R-:W-:Y:S01]  /*28d70*/  IMAD.SHL.U32 R2, R4, 0x8, RZ ;  /* 0x0000000804027824 */ /* 0x003fe200078e00ff */
[----:B------:R-:W-:Y:S01]  /*28d80*/  LOP3.LUT R0, R0, 0x38, RZ, 0xc0, !PT ;  /* 0x0000003800007812 */ /* 0x000fe200078ec0ff */
[----:B------:R-:W-:Y:S01]  /*28d90*/  ULDC.64 UR36, c[0x0][0x198] ;  /* 0x0000660000247ab9 */ /* 0x000fe20000000a00 */
[----:B------:R-:W-:Y:S01]  /*28da0*/  LOP3.LUT R3, R3, 0x38, R6, 0x78, !PT ;  /* 0x0000003803037812 */ /* 0x000fe200078e7806 */
[----:B------:R-:W-:Y:S01]  /*28db0*/  ULDC UR38, c[0x0][0xc] ;  /* 0x0000030000267ab9 */ /* 0x000fe20000000800 */
[----:B------:R-:W-:-:S02]  /*28dc0*/  SHF.L.U32 R6, R6, 0x4, RZ ;  /* 0x0000000406067819 */ /* 0x000fc400000006ff */
[----:B------:R-:W-:Y:S02]  /*28dd0*/  LOP3.LUT R3, R3, 0x200, R2, 0xf8, !PT ;  /* 0x0000020003037812 */ /* 0x000fe400078ef802 */
[----:B------:R-:W-:-:S04]  /*28de0*/  SHF.R.U32.HI R2, RZ, 0x3, R4 ;  /* 0x00000003ff027819 */ /* 0x000fc80000011604 */
[----:B------:R-:W-:Y:S01]  /*28df0*/  LOP3.LUT R4, R2, 0x70, R6, 0xf8, !PT ;  /* 0x0000007002047812 */ /* 0x000fe200078ef806 */
[----:B------:R-:W-:Y:S01]  /*28e00*/  IMAD.MOV.U32 R2, RZ, RZ, 0x1 ;  /* 0x00000001ff027424 */ /* 0x000fe200078e00ff */
[----:B---3--:R-:W-:-:S06]  /*28e10*/  ULEA UR4, UR5, UR4, 0x18 ;  /* 0x0000000405047291 */ /* 0x008fcc000f8ec03f */
[----:B------:R-:W-:-:S04]  /*28e20*/  IMAD.U32 R18, RZ, RZ, UR4 ;  /* 0x00000004ff127e24 */ /* 0x000fc8000f8e00ff */
[----:B------:R-:W-:-:S05]  /*28e30*/  IMAD R3, R3, 0x2, R18 ;  /* 0x0000000203037824 */ /* 0x000fca00078e0212 */
[----:B------:R0:W-:Y:S04]  /*28e40*/  STL [R1+0x2c], R3 ;  /* 0x00002c0301007387 */ /* 0x0001e80000100800 */
[----:B------:R-:W-:Y:S04]  /*28e50*/  STL [R1+0x64], RZ ;  /* 0x000064ff01007387 */ /* 0x000fe80000100800 */
[----:B------:R1:W-:Y:S01]  /*28e60*/  STL [R1+0x24], R2 ;  /* 0x0000240201007387 */ /* 0x0003e20000100800 */
[----:B0-----:R-:W-:-:S03]  /*28e70*/  MOV R3, 0x1 ;  /* 0x0000000100037802 */ /* 0x001fc60000000f00 */
[----:B------:R0:W-:Y:S04]  /*28e80*/  STL [R1+0x1c], RZ ;  /* 0x00001cff01007387 */ /* 0x0001e80000100800 */
[----:B------:R0:W-:Y:S01]  /*28e90*/  STL [R1+0x14], R3 ;  /* 0x0000140301007387 */ /* 0x0001e20000100800 */
[C---:B-1----:R-:W-:Y:S02]  /*28ea0*/  LOP3.LUT R2, R0.reuse, 0x40, RZ, 0xfc, !PT ;  /* 0x0000004000027812 */ /* 0x042fe400078efcff */
[----:B------:R-:W-:-:S07]  /*28eb0*/  LOP3.LUT R0, R0, 0x80, RZ, 0xfc, !PT ;  /* 0x0000008000007812 */ /* 0x000fce00078efcff */
.L_x_2903:
[----:B------:R-:W2:Y:S01]  /*28ec0*/  LDL R0, [R1+0xc] ;  /* 0x00000c0001007983 */ /* 0x000ea20000100800 */
[----:B0-----:R-:W2:Y:S01]  /*28ed0*/  LDC.64 R2, c[0x0][0xc88] ;  /* 0x00032200ff027b82 */ /* 0x001ea20000000a00 */
[----:B------:R-:W-:Y:S05]  /*28ee0*/  YIELD ;  /* 0x0000000000007946 */ /* 0x000fea0003800000 */
[----:B------:R-:W-:Y:S01]  /*28ef0*/  ULDC.64 UR4, c[0x0][0xa28] ;  /* 0x00028a0000047ab9 */ /* 0x000fe20000000a00 */
[----:B------:R-:W-:Y:S01]  /*28f00*/  IMAD.MOV.U32 R8, RZ, RZ, RZ ;  /* 0x000000ffff087224 */ /* 0x000fe200078e00ff */
[----:B------:R-:W-:Y:S01]  /*28f10*/  ISETP.NE.U32.AND P0, PT, RZ, UR4, PT ;  /* 0x00000004ff007c0c */ /* 0x000fe2000bf05070 */
[----:B------:R-:W-:Y:S01]  /*28f20*/  ULDC.64 UR10, c[0x0][0xa18] ;  /* 0x00028600000a7ab9 */ /* 0x000fe20000000a00 */
[----:B------:R-:W-:Y:S01]  /*28f30*/  ULDC.64 UR8, c[0x0][0xa10] ;  /* 0x0002840000087ab9 */ /* 0x000fe20000000a00 */
[----:B------:R-:W-:Y:S01]  /*28f40*/  ULDC.64 UR6, c[0x0][0xa08] ;  /* 0x0002820000067ab9 */ /* 0x000fe20000000a00 */
[----:B--2---:R-:W-:-:S05]  /*28f50*/  IMAD.WIDE R2, R0, 0x4, R2 ;  /* 0x0000000400027825 */ /* 0x004fca00078e0202 */
[----:B-1----:R-:W2:Y:S01]  /*28f60*/  LDG.E R4, desc[UR60][R2.64] ;  /* 0x0000003c02047981 */ /* 0x002ea2000c1e1900 */
[----:B------:R-:W-:Y:S01]  /*28f70*/  ISETP.NE.AND.EX P0, PT, RZ, UR5, PT, P0 ;  /* 0x00000005ff007c0c */ /* 0x000fe2000bf05300 */
[----:B------:R-:W-:Y:S01]  /*28f80*/  IMAD.MOV.U32 R0, RZ, RZ, RZ ;  /* 0x000000ffff007224 */ /* 0x000fe200078e00ff */
[----:B--2---:R-:W-:Y:S01]  /*28f90*/  SHF.R.S32.HI R5, RZ, 0x1f, R4 ;  /* 0x0000001fff057819 */ /* 0x004fe20000011404 */
[----:B------:R-:W-:-:S10]  /*28fa0*/  IMAD.SHL.U32 R15, R4, 0x4, RZ ;  /* 0x00000004040f7824 */ /* 0x000fd400078e00ff */
[C---:B------:R-:W-:Y:S01]  /*28fb0*/  @P0 LEA R2, P1, R4.reuse, UR4, 0x2 ;  /* 0x0000000404020c11 */ /* 0x040fe2000f8210ff */
[----:B------:R0:W-:Y:S03]  /*28fc0*/  STL [R1+0x34], R4 ;  /* 0x0000340401007387 */ /* 0x0001e60000100800 */
[C-C-:B------:R-:W-:Y:S01]  /*28fd0*/  @P0 LEA.HI.X R3, R4.reuse, UR5, R5.reuse, 0x2, P1 ;  /* 0x0000000504030c11 */ /* 0x140fe200088f1405 */
[----:B------:R-:W-:Y:S01]  /*28fe0*/  ULDC.64 UR4, c[0x0][0xa00] ;  /* 0x0002800000047ab9 */ /* 0x000fe20000000a00 */
[----:B------:R-:W-:Y:S01]  /*28ff0*/  SHF.L.U64.HI R14, R4, 0x2, R5 ;  /* 0x00000002040e7819 */ /* 0x000fe20000010205 */
[----:B------:R1:W-:Y:S01]  /*29000*/  STL [R1+0x54], R5 ;  /* 0x0000540501007387 */ /* 0x0003e20000100800 */
[----:B------:R-:W-:-:S03]  /*29010*/  ISETP.NE.U32.AND P2, PT, RZ, UR4, PT ;  /* 0x00000004ff007c0c */ /* 0x000fc6000bf45070 */
[----:B------:R2:W5:Y:S01]  /*29020*/  @P0 LDG.E R0, desc[UR60][R2.64] ;  /* 0x0000003c02000981 */ /* 0x000562000c1e1900 */
[----:B------:R-:W-:Y:S02]  /*29030*/  ISETP.NE.AND.EX P2, PT, RZ, UR5, PT, P2 ;  /* 0x00000005ff007c0c */ /* 0x000fe4000bf45320 */
[----:B------:R-:W-:Y:S02]  /*29040*/  CS2R R10, SRZ ;  /* 0x00000000000a7805 */ /* 0x000fe4000001ff00 */
[----:B------:R-:W-:Y:S01]  /*29050*/  ISETP.NE.U32.AND P3, PT, RZ, UR10, PT ;  /* 0x0000000aff007c0c */ /* 0x000fe2000bf65070 */
[----:B------:R-:W-:Y:S01]  /*29060*/  STL [R1+0x28], R15 ;  /* 0x0000280f01007387 */ /* 0x000fe20000100800 */
[----:B------:R-:W-:Y:S02]  /*29070*/  ISETP.NE.U32.AND P0, PT, RZ, UR6, PT ;  /* 0x00000006ff007c0c */ /* 0x000fe4000bf05070 */
[----:B------:R-:W-:Y:S01]  /*29080*/  ISETP.NE.U32.AND P1, PT, RZ, UR8, PT ;  /* 0x00000008ff007c0c */ /* 0x000fe2000bf25070 */
[----:B------:R-:W-:Y:S01]  /*29090*/  STL [R1+0x38], R14 ;  /* 0x0000380e01007387 */ /* 0x000fe20000100800 */
[----:B------:R-:W-:-:S02]  /*290a0*/  IADD3 R6, P5, R15, UR6, RZ ;  /* 0x000000060f067c10 */ /* 0x000fc4000ffbe0ff */
[C---:B--2---:R-:W-:Y:S02]  /*290b0*/  IADD3 R2, P4, R15.reuse, UR4, RZ ;  /* 0x000000040f027c10 */ /* 0x044fe4000ff9e0ff */
[----:B------:R-:W-:Y:S02]  /*290c0*/  ISETP.NE.AND.EX P3, PT, RZ, UR11, PT, P3 ;  /* 0x0000000bff007c0c */ /* 0x000fe4000bf65330 */
[C---:B------:R-:W-:Y:S02]  /*290d0*/  IADD3.X R3, R14.reuse, UR5, RZ, P4, !PT ;  /* 0x000000050e037c10 */ /* 0x040fe4000a7fe4ff */
[----:B0-----:R-:W-:Y:S02]  /*290e0*/  IADD3 R4, P4, R15, UR8, RZ ;  /* 0x000000080f047c10 */ /* 0x001fe4000ff9e0ff */
[----:B------:R-:W-:Y:S01]  /*290f0*/  ISETP.NE.AND.EX P0, PT, RZ, UR7, PT, P0 ;  /* 0x00000007ff007c0c */ /* 0x000fe2000bf05300 */
[----:B------:R-:W2:Y:S01]  /*29100*/  @P2 LDG.E R8, desc[UR60][R2.64] ;  /* 0x0000003c02082981 */ /* 0x000ea2000c1e1900 */
[C---:B-1----:R-:W-:Y:S01]  /*29110*/  IADD3.X R5, R14.reuse, UR9, RZ, P4, !PT ;  /* 0x000000090e057c10 */ /* 0x042fe2000a7fe4ff */
[----:B------:R-:W-:Y:S01]  /*29120*/  ULDC UR4, c[0x0][0x288] ;  /* 0x0000a20000047ab9 */ /* 0x000fe20000000800 */
[----:B------:R-:W-:Y:S01]  /*29130*/  ISETP.NE.AND.EX P1, PT, RZ, UR9, PT, P1 ;  /* 0x00000009ff007c0c */ /* 0x000fe2000bf25310 */
[----:B------:R-:W-:Y:S01]  /*29140*/  IMAD.U32 R12, RZ, RZ, UR4 ;  /* 0x00000004ff0c7e24 */ /* 0x000fe2000f8e00ff */
[----:B------:R-:W-:Y:S01]  /*29150*/  IADD3.X R7, R14, UR7, RZ, P5, !PT ;  /* 0x000000070e077c10 */ /* 0x000fe2000affe4ff */
[----:B------:R-:W-:-:S06]  /*29160*/  ULDC.64 UR4, c[0x0][0x418] ;  /* 0x0001060000047ab9 */ /* 0x000fcc0000000a00 */
[----:B------:R0:W5:Y:S04]  /*29170*/  @P0 LDG.E R11, desc[UR60][R6.64] ;  /* 0x0000003c060b0981 */ /* 0x000168000c1e1900 */
[----:B------:R0:W5:Y:S04]  /*29180*/  @P1 LDG.E R10, desc[UR60][R4.64] ;  /* 0x0000003c040a1981 */ /* 0x000168000c1e1900 */
[----:B--2---:R1:W-:Y:S02]  /*29190*/  STL [R1+0x4c], R8 ;  /* 0x00004c0801007387 */ /* 0x0043e40000100800 */
[----:B-1----:R-:W-:-:S04]  /*291a0*/  @P3 IADD3 R8, P4, R15, UR10, RZ ;  /* 0x0000000a0f083c10 */ /* 0x002fc8000ff9e0ff */
[----:B------:R-:W-:-:S05]  /*291b0*/  @P3 IADD3.X R9, R14, UR11, RZ, P4, !PT ;  /* 0x0000000b0e093c10 */ /* 0x000fca000a7fe4ff */
        /* <DEDUP_REMOVED lines=10> */
[----:B------:R-:W-:Y:S01]  /*29260*/  MOV R9, UR5 ;  /* 0x0000000500097c02 */ /* 0x000fe20008000f00 */
[----:B------:R-:W-:Y:S01]  /*29270*/  IMAD.U32 R8, RZ, RZ, UR4 ;  /* 0x00000004ff087e24 */ /* 0x000fe2000f8e00ff */
[----:B0-----:R-:W-:Y:S06]  /*29280*/  @P3 BRA `(.L_x_2754) ;  /* 0x0000000000143947 */ /* 0x001fec0003800000 */
[----:B------:R-:W-:Y:S05]  /*29290*/  @!P2 BRA `(.L_x_2754) ;  /* 0x000000000010a947 */ /* 0x000fea0003800000 */
[----:B------:R-:W2:Y:S04]  /*292a0*/  LDG.E R12, desc[UR60][R2.64] ;  /* 0x0000003c020c7981 */ /* 0x000ea8000c1e1900 */
[----:B------:R-:W2:Y:S02]  /*292b0*/  LDG.E R2, desc[UR60][R2.64+0x4] ;  /* 0x0000043c02027981 */ /* 0x000ea4000c1e1900 */
[----:B--2--5:R-:W-:-:S05]  /*292c0*/  IMAD.IADD R13, R2, 0x1, -R12 ;  /* 0x00000001020d7824 */ /* 0x024fca00078e0a0c */
[----:B------:R0:W-:Y:S02]  /*292d0*/  STL [R1+0x50], R13 ;  /* 0x0000500d01007387 */ /* 0x0001e40000100800 */
.L_x_2754:
[----:B------:R-:W2:Y:S01]  /*292e0*/  LDL.LU R3, [R1+0x8] ;  /* 0x0000080001037983 */ /* 0x000ea20000300800 */
[----:B------:R-:W-:Y:S02]  /*292f0*/  ULDC.64 UR4, c[0x0][0xa20] ;  /* 0x0002880000047ab9 */ /* 0x000fe40000000a00 */
[----:B------:R-:W-:Y:S01]  /*29300*/  ISETP.NE.U32.AND P2, PT, RZ, UR4, PT ;  /* 0x00000004ff007c0c */ /* 0x000fe2000bf45070 */
[----:B------:R-:W3:Y:S03]  /*29310*/  LDL R12, [R1+0x34] ;  /* 0x00003400010c7983 */ /* 0x000ee60000100800 */
[----:B------:R-:W-:Y:S02]  /*29320*/  ISETP.NE.AND.EX P2, PT, RZ, UR5, PT, P2 ;  /* 0x00000005ff007c0c */ /* 0x000fe4000bf45320 */
[C---:B--2---:R-:W-:Y:S02]  /*29330*/  LOP3.LUT R17, R3.reuse, 0xff000000, RZ, 0xc0, !PT ;  /* 0xff00000003117812 */ /* 0x044fe400078ec0ff */
[----:B------:R-:W-:-:S02]  /*29340*/  LOP3.LUT R2, R3, 0xff0000, RZ, 0xc0, !PT ;  /* 0x00ff000003027812 */ /* 0x000fc400078ec0ff */
[----:B------:R-:W-:Y:S02]  /*29350*/  SHF.R.U32.HI R17, RZ, 0x8, R17 ;  /* 0x00000008ff117819 */ /* 0x000fe40000011611 */
[----:B------:R-:W-:Y:S02]  /*29360*/  LOP3.LUT R16, R3, 0xffff, RZ, 0xc0, !PT ;  /* 0x0000ffff03107812 */ /* 0x000fe400078ec0ff */
[----:B------:R-:W-:Y:S01]  /*29370*/  LEA.HI R17, R2, R17, RZ, 0x10 ;  /* 0x0000001102117211 */ /* 0x000fe200078f80ff */
[----:B-----5:R-:W-:-:S05]  /*29380*/  IMAD.IADD R2, R11, 0x1, R0 ;  /* 0x000000010b027824 */ /* 0x020fca00078e0200 */
[----:B------:R1:W-:Y:S04]  /*29390*/  STL [R1+0x18], R2 ;  /* 0x0000180201007387 */ /* 0x0003e80000100800 */
[----:B---3--:R1:W-:Y:S01]  /*293a0*/  STL [R1+0x10], R12 ;  /* 0x0000100c01007387 */ /* 0x0083e20000100800 */
[----:B------:R-:W-:Y:S05]  /*293b0*/  @!P2 BRA `(.L_x_2755) ;  /* 0x000000000010a947 */ /* 0x000fea0003800000 */
[----:B-1----:R-:W-:-:S04]  /*293c0*/  IADD3 R2, P0, R15, UR4, RZ ;  /* 0x000000040f027c10 */ /* 0x002fc8000ff1e0ff */
[----:B------:R-:W-:-:S05]  /*293d0*/  IADD3.X R3, R14, UR5, RZ, P0, !PT ;  /* 0x000000050e037c10 */ /* 0x000fca00087fe4ff */
[----:B------:R2:W5:Y:S01]  /*293e0*/  LDG.E R8, desc[UR60][R2.64] ;  /* 0x0000003c02087981 */ /* 0x000562000c1e1900 */
[----:B------:R-:W-:Y:S05]  /*293f0*/  BRA `(.L_x_2756) ;  /* 0x0000000000107947 */ /* 0x000fea0003800000 */
.L_x_2755:
[----:B------:R-:W-:Y:S05]  /*29400*/  @!P0 BRA `(.L_x_2756) ;  /* 0x00000000000c8947 */ /* 0x000fea0003800000 */
[----:B------:R-:W2:Y:S04]  /*29410*/  LDG.E R8, desc[UR60][R6.64] ;  /* 0x0000003c06087981 */ /* 0x000ea8000c1e1900 */
[----:B------:R-:W2:Y:S02]  /*29420*/  LDG.E R6, desc[UR60][R6.64+0x4] ;  /* 0x0000043c06067981 */ /* 0x000ea4000c1e1900 */
[----:B--2---:R-:W-:-:S07]  /*29430*/  IMAD.IADD R8, R6, 0x1, -R8 ;  /* 0x0000000106087824 */ /* 0x004fce00078e0a08 */
.L_x_2756:
[----:B-12---:R-:W2:Y:S01]  /*29440*/  @P1 LDG.E R2, desc[UR60][R4.64] ;  /* 0x0000003c04021981 */ /* 0x006ea2000c1e1900 */
[----:B------:R-:W1:Y:S03]  /*29450*/  LDC R3, c[0x0][0x448] ;  /* 0x00011200ff037b82 */ /* 0x000e660000000800 */
[----:B------:R-:W3:Y:S04]  /*29460*/  LDL R6, [R1+0x4] ;  /* 0x0000040001067983 */ /* 0x000ee80000100800 */
[----:B------:R4:W2:Y:S01]  /*29470*/  @P1 LDG.E R4, desc[UR60][R4.64+0x4] ;  /* 0x0000043c04041981 */ /* 0x0008a2000c1e1900 */
[----:B-1----:R-:W-:-:S13]  /*29480*/  ISETP.NE.AND P0, PT, R3, 0x1, PT ;  /* 0x000000010300780c */ /* 0x002fda0003f05270 */
[----:B------:R-:W1:Y:S08]  /*29490*/  @P0 LDC R3, c[0x0][0x44c] ;  /* 0x00011300ff030b82 */ /* 0x000e700000000800 */
[----:B----4-:R-:W4:Y:S01]  /*294a0*/  @P0 LDC R5, c[0x0][0x450] ;  /* 0x00011400ff050b82 */ /* 0x010f220000000800 */
[----:B-----5:R-:W-:Y:S01]  /*294b0*/  IMAD.IADD R7, R8, 0x1, -R0 ;  /* 0x0000000108077824 */ /* 0x020fe200078e0a00 */
[----:B------:R-:W-:-:S05]  /*294c0*/  LOP3.LUT R11, R17, 0xff, RZ, 0xc0, !PT ;  /* 0x000000ff110b7812 */ /* 0x000fca00078ec0ff */
[----:B------:R0:W-:Y:S01]  /*294d0*/  STL [R1+0x60], R11 ;  /* 0x0000600b01007387 */ /* 0x0001e20000100800 */
[----:B------:R-:W-:Y:S01]  /*294e0*/  BSSY B0, `(.L_x_2757) ;  /* 0x0000034000007945 */ /* 0x000fe20003800000 */
[----:B------:R-:W-:Y:S02]  /*294f0*/  SHF.R.U32.HI R17, RZ, 0x10, R17 ;  /* 0x00000010ff117819 */ /* 0x000fe40000011611 */
[----:B--2---:R-:W-:Y:S01]  /*29500*/  @P1 IADD3 R9, -R2, R4, RZ ;  /* 0x0000000402091210 */ /* 0x004fe20007ffe1ff */
[----:B---3--:R-:W-:-:S04]  /*29510*/  IMAD.SHL.U32 R2, R6, 0x80, RZ ;  /* 0x0000008006027824 */ /* 0x008fc800078e00ff */
[----:B------:R-:W-:-:S04]  /*29520*/  VIADD R2, R2, 0x7f ;  /* 0x0000007f02027836 */ /* 0x000fc80000000000 */
[----:B-1----:R-:W-:-:S04]  /*29530*/  @P0 IMAD.HI.U32 R0, R2, R3, RZ ;  /* 0x0000000302000227 */ /* 0x002fc800078e00ff */
[----:B------:R-:W-:Y:S01]  /*29540*/  IMAD.MOV.U32 R4, RZ, RZ, R2 ;  /* 0x000000ffff047224 */ /* 0x000fe200078e0002 */
[----:B----4-:R-:W-:Y:S02]  /*29550*/  @P0 SHF.R.U32.HI R4, RZ, R5, R0 ;  /* 0x00000005ff040219 */ /* 0x010fe40000011600 */
[----:B------:R-:W-:Y:S01]  /*29560*/  IADD3 R0, R7, R9, RZ ;  /* 0x0000000907007210 */ /* 0x000fe20007ffe0ff */
[----:B------:R-:W-:-:S03]  /*29570*/  IMAD.MOV.U32 R2, RZ, RZ, RZ ;  /* 0x000000ffff027224 */ /* 0x000fc600078e00ff */
[C---:B------:R-:W-:Y:S01]  /*29580*/  IADD3 R21, R0.reuse, 0x70, -R13 ;  /* 0x0000007000157810 */ /* 0x040fe20007ffe80d */
[----:B------:R-:W-:-:S04]  /*29590*/  VIADD R3, R0, 0x6f ;  /* 0x0000006f00037836 */ /* 0x000fc80000000000 */
[----:B------:R-:W-:-:S04]  /*295a0*/  IMAD.HI R5, R3, -0x6db6db6d, R2 ;  /* 0x9249249303057827 */ /* 0x000fc800078e0202 */
[----:B------:R-:W-:-:S04]  /*295b0*/  IMAD.IADD R3, R21, 0x1, R4 ;  /* 0x0000000115037824 */ /* 0x000fc800078e0204 */
[----:B------:R-:W-:Y:S01]  /*295c0*/  IMAD.HI R2, R3, -0x6db6db6d, R2 ;  /* 0x9249249303027827 */ /* 0x000fe200078e0202 */
[----:B------:R-:W-:-:S04]  /*295d0*/  SHF.R.U32.HI R20, RZ, 0x1f, R5 ;  /* 0x0000001fff147819 */ /* 0x000fc80000011605 */
[----:B------:R-:W-:Y:S02]  /*295e0*/  SHF.R.U32.HI R6, RZ, 0x1f, R2 ;  /* 0x0000001fff067819 */ /* 0x000fe40000011602 */
[----:B------:R-:W-:Y:S02]  /*295f0*/  LEA.HI.SX32 R20, R5, R20, 0x1a ;  /* 0x0000001405147211 */ /* 0x000fe400078fd2ff */
[----:B------:R-:W-:-:S04]  /*29600*/  LEA.HI.SX32 R6, R2, R6, 0x1a ;  /* 0x0000000602067211 */ /* 0x000fc800078fd2ff */
[----:B------:R-:W-:-:S04]  /*29610*/  VIMNMX R6, R20, R6, PT ;  /* 0x0000000614067248 */ /* 0x000fc80003fe0100 */
[----:B------:R-:W-:Y:S01]  /*29620*/  ISETP.GE.AND P0, PT, R6, 0x1, PT ;  /* 0x000000010600780c */ /* 0x000fe20003f06270 */
[----:B------:R-:W-:-:S12]  /*29630*/  IMAD.MOV.U32 R3, RZ, RZ, RZ ;  /* 0x000000ffff037224 */ /* 0x000fd800078e00ff */
[----:B0-----:R-:W-:Y:S05]  /*29640*/  @!P0 BRA `(.L_x_2758) ;  /* 0x0000000000748947 */ /* 0x001fea0003800000 */
[----:B------:R-:W-:Y:S01]  /*29650*/  ISETP.NE.AND P0, PT, R17, RZ, PT ;  /* 0x000000ff1100720c */ /* 0x000fe20003f05270 */
[----:B------:R-:W-:-:S03]  /*29660*/  ULDC UR4, c[0x0][0x9f0] ;  /* 0x00027c0000047ab9 */ /* 0x000fc60000000800 */
[----:B------:R-:W-:-:S04]  /*29670*/  SEL R0, R17, UR4, P0 ;  /* 0x0000000411007c07 */ /* 0x000fc80008000000 */
[----:B------:R-:W-:Y:S02]  /*29680*/  IABS R2, R0 ;  /* 0x0000000000027213 */ /* 0x000fe40000000000 */
[----:B------:R-:W-:Y:S02]  /*29690*/  IADD3 R3, R0, -0x1, R6 ;  /* 0xffffffff00037810 */ /* 0x000fe40007ffe006 */
[----:B------:R-:W0:Y:S08]  /*296a0*/  I2F.RP R4, R2 ;  /* 0x0000000200047306 */ /* 0x000e300000209400 */
[----:B0-----:R-:W0:Y:S02]  /*296b0*/  MUFU.RCP R4, R4 ;  /* 0x0000000400047308 */ /* 0x001e240000001000 */
[----:B0-----:R-:W-:-:S06]  /*296c0*/  IADD3 R4, R4, 0xffffffe, RZ ;  /* 0x0ffffffe04047810 */ /* 0x001fcc0007ffe0ff */
[----:B------:R0:W1:Y:S02]  /*296d0*/  F2I.FTZ.U32.TRUNC.NTZ R5, R4 ;  /* 0x0000000400057305 */ /* 0x000064000021f000 */
[----:B0-----:R-:W-:-:S04]  /*296e0*/  LOP3.LUT R4, R3, R0, RZ, 0x3c, !PT ;  /* 0x0000000003047212 */ /* 0x001fc800078e3cff */
[----:B------:R-:W-:Y:S01]  /*296f0*/  ISETP.GE.AND P3, PT, R4, RZ, PT ;  /* 0x000000ff0400720c */ /* 0x000fe20003f66270 */
[----:B-1----:R-:W-:-:S04]  /*29700*/  IMAD.MOV R4, RZ, RZ, -R5 ;  /* 0x000000ffff047224 */ /* 0x002fc800078e0a05 */
        /* <DEDUP_REMOVED lines=17> */
.L_x_2758:
[----:B------:R-:W-:Y:S05]  /*29820*/  BSYNC B0 ;  /* 0x0000000000007941 */ /* 0x000fea0003800000 */
.L_x_2757:
        /* <DEDUP_REMOVED lines=9> */
[----:B------:R-:W-:-:S05]  /*298c0*/  IMAD.WIDE.U32 R2, R2, 0x24924925, RZ ;  /* 0x2492492502027825 */ /* 0x000fca00078e00ff */
[----:B------:R-:W-:-:S05]  /*298d0*/  MOV R2, R3 ;  /* 0x0000000300027202 */ /* 0x000fca0000000f00 */
[----:B------:R-:W-:Y:S02]  /*298e0*/  @P0 VIADD R5, R4, 0x6f ;  /* 0x0000006f04050836 */ /* 0x000fe40000000000 */
[----:B------:R-:W-:Y:S02]  /*298f0*/  @P0 IMAD.MOV.U32 R4, RZ, RZ, RZ ;  /* 0x000000ffff040224 */ /* 0x000fe400078e00ff */
[----:B------:R-:W-:Y:S02]  /*29900*/  IMAD.MOV.U32 R8, RZ, RZ, R2 ;  /* 0x000000ffff087224 */ /* 0x000fe400078e0002 */
        /* <DEDUP_REMOVED lines=9> */
[----:B------:R-:W0:Y:S02]  /*299a0*/  S2R R3, SR_TID.X ;  /* 0x0000000000037919 */ /* 0x000e240000002100 */
[----:B0-----:R-:W-:-:S04]  /*299b0*/  SHF.R.U32.HI R3, RZ, 0x5, R3 ;  /* 0x00000005ff037819 */ /* 0x001fc80000011603 */
[----:B------:R-:W-:-:S05]  /*299c0*/  LOP3.LUT R3, R3, 0x3, RZ, 0xc0, !PT ;  /* 0x0000000303037812 */ /* 0x000fca00078ec0ff */
[----:B------:R0:W1:Y:S02]  /*299d0*/  SHFL.IDX PT, R14, R3, RZ, 0x1f ;  /* 0x00001fff030e7589 */ /* 0x00006400000e0000 */
.L_x_2946:
[----:B-1----:R-:W-:Y:S02]  /*299e0*/  ISETP.NE.AND P0, PT, R14, RZ, PT ;  /* 0x000000ff0e00720c */ /* 0x002fe40003f05270 */
[----:B------:R-:W-:-:S11]  /*299f0*/  PLOP3.LUT P6, PT, PT, PT, PT, 0x8, 0x0 ;  /* 0x000000000000781c */ /* 0x000fd60003fce170 */
[----:B------:R-:W-:Y:S05]  /*29a00*/  @P0 BRA `(.L_x_2762) ;  /* 0x00000000000c0947 */ /* 0x000fea0003800000 */
[----:B------:R-:W-:-:S03]  /*29a10*/  UMOV UR4, 0xffffffff ;  /* 0xffffffff00047882 */ /* 0x000fc60000000000 */
[----:B------:R-:W-:Y:S05]  /*29a20*/  BRA.DIV UR4, `(.L_x_2763) ;  /* 0x0000007e04887947 */ /* 0x000fea000b800000 */
[----:B------:R-:W-:-:S13]  /*29a30*/  ELECT P6, URZ, PT ;  /* 0x00000000003f782f */ /* 0x000fda00038c0000 */
.L_x_2762:
[----:B0-----:R-:W2:Y:S01]  /*29a40*/  LDL R3, [R1+0x64] ;  /* 0x0000640001037983 */ /* 0x001ea20000100800 */
[----:B------:R-:W-:Y:S01]  /*29a50*/  BSSY B1, `(.L_x_2764) ;  /* 0x0000008000017945 */ /* 0x000fe20003800000 */
[----:B--2---:R-:W-:-:S05]  /*29a60*/  VIADD R3, R3, 0x1 ;  /* 0x0000000103037836 */ /* 0x004fca0000000000 */
[----:B------:R-:W-:-:S04]  /*29a70*/  LEA.HI R4, R3, R3, RZ, 0x1 ;  /* 0x0000000303047211 */ /* 0x000fc800078f08ff */
[----:B------:R-:W-:-:S05]  /*29a80*/  LOP3.LUT R4, R4, 0xfffffffe, RZ, 0xc0, !PT ;  /* 0xfffffffe04047812 */ /* 0x000fca00078ec0ff */
[----:B------:R-:W-:-:S05]  /*29a90*/  IMAD.IADD R3, R3, 0x1, -R4 ;  /* 0x0000000103037824 */ /* 0x000fca00078e0a04 */
[----:B------:R-:W-:-:S04]  /*29aa0*/  SHF.L.U32 R3, R3, 0x1f, RZ ;  /* 0x0000001f03037819 */ /* 0x000fc800000006ff */
[----:B------:R-:W0:Y:S02]  /*29ab0*/  SYNCS.PHASECHK.TRANS64.TRYWAIT P0, [R18+URZ+0x36820], R3 ;  /* 0x03682003120075a7 */ /* 0x000e24000800017f */
[----:B0-----:R-:W-:Y:S05]  /*29ac0*/  @!P0 BRA `(.L_x_2765) ;  /* 0x0000007c00808947 */ /* 0x001fea0003800000 */
.L_x_2949:
[----:B------:R-:W-:Y:S05]  /*29ad0*/  BSYNC B1 ;  /* 0x0000000000017941 */ /* 0x000fea0003800000 */
.L_x_2764:
[----:B------:R-:W-:Y:S04]  /*29ae0*/  BSSY B1, `(.L_x_2766) ;  /* 0x000008e000017945 */ /* 0x000fe80003800000 */
[----:B------:R-:W-:Y:S05]  /*29af0*/  @!P6 BRA `(.L_x_2767) ;  /* 0x000000080030e947 */ /* 0x000fea0003800000 */
[----:B------:R-:W2:Y:S04]  /*29b00*/  LDL R5, [R1+0x1c] ;  /* 0x00001c0001057983 */ /* 0x000ea80000100800 */
[----:B------:R-:W3:Y:S01]  /*29b10*/  LDL R6, [R1+0x24] ;  /* 0x0000240001067983 */ /* 0x000ee20000100800 */
[----:B------:R-:W-:Y:S01]  /*29b20*/  BSSY B2, `(.L_x_2768) ;  /* 0x0000008000027945 */ /* 0x000fe20003800000 */
[----:B------:R-:W1:Y:S02]  /*29b30*/  S2R R4, SR_TID.X ;  /* 0x0000000000047919 */ /* 0x000e640000002100 */
[----:B-1----:R-:W-:-:S04]  /*29b40*/  LOP3.LUT R4, R4, 0x7f, RZ, 0xc0, !PT ;  /* 0x0000007f04047812 */ /* 0x002fc800078ec0ff */
[----:B------:R-:W-:Y:S02]  /*29b50*/  ISETP.NE.AND P1, PT, R4, RZ, PT ;  /* 0x000000ff0400720c */ /* 0x000fe40003f25270 */
[----:B--2---:R-:W-:Y:S02]  /*29b60*/  LEA R5, R5, R18, 0x3 ;  /* 0x0000001205057211 */ /* 0x004fe400078e18ff */
[----:B---3--:R-:W-:-:S04]  /*29b70*/  SHF.L.U32 R9, R6, 0x1f, RZ ;  /* 0x0000001f06097819 */ /* 0x008fc800000006ff */
[----:B------:R-:W1:Y:S02]  /*29b80*/  SYNCS.PHASECHK.TRANS64.TRYWAIT P0, [R5+URZ+0x368a0], R9 ;  /* 0x0368a009050075a7 */ /* 0x000e64000800017f */
[----:B-1----:R-:W-:Y:S05]  /*29b90*/  @!P0 BRA `(.L_x_2769) ;  /* 0x0000007c00608947 */ /* 0x002fea0003800000 */
.L_x_2950:
[----:B------:R-:W-:Y:S05]  /*29ba0*/  BSYNC B2 ;  /* 0x0000000000027941 */ /* 0x000fea0003800000 */
.L_x_2768:
[----:B------:R-:W-:Y:S04]  /*29bb0*/  BSSY B2, `(.L_x_2770) ;  /* 0x0000009000027945 */ /* 0x000fe80003800000 */
[----:B------:R-:W-:Y:S05]  /*29bc0*/  @P1 BRA `(.L_x_2771) ;  /* 0x00000000001c1947 */ /* 0x000fea0003800000 */
[----:B------:R-:W2:Y:S01]  /*29bd0*/  S2R R4, SR_TID.X ;  /* 0x0000000000047919 */ /* 0x000ea20000002100 */
[----:B0-----:R-:W-:-:S04]  /*29be0*/  IMAD.MOV.U32 R3, RZ, RZ, 0xa800 ;  /* 0x0000a800ff037424 */ /* 0x001fc800078e00ff */
[----:B------:R3:W-:Y:S01]  /*29bf0*/  SYNCS.ARRIVE.TRANS64 RZ, [R5+URZ+0x36890], R3 ;  /* 0x0368900305ff79a7 */ /* 0x0007e2000800003f */
[----:B--2---:R-:W-:-:S04]  /*29c00*/  LOP3.LUT R4, R4, 0x1f, RZ, 0xc0, !PT ;  /* 0x0000001f04047812 */ /* 0x004fc800078ec0ff */
[----:B------:R-:W-:-:S13]  /*29c10*/  ISETP.NE.AND P0, PT, R4, RZ, PT ;  /* 0x000000ff0400720c */ /* 0x000fda0003f05270 */
[----:B---3--:R-:W-:Y:S05]  /*29c20*/  @!P0 BRA `(.L_x_2771) ;  /* 0x0000000000048947 */ /* 0x008fea0003800000 */
[----:B------:R-:W-:Y:S01]  /*29c30*/  BPT.TRAP 0x1 ;  /* 0x000000040000795c */ /* 0x000fe20000300000 */
.L_x_2771:
[----:B------:R-:W-:Y:S05]  /*29c40*/  BSYNC B2 ;  /* 0x0000000000027941 */ /* 0x000fea0003800000 */
.L_x_2770:
[----:B0-----:R-:W2:Y:S01]  /*29c50*/  LDL R3, [R1+0x1c] ;  /* 0x00001c0001037983 */ /* 0x001ea20000100800 */
        /* <DEDUP_REMOVED lines=9> */
[----:B--2---:R-:W-:-:S02]  /*29cf0*/  IMAD R7, R3, 0xa800, R18 ;  /* 0x0000a80003077824 */ /* 0x004fc400078e0212 */
[----:B------:R-:W-:-:S03]  /*29d00*/  VIADD R3, R5, 0x36890 ;  /* 0x0003689005037836 */ /* 0x000fc60000000000 */
[----:B------:R-:W-:-:S07]  /*29d10*/  IADD3 R6, R7, 0x21400, RZ ;  /* 0x0002140007067810 */ /* 0x000fce0007ffe0ff */
.L_x_2772:
        /* <DEDUP_REMOVED lines=16> */
.L_x_2773:
        /* <DEDUP_REMOVED lines=16> */
.L_x_2774:
        /* <DEDUP_REMOVED lines=13> */
.L_x_2951:
[----:B------:R-:W-:Y:S05]  /*29ff0*/  BSYNC B2 ;  /* 0x0000000000027941 */ /* 0x000fea0003800000 */
.L_x_2775:
[----:B------:R-:W-:Y:S01]  /*2a000*/  BSSY B2, `(.L_x_2777) ;  /* 0x000000b000027945 */ /* 0x000fe20003800000 */
[----:B------:R-:W-:Y:S01]  /*2a010*/  MOV R12, 0x0 ;  /* 0x00000000000c7802 */ /* 0x000fe20000000f00 */
[----:B------:R-:W-:Y:S02]  /*2a020*/  IMAD.MOV.U32 R13, RZ, RZ, 0x12f00000 ;  /* 0x12f00000ff0d7424 */ /* 0x000fe400078e00ff */
        /* <DEDUP_REMOVED lines=8> */
.L_x_2778:
[----:B------:R-:W-:Y:S05]  /*2a0b0*/  BSYNC B2 ;  /* 0x0000000000027941 */ /* 0x000fea0003800000 */
.L_x_2777:
        /* <DEDUP_REMOVED lines=8> */
.L_x_2779:
        /* <DEDUP_REMOVED lines=15> */
.L_x_2780:
        /* <DEDUP_REMOVED lines=15> */
.L_x_2781:
        /* <DEDUP_REMOVED lines=10> */
.L_x_2767:
[----:B------:R-:W-:Y:S05]  /*2a3c0*/  BSYNC B1 ;  /* 0x0000000000017941 */ /* 0x000fea0003800000 */
.L_x_2766:
[----:B0-----:R-:W2:Y:S04]  /*2a3d0*/  LDL.LU R3, [R1+0x1c] ;  /* 0x00001c0001037983 */ /* 0x001ea80000300800 */
        /* <DEDUP_REMOVED lines=12> */
.L_x_2798:
[----:B------:R-:W-:Y:S05]  /*2a4a0*/  YIELD ;  /* 0x0000000000007946 */ /* 0x000fea0003800000 */
[----:B------:R-:W-:Y:S04]  /*2a4b0*/  BSSY B1, `(.L_x_2782) ;  /* 0x000008d000017945 */ /* 0x000fe80003800000 */
[----:B-1----:R-:W-:Y:S05]  /*2a4c0*/  @!P6 BRA `(.L_x_2783) ;  /* 0x00000008002ce947 */ /* 0x002fea0003800000 */
[----:B------:R-:W2:Y:S04]  /*2a4d0*/  LDL R5, [R1+0x1c] ;  /* 0x00001c0001057983 */ /* 0x000ea80000100800 */
[----:B------:R-:W3:Y:S01]  /*2a4e0*/  LDL R4, [R1+0x24] ;  /* 0x0000240001047983 */ /* 0x000ee20000100800 */
[----:B------:R-:W-:Y:S01]  /*2a4f0*/  BSSY B2, `(.L_x_2784) ;  /* 0x0000008000027945 */ /* 0x000fe20003800000 */
[----:B0-----:R-:W0:Y:S02]  /*2a500*/  S2R R3, SR_TID.X ;  /* 0x0000000000037919 */ /* 0x001e240000002100 */
[----:B0-----:R-:W-:-:S04]  /*2a510*/  LOP3.LUT R3, R3, 0x7f, RZ, 0xc0, !PT ;  /* 0x0000007f03037812 */ /* 0x001fc800078ec0ff */
[----:B------:R-:W-:Y:S01]  /*2a520*/  ISETP.NE.AND P2, PT, R3, RZ, PT ;  /* 0x000000ff0300720c */ /* 0x000fe20003f45270 */
[----:B--2---:R-:W-:Y:S01]  /*2a530*/  IMAD R7, R5, 0x8, R18 ;  /* 0x0000000805077824 */ /* 0x004fe200078e0212 */
[----:B---3--:R-:W-:-:S04]  /*2a540*/  SHF.L.U32 R6, R4, 0x1f, RZ ;  /* 0x0000001f04067819 */ /* 0x008fc800000006ff */
[----:B------:R-:W0:Y:S02]  /*2a550*/  SYNCS.PHASECHK.TRANS64.TRYWAIT P1, [R7+URZ+0x368a0], R6 ;  /* 0x0368a006070075a7 */ /* 0x000e24000802017f */
[----:B0-----:R-:W-:Y:S05]  /*2a560*/  @!P1 BRA `(.L_x_2785) ;  /* 0x0000007400149947 */ /* 0x001fea0003800000 */
.L_x_2952:
[----:B------:R-:W-:Y:S05]  /*2a570*/  BSYNC B2 ;  /* 0x0000000000027941 */ /* 0x000fea0003800000 */
.L_x_2784:
[----:B------:R-:W-:Y:S04]  /*2a580*/  BSSY B2, `(.L_x_2786) ;  /* 0x0000009000027945 */ /* 0x000fe80003800000 */
[----:B------:R-:W-:Y:S05]  /*2a590*/  @P2 BRA `(.L_x_2787) ;  /* 0x00000000001c2947 */ /* 0x000fea0003800000 */
[----:B------:R-:W1:Y:S01]  /*2a5a0*/  S2R R4, SR_TID.X ;  /* 0x0000000000047919 */ /* 0x000e620000002100 */
[----:B------:R-:W-:-:S04]  /*2a5b0*/  MOV R3, 0xa800 ;  /* 0x0000a80000037802 */ /* 0x000fc80000000f00 */
[----:B------:R2:W-:Y:S01]  /*2a5c0*/  SYNCS.ARRIVE.TRANS64 RZ, [R7+URZ+0x36890], R3 ;  /* 0x0368900307ff79a7 */ /* 0x0005e2000800003f */
[----:B-1----:R-:W-:-:S04]  /*2a5d0*/  LOP3.LUT R4, R4, 0x1f, RZ, 0xc0, !PT ;  /* 0x0000001f04047812 */ /* 0x002fc800078ec0ff */
[----:B------:R-:W-:-:S13]  /*2a5e0*/  ISETP.NE.AND P1, PT, R4, RZ, PT ;  /* 0x000000ff0400720c */ /* 0x000fda0003f25270 */
[----:B--2---:R-:W-:Y:S05]  /*2a5f0*/  @!P1 BRA `(.L_x_2787) ;  /* 0x0000000000049947 */ /* 0x004fea0003800000 */
[----:B------:R-:W-:Y:S01]  /*2a600*/  BPT.TRAP 0x1 ;  /* 0x000000040000795c */ /* 0x000fe20000300000 */
.L_x_2787:
[----:B------:R-:W-:Y:S05]  /*2a610*/  BSYNC B2 ;  /* 0x0000000000027941 */ /* 0x000fea0003800000 */
.L_x_2786:
        /* <DEDUP_REMOVED lines=9> */
[----:B--2---:R-:W-:Y:S02]  /*2a6b0*/  IMAD R5, R3, 0xa800, R18 ;  /* 0x0000a80003057824 */ /* 0x004fe400078e0212 */
[----:B------:R-:W-:-:S02]  /*2a6c0*/  VIADD R3, R7, 0x36890 ;  /* 0x0003689007037836 */ /* 0x000fc40000000000 */
[----:B------:R-:W-:-:S08]  /*2a6d0*/  VIADD R9, R5, 0x21400 ;  /* 0x0002140005097836 */ /* 0x000fd00000000000 */
.L_x_2788:
        /* <DEDUP_REMOVED lines=12> */
[----:B------:R-:W-:Y:S01]  /*2a7a0*/  UMOV UR6, 0x0 ;  /* 0x0000000000067882 */ /* 0x000fe20000000000 */
[----:B------:R-:W-:Y:S01]  /*2a7b0*/  IADD3 R9, R5, 0x24c00, RZ ;  /* 0x00024c0005097810 */ /* 0x000fe20007ffe0ff */
[----:B------:R-:W-:Y:S01]  /*2a7c0*/  UMOV UR7, 0x12f00000 ;  /* 0x12f0000000077882 */ /* 0x000fe20000000000 */
[----:B------:R-:W-:-:S15]  /*2a7d0*/  R2UR UR10, R15 ;  /* 0x000000000f0a72ca */ /* 0x000fde00000e0000 */
.L_x_2789:
        /* <DEDUP_REMOVED lines=16> */
.L_x_2790:
        /* <DEDUP_REMOVED lines=13> */
.L_x_2953:
[----:B------:R-:W-:Y:S05]  /*2a9b0*/  BSYNC B2 ;  /* 0x0000000000027941 */ /* 0x000fea0003800000 */
.L_x_2791:
        /* <DEDUP_REMOVED lines=11> */
.L_x_2794:
[----:B------:R-:W-:Y:S05]  /*2aa70*/  BSYNC B2 ;  /* 0x0000000000027941 */ /* 0x000fea0003800000 */
.L_x_2793:
        /* <DEDUP_REMOVED lines=8> */
.L_x_2795:
        /* <DEDUP_REMOVED lines=15> */
.L_x_2796:
        /* <DEDUP_REMOVED lines=15> */
.L_x_2797:
        /* <DEDUP_REMOVED lines=10> */
.L_x_2783:
[----:B------:R-:W-:Y:S05]  /*2ad80*/  BSYNC B1 ;  /* 0x0000000000017941 */ /* 0x000fea0003800000 */
.L_x_2782:
[----:B0-----:R-:W2:Y:S04]  /*2ad90*/  LDL.LU R3, [R1+0x1c] ;  /* 0x00001c0001037983 */ /* 0x001ea80000300800 */
[----:B------:R-:W3:Y:S01]  /*2ada0*/  LDL.LU R6, [R1+0x24] ;  /* 0x0000240001067983 */ /* 0x000ee20000300800 */
[C---:B------:R-:W-:Y:S01]  /*2adb0*/  ISETP.GT.AND P2, PT, R8.reuse, R2, PT ;  /* 0x000000020800720c */ /* 0x040fe20003f44270 */
[----:B------:R-:W-:Y:S01]  /*2adc0*/  VIADD R8, R8, 0xffffffff ;  /* 0xffffffff08087836 */ /* 0x000fe20000000000 */
[----:B--2---:R-:W-:-:S04]  /*2add0*/  IADD3 R3, R3, 0x1, RZ ;  /* 0x0000000103037810 */ /* 0x004fc80007ffe0ff */
[----:B------:R-:W-:-:S04]  /*2ade0*/  ISETP.NE.AND P1, PT, R3, 0x2, PT ;  /* 0x000000020300780c */ /* 0x000fc80003f25270 */
[----:B------:R-:W-:Y:S02]  /*2adf0*/  SEL R4, RZ, 0x1, P1 ;  /* 0x00000001ff047807 */ /* 0x000fe40000800000 */
[----:B------:R-:W-:Y:S02]  /*2ae00*/  SEL R3, R3, RZ, P1 ;  /* 0x000000ff03037207 */ /* 0x000fe40000800000 */
[----:B---3--:R-:W-:-:S05]  /*2ae10*/  LOP3.LUT R6, R6, R4, RZ, 0x3c, !PT ;  /* 0x0000000406067212 */ /* 0x008fca00078e3cff */
[----:B------:R1:W-:Y:S04]  /*2ae20*/  STL [R1+0x24], R6 ;  /* 0x0000240601007387 */ /* 0x0003e80000100800 */
[----:B------:R1:W-:Y:S01]  /*2ae30*/  STL [R1+0x1c], R3 ;  /* 0x00001c0301007387 */ /* 0x0003e20000100800 */
[----:B------:R-:W-:Y:S05]  /*2ae40*/  @P2 BRA `(.L_x_2798) ;  /* 0xfffffff400942947 */ /* 0x000fea000383ffff */
.L_x_2760:
[----:B------:R-:W-:Y:S05]  /*2ae50*/  BSYNC B0 ;  /* 0x0000000000007941 */ /* 0x000fea0003800000 */
.L_x_2759:
[----:B------:R-:W2:Y:S01]  /*2ae60*/  LDL R4, [R1+0x4] ;  /* 0x0000040001047983 */ /* 0x000ea20000100800 */
[----:B------:R-:W3:Y:S01]  /*2ae70*/  LDC R0, c[0x0][0x448] ;  /* 0x00011200ff007b82 */ /* 0x000ee20000000800 */
[----:B------:R-:W-:Y:S01]  /*2ae80*/  ISETP.NE.AND P2, PT, R17, RZ, PT ;  /* 0x000000ff1100720c */ /* 0x000fe20003f45270 */
[----:B------:R-:W-:Y:S05]  /*2ae90*/  @!P0 WARPSYNC.ALL ;  /* 0x0000000000008948 */ /* 0x000fea0003800000 */
[----:B------:R-:W-:Y:S07]  /*2aea0*/  BSSY B0, `(.L_x_2799) ;  /* 0x000002e000007945 */ /* 0x000fee0003800000 */
[----:B------:R-:W4:Y:S08]  /*2aeb0*/  @!P2 LDC R17, c[0x0][0x9f0] ;  /* 0x00027c00ff11ab82 */ /* 0x000f300000000800 */
[----:B------:R-:W-:Y:S01]  /*2aec0*/  @!P0 BAR.SYNC.DEFER_BLOCKING 0xc, 0x180 ;  /* 0x0306000000008b1d */ /* 0x000fe20000010000 */
[----:B---3--:R-:W-:-:S13]  /*2aed0*/  ISETP.NE.AND P1, PT, R0, 0x1, PT ;  /* 0x000000010000780c */ /* 0x008fda0003f25270 */
[----:B------:R-:W3:Y:S08]  /*2aee0*/  @P1 LDC R2, c[0x0][0x44c] ;  /* 0x00011300ff021b82 */ /* 0x000ef00000000800 */
[----:B01----:R-:W0:Y:S01]  /*2aef0*/  @P1 LDC R3, c[0x0][0x450] ;  /* 0x00011400ff031b82 */ /* 0x003e220000000800 */
[----:B--2---:R-:W-:-:S05]  /*2af00*/  LEA R0, R4, 0x7f, 0x7 ;  /* 0x0000007f04007811 */ /* 0x004fca00078e38ff */
[----:B---3--:R-:W-:-:S05]  /*2af10*/  @P1 IMAD.HI.U32 R2, R0, R2, RZ ;  /* 0x0000000200021227 */ /* 0x008fca00078e00ff */
[----:B0-----:R-:W-:Y:S01]  /*2af20*/  @P1 SHF.R.U32.HI R0, RZ, R3, R2 ;  /* 0x00000003ff001219 */ /* 0x001fe20000011602 */
[----:B------:R-:W-:-:S04]  /*2af30*/  IMAD.MOV.U32 R2, RZ, RZ, RZ ;  /* 0x000000ffff027224 */ /* 0x000fc800078e00ff */
[----:B------:R-:W-:-:S04]  /*2af40*/  IMAD.IADD R3, R21, 0x1, R0 ;  /* 0x0000000115037824 */ /* 0x000fc800078e0200 */
[----:B------:R-:W-:-:S05]  /*2af50*/  IMAD.HI R2, R3, -0x6db6db6d, R2 ;  /* 0x9249249303027827 */ /* 0x000fca00078e0202 */
[----:B------:R-:W-:-:S04]  /*2af60*/  SHF.R.U32.HI R0, RZ, 0x1f, R2 ;  /* 0x0000001fff007819 */ /* 0x000fc80000011602 */
[----:B------:R-:W-:-:S04]  /*2af70*/  LEA.HI.SX32 R2, R2, R0, 0x1a ;  /* 0x0000000002027211 */ /* 0x000fc800078fd2ff */
[----:B------:R-:W-:-:S04]  /*2af80*/  VIMNMX R7, R20, R2, PT ;  /* 0x0000000214077248 */ /* 0x000fc80003fe0100 */
[----:B------:R-:W-:Y:S01]  /*2af90*/  ISETP.GE.AND P1, PT, R7, 0x1, PT ;  /* 0x000000010700780c */ /* 0x000fe20003f26270 */
[----:B------:R0:W-:Y:S04]  /*2afa0*/  STL [R1+0x40], R7 ;  /* 0x0000400701007387 */ /* 0x0001e80000100800 */
[----:B------:R0:W-:Y:S08]  /*2afb0*/  STL [R1+0x44], RZ ;  /* 0x000044ff01007387 */ /* 0x0001f00000100800 */
[----:B0---4-:R-:W-:Y:S05]  /*2afc0*/  @!P1 BRA `(.L_x_2800) ;  /* 0x00000000006c9947 */ /* 0x011fea0003800000 */
[----:B------:R-:W-:-:S04]  /*2afd0*/  IABS R0, R17 ;  /* 0x0000001100007213 */ /* 0x000fc80000000000 */
[----:B------:R-:W0:Y:S08]  /*2afe0*/  I2F.RP R2, R0 ;  /* 0x0000000000027306 */ /* 0x000e300000209400 */
[----:B0-----:R-:W0:Y:S02]  /*2aff0*/  MUFU.RCP R2, R2 ;  /* 0x0000000200027308 */ /* 0x001e240000001000 */
[----:B0-----:R-:W-:-:S06]  /*2b000*/  VIADD R2, R2, 0xffffffe ;  /* 0x0ffffffe02027836 */ /* 0x001fcc0000000000 */
[----:B------:R-:W0:Y:S02]  /*2b010*/  F2I.FTZ.U32.TRUNC.NTZ R3, R2 ;  /* 0x0000000200037305 */ /* 0x000e24000021f000 */
[----:B0-----:R-:W-:-:S05]  /*2b020*/  IADD3 R2, RZ, -R3, RZ ;  /* 0x80000003ff027210 */ /* 0x001fca0007ffe0ff */
[----:B------:R-:W-:Y:S02]  /*2b030*/  IMAD R4, R2, R0, RZ ;  /* 0x0000000002047224 */ /* 0x000fe400078e02ff */
[----:B------:R-:W-:-:S04]  /*2b040*/  IMAD.MOV.U32 R2, RZ, RZ, RZ ;  /* 0x000000ffff027224 */ /* 0x000fc800078e00ff */
[----:B------:R-:W-:Y:S01]  /*2b050*/  IMAD.HI.U32 R6, R3, R4, R2 ;  /* 0x0000000403067227 */ /* 0x000fe200078e0002 */
        /* <DEDUP_REMOVED lines=10> */
[----:B------:R-:W-:Y:S01]  /*2b100*/  @!P1 IMAD.IADD R3, R3, 0x1, -R0 ;  /* 0x0000000103039824 */ /* 0x000fe200078e0a00 */
[----:B------:R-:W-:Y:S02]  /*2b110*/  @!P1 IADD3 R2, R2, 0x1, RZ ;  /* 0x0000000102029810 */ /* 0x000fe40007ffe0ff */
[----:B------:R-:W-:Y:S02]  /*2b120*/  ISETP.NE.AND P1, PT, R17, RZ, PT ;  /* 0x000000ff1100720c */ /* 0x000fe40003f25270 */
[----:B------:R-:W-:-:S13]  /*2b130*/  ISETP.GE.U32.AND P0, PT, R3, R0, PT ;  /* 0x000000000300720c */ /* 0x000fda0003f06070 */
[----:B------:R-:W-:-:S04]  /*2b140*/  @P0 VIADD R2, R2, 0x1 ;  /* 0x0000000102020836 */ /* 0x000fc80000000000 */
[----:B------:R-:W-:Y:S01]  /*2b150*/  @!P2 IMAD.MOV R2, RZ, RZ, -R2 ;  /* 0x000000ffff02a224 */ /* 0x000fe200078e0a02 */
[----:B------:R-:W-:-:S05]  /*2b160*/  @!P1 LOP3.LUT R2, RZ, R17, RZ, 0x33, !PT ;  /* 0x00000011ff029212 */ /* 0x000fca00078e33ff */
[----:B------:R0:W-:Y:S02]  /*2b170*/  STL [R1+0x44], R2 ;  /* 0x0000440201007387 */ /* 0x0001e40000100800 */
.L_x_2800:
[----:B------:R-:W-:Y:S05]  /*2b180*/  BSYNC B0 ;  /* 0x0000000000007941 */ /* 0x000fea0003800000 */
.L_x_2799:
[----:B------:R-:W2:Y:S04]  /*2b190*/  LDL R0, [R1+0x44] ;  /* 0x0000440001007983 */ /* 0x000ea80000100800 */
[----:B0-----:R-:W2:Y:S01]  /*2b1a0*/  LDL R2, [R1+0x60] ;  /* 0x0000600001027983 */ /* 0x001ea20000100800 */
[----:B------:R-:W-:Y:S01]  /*2b1b0*/  BSSY B7, `(.L_x_2801) ;  /* 0x0000450000077945 */ /* 0x000fe20003800000 */
[----:B--2---:R-:W-:-:S05]  /*2b1c0*/  IMAD R2, R2, R0, RZ ;  /* 0x0000000002027224 */ /* 0x004fca00078e02ff */
[----:B------:R-:W-:Y:S01]  /*2b1d0*/  VIADDMNMX R0, R2, R0, R7, PT ;  /* 0x0000000002007246 */ /* 0x000fe20003800107 */
[----:B------:R0:W-:Y:S03]  /*2b1e0*/  STL [R1+0x30], R2 ;  /* 0x0000300201007387 */ /* 0x0001e60000100800 */
[----:B------:R-:W-:Y:S01]  /*2b1f0*/  ISETP.GT.AND P0, PT, R0, R2, PT ;  /* 0x000000020000720c */ /* 0x000fe20003f04270 */
[----:B------:R0:W-:-:S12]  /*2b200*/  STL [R1+0x48], R0 ;  /* 0x0000480001007387 */ /* 0x0001d80000100800 */
[----:B0-----:R-:W-:Y:S05]  /*2b210*/  @P0 BRA `(.L_x_2802) ;  /* 0x0000000000480947 */ /* 0x001fea0003800000 */
[----:B------:R-:W0:Y:S02]  /*2b220*/  S2R R0, SR_TID.X ;  /* 0x0000000000007919 */ /* 0x000e240000002100 */
[----:B0-----:R-:W-:-:S04]  /*2b230*/  LOP3.LUT R0, R0, 0x7f, RZ, 0xc0, !PT ;  /* 0x0000007f00007812 */ /* 0x001fc800078ec0ff */
[----:B------:R-:W-:-:S13]  /*2b240*/  ISETP.NE.AND P0, PT, R0, RZ, PT ;  /* 0x000000ff0000720c */ /* 0x000fda0003f05270 */
[----:B------:R-:W-:Y:S05]  /*2b250*/  @P0 BRA `(.L_x_2803) ;  /* 0x0000004400140947 */ /* 0x000fea0003800000 */
[----:B------:R-:W0:Y:S01]  /*2b260*/  S2R R3, SR_LANEID ;  /* 0x0000000000037919 */ /* 0x000e220000000000 */
[----:B------:R-:W-:Y:S02]  /*2b270*/  VOTEU.ANY UR4, UPT, PT ;  /* 0x0000000000047886 */ /* 0x000fe400038e0100 */
[----:B------:R-:W0:Y:S08]  /*2b280*/  FLO.U32 R0, UR4 ;  /* 0x0000000400007d00 */ /* 0x000e3000080e0000 */
[----:B------:R-:W1:Y:S01]  /*2b290*/  POPC R4, UR4 ;  /* 0x0000000400047d09 */ /* 0x000e620008000000 */
[----:B0-----:R-:W-:-:S02]  /*2b2a0*/  ISETP.EQ.U32.AND P0, PT, R0, R3, PT ;  /* 0x000000030000720c */ /* 0x001fc40003f02070 */
[----:B------:R-:W1:Y:S11]  /*2b2b0*/  LDC.64 R2, c[0x0][0xc60] ;  /* 0x00031800ff027b82 */ /* 0x000e760000000a00 */
[----:B-1----:R-:W2:Y:S01]  /*2b2c0*/  @P0 ATOMG.E.ADD.STRONG.GPU PT, R3, desc[UR60][R2.64], R4 ;  /* 0x00000004020309a8 */ /* 0x002ea200081ee1fc */
[----:B------:R-:W0:Y:S02]  /*2b2d0*/  S2R R5, SR_LTMASK ;  /* 0x0000000000057919 */ /* 0x000e240000003900 */
[----:B0-----:R-:W-:-:S06]  /*2b2e0*/  LOP3.LUT R5, R5, UR4, RZ, 0xc0, !PT ;  /* 0x0000000405057c12 */ /* 0x001fcc000f8ec0ff */
[----:B------:R-:W0:Y:S01]  /*2b2f0*/  POPC R5, R5 ;  /* 0x0000000500057309 */ /* 0x000e220000000000 */
[----:B--2---:R-:W0:Y:S02]  /*2b300*/  SHFL.IDX PT, R0, R3, R0, 0x1f ;  /* 0x00001f0003007589 */ /* 0x004e2400000e0000 */
[----:B0-----:R-:W-:-:S05]  /*2b310*/  IADD3 R0, R0, UR38, R5 ;  /* 0x0000002600007c10 */ /* 0x001fca000fffe005 */
[----:B------:R0:W-:Y:S01]  /*2b320*/  STL [R1], R0 ;  /* 0x0000000001007387 */ /* 0x0001e20000100800 */
[----:B------:R-:W-:Y:S05]  /*2b330*/  BRA `(.L_x_2803) ;  /* 0x0000004000dc7947 */ /* 0x000fea0003800000 */
.L_x_2802:
        /* <DEDUP_REMOVED lines=11> */
[----:B------:R-:W-:Y:S01]  /*2b3f0*/  IMAD.U32 R6, RZ, RZ, UR8 ;  /* 0x00000008ff067e24 */ /* 0x000fe2000f8e00ff */
[----:B------:R-:W-:Y:S01]  /*2b400*/  MOV R8, 0x70 ;  /* 0x0000007000087802 */ /* 0x000fe20000000f00 */
[----:B------:R-:W-:Y:S02]  /*2b410*/  IMAD.U32 R7, RZ, RZ, UR9 ;  /* 0x00000009ff077e24 */ /* 0x000fe4000f8e00ff */
[----:B------:R-:W-:-:S02]  /*2b420*/  IMAD.U32 R10, RZ, RZ, UR4 ;  /* 0x00000004ff0a7e24 */ /* 0x000fc4000f8e00ff */
[----:B------:R-:W-:Y:S02]  /*2b430*/  IMAD.U32 R11, RZ, RZ, UR5 ;  /* 0x00000005ff0b7e24 */ /* 0x000fe4000f8e00ff */
[----:B------:R-:W-:Y:S02]  /*2b440*/  IMAD.MOV.U32 R12, RZ, RZ, 0x1 ;  /* 0x00000001ff0c7424 */ /* 0x000fe400078e00ff */
[----:B------:R-:W-:-:S07]  /*2b450*/  IMAD.MOV.U32 R13, RZ, RZ, RZ ;  /* 0x000000ffff0d7224 */ /* 0x000fce00078e00ff */
[----:B------:R-:W-:-:S07]  /*2b460*/  LEPC R20, `(.L_x_2805) ;  /* 0x000000001014794e */ /* 0x000fce0000000000 */
[----:B0-----:R-:W-:Y:S05]  /*2b470*/  CALL.ABS.NOINC R2 ;  /* 0x0000000002007343 */ /* 0x001fea0003c00000 */
.L_x_2805:
[----:B------:R-:W-:Y:S05]  /*2b480*/  BSYNC B6 ;  /* 0x0000000000067941 */ /* 0x000fea0003800000 */
.L_x_2804:
        /* <DEDUP_REMOVED lines=20> */
.L_x_2808:
        /* <DEDUP_REMOVED lines=15> */
.L_x_2807:
[----:B------:R-:W-:Y:S05]  /*2b6c0*/  BSYNC B6 ;  /* 0x0000000000067941 */ /* 0x000fea0003800000 */
.L_x_2806:
[----:B------:R-:W2:Y:S01]  /*2b6d0*/  LDL.LU R2, [R1+0x28] ;  /* 0x0000280001027983 */ /* 0x000ea20000300800 */
[----:B------:R-:W-:-:S03]  /*2b6e0*/  ULDC.64 UR4, c[0x0][0x9f8] ;  /* 0x00027e0000047ab9 */ /* 0x000fc60000000a00 */
[----:B------:R-:W3:Y:S04]  /*2b6f0*/  LDL.LU R0, [R1+0x38] ;  /* 0x0000380001007983 */ /* 0x000ee80000300800 */
[----:B------:R-:W4:Y:S01]  /*2b700*/  LDL R7, [R1+0x10] ;  /* 0x0000100001077983 */ /* 0x000f220000100800 */
[----:B------:R-:W-:-:S03]  /*2b710*/  ISETP.NE.U32.AND P0, PT, RZ, UR4, PT ;  /* 0x00000004ff007c0c */ /* 0x000fc6000bf05070 */
[----:B------:R-:W5:Y:S01]  /*2b720*/  LDL R17, [R1+0x48] ;  /* 0x0000480001117983 */ /* 0x000f620000100800 */
[----:B------:R-:W-:-:S13]  /*2b730*/  ISETP.NE.AND.EX P0, PT, RZ, UR5, PT, P0 ;  /* 0x00000005ff007c0c */ /* 0x000fda000bf05300 */
[----:B--2---:R-:W-:-:S04]  /*2b740*/  @P0 IADD3 R2, P1, R2, UR4, RZ ;  /* 0x0000000402020c10 */ /* 0x004fc8000ff3e0ff */
[----:B---3--:R-:W-:Y:S01]  /*2b750*/  @P0 IADD3.X R3, R0, UR5, RZ, P1, !PT ;  /* 0x0000000500030c10 */ /* 0x008fe20008ffe4ff */
[----:B------:R-:W-:-:S04]  /*2b760*/  ULDC.64 UR4, c[0x0][0xa08] ;  /* 0x0002820000047ab9 */ /* 0x000fc80000000a00 */
[----:B----4-:R0:W2:Y:S02]  /*2b770*/  @P0 LDG.E R7, desc[UR60][R2.64] ;  /* 0x0000003c02070981 */ /* 0x0100a4000c1e1900 */
[----:B0-----:R-:W0:Y:S01]  /*2b780*/  LDC.64 R2, c[0x0][0x418] ;  /* 0x00010600ff027b82 */ /* 0x001e220000000a00 */
[----:B-----5:R-:W-:Y:S01]  /*2b790*/  VIADD R0, R17, 0xffffffff ;  /* 0xffffffff11007836 */ /* 0x020fe20000000000 */
[----:B--2---:R-:W-:Y:S01]  /*2b7a0*/  SHF.R.S32.HI R8, RZ, 0x1f, R7 ;  /* 0x0000001fff087819 */ /* 0x004fe20000011407 */
        /* <DEDUP_REMOVED lines=11> */
.L_x_2956:
[----:B0-----:R-:W2:Y:S01]  /*2b860*/  LDL.LU R4, [R1+0x20] ;  /* 0x0000200001047983 */ /* 0x001ea20000300800 */
[----:B------:R-:W-:Y:S02]  /*2b870*/  PLOP3.LUT P1, PT, PT, PT, PT, 0x8, 0x0 ;  /* 0x000000000000781c */ /* 0x000fe40003f2e170 */
[----:B-1----:R-:W-:Y:S01]  /*2b880*/  ISETP.NE.AND P0, PT, R14, RZ, PT ;  /* 0x000000ff0e00720c */ /* 0x002fe20003f05270 */
[----:B------:R0:W-:Y:S01]  /*2b890*/  STL [R1+0x8], R0 ;  /* 0x0000080001007387 */ /* 0x0001e20000100800 */
[----:B--2---:R-:W-:-:S09]  /*2b8a0*/  LOP3.LUT R4, R4, 0xfffffffe, RZ, 0xc0, !PT ;  /* 0xfffffffe04047812 */ /* 0x004fd200078ec0ff */
[----:B------:R-:W-:-:S05]  /*2b8b0*/  @P1 LOP3.LUT R4, R4, 0x1, RZ, 0xfc, !PT ;  /* 0x0000000104041812 */ /* 0x000fca00078efcff */
[----:B------:R0:W-:Y:S01]  /*2b8c0*/  STL [R1+0x20], R4 ;  /* 0x0000200401007387 */ /* 0x0001e20000100800 */
[----:B------:R-:W-:Y:S05]  /*2b8d0*/  @P0 BRA `(.L_x_2810) ;  /* 0x0000000400380947 */ /* 0x000fea0003800000 */
[----:B------:R-:W-:-:S03]  /*2b8e0*/  UMOV UR4, 0xffffffff ;  /* 0xffffffff00047882 */ /* 0x000fc60000000000 */
[----:B------:R-:W-:Y:S05]  /*2b8f0*/  BRA.DIV UR4, `(.L_x_2811) ;  /* 0x00000062048c7947 */ /* 0x000fea000b800000 */
[----:B------:R-:W-:-:S13]  /*2b900*/  ELECT P6, URZ, PT ;  /* 0x00000000003f782f */ /* 0x000fda00038c0000 */
.L_x_2959:
[----:B------:R-:W-:Y:S05]  /*2b910*/  @!P6 BRA `(.L_x_2810) ;  /* 0x000000040028e947 */ /* 0x000fea0003800000 */
[----:B------:R-:W-:-:S04]  /*2b920*/  ISETP.NE.U32.AND P0, PT, R2, RZ, PT ;  /* 0x000000ff0200720c */ /* 0x000fc80003f05070 */
[----:B------:R-:W-:-:S13]  /*2b930*/  ISETP.NE.AND.EX P0, PT, R3, RZ, PT, P0 ;  /* 0x000000ff0300720c */ /* 0x000fda0003f05300 */
[----:B------:R-:W-:Y:S05]  /*2b940*/  @!P0 BRA `(.L_x_2812) ;  /* 0x0000000000508947 */ /* 0x000fea0003800000 */
[----:B------:R-:W1:Y:S01]  /*2b950*/  LDC R6, c[0x0][0x43c] ;  /* 0x00010f00ff067b82 */ /* 0x000e620000000800 */
[----:B------:R-:W-:Y:S01]  /*2b960*/  IMAD.MOV.U32 R9, RZ, RZ, R0 ;  /* 0x000000ffff097224 */ /* 0x000fe200078e0000 */
[----:B------:R-:W-:-:S03]  /*2b970*/  ULDC.64 UR4, c[0x0][0x428] ;  /* 0x00010a0000047ab9 */ /* 0x000fc60000000a00 */
[----:B0-----:R-:W-:Y:S01]  /*2b980*/  IMAD.MOV.U32 R0, RZ, RZ, R9 ;  /* 0x000000ffff007224 */ /* 0x001fe200078e0009 */
[----:B-1----:R-:W-:-:S13]  /*2b990*/  ISETP.NE.AND P0, PT, R6, 0x1, PT ;  /* 0x000000010600780c */ /* 0x002fda0003f05270 */
[----:B------:R-:W0:Y:S02]  /*2b9a0*/  @P0 LDC.64 R4, c[0x0][0x440] ;  /* 0x00011000ff040b82 */ /* 0x000e240000000a00 */
[----:B0-----:R-:W-:-:S05]  /*2b9b0*/  @P0 IMAD.HI.U32 R4, R9, R4, RZ ;  /* 0x0000000409040227 */ /* 0x001fca00078e00ff */
        /* <DEDUP_REMOVED lines=13> */
.L_x_2812:
[----:B-1----:R-:W2:Y:S01]  /*2ba90*/  LDL R2, [R1+0x14] ;  /* 0x0000140001027983 */ /* 0x002ea20000100800 */
[----:B0-----:R-:W-:Y:S01]  /*2baa0*/  IMAD R0, R19, 0x8, R18 ;  /* 0x0000000813007824 */ /* 0x001fe200078e0212 */
[----:B--2---:R-:W-:-:S04]  /*2bab0*/  SHF.L.U32 R2, R2, 0x1f, RZ ;  /* 0x0000001f02027819 */ /* 0x004fc800000006ff */
[----:B------:R-:W0:Y:S02]  /*2bac0*/  SYNCS.PHASECHK.TRANS64.TRYWAIT P0, [R0+URZ+0x36840], R2 ;  /* 0x03684002000075a7 */ /* 0x000e24000800017f */
[----:B0-----:R-:W-:Y:S05]  /*2bad0*/  @!P0 BRA `(.L_x_2813) ;  /* 0x0000006000348947 */ /* 0x001fea0003800000 */
.L_x_2960:
        /* <DEDUP_REMOVED lines=9> */
[----:B--2---:R-:W-:Y:S05]  /*2bb70*/  @!P0 BRA `(.L_x_2814) ;  /* 0x0000000000048947 */ /* 0x004fea0003800000 */
[----:B------:R-:W-:Y:S01]  /*2bb80*/  BPT.TRAP 0x1 ;  /* 0x000000040000795c */ /* 0x000fe20000300000 */
.L_x_2814:
[----:B------:R-:W2:Y:S04]  /*2bb90*/  LDL R4, [R1+0x8] ;  /* 0x0000080001047983 */ /* 0x000ea80000100800 */
[----:B------:R-:W3:Y:S04]  /*2bba0*/  LDL R3, [R1+0x18] ;  /* 0x0000180001037983 */ /* 0x000ee80000100800 */
[----:B0-----:R-:W4:Y:S01]  /*2bbb0*/  LDL.LU R2, [R1+0x20] ;  /* 0x0000200001027983 */ /* 0x001f220000300800 */
        /* <DEDUP_REMOVED lines=25> */
[----:B0-----:R-:W-:Y:S01]  /*2bd50*/  UMOV UR8, UR15 ;  /* 0x0000000f00087c82 */ /* 0x001fe20008000000 */
[----:B------:R-:W-:Y:S02]  /*2bd60*/  UMOV UR10, UR17 ;  /* 0x00000011000a7c82 */ /* 0x000fe40008000000 */
[----:B------:R0:W-:Y:S02]  /*2bd70*/  UTMALDG.4D [UR8], [UR4], desc[UR6] ;  /* 0x00000608040075b4 */ /* 0x0001e40008019000 */
[----:B0-----:R-:W-:Y:S01]  /*2bd80*/  UMOV UR8, UR16 ;  /* 0x0000001000087c82 */ /* 0x001fe20008000000 */
[----:B------:R-:W-:Y:S02]  /*2bd90*/  UMOV UR10, UR14 ;  /* 0x0000000e000a7c82 */ /* 0x000fe40008000000 */
[----:B------:R1:W-:Y:S02]  /*2bda0*/  UTMALDG.4D [UR8], [UR4], desc[UR6] ;  /* 0x00000608040075b4 */ /* 0x0003e40008019000 */
[----:B-1----:R-:W-:Y:S01]  /*2bdb0*/  NOP ;  /* 0x0000000000007918 */ /* 0x002fe20000000000 */
.L_x_2810:
[----:B------:R-:W2:Y:S04]  /*2bdc0*/  LDL.LU R3, [R1+0x4c] ;  /* 0x00004c0001037983 */ /* 0x000ea80000300800 */
[----:B------:R-:W3:Y:S04]  /*2bdd0*/  LDL.LU R5, [R1+0x34] ;  /* 0x0000340001057983 */ /* 0x000ee80000300800 */
[----:B0-----:R-:W4:Y:S01]  /*2bde0*/  LDL.LU R4, [R1+0x54] ;  /* 0x0000540001047983 */ /* 0x001f220000300800 */
[----:B------:R-:W-:Y:S05]  /*2bdf0*/  WARPSYNC.ALL ;  /* 0x0000000000007948 */ /* 0x000fea0003800000 */
[----:B------:R-:W-:Y:S01]  /*2be00*/  ULDC.64 UR6, c[0x0][0xa00] ;  /* 0x0002800000067ab9 */ /* 0x000fe20000000a00 */
[----:B------:R-:W-:Y:S01]  /*2be10*/  ULDC.64 UR4, c[0x0][0x298] ;  /* 0x0000a60000047ab9 */ /* 0x000fe20000000a00 */
[----:B------:R-:W-:Y:S01]  /*2be20*/  BAR.SYNC.DEFER_BLOCKING 0x8, 0x180 ;  /* 0x0206000000007b1d */ /* 0x000fe20000010000 */
[----:B------:R-:W-:-:S02]  /*2be30*/  ISETP.NE.U32.AND P0, PT, RZ, UR6, PT ;  /* 0x00000006ff007c0c */ /* 0x000fc4000bf05070 */
[----:B------:R-:W-:Y:S02]  /*2be40*/  IADD3 R2, R18, 0x15400, RZ ;  /* 0x0001540012027810 */ /* 0x000fe40007ffe0ff */
        /* <DEDUP_REMOVED lines=19> */
[----:B------:R-:W-:Y:S01]  /*2bf80*/  IMAD.U32 R4, RZ, RZ, UR4 ;  /* 0x00000004ff047e24 */ /* 0x000fe2000f8e00ff */
[----:B------:R-:W-:Y:S01]  /*2bf90*/  MOV R7, UR7 ;  /* 0x0000000700077c02 */ /* 0x000fe20008000f00 */
[----:B------:R-:W0:Y:S01]  /*2bfa0*/  LDC.64 R2, c[0x4][R2] ;  /* 0x0100000002027b82 */ /* 0x000e220000000a00 */
[----:B------:R-:W-:Y:S01]  /*2bfb0*/  IMAD.U32 R5, RZ, RZ, UR5 ;  /* 0x00000005ff057e24 */ /* 0x000fe2000f8e00ff */
[----:B------:R-:W-:Y:S01]  /*2bfc0*/  MOV R13, RZ ;  /* 0x000000ff000d7202 */ /* 0x000fe20000000f00 */
[----:B------:R-:W-:Y:S02]  /*2bfd0*/  IMAD.U32 R6, RZ, RZ, UR6 ;  /* 0x00000006ff067e24 */ /* 0x000fe4000f8e00ff */
[----:B------:R-:W-:-:S02]  /*2bfe0*/  IMAD.U32 R10, RZ, RZ, UR8 ;  /* 0x00000008ff0a7e24 */ /* 0x000fc4000f8e00ff */
[----:B------:R-:W-:Y:S02]  /*2bff0*/  IMAD.U32 R11, RZ, RZ, UR9 ;  /* 0x00000009ff0b7e24 */ /* 0x000fe4000f8e00ff */
[----:B------:R-:W-:Y:S02]  /*2c000*/  IMAD.MOV.U32 R8, RZ, RZ, 0x70 ;  /* 0x00000070ff087424 */ /* 0x000fe400078e00ff */
[----:B------:R-:W-:-:S07]  /*2c010*/  IMAD.MOV.U32 R12, RZ, RZ, 0x1 ;  /* 0x00000001ff0c7424 */ /* 0x000fce00078e00ff */
[----:B------:R-:W-:-:S07]  /*2c020*/  LEPC R20, `(.L_x_2816) ;  /* 0x000000001014794e */ /* 0x000fce0000000000 */
[----:B0-----:R-:W-:Y:S05]  /*2c030*/  CALL.ABS.NOINC R2 ;  /* 0x0000000002007343 */ /* 0x001fea0003c00000 */
.L_x_2816:
[----:B------:R-:W-:Y:S05]  /*2c040*/  BSYNC B6 ;  /* 0x0000000000067941 */ /* 0x000fea0003800000 */
.L_x_2815:
[----:B0-----:R-:W2:Y:S01]  /*2c050*/  LDL.LU R0, [R1+0x4c] ;  /* 0x00004c0001007983 */ /* 0x001ea20000300800 */
[----:B------:R-:W-:Y:S01]  /*2c060*/  ULDC.64 UR4, c[0x0][0x2d8] ;  /* 0x0000b60000047ab9 */ /* 0x000fe20000000a00 */
[----:B------:R-:W0:Y:S01]  /*2c070*/  LDC R7, c[0x0][0x448] ;  /* 0x00011200ff077b82 */ /* 0x000e220000000800 */
[----:B------:R-:W-:Y:S01]  /*2c080*/  ULDC.64 UR6, c[0x0][0x280] ;  /* 0x0000a00000067ab9 */ /* 0x000fe20000000a00 */
[----:B------:R-:W3:Y:S04]  /*2c090*/  LDL.LU R4, [R1+0x38] ;  /* 0x0000380001047983 */ /* 0x000ee80000300800 */
[----:B------:R-:W3:Y:S04]  /*2c0a0*/  LDL.LU.64 R2, [R1+0x58] ;  /* 0x0000580001027983 */ /* 0x000ee80000300a00 */
[----:B------:R-:W4:Y:S04]  /*2c0b0*/  LDL.LU R5, [R1+0x34] ;  /* 0x0000340001057983 */ /* 0x000f280000300800 */
[----:B------:R-:W4:Y:S01]  /*2c0c0*/  LDL R9, [R1+0x4] ;  /* 0x0000040001097983 */ /* 0x000f220000100800 */
[----:B------:R-:W1:Y:S01]  /*2c0d0*/  S2R R10, SR_TID.X ;  /* 0x00000000000a7919 */ /* 0x000e620000002100 */
[----:B------:R-:W1:Y:S01]  /*2c0e0*/  S2R R8, SR_TID.X ;  /* 0x0000000000087919 */ /* 0x000e620000002100 */
[----:B0-----:R-:W-:-:S13]  /*2c0f0*/  ISETP.NE.AND P0, PT, R7, 0x1, PT ;  /* 0x000000010700780c */ /* 0x001fda0003f05270 */
[----:B------:R-:W0:Y:S01]  /*2c100*/  @P0 LDC R6, c[0x0][0x450] ;  /* 0x00011400ff060b82 */ /* 0x000e220000000800 */
[----:B-1----:R-:W-:Y:S02]  /*2c110*/  IMAD.SHL.U32 R10, R10, 0x8, RZ ;  /* 0x000000080a0a7824 */ /* 0x002fe400078e00ff */
[----:B------:R-:W-:-:S03]  /*2c120*/  IMAD.SHL.U32 R8, R8, 0x8, RZ ;  /* 0x0000000808087824 */ /* 0x000fc600078e00ff */
[----:B------:R-:W-:-:S04]  /*2c130*/  LOP3.LUT R10, R10, 0x38, RZ, 0xc0, !PT ;  /* 0x000000380a0a7812 */ /* 0x000fc800078ec0ff */
[C---:B------:R-:W-:Y:S02]  /*2c140*/  LOP3.LUT R11, R10.reuse, 0x40, RZ, 0xfc, !PT ;  /* 0x000000400a0b7812 */ /* 0x040fe400078efcff */
[----:B------:R-:W-:Y:S02]  /*2c150*/  LOP3.LUT R10, R10, 0x80, RZ, 0xfc, !PT ;  /* 0x000000800a0a7812 */ /* 0x000fe400078efcff */
[----:B------:R-:W-:Y:S01]  /*2c160*/  LOP3.LUT R8, R8, 0x38, RZ, 0xc0, !PT ;  /* 0x0000003808087812 */ /* 0x000fe200078ec0ff */
[----:B---3--:R-:W-:Y:S02]  /*2c170*/  IMAD.MOV.U32 R3, RZ, RZ, R4 ;  /* 0x000000ffff037224 */ /* 0x008fe400078e0004 */
[----:B------:R-:W1:Y:S01]  /*2c180*/  S2R R4, SR_TID.X ;  /* 0x0000000000047919 */ /* 0x000e620000002100 */
[----:B------:R-:W-:-:S04]  /*2c190*/  IMAD.WIDE.U32 R2, R16, UR4, R2 ;  /* 0x0000000410027c25 */ /* 0x000fc8000f8e0002 */
[----:B------:R-:W-:Y:S01]  /*2c1a0*/  IMAD R3, R16, UR5, R3 ;  /* 0x0000000510037c24 */ /* 0x000fe2000f8e0203 */
[----:B------:R-:W-:Y:S02]  /*2c1b0*/  ULDC.64 UR4, c[0x0][0x2e0] ;  /* 0x0000b80000047ab9 */ /* 0x000fe40000000a00 */
[----:B--2---:R-:W-:Y:S02]  /*2c1c0*/  IMAD R0, R0, UR4, RZ ;  /* 0x0000000400007c24 */ /* 0x004fe4000f8e02ff */
[----:B----4-:R-:W-:-:S04]  /*2c1d0*/  IMAD.WIDE.U32 R2, R5, UR4, R2 ;  /* 0x0000000405027c25 */ /* 0x010fc8000f8e0002 */
[----:B------:R-:W-:Y:S01]  /*2c1e0*/  IMAD R0, R5, UR5, R0 ;  /* 0x0000000505007c24 */ /* 0x000fe2000f8e0200 */
[----:B------:R-:W-:-:S03]  /*2c1f0*/  ULDC.64 UR4, c[0x0][0x2d0] ;  /* 0x0000b40000047ab9 */ /* 0x000fc60000000a00 */
[----:B------:R-:W-:Y:S01]  /*2c200*/  IMAD.IADD R3, R3, 0x1, R0 ;  /* 0x0000000103037824 */ /* 0x000fe200078e0200 */
[----:B-1----:R-:W-:-:S04]  /*2c210*/  LOP3.LUT R4, R4, 0x7f, RZ, 0xc0, !PT ;  /* 0x0000007f04047812 */ /* 0x002fc800078ec0ff */
[----:B------:R-:W-:Y:S02]  /*2c220*/  SHF.R.U32.HI R5, RZ, 0x3, R4 ;  /* 0x00000003ff057819 */ /* 0x000fe40000011604 */
[----:B------:R-:W1:Y:S02]  /*2c230*/  S2R R4, SR_TID.X ;  /* 0x0000000000047919 */ /* 0x000e640000002100 */
[----:B-1----:R-:W-:-:S05]  /*2c240*/  IMAD.SHL.U32 R4, R4, 0x10, RZ ;  /* 0x0000001004047824 */ /* 0x002fca00078e00ff */
[----:B------:R-:W-:Y:S02]  /*2c250*/  LOP3.LUT R4, R5, 0x70, R4, 0xf8, !PT ;  /* 0x0000007005047812 */ /* 0x000fe400078ef804 */
[----:B------:R-:W1:Y:S03]  /*2c260*/  @P0 LDC R5, c[0x0][0x44c] ;  /* 0x00011300ff050b82 */ /* 0x000e660000000800 */
[----:B------:R-:W-:-:S05]  /*2c270*/  IMAD R4, R9, 0x80, R4 ;  /* 0x0000008009047824 */ /* 0x000fca00078e0204 */
[----:B------:R-:W-:Y:S01]  /*2c280*/  MOV R0, R4 ;  /* 0x0000000400007202 */ /* 0x000fe20000000f00 */
        /* <DEDUP_REMOVED lines=32> */
[----:B--2---:R-:W-:-:S04]  /*2c490*/  IMAD R0, R8, 0x80, R9 ;  /* 0x0000008008007824 */ /* 0x004fc800078e0209 */
        /* <DEDUP_REMOVED lines=13> */
[----:B------:R-:W-:Y:S02]  /*2c570*/  @!P4 LOP3.LUT R7, R7, R6, RZ, 0x3c, !PT ;  /* 0x000000060707c212 */ /* 0x000fe400078e3cff */
[----:B------:R-:W-:-:S03]  /*2c580*/  @!P3 IADD3.X R5, RZ, R9, RZ, P5, !PT ;  /* 0x00000009ff05b210 */ /* 0x000fc60002ffe4ff */
        /* <DEDUP_REMOVED lines=13> */
[----:B0-----:R-:W-:-:S05]  /*2c660*/  @!P3 IMAD.X R6, RZ, RZ, R8, P4 ;  /* 0x000000ffff06b224 */ /* 0x001fca00020e0608 */
[----:B------:R-:W-:Y:S01]  /*2c670*/  @!P3 MOV R7, R6 ;  /* 0x000000060007b202 */ /* 0x000fe20000000f00 */
        /* <DEDUP_REMOVED lines=10> */
[----:B------:R-:W-:Y:S01]  /*2c720*/  @!P3 IMAD.MOV.U32 R7, RZ, RZ, R6 ;  /* 0x000000ffff07b224 */ /* 0x000fe200078e0006 */
[----:B------:R-:W-:Y:S01]  /*2c730*/  @!P3 MOV R6, R5 ;  /* 0x000000050006b202 */ /* 0x000fe20000000f00 */
[----:B------:R-:W-:-:S04]  /*2c740*/  VIADD R5, R0, 0x40 ;  /* 0x0000004000057836 */ /* 0x000fc80000000000 */
        /* <DEDUP_REMOVED lines=28> */
[----:B0-----:R-:W-:-:S04]  /*2c910*/  @!P4 LEA R5, P3, R11, R5, 0x1 ;  /* 0x000000050b05c211 */ /* 0x001fc800078608ff */
[----:B-1----:R-:W-:-:S05]  /*2c920*/  @!P4 IADD3.X R6, RZ, R6, RZ, P3, !PT ;  /* 0x00000006ff06c210 */ /* 0x002fca0001ffe4ff */
[----:B------:R-:W-:Y:S02]  /*2c930*/  @!P4 IMAD.MOV.U32 R7, RZ, RZ, R6 ;  /* 0x000000ffff07c224 */ /* 0x000fe400078e0006 */
[----:B------:R-:W-:Y:S02]  /*2c940*/  @!P4 IMAD.MOV.U32 R6, RZ, RZ, R5 ;  /* 0x000000ffff06c224 */ /* 0x000fe400078e0005 */
[----:B------:R1:W2:Y:S04]  /*2c950*/  SHFL.IDX PT, R5, R3, 0x7, 0x181f ;  /* 0x00f81f0003057f89 */ /* 0x0002a800000e0000 */
[----:B------:R1:W-:Y:S04]  /*2c960*/  @!P4 LDGSTS.E.BYPASS.LTC128B.128 [R10+0x18400], desc[UR60][R6.64], !P2 ;  /* 0x18400000060acfae */ /* 0x0003e8000d101d7c */
[----:B------:R1:W-:Y:S04]  /*2c970*/  @!P4 LDGSTS.E.BYPASS.LTC128B.128 [R10+0x1c400], desc[UR60][R6.64+0x80], !P1 ;  /* 0x1c400080060acfae */ /* 0x0003e8000c901d7c */
[----:B------:R1:W-:Y:S04]  /*2c980*/  @!P4 LDGSTS.E.BYPASS.LTC128B.128 [R10+0x20400], desc[UR60][R6.64+0x100], !P0 ;  /* 0x20400100060acfae */ /* 0x0003e8000c101d7c */
[----:B------:R1:W3:Y:S02]  /*2c990*/  SHFL.IDX PT, R3, R4, 0x7, 0x181f ;  /* 0x00f81f0004037f89 */ /* 0x0002e400000e0000 */
.L_x_2977:
[----:B------:R-:W-:Y:S01]  /*2c9a0*/  VIADD R0, R0, 0x70 ;  /* 0x0000007000007836 */ /* 0x000fe20000000000 */
[----:B------:R-:W-:Y:S04]  /*2c9b0*/  BSSY B0, `(.L_x_2818) ;  /* 0x000000e000007945 */ /* 0x000fe80003800000 */
[----:B------:R-:W-:-:S13]  /*2c9c0*/  ISETP.GE.AND P3, PT, R0, R2, PT ;  /* 0x000000020000720c */ /* 0x000fda0003f66270 */
[----:B------:R-:W-:Y:S05]  /*2c9d0*/  @P3 BRA `(.L_x_2819) ;  /* 0x00000000002c3947 */ /* 0x000fea0003800000 */
[----:B-1----:R-:W1:Y:S02]  /*2c9e0*/  S2R R4, SR_TID.X ;  /* 0x0000000000047919 */ /* 0x002e640000002100 */
[----:B-1----:R-:W-:-:S05]  /*2c9f0*/  IMAD.SHL.U32 R4, R4, 0x8, RZ ;  /* 0x0000000804047824 */ /* 0x002fca00078e00ff */
[----:B------:R-:W-:-:S04]  /*2ca00*/  LOP3.LUT R4, R4, 0x38, RZ, 0xc0, !PT ;  /* 0x0000003804047812 */ /* 0x000fc800078ec0ff */
[----:B---3--:R-:W-:-:S04]  /*2ca10*/  LEA R2, P3, R4, R3, 0x1 ;  /* 0x0000000304027211 */ /* 0x008fc800078608ff */
[----:B--2---:R-:W-:-:S05]  /*2ca20*/  IADD3.X R3, RZ, R5, RZ, P3, !PT ;  /* 0x00000005ff037210 */ /* 0x004fca0001ffe4ff */
[----:B------:R-:W-:Y:S01]  /*2ca30*/  @!PT LDS RZ, [RZ] ;  /* 0x00000000fffff984 */ /* 0x000fe20000000800 */
[----:B------:R-:W-:Y:S01]  /*2ca40*/  @!PT LDS RZ, [RZ] ;  /* 0x00000000fffff984 */ /* 0x000fe20000000800 */
[----:B------:R-:W-:Y:S01]  /*2ca50*/  @!PT LDS RZ, [RZ] ;  /* 0x00000000fffff984 */ /* 0x000fe20000000800 */
[----:B------:R4:W-:Y:S04]  /*2ca60*/  LDGSTS.E.BYPASS.LTC128B.128 [R10+0x18c00], desc[UR60][R2.64], !P2 ;  /* 0x18c00000020a7fae */ /* 0x0009e8000d101d7c */
[----:B------:R4:W-:Y:S04]  /*2ca70*/  LDGSTS.E.BYPASS.LTC128B.128 [R10+0x1cc00], desc[UR60][R2.64+0x80], !P1 ;  /* 0x1cc00080020a7fae */ /* 0x0009e8000c901d7c */
[----:B------:R4:W-:Y:S02]  /*2ca80*/  LDGSTS.E.BYPASS.LTC128B.128 [R10+0x20c00], desc[UR60][R2.64+0x100], !P0 ;  /* 0x20c00100020a7fae */ /* 0x0009e4000c101d7c */
.L_x_2819:
[----:B------:R-:W-:Y:S05]  /*2ca90*/  BSYNC B0 ;  /* 0x0000000000007941 */ /* 0x000fea0003800000 */
.L_x_2818:
[----:B------:R-:W-:Y:S01]  /*2caa0*/  NOP ;  /* 0x0000000000007918 */ /* 0x000fe20000000000 */
[----:B------:R-:W-:Y:S01]  /*2cab0*/  PLOP3.LUT P0, PT, PT, PT, PT, 0x80, 0x0 ;  /* 0x000000000000781c */ /* 0x000fe20003f0f070 */
[----:B------:R-:W-:-:S12]  /*2cac0*/  VIADD R11, R18, 0x36800 ;  /* 0x00036800120b7836 */ /* 0x000fd80000000000 */
.L_x_2820:
        /* <DEDUP_REMOVED lines=18> */
.L_x_2978:
[----:B------:R-:W-:Y:S05]  /*2cbf0*/  BSYNC B0 ;  /* 0x0000000000007941 */ /* 0x000fea0003800000 */
.L_x_2821:
        /* <DEDUP_REMOVED lines=11> */
[----:B0-----:R-:W-:-:S05]  /*2ccb0*/  IADD3 R7, R5, 0x1, RZ ;  /* 0x0000000105077810 */ /* 0x001fca0007ffe0ff */
[----:B--2---:R-:W-:-:S05]  /*2ccc0*/  IMAD R7, R7, R4, RZ ;  /* 0x0000000407077224 */ /* 0x004fca00078e02ff */
[----:B---3--:R-:W-:-:S05]  /*2ccd0*/  VIMNMX R7, R3, R7, PT ;  /* 0x0000000703077248 */ /* 0x008fca0003fe0100 */
        /* <DEDUP_REMOVED lines=40> */
.L_x_2829:
[----:B------:R-:W-:Y:S01]  /*2cf60*/  IMAD R3, R8, 0x8, R18 ;  /* 0x0000000808037824 */ /* 0x000fe200078e0212 */
[----:B------:R-:W-:Y:S01]  /*2cf70*/  SHF.L.U32 R2, R10, 0x1f, RZ ;  /* 0x0000001f0a027819 */ /* 0x000fe200000006ff */
[----:B------:R-:W-:Y:S03]  /*2cf80*/  BSSY B3, `(.L_x_2830) ;  /* 0x0000003000037945 */ /* 0x000fe60003800000 */
[----:B------:R-:W1:Y:S02]  /*2cf90*/  SYNCS.PHASECHK.TRANS64.TRYWAIT P0, [R3+URZ+0x36840], R2 ;  /* 0x03684002030075a7 */ /* 0x000e64000800017f */
[----:B-1----:R-:W-:Y:S05]  /*2cfa0*/  @!P0 BRA `(.L_x_2831) ;  /* 0x00000058002c8947 */ /* 0x002fea0003800000 */
.L_x_2979:
[----:B------:R-:W-:Y:S05]  /*2cfb0*/  BSYNC B3 ;  /* 0x0000000000037941 */ /* 0x000fea0003800000 */
.L_x_2830:
        /* <DEDUP_REMOVED lines=12> */
.L_x_2833:
[----:B------:R-:W-:Y:S05]  /*2d080*/  BSYNC B3 ;  /* 0x0000000000037941 */ /* 0x000fea0003800000 */
.L_x_2832:
        /* <DEDUP_REMOVED lines=12> */
.L_x_2834:
        /* <DEDUP_REMOVED lines=16> */
.L_x_2835:
        /* <DEDUP_REMOVED lines=16> */
.L_x_2836:
        /* <DEDUP_REMOVED lines=16> */
.L_x_2980:
[----:B------:R-:W-:Y:S05]  /*2d450*/  BSYNC B3 ;  /* 0x0000000000037941 */ /* 0x000fea0003800000 */
.L_x_2837:
[----:B------:R-:W-:Y:S01]  /*2d460*/  BSSY B3, `(.L_x_2839) ;  /* 0x000000c000037945 */ /* 0x000fe20003800000 */
[----:B------:R-:W-:Y:S02]  /*2d470*/  IMAD.MOV.U32 R12, RZ, RZ, 0x0 ;  /* 0x00000000ff0c7424 */ /* 0x000fe400078e00ff */
[----:B------:R-:W-:Y:S01]  /*2d480*/  IMAD.MOV.U32 R13, RZ, RZ, 0x14f00000 ;  /* 0x14f00000ff0d7424 */ /* 0x000fe200078e00ff */
[----:B------:R-:W-:Y:S06]  /*2d490*/  @P1 BRA `(.L_x_2840) ;  /* 0x0000000000201947 */ /* 0x000fec0003800000 */
[----:B------:R-:W1:Y:S01]  /*2d4a0*/  S2R R5, SR_TID.X ;  /* 0x0000000000057919 */ /* 0x000e620000002100 */
[----:B0-----:R-:W-:Y:S01]  /*2d4b0*/  LEA R2, R19, R18, 0x3 ;  /* 0x0000001213027211 */ /* 0x001fe200078e18ff */
[----:B------:R-:W-:-:S04]  /*2d4c0*/  IMAD.MOV.U32 R3, RZ, RZ, 0xa800 ;  /* 0x0000a800ff037424 */ /* 0x000fc800078e00ff */
[----:B------:R2:W-:Y:S01]  /*2d4d0*/  SYNCS.ARRIVE.TRANS64 RZ, [R2+URZ+0x36850], R3 ;  /* 0x0368500302ff79a7 */ /* 0x0005e2000800003f */
[----:B-1----:R-:W-:-:S04]  /*2d4e0*/  LOP3.LUT R5, R5, 0x1f, RZ, 0xc0, !PT ;  /* 0x0000001f05057812 */ /* 0x002fc800078ec0ff */
[----:B------:R-:W-:-:S13]  /*2d4f0*/  ISETP.NE.AND P0, PT, R5, RZ, PT ;  /* 0x000000ff0500720c */ /* 0x000fda0003f05270 */
[----:B--2---:R-:W-:Y:S05]  /*2d500*/  @!P0 BRA `(.L_x_2840) ;  /* 0x0000000000048947 */ /* 0x004fea0003800000 */
[----:B------:R-:W-:Y:S01]  /*2d510*/  BPT.TRAP 0x1 ;  /* 0x000000040000795c */ /* 0x000fe20000300000 */
.L_x_2840:
[----:B------:R-:W-:Y:S05]  /*2d520*/  BSYNC B3 ;  /* 0x0000000000037941 */ /* 0x000fea0003800000 */
.L_x_2839:
        /* <DEDUP_REMOVED lines=13> */
.L_x_2841:
        /* <DEDUP_REMOVED lines=15> */
.L_x_2842:
        /* <DEDUP_REMOVED lines=15> */
.L_x_2843:
        /* <DEDUP_REMOVED lines=12> */
.L_x_2828:
[----:B------:R-:W-:Y:S05]  /*2d8a0*/  BSYNC B1 ;  /* 0x0000000000017941 */ /* 0x000fea0003800000 */
.L_x_2827:
[----:B0-----:R-:W2:Y:S01]  /*2d8b0*/  LDL.LU R0, [R1+0x48] ;  /* 0x0000480001007983 */ /* 0x001ea20000300800 */
[----:B------:R-:W-:-:S03]  /*2d8c0*/  IMAD.MOV.U32 R19, RZ, RZ, R8 ;  /* 0x000000ffff137224 */ /* 0x000fc600078e0008 */
[----:B------:R0:W-:Y:S02]  /*2d8d0*/  STL [R1+0x14], R10 ;  /* 0x0000140a01007387 */ /* 0x0001e40000100800 */
[----:B0-2---:R-:W-:-:S07]  /*2d8e0*/  VIADD R0, R0, 0xfffffffd ;  /* 0xfffffffd00007836 */ /* 0x005fce0000000000 */
.L_x_2826:
[----:B------:R-:W-:Y:S05]  /*2d8f0*/  BSYNC B2 ;  /* 0x0000000000027941 */ /* 0x000fea0003800000 */
.L_x_2825:
[----:B------:R-:W-:Y:S02]  /*2d900*/  IADD3 R9, R9, -0x2, RZ ;  /* 0xfffffffe09097810 */ /* 0x000fe40007ffe0ff */
[----:B------:R-:W-:-:S04]  /*2d910*/  LOP3.LUT R7, RZ, R7, RZ, 0x33, !PT ;  /* 0x00000007ff077212 */ /* 0x000fc800078e33ff */
[----:B------:R-:W-:-:S13]  /*2d920*/  ISETP.NE.AND P0, PT, R9, R7, PT ;  /* 0x000000070900720c */ /* 0x000fda0003f05270 */
[----:B------:R-:W-:Y:S05]  /*2d930*/  @!P0 BRA `(.L_x_2824) ;  /* 0x0000001400c48947 */ /* 0x000fea0003800000 */
[----:B------:R-:W-:-:S07]  /*2d940*/  IMAD.MOV.U32 R9, RZ, RZ, R17 ;  /* 0x000000ffff097224 */ /* 0x000fce00078e0011 */
.L_x_2878:
        /* <DEDUP_REMOVED lines=35> */
.L_x_2846:
[----:B------:R-:W-:Y:S01]  /*2db80*/  IMAD R3, R4, 0x8, R18 ;  /* 0x0000000804037824 */ /* 0x000fe200078e0212 */
[----:B------:R-:W-:Y:S01]  /*2db90*/  SHF.L.U32 R2, R5, 0x1f, RZ ;  /* 0x0000001f05027819 */ /* 0x000fe200000006ff */
[----:B------:R-:W-:Y:S03]  /*2dba0*/  BSSY B2, `(.L_x_2847) ;  /* 0x0000003000027945 */ /* 0x000fe60003800000 */
[----:B------:R-:W1:Y:S02]  /*2dbb0*/  SYNCS.PHASECHK.TRANS64.TRYWAIT P0, [R3+URZ+0x36840], R2 ;  /* 0x03684002030075a7 */ /* 0x000e64000800017f */
[----:B-1----:R-:W-:Y:S05]  /*2dbc0*/  @!P0 BRA `(.L_x_2848) ;  /* 0x0000004c004c8947 */ /* 0x002fea0003800000 */
.L_x_2981:
[----:B------:R-:W-:Y:S05]  /*2dbd0*/  BSYNC B2 ;  /* 0x0000000000027941 */ /* 0x000fea0003800000 */
.L_x_2847:
        /* <DEDUP_REMOVED lines=12> */
.L_x_2850:
[----:B------:R-:W-:Y:S05]  /*2dca0*/  BSYNC B2 ;  /* 0x0000000000027941 */ /* 0x000fea0003800000 */
.L_x_2849:
[----:B-1----:R-:W2:Y:S01]  /*2dcb0*/  LDL R2, [R1+0x18] ;  /* 0x0000180001027983 */ /* 0x002ea20000100800 */
[----:B------:R-:W-:Y:S01]  /*2dcc0*/  IMAD.MOV.U32 R10, RZ, RZ, RZ ;  /* 0x000000ffff0a7224 */ /* 0x000fe200078e00ff */
[----:B------:R-:W-:Y:S01]  /*2dcd0*/  UIADD3 UR4, UP0, UR36, 0x370, URZ ;  /* 0x0000037024047890 */ /* 0x000fe2000ff1e03f */
[----:B------:R-:W-:Y:S01]  /*2dce0*/  IMAD R7, R4, 0xa800, R18 ;  /* 0x0000a80004077824 */ /* 0x000fe200078e0212 */
[----:B------:R-:W-:Y:S01]  /*2dcf0*/  PLOP3.LUT P0, PT, PT, PT, PT, 0x80, 0x0 ;  /* 0x000000000000781c */ /* 0x000fe20003f0f070 */
[----:B------:R-:W-:Y:S01]  /*2dd00*/  UMOV UR6, 0x0 ;  /* 0x0000000000067882 */ /* 0x000fe20000000000 */
[----:B------:R-:W-:Y:S01]  /*2dd10*/  R2UR UR10, R10 ;  /* 0x000000000a0a72ca */ /* 0x000fe200000e0000 */
[----:B0-----:R-:W-:Y:S01]  /*2dd20*/  VIADD R8, R7, 0x21400 ;  /* 0x0002140007087836 */ /* 0x001fe20000000000 */
[----:B------:R-:W-:Y:S01]  /*2dd30*/  IADD3 R3, R3, 0x36830, RZ ;  /* 0x0003683003037810 */ /* 0x000fe20007ffe0ff */
[----:B------:R-:W-:Y:S01]  /*2dd40*/  UIADD3.X UR5, URZ, UR37, URZ, UP0, !UPT ;  /* 0x000000253f057290 */ /* 0x000fe200087fe43f */
[----:B------:R-:W-:Y:S01]  /*2dd50*/  UMOV UR7, 0x14f00000 ;  /* 0x14f0000000077882 */ /* 0x000fe20000000000 */
[----:B--2---:R-:W-:-:S10]  /*2dd60*/  IMAD R2, R6, 0x70, R2 ;  /* 0x0000007006027824 */ /* 0x004fd400078e0202 */
.L_x_2851:
        /* <DEDUP_REMOVED lines=16> */
.L_x_2852:
        /* <DEDUP_REMOVED lines=16> */
.L_x_2853:
        /* <DEDUP_REMOVED lines=16> */
.L_x_2982:
[----:B------:R-:W-:Y:S05]  /*2e070*/  BSYNC B2 ;  /* 0x0000000000027941 */ /* 0x000fea0003800000 */
.L_x_2854:
        /* <DEDUP_REMOVED lines=11> */
.L_x_2857:
[----:B------:R-:W-:Y:S05]  /*2e130*/  BSYNC B2 ;  /* 0x0000000000027941 */ /* 0x000fea0003800000 */
.L_x_2856:
[----:B------:R-:W2:Y:S04]  /*2e140*/  LDL R7, [R1+0x18] ;  /* 0x0000180001077983 */ /* 0x000ea80000100800 */
[----:B0-----:R-:W2:Y:S01]  /*2e150*/  LDL.LU R3, [R1+0x8] ;  /* 0x0000080001037983 */ /* 0x001ea20000300800 */
        /* <DEDUP_REMOVED lines=10> */
.L_x_2858:
        /* <DEDUP_REMOVED lines=15> */
.L_x_2859:
        /* <DEDUP_REMOVED lines=15> */
.L_x_2860:
        /* <DEDUP_REMOVED lines=12> */
.L_x_2845:
[----:B------:R-:W-:Y:S05]  /*2e4a0*/  BSYNC B1 ;  /* 0x0000000000017941 */ /* 0x000fea0003800000 */
.L_x_2844:
[----:B------:R-:W2:Y:S01]  /*2e4b0*/  LDL R2, [R1+0x20] ;  /* 0x0000200001027983 */ /* 0x000ea20000100800 */
[----:B------:R-:W-:Y:S01]  /*2e4c0*/  IADD3 R19, R4, 0x1, RZ ;  /* 0x0000000104137810 */ /* 0x000fe20007ffe0ff */
[----:B------:R-:W-:Y:S01]  /*2e4d0*/  BSSY B1, `(.L_x_2861) ;  /* 0x00000b3000017945 */ /* 0x000fe20003800000 */
[----:B0-----:R-:W-:Y:S02]  /*2e4e0*/  VIADD R6, R0, 0xffffffff ;  /* 0xffffffff00067836 */ /* 0x001fe40000000000 */
        /* <DEDUP_REMOVED lines=26> */
[----:B------:R-:W-:-:S05]  /*2e690*/  IMAD.WIDE.U32 R2, R12, UR6, R2 ;  /* 0x000000060c027c25 */ /* 0x000fca000f8e0002 */
[----:B------:R-:W-:Y:S02]  /*2e6a0*/  IADD3 R3, R8, R3, RZ ;  /* 0x0000000308037210 */ /* 0x000fe40007ffe0ff */
[----:B------:R-:W-:-:S04]  /*2e6b0*/  LEA R8, P0, R2, UR4, 0x2 ;  /* 0x0000000402087c11 */ /* 0x000fc8000f8010ff */
[----:B------:R-:W-:-:S06]  /*2e6c0*/  LEA.HI.X R9, R2, UR5, R3, 0x2, P0 ;  /* 0x0000000502097c11 */ /* 0x000fcc00080f1403 */
[----:B------:R1:W5:Y:S03]  /*2e6d0*/  LDG.E R9, desc[UR60][R8.64] ;  /* 0x0000003c08097981 */ /* 0x000366000c1e1900 */
.L_x_2863:
[----:B------:R-:W-:Y:S01]  /*2e6e0*/  IMAD R2, R19, 0x8, R18 ;  /* 0x0000000813027824 */ /* 0x000fe200078e0212 */
[----:B------:R-:W-:Y:S01]  /*2e6f0*/  SHF.L.U32 R3, R10, 0x1f, RZ ;  /* 0x0000001f0a037819 */ /* 0x000fe200000006ff */
[----:B------:R-:W-:Y:S03]  /*2e700*/  BSSY B2, `(.L_x_2864) ;  /* 0x0000003000027945 */ /* 0x000fe60003800000 */
[----:B------:R-:W2:Y:S02]  /*2e710*/  SYNCS.PHASECHK.TRANS64.TRYWAIT P0, [R2+URZ+0x36840], R3 ;  /* 0x03684003020075a7 */ /* 0x000ea4000800017f */
[----:B--2---:R-:W-:Y:S05]  /*2e720*/  @!P0 BRA `(.L_x_2865) ;  /* 0x00000040009c8947 */ /* 0x004fea0003800000 */
.L_x_2983:
[----:B------:R-:W-:Y:S05]  /*2e730*/  BSYNC B2 ;  /* 0x0000000000027941 */ /* 0x000fea0003800000 */
.L_x_2864:
        /* <DEDUP_REMOVED lines=12> */
.L_x_2867:
[----:B------:R-:W-:Y:S05]  /*2e800*/  BSYNC B2 ;  /* 0x0000000000027941 */ /* 0x000fea0003800000 */
.L_x_2866:
        /* <DEDUP_REMOVED lines=13> */
.L_x_2868:
        /* <DEDUP_REMOVED lines=16> */
.L_x_2869:
        /* <DEDUP_REMOVED lines=16> */
.L_x_2870:
        /* <DEDUP_REMOVED lines=15> */
.L_x_2984:
[----:B------:R-:W-:Y:S05]  /*2ebd0*/  BSYNC B2 ;  /* 0x0000000000027941 */ /* 0x000fea0003800000 */
.L_x_2871:
        /* <DEDUP_REMOVED lines=11> */
.L_x_2874:
[----:B------:R-:W-:Y:S05]  /*2ec90*/  BSYNC B2 ;  /* 0x0000000000027941 */ /* 0x000fea0003800000 */
.L_x_2873:
        /* <DEDUP_REMOVED lines=12> */
.L_x_2875:
        /* <DEDUP_REMOVED lines=15> */
.L_x_2876:
        /* <DEDUP_REMOVED lines=15> */
.L_x_2877:
        /* <DEDUP_REMOVED lines=12> */
.L_x_2862:
[----:B------:R-:W-:Y:S05]  /*2f000*/  BSYNC B1 ;  /* 0x0000000000017941 */ /* 0x000fea0003800000 */
.L_x_2861:
[----:B------:R-:W2:Y:S01]  /*2f010*/  LDL R2, [R1+0x30] ;  /* 0x0000300001027983 */ /* 0x000ea20000100800 */
[----:B------:R-:W-:Y:S02]  /*2f020*/  IADD3 R0, R0, -0x2, RZ ;  /* 0xfffffffe00007810 */ /* 0x000fe40007ffe0ff */
[----:B--2---:R-:W-:-:S13]  /*2f030*/  ISETP.GT.AND P0, PT, R6, R2, PT ;  /* 0x000000020600720c */ /* 0x004fda0003f04270 */
[----:B------:R-:W-:Y:S05]  /*2f040*/  @P0 BRA `(.L_x_2878) ;  /* 0xffffffe800400947 */ /* 0x000fea000383ffff */
.L_x_2824:
[----:B------:R-:W-:Y:S05]  /*2f050*/  BSYNC B0 ;  /* 0x0000000000007941 */ /* 0x000fea0003800000 */
.L_x_2823:
        /* <DEDUP_REMOVED lines=18> */
.L_x_2880:
[----:B------:R-:W-:Y:S05]  /*2f180*/  BSYNC B0 ;  /* 0x0000000000007941 */ /* 0x000fea0003800000 */
.L_x_2879:
[----:B---3--:R-:W3:Y:S01]  /*2f190*/  LDL R0, [R1+0x20] ;  /* 0x0000200001007983 */ /* 0x008ee20000100800 */
[----:B------:R-:W-:Y:S01]  /*2f1a0*/  BSSY B0, `(.L_x_2881) ;  /* 0x0000049000007945 */ /* 0x000fe20003800000 */
[----:B---3--:R-:W-:-:S13]  /*2f1b0*/  LOP3.LUT P0, RZ, R0, 0x1, RZ, 0xc0, !PT ;  /* 0x0000000100ff7812 */ /* 0x008fda000780c0ff */
[----:B------:R-:W-:Y:S05]  /*2f1c0*/  @!P0 BRA `(.L_x_2882) ;  /* 0x0000000400188947 */ /* 0x000fea0003800000 */
[----:B------:R-:W3:Y:S01]  /*2f1d0*/  LDL R2, [R1+0x14] ;  /* 0x0000140001027983 */ /* 0x000ee20000100800 */
[----:B------:R-:W-:Y:S01]  /*2f1e0*/  IMAD R0, R19, 0x8, R18 ;  /* 0x0000000813007824 */ /* 0x000fe200078e0212 */
[----:B------:R-:W-:Y:S01]  /*2f1f0*/  BSSY B1, `(.L_x_2883) ;  /* 0x0000005000017945 */ /* 0x000fe20003800000 */
[----:B------:R-:W-:Y:S02]  /*2f200*/  ISETP.NE.AND P1, PT, R3, RZ, PT ;  /* 0x000000ff0300720c */ /* 0x000fe40003f25270 */
[----:B---3--:R-:W-:-:S04]  /*2f210*/  SHF.L.U32 R2, R2, 0x1f, RZ ;  /* 0x0000001f02027819 */ /* 0x008fc800000006ff */
[----:B------:R-:W3:Y:S02]  /*2f220*/  SYNCS.PHASECHK.TRANS64.TRYWAIT P0, [R0+URZ+0x36860], R2 ;  /* 0x03686002000075a7 */ /* 0x000ee4000800017f */
[----:B---3--:R-:W-:Y:S05]  /*2f230*/  @!P0 BRA `(.L_x_2884) ;  /* 0x0000003800008947 */ /* 0x008fea0003800000 */
.L_x_2985:
[----:B------:R-:W-:Y:S05]  /*2f240*/  BSYNC B1 ;  /* 0x0000000000017941 */ /* 0x000fea0003800000 */
.L_x_2883:
        /* <DEDUP_REMOVED lines=9> */
.L_x_2886:
[----:B------:R-:W-:Y:S05]  /*2f2e0*/  BSYNC B1 ;  /* 0x0000000000017941 */ /* 0x000fea0003800000 */
.L_x_2885:
        /* <DEDUP_REMOVED lines=12> */
.L_x_2887:
        /* <DEDUP_REMOVED lines=15> */
.L_x_2888:
        /* <DEDUP_REMOVED lines=15> */
.L_x_2889:
        /* <DEDUP_REMOVED lines=10> */
.L_x_2882:
[----:B------:R-:W-:Y:S05]  /*2f630*/  BSYNC B0 ;  /* 0x0000000000007941 */ /* 0x000fea0003800000 */
.L_x_2881:
[----:B------:R-:W3:Y:S01]  /*2f640*/  LDL.LU R4, [R1+0x14] ;  /* 0x0000140001047983 */ /* 0x000ee20000300800 */
[----:B------:R-:W-:-:S05]  /*2f650*/  VIADD R19, R19, 0x1 ;  /* 0x0000000113137836 */ /* 0x000fca0000000000 */
[----:B------:R-:W-:-:S04]  /*2f660*/  ISETP.NE.AND P0, PT, R19, 0x2, PT ;  /* 0x000000021300780c */ /* 0x000fc80003f05270 */
[----:B------:R-:W-:Y:S02]  /*2f670*/  SEL R0, RZ, 0x1, P0 ;  /* 0x00000001ff007807 */ /* 0x000fe40000000000 */
[----:B------:R-:W-:Y:S02]  /*2f680*/  SEL R19, R19, RZ, P0 ;  /* 0x000000ff13137207 */ /* 0x000fe40000000000 */
[----:B---3--:R-:W-:-:S05]  /*2f690*/  LOP3.LUT R4, R4, R0, RZ, 0x3c, !PT ;  /* 0x0000000004047212 */ /* 0x008fca00078e3cff */
[----:B------:R3:W-:Y:S02]  /*2f6a0*/  STL [R1+0x14], R4 ;  /* 0x0000140401007387 */ /* 0x0007e40000100800 */
.L_x_2803:
[----:B------:R-:W-:Y:S05]  /*2f6b0*/  BSYNC B7 ;  /* 0x0000000000077941 */ /* 0x000fea0003800000 */
.L_x_2801:
[----:B0-----:R-:W4:Y:S02]  /*2f6c0*/  LDL R0, [R1+0x20] ;  /* 0x0000200001007983 */ /* 0x001f240000100800 */
[----:B----4-:R-:W-:-:S13]  /*2f6d0*/  LOP3.LUT P0, RZ, R0, 0x2, RZ, 0xc0, !PT ;  /* 0x0000000200ff7812 */ /* 0x010fda000780c0ff */
[----:B------:R-:W-:Y:S05]  /*2f6e0*/  @!P0 BRA `(.L_x_2890) ;  /* 0x00000000002c8947 */ /* 0x000fea0003800000 */
[----:B------:R-:W-:Y:S05]  /*2f6f0*/  WARPSYNC.ALL ;  /* 0x0000000000007948 */ /* 0x000fea0003800000 */
[----:B------:R-:W0:Y:S08]  /*2f700*/  S2UR UR5, SR_CgaCtaId ;  /* 0x00000000000579c3 */ /* 0x000e300000008800 */
[----:B------:R-:W-:Y:S06]  /*2f710*/  BAR.SYNC.DEFER_BLOCKING 0x5, 0x180 ;  /* 0x0146000000007b1d */ /* 0x000fec0000010000 */
[----:B------:R-:W-:-:S02]  /*2f720*/  UMOV UR4, 0x400 ;  /* 0x0000040000047882 */ /* 0x000fc40000000000 */
[----:B0-----:R-:W-:-:S06]  /*2f730*/  ULEA UR4, UR5, UR4, 0x18 ;  /* 0x0000000405047291 */ /* 0x001fcc000f8ec03f */
[----:B------:R-:W-:-:S05]  /*2f740*/  IMAD.U32 R18, RZ, RZ, UR4 ;  /* 0x00000004ff127e24 */ /* 0x000fca000f8e00ff */
[----:B-123--:R-:W0:Y:S04]  /*2f750*/  LDS.128 R4, [R18+0x368d0] ;  /* 0x0368d00012047984 */ /* 0x00ee280000000c00 */
[----:B0-----:R1:W-:Y:S04]  /*2f760*/  STL.64 [R1], R4 ;  /* 0x0000000401007387 */ /* 0x0013e80000100a00 */
[----:B------:R1:W-:Y:S01]  /*2f770*/  STL.64 [R1+0x8], R6 ;  /* 0x0000080601007387 */ /* 0x0003e20000100a00 */
[----:B------:R-:W-:Y:S06]  /*2f780*/  BAR.ARV 0x4, 0x180 ;  /* 0x0106000000007b1d */ /* 0x000fec0000002000 */
[----:B------:R-:W-:Y:S05]  /*2f790*/  BRA `(.L_x_2891) ;  /* 0x0000001000347947 */ /* 0x000fea0003800000 */
.L_x_2890:
[----:B------:R-:W0:Y:S01]  /*2f7a0*/  S2R R16, SR_TID.X ;  /* 0x0000000000107919 */ /* 0x000e220000002100 */
[----:B------:R-:W-:Y:S01]  /*2f7b0*/  UMOV UR4, 0xffffffff ;  /* 0xffffffff00047882 */ /* 0x000fe20000000000 */
[----:B0-----:R-:W-:-:S04]  /*2f7c0*/  LOP3.LUT R16, R16, 0x1f, RZ, 0xc0, !PT ;  /* 0x0000001f10107812 */ /* 0x001fc800078ec0ff */
[----:B------:R-:W-:Y:S01]  /*2f7d0*/  ISETP.NE.AND P0, PT, R16, 0x1f, PT ;  /* 0x0000001f1000780c */ /* 0x000fe20003f05270 */
[----:B------:R-:W-:-:S12]  /*2f7e0*/  BRA.DIV UR4, `(.L_x_2892) ;  /* 0x0000003204a87947 */ /* 0x000fd8000b800000 */
[----:B------:R-:W4:Y:S01]  /*2f7f0*/  LDL.LU R2, [R1] ;  /* 0x0000000001027983 */ /* 0x000f220000300800 */
[----:B------:R-:W-:-:S03]  /*2f800*/  ULDC UR4, c[0x0][0xc3c] ;  /* 0x00030f0000047ab9 */ /* 0x000fc60000000800 */
[----:B------:R-:W5:Y:S01]  /*2f810*/  LDL R3, [R1+0xc] ;  /* 0x00000c0001037983 */ /* 0x000f620000100800 */
[----:B----4-:R-:W-:Y:S01]  /*2f820*/  MOV R10, R2 ;  /* 0x00000002000a7202 */ /* 0x010fe20000000f00 */
[----:B-----5:R-:W-:-:S05]  /*2f830*/  IMAD.IADD R0, R3, 0x1, R16 ;  /* 0x0000000103007824 */ /* 0x020fca00078e0210 */
[----:B------:R-:W-:-:S13]  /*2f840*/  ISETP.GE.OR P1, PT, R0, UR4, !P0 ;  /* 0x0000000400007c0c */ /* 0x000fda000c726670 */
[----:B------:R-:W0:Y:S08]  /*2f850*/  @!P1 LDC.64 R2, c[0x0][0xc80] ;  /* 0x00032000ff029b82 */ /* 0x000e300000000a00 */
[----:B-1----:R-:W1:Y:S01]  /*2f860*/  @!P1 LDC.64 R6, c[0x0][0xc78] ;  /* 0x00031e00ff069b82 */ /* 0x002e620000000a00 */
[----:B0-----:R-:W-:-:S05]  /*2f870*/  @!P1 IMAD.WIDE R2, R0, 0x4, R2 ;  /* 0x0000000400029825 */ /* 0x001fca00078e0202 */
[----:B------:R1:W4:Y:S02]  /*2f880*/  @!P1 LDG.E R8, desc[UR60][R2.64] ;  /* 0x0000003c02089981 */ /* 0x000324000c1e1900 */
[----:B-1----:R-:W-:-:S06]  /*2f890*/  @!P1 IMAD.WIDE R2, R0, 0x4, R6 ;  /* 0x0000000400029825 */ /* 0x002fcc00078e0206 */
[----:B------:R-:W5:Y:S01]  /*2f8a0*/  @!P1 LDG.E R2, desc[UR60][R2.64] ;  /* 0x0000003c02029981 */ /* 0x000f62000c1e1900 */
[----:B---3--:R-:W-:Y:S01]  /*2f8b0*/  IMAD.MOV.U32 R4, RZ, RZ, RZ ;  /* 0x000000ffff047224 */ /* 0x008fe200078e00ff */
[C---:B------:R-:W-:Y:S01]  /*2f8c0*/  ISETP.GE.U32.AND P2, PT, R16.reuse, 0x2, PT ;  /* 0x000000021000780c */ /* 0x040fe20003f46070 */
[----:B------:R-:W-:Y:S01]  /*2f8d0*/  IMAD.MOV.U32 R6, RZ, RZ, RZ ;  /* 0x000000ffff067224 */ /* 0x000fe200078e00ff */
[C---:B------:R-:W-:Y:S01]  /*2f8e0*/  ISETP.GE.U32.AND P3, PT, R16.reuse, 0x4, PT ;  /* 0x000000041000780c */ /* 0x040fe20003f66070 */
[----:B--2---:R-:W-:Y:S01]  /*2f8f0*/  SHFL.IDX PT, R5, R10, RZ, 0x1f ;  /* 0x00001fff0a057589 */ /* 0x004fe200000e0000 */
[C---:B------:R-:W-:Y:S02]  /*2f900*/  ISETP.GE.U32.AND P4, PT, R16.reuse, 0x8, PT ;  /* 0x000000081000780c */ /* 0x040fe40003f86070 */
[C---:B------:R-:W-:Y:S01]  /*2f910*/  ISETP.GE.U32.AND P5, PT, R16.reuse, 0x10, PT ;  /* 0x000000101000780c */ /* 0x040fe20003fa6070 */
[----:B------:R-:W-:Y:S01]  /*2f920*/  SHFL.IDX PT, R0, R10, 0x1, 0x1f ;  /* 0x00201f000a007f89 */ /* 0x000fe200000e0000 */
[----:B----4-:R-:W-:Y:S01]  /*2f930*/  @!P1 IMAD.MOV.U32 R4, RZ, RZ, R8 ;  /* 0x000000ffff049224 */ /* 0x010fe200078e0008 */
[----:B------:R-:W-:Y:S01]  /*2f940*/  MOV R8, RZ ;  /* 0x000000ff00087202 */ /* 0x000fe20000000f00 */
[----:B-----5:R-:W-:Y:S01]  /*2f950*/  @!P1 IMAD.MOV.U32 R6, RZ, RZ, R2 ;  /* 0x000000ffff069224 */ /* 0x020fe200078e0002 */
[----:B------:R-:W-:-:S03]  /*2f960*/  ISETP.NE.AND P1, PT, R16, RZ, PT ;  /* 0x000000ff1000720c */ /* 0x000fc60003f25270 */
[----:B------:R-:W-:-:S05]  /*2f970*/  IMAD R2, R6, R4, RZ ;  /* 0x0000000406027224 */ /* 0x000fca00078e02ff */
        /* <DEDUP_REMOVED lines=16> */
.L_x_2995:
[----:B------:R-:W-:Y:S02]  /*2fa80*/  ULDC UR4, c[0x0][0xc38] ;  /* 0x00030e0000047ab9 */ /* 0x000fe40000000800 */
[----:B------:R-:W-:-:S04]  /*2fa90*/  IMAD.U32 R2, RZ, RZ, UR4 ;  /* 0x00000004ff027e24 */ /* 0x000fc8000f8e00ff */
[----:B-1----:R-:W-:-:S04]  /*2faa0*/  IMAD R9, R9, R2, RZ ;  /* 0x0000000209097224 */ /* 0x002fc800078e02ff */
[----:B------:R-:W-:-:S05]  /*2fab0*/  IMAD.IADD R0, R0, 0x1, R9 ;  /* 0x0000000100007824 */ /* 0x000fca00078e0209 */
[----:B------:R-:W-:-:S13]  /*2fac0*/  ISETP.GT.AND P6, PT, R0, R5, PT ;  /* 0x000000050000720c */ /* 0x000fda0003fc4270 */
[----:B------:R-:W-:Y:S05]  /*2fad0*/  @P6 BRA `(.L_x_2893) ;  /* 0x0000000000ac6947 */ /* 0x000fea0003800000 */
.L_x_2896:
        /* <DEDUP_REMOVED lines=35> */
[----:B0-----:R-:W-:-:S05]  /*2fd10*/  IMAD.IADD R7, R2, 0x1, R3 ;  /* 0x0000000102077824 */ /* 0x001fca00078e0203 */
[----:B------:R0:W1:Y:S02]  /*2fd20*/  SHFL.IDX PT, R9, R7, 0x1f, 0x1f ;  /* 0x03e01f0007097f89 */ /* 0x00006400000e0000 */
.L_x_3003:
[----:B------:R-:W-:Y:S02]  /*2fd30*/  ULDC UR4, c[0x0][0xc38] ;  /* 0x00030e0000047ab9 */ /* 0x000fe40000000800 */
[----:B------:R-:W-:-:S04]  /*2fd40*/  IMAD.U32 R2, RZ, RZ, UR4 ;  /* 0x00000004ff027e24 */ /* 0x000fc8000f8e00ff */
[----:B-1----:R-:W-:-:S04]  /*2fd50*/  IMAD R9, R9, R2, RZ ;  /* 0x0000000209097224 */ /* 0x002fc800078e02ff */
[----:B------:R-:W-:-:S05]  /*2fd60*/  IMAD.IADD R0, R9, 0x1, R0 ;  /* 0x0000000109007824 */ /* 0x000fca00078e0200 */
[----:B------:R-:W-:-:S13]  /*2fd70*/  ISETP.GT.AND P6, PT, R0, R5, PT ;  /* 0x000000050000720c */ /* 0x000fda0003fc4270 */
[----:B------:R-:W-:Y:S05]  /*2fd80*/  @!P6 BRA `(.L_x_2896) ;  /* 0xfffffffc0054e947 */ /* 0x000fea000383ffff */
.L_x_2893:
        /* <DEDUP_REMOVED lines=12> */
.L_x_3008:
[----:B------:R-:W-:-:S13]  /*2fe50*/  ISETP.NE.AND P0, PT, R0, RZ, PT ;  /* 0x000000ff0000720c */ /* 0x000fda0003f05270 */
[----:B------:R-:W-:Y:S05]  /*2fe60*/  @!P0 BRA `(.L_x_2898) ;  /* 0x0000000000148947 */ /* 0x000fea0003800000 */
[----:B------:R-:W-:Y:S01]  /*2fe70*/  UMOV UR4, 0xffffffff ;  /* 0xffffffff00047882 */ /* 0x000fe20000000000 */
[----:B-1----:R-:W-:Y:S02]  /*2fe80*/  VIADD R3, R3, 0xffffffff ;  /* 0xffffffff03037836 */ /* 0x002fe40000000000 */
[----:B------:R-:W-:Y:S05]  /*2fe90*/  BRA.DIV UR4, `(.L_x_2899) ;  /* 0x00000036049c7947 */ /* 0x000fea000b800000 */
[----:B------:R1:W2:Y:S02]  /*2fea0*/  SHFL.IDX PT, R3, R7, R3, 0x1f ;  /* 0x00001f0307037589 */ /* 0x0002a400000e0000 */
.L_x_3011:
[----:B--2---:R-:W-:-:S07]  /*2feb0*/  IMAD.MOV.U32 R8, RZ, RZ, R3 ;  /* 0x000000ffff087224 */ /* 0x004fce00078e0003 */
.L_x_2898:
        /* <DEDUP_REMOVED lines=10> */
[----:B-1----:R-:W-:-:S05]  /*2ff60*/  IADD3 R2, RZ, -R3, RZ ;  /* 0x80000003ff027210 */ /* 0x002fca0007ffe0ff */
        /* <DEDUP_REMOVED lines=19> */
[----:B-1----:R-:W-:-:S05]  /*300a0*/  IADD3 R2, RZ, -R3, RZ ;  /* 0x80000003ff027210 */ /* 0x002fca0007ffe0ff */
[----:B0-----:R-:W-:Y:S02]  /*300b0*/  IMAD R7, R2, R5, RZ ;  /* 0x0000000502077224 */ /* 0x001fe400078e02ff */
[----:B------:R-:W-:-:S04]  /*300c0*/  IMAD.MOV.U32 R2, RZ, RZ, RZ ;  /* 0x000000ffff027224 */ /* 0x000fc800078e00ff */
[----:B------:R-:W-:Y:S01]  /*300d0*/  IMAD.HI.U32 R7, R3, R7, R2 ;  /* 0x0000000703077227 */ /* 0x000fe200078e0002 */
[----:B------:R-:W-:-:S03]  /*300e0*/  LOP3.LUT R2, R0, R4, RZ, 0x3c, !PT ;  /* 0x0000000400027212 */ /* 0x000fc600078e3cff */
[----:B------:R-:W-:Y:S01]  /*300f0*/  IMAD.MOV.U32 R3, RZ, RZ, R8 ;  /* 0x000000ffff037224 */ /* 0x000fe200078e0008 */
[----:B------:R-:W-:Y:S02]  /*30100*/  ISETP.GE.AND P2, PT, R2, RZ, PT ;  /* 0x000000ff0200720c */ /* 0x000fe40003f46270 */
[----:B------:R-:W-:-:S05]  /*30110*/  IABS R8, R6 ;  /* 0x0000000600087213 */ /* 0x000fca0000000000 */
[----:B------:R-:W-:-:S06]  /*30120*/  IMAD.MOV R8, RZ, RZ, -R8 ;  /* 0x000000ffff087224 */ /* 0x000fcc00078e0a08 */
        /* <DEDUP_REMOVED lines=14> */
[----:B------:R-:W-:-:S10]  /*30210*/  @P0 IADD3 R7, R7, 0x1, RZ ;  /* 0x0000000107070810 */ /* 0x000fd40007ffe0ff */
        /* <DEDUP_REMOVED lines=8> */
.L_x_2900:
        /* <DEDUP_REMOVED lines=8> */
[----:B0-----:R-:W-:-:S06]  /*30320*/  IADD3 R6, R6, 0xffffffe, RZ ;  /* 0x0ffffffe06067810 */ /* 0x001fcc0007ffe0ff */
        /* <DEDUP_REMOVED lines=19> */
[----:B------:R-:W-:-:S05]  /*30460*/  @!P1 LOP3.LUT R6, RZ, R5, RZ, 0x33, !PT ;  /* 0x00000005ff069212 */ /* 0x000fca00078e33ff */
[----:B------:R-:W-:Y:S01]  /*30470*/  IMAD R7, R3, R6, RZ ;  /* 0x0000000603077224 */ /* 0x000fe200078e02ff */
[----:B------:R-:W-:-:S03]  /*30480*/  IADD3 R6, -R6, RZ, RZ ;  /* 0x000000ff06067210 */ /* 0x000fc60007ffe1ff */
        /* <DEDUP_REMOVED lines=32> */
.L_x_2901:
[----:B------:R-:W-:-:S04]  /*30690*/  LOP3.LUT R0, RZ, R0, RZ, 0x33, !PT ;  /* 0x00000000ff007212 */ /* 0x000fc800078e33ff */
[----:B------:R-:W-:-:S05]  /*306a0*/  IADD3 R0, R4, R0, RZ ;  /* 0x0000000004007210 */ /* 0x000fca0007ffe0ff */
[----:B------:R2:W-:Y:S01]  /*306b0*/  STL [R1+0x4], R0 ;  /* 0x0000040001007387 */ /* 0x0005e20000100800 */
[----:B------:R-:W-:Y:S05]  /*306c0*/  BRA `(.L_x_2902) ;  /* 0x0000000000287947 */ /* 0x000fea0003800000 */
.L_x_2894:
        /* <DEDUP_REMOVED lines=10> */
.L_x_2902:
        /* <DEDUP_REMOVED lines=10> */
[----:B---3--:R-:W-:Y:S02]  /*30810*/  MOV R7, R2 ;  /* 0x0000000200077202 */ /* 0x008fe40000000f00 */
[----:B------:R-:W-:Y:S01]  /*30820*/  @!P0 MOV R2, 0x400 ;  /* 0x0000040000028802 */ /* 0x000fe20000000f00 */
[----:B----4-:R-:W-:-:S03]  /*30830*/  IMAD.MOV.U32 R6, RZ, RZ, R3 ;  /* 0x000000ffff067224 */ /* 0x010fc600078e0003 */
[----:B0-----:R-:W-:-:S05]  /*30840*/  @!P0 LEA R18, R0, R2, 0x18 ;  /* 0x0000000200128211 */ /* 0x001fca00078ec0ff */
[----:B-----5:R0:W-:Y:S01]  /*30850*/  @!P0 STS.128 [R18+0x368d0], R4 ;  /* 0x0368d00412008388 */ /* 0x0201e20000000c00 */
[----:B------:R-:W-:Y:S06]  /*30860*/  BAR.ARV 0x5, 0x180 ;  /* 0x0146000000007b1d */ /* 0x000fec0000002000 */
.L_x_2891:
[----:B------:R-:W2:Y:S01]  /*30870*/  LDL R0, [R1+0xc] ;  /* 0x00000c0001007983 */ /* 0x000ea20000100800 */
[----:B------:R-:W-:Y:S02]  /*30880*/  ULDC UR4, c[0x0][0xc3c] ;  /* 0x00030f0000047ab9 */ /* 0x000fe40000000800 */
[----:B--2---:R-:W-:-:S13]  /*30890*/  ISETP.GE.AND P0, PT, R0, UR4, PT ;  /* 0x0000000400007c0c */ /* 0x004fda000bf06270 */
[----:B------:R-:W-:Y:S05]  /*308a0*/  @!P0 BRA `(.L_x_2903) ;  /* 0xffffff8400848947 */ /* 0x000fea000383ffff */
[----:B------:R-:W-:Y:S05]  /*308b0*/  BSYNC B8 ;  /* 0x0000000000087941 */ /* 0x000fea0003800000 */
.L_x_2753:
[----:B--2---:R-:W2:Y:S01]  /*308c0*/  LDL.LU R0, [R1+0x64] ;  /* 0x0000640001007983 */ /* 0x004ea20000300800 */
        /* <DEDUP_REMOVED lines=11> */
.L_x_3012:
[----:B------:R-:W-:Y:S05]  /*30980*/  BSYNC B0 ;  /* 0x0000000000007941 */ /* 0x000fea0003800000 */
.L_x_2904:
[----:B------:R-:W-:-:S03]  /*30990*/  UMOV UR4, 0xffffffff ;  /* 0xffffffff00047882 */ /* 0x000fc60000000000 */
[----:B------:R-:W-:Y:S05]  /*309a0*/  BRA.DIV UR4, `(.L_x_2906) ;  /* 0x0000002e04187947 */ /* 0x000fea000b800000 */
[----:B------:R-:W1:Y:S02]  /*309b0*/  S2R R2, SR_TID.X ;  /* 0x0000000000027919 */ /* 0x000e640000002100 */
[----:B-1----:R-:W-:-:S04]  /*309c0*/  SHF.R.U32.HI R2, RZ, 0x5, R2 ;  /* 0x00000005ff027819 */ /* 0x002fc80000011602 */
[----:B------:R-:W-:-:S05]  /*309d0*/  LOP3.LUT R2, R2, 0x3, RZ, 0xc0, !PT ;  /* 0x0000000302027812 */ /* 0x000fca00078ec0ff */
[----:B------:R1:W2:Y:S02]  /*309e0*/  SHFL.IDX PT, R14, R2, RZ, 0x1f ;  /* 0x00001fff020e7589 */ /* 0x0002a400000e0000 */
.L_x_3015:
[----:B--2---:R-:W-:-:S13]  /*309f0*/  ISETP.NE.AND P0, PT, R14, RZ, PT ;  /* 0x000000ff0e00720c */ /* 0x004fda0003f05270 */
[----:B------:R-:W-:Y:S05]  /*30a00*/  @P0 BRA `(.L_x_2512) ;  /* 0x0000000000940947 */ /* 0x000fea0003800000 */
[----:B------:R-:W-:-:S03]  /*30a10*/  UMOV UR4, 0xffffffff ;  /* 0xffffffff00047882 */ /* 0x000fc60000000000 */
[----:B------:R-:W-:Y:S05]  /*30a20*/  BRA.DIV UR4, `(.L_x_2907) ;  /* 0x0000002e042c7947 */ /* 0x000fea000b800000 */
[----:B------:R-:W-:-:S13]  /*30a30*/  ELECT P6, URZ, PT ;  /* 0x00000000003f782f */ /* 0x000fda00038c0000 */
.L_x_3018:
        /* <DEDUP_REMOVED lines=8> */
.L_x_2908:
[----:B------:R-:W2:Y:S01]  /*30ac0*/  LDL.LU R7, [R1+0x14] ;  /* 0x0000140001077983 */ /* 0x000ea20000300800 */
[----:B------:R-:W-:Y:S02]  /*30ad0*/  VIADD R2, R0, 0x36840 ;  /* 0x0003684000027836 */ /* 0x000fe40000000000 */
[----:B0-----:R-:W-:-:S03]  /*30ae0*/  VIADD R3, R19, 0x1 ;  /* 0x0000000113037836 */ /* 0x001fc60000000000 */
[----:B------:R-:W-:Y:S02]  /*30af0*/  LEA R6, R19, R2, 0x3 ;  /* 0x0000000213067211 */ /* 0x000fe400078e18ff */
        /* <DEDUP_REMOVED lines=9> */
.L_x_3019:
[----:B------:R-:W1:Y:S02]  /*30b90*/  SYNCS.PHASECHK.TRANS64.TRYWAIT P0, [R7+URZ], R2 ;  /* 0x00000002070075a7 */ /* 0x000e64000800017f */
[----:B-1----:R-:W-:Y:S05]  /*30ba0*/  @!P0 BRA `(.L_x_2910) ;  /* 0x0000002c00008947 */ /* 0x002fea0003800000 */
.L_x_3020:
[----:B------:R-:W-:Y:S05]  /*30bb0*/  @!P2 BRA `(.L_x_2911) ;  /* 0x000000000004a947 */ /* 0x000fea0003800000 */
[----:B------:R-:W-:Y:S01]  /*30bc0*/  BPT.TRAP 0x1 ;  /* 0x000000040000795c */ /* 0x000fe20000300000 */
.L_x_2911:
[----:B------:R-:W-:-:S04]  /*30bd0*/  VIADD R0, R0, 0x36860 ;  /* 0x0003686000007836 */ /* 0x000fc80000000000 */
[----:B------:R-:W-:-:S04]  /*30be0*/  IMAD R4, R19, 0x8, R0 ;  /* 0x0000000813047824 */ /* 0x000fc800078e0200 */
[----:B------:R-:W2:Y:S02]  /*30bf0*/  SYNCS.PHASECHK.TRANS64.TRYWAIT P0, [R4+URZ], R5 ;  /* 0x00000005040075a7 */ /* 0x000ea4000800017f */
[----:B--2---:R-:W-:Y:S05]  /*30c00*/  @!P0 BRA `(.L_x_2912) ;  /* 0x0000002800fc8947 */ /* 0x004fea0003800000 */
.L_x_3021:
[----:B------:R-:W-:-:S07]  /*30c10*/  LEA R3, R3, R0, 0x3 ;  /* 0x0000000003037211 */ /* 0x000fce00078e18ff */
.L_x_2913:
[----:B---3--:R3:W4:Y:S02]  /*30c20*/  SYNCS.PHASECHK.TRANS64.TRYWAIT P0, [R3+URZ], R2 ;  /* 0x00000002030075a7 */ /* 0x008724000800017f */
[----:B----4-:R-:W-:Y:S05]  /*30c30*/  @!P0 NANOSLEEP.SYNCS 0x989680 ;  /* 0x009896800000895d */ /* 0x010fea0003900000 */
[----:B------:R-:W4:Y:S02]  /*30c40*/  @!P0 SYNCS.PHASECHK.TRANS64 P0, [R3+URZ], R2 ;  /* 0x00000002030085a7 */ /* 0x000f24000800007f */
[----:B----4-:R-:W-:Y:S05]  /*30c50*/  @!P0 BRA `(.L_x_2913) ;  /* 0xfffffffc00f08947 */ /* 0x010fea000383ffff */
.L_x_2512:
[----:B------:R-:W-:Y:S05]  /*30c60*/  BSYNC B9 ;  /* 0x0000000000097941 */ /* 0x000fea0003800000 */
.L_x_2509:
[----:B------:R-:W-:Y:S05]  /*30c70*/  EXIT ;  /* 0x000000000000794d */ /* 0x000fea0003800000 */
.L_x_2532:
[----:B0-----:R0:W1:Y:S02]  /*30c80*/  SYNCS.PHASECHK.TRANS64.TRYWAIT P5, [R43+URZ+0x36890], R100 ;  /* 0x036890642b0075a7 */ /* 0x00106400080a017f */
[----:B-1----:R-:W-:Y:S05]  /*30c90*/  @!P5 NANOSLEEP.SYNCS 0x989680 ;  /* 0x009896800000d95d */ /* 0x002fea0003900000 */
[----:B------:R-:W1:Y:S02]  /*30ca0*/  @!P5 SYNCS.PHASECHK.TRANS64 P5, [R43+URZ+0x36890], R100 ;  /* 0x036890642b00d5a7 */ /* 0x000e6400080a007f */
[----:B-1----:R-:W-:Y:S05]  /*30cb0*/  @!P5 BRA `(.L_x_2532) ;  /* 0xfffffffc00f0d947 */ /* 0x002fea000383ffff */
[----:B------:R-:W-:Y:S05]  /*30cc0*/  BRA `(.L_x_2914) ;  /* 0xfffffd2c00707947 */ /* 0x000fea000383ffff */
.L_x_2586:
[----:B-1----:R1:W3:Y:S02]  /*30cd0*/  SYNCS.PHASECHK.TRANS64.TRYWAIT P5, [R43+URZ+0x36890], R100 ;  /* 0x036890642b0075a7 */ /* 0x0022e400080a017f */
[----:B---3--:R-:W-:Y:S05]  /*30ce0*/  @!P5 NANOSLEEP.SYNCS 0x989680 ;  /* 0x009896800000d95d */ /* 0x008fea0003900000 */
[----:B------:R-:W3:Y:S02]  /*30cf0*/  @!P5 SYNCS.PHASECHK.TRANS64 P5, [R43+URZ+0x36890], R100 ;  /* 0x036890642b00d5a7 */ /* 0x000ee400080a007f */
[----:B---3--:R-:W-:Y:S05]  /*30d00*/  @!P5 BRA `(.L_x_2586) ;  /* 0xfffffffc00f0d947 */ /* 0x008fea000383ffff */
[----:B------:R-:W-:Y:S05]  /*30d10*/  BRA `(.L_x_2915) ;  /* 0xfffffd6000407947 */ /* 0x000fea000383ffff */
.L_x_2611:
[----:B-1----:R1:W2:Y:S02]  /*30d20*/  SYNCS.PHASECHK.TRANS64.TRYWAIT P3, [R43+URZ+0x36890], R100 ;  /* 0x036890642b0075a7 */ /* 0x0022a4000806017f */
[----:B--2---:R-:W-:Y:S05]  /*30d30*/  @!P3 NANOSLEEP.SYNCS 0x989680 ;  /* 0x009896800000b95d */ /* 0x004fea0003900000 */
[----:B------:R-:W2:Y:S02]  /*30d40*/  @!P3 SYNCS.PHASECHK.TRANS64 P3, [R43+URZ+0x36890], R100 ;  /* 0x036890642b00b5a7 */ /* 0x000ea4000806007f */
[----:B--2---:R-:W-:Y:S05]  /*30d50*/  @!P3 BRA `(.L_x_2611) ;  /* 0xfffffffc00f0b947 */ /* 0x004fea000383ffff */
[----:B------:R-:W-:Y:S05]  /*30d60*/  BRA `(.L_x_2916) ;  /* 0xfffffd9000507947 */ /* 0x000fea000383ffff */
.L_x_2617:
[----:B0-----:R0:W1:Y:S02]  /*30d70*/  SYNCS.PHASECHK.TRANS64.TRYWAIT P2, [R43+URZ+0x368b0], R100 ;  /* 0x0368b0642b0075a7 */ /* 0x001064000804017f */
[----:B-1----:R-:W-:Y:S05]  /*30d80*/  @!P2 NANOSLEEP.SYNCS 0x989680 ;  /* 0x009896800000a95d */ /* 0x002fea0003900000 */
[----:B------:R-:W1:Y:S02]  /*30d90*/  @!P2 SYNCS.PHASECHK.TRANS64 P2, [R43+URZ+0x368b0], R100 ;  /* 0x0368b0642b00a5a7 */ /* 0x000e64000804007f */
[----:B-1----:R-:W-:Y:S05]  /*30da0*/  @!P2 BRA `(.L_x_2617) ;  /* 0xfffffffc00f0a947 */ /* 0x002fea000383ffff */
[----:B------:R-:W-:Y:S05]  /*30db0*/  BRA `(.L_x_2917) ;  /* 0xfffffd9400687947 */ /* 0x000fea000383ffff */
.L_x_2637:
        /* <DEDUP_REMOVED lines=8> */
.L_x_2919:
[----:B------:R-:W-:Y:S05]  /*30e40*/  BSYNC B1 ;  /* 0x0000000000017941 */ /* 0x000fea0003800000 */
.L_x_2918:
        /* <DEDUP_REMOVED lines=8> */
.L_x_2920:
[----:B------:R-:W-:Y:S01]  /*30ed0*/  IMAD.MOV.U32 R13, RZ, RZ, R63 ;  /* 0x000000ffff0d7224 */ /* 0x000fe200078e003f */
[----:B------:R-:W-:-:S07]  /*30ee0*/  MOV R6, R14 ;  /* 0x0000000e00067202 */ /* 0x000fce0000000f00 */
[----:B------:R-:W-:Y:S05]  /*30ef0*/  WARPSYNC.COLLECTIVE R15, `(.L_x_2921) ;  /* 0x000000000f087348 */ /* 0x000fea0003c00000 */
[----:B------:R0:W1:Y:S02]  /*30f00*/  SHFL.IDX P6, R14, R13, R12, R11 ;  /* 0x0000000c0d0e7389 */ /* 0x00006400000c000b */
[----:B01----:R-:W-:Y:S01]  /*30f10*/  ENDCOLLECTIVE ;  /* 0x000000000000791b */ /* 0x003fe20003800000 */
.L_x_2921:
[----:B------:R-:W-:Y:S02]  /*30f20*/  IMAD.MOV.U32 R13, RZ, RZ, R3 ;  /* 0x000000ffff0d7224 */ /* 0x000fe400078e0003 */
[----:B------:R-:W-:-:S07]  /*30f30*/  IMAD.MOV.U32 R7, RZ, RZ, R14 ;  /* 0x000000ffff077224 */ /* 0x000fce00078e000e */
[----:B------:R-:W-:Y:S05]  /*30f40*/  WARPSYNC.COLLECTIVE R15, `(.L_x_2922) ;  /* 0x000000000f087348 */ /* 0x000fea0003c00000 */
[----:B------:R0:W1:Y:S02]  /*30f50*/  SHFL.IDX P6, R14, R13, R12, R11 ;  /* 0x0000000c0d0e7389 */ /* 0x00006400000c000b */
[----:B01----:R-:W-:Y:S01]  /*30f60*/  ENDCOLLECTIVE ;  /* 0x000000000000791b */ /* 0x003fe20003800000 */
.L_x_2922:
[----:B------:R-:W-:Y:S05]  /*30f70*/  BRA `(.L_x_2923) ;  /* 0xfffffda800347947 */ /* 0x000fea000383ffff */
.L_x_2640:
[----:B------:R-:W-:Y:S01]  /*30f80*/  BSSY B1, `(.L_x_2924) ;  /* 0x0000008000017945 */ /* 0x000fe20003800000 */
[----:B------:R-:W-:Y:S01]  /*30f90*/  IMAD.MOV.U32 R13, RZ, RZ, R0 ;  /* 0x000000ffff0d7224 */ /* 0x000fe200078e0000 */
[----:B------:R-:W-:Y:S01]  /*30fa0*/  MOV R12, 0x1 ;  /* 0x00000001000c7802 */ /* 0x000fe20000000f00 */
[----:B------:R-:W-:Y:S02]  /*30fb0*/  IMAD.MOV.U32 R11, RZ, RZ, 0x1c1f ;  /* 0x00001c1fff0b7424 */ /* 0x000fe400078e00ff */
[----:B------:R-:W-:-:S07]  /*30fc0*/  IMAD.MOV.U32 R15, RZ, RZ, -0x1 ;  /* 0xffffffffff0f7424 */ /* 0x000fce00078e00ff */
[----:B0---4-:R-:W-:Y:S05]  /*30fd0*/  WARPSYNC.COLLECTIVE R15, `(.L_x_2925) ;  /* 0x000000000f087348 */ /* 0x011fea0003c00000 */
[----:B----4-:R1:W2:Y:S02]  /*30fe0*/  SHFL.IDX P6, R14, R13, R12, R11 ;  /* 0x0000000c0d0e7389 */ /* 0x0102a400000c000b */
[----:B012---:R-:W-:Y:S01]  /*30ff0*/  ENDCOLLECTIVE ;  /* 0x000000000000791b */ /* 0x007fe20003800000 */
.L_x_2925:
[----:B------:R-:W-:Y:S05]  /*31000*/  BSYNC B1 ;  /* 0x0000000000017941 */ /* 0x000fea0003800000 */
.L_x_2924:
        /* <DEDUP_REMOVED lines=8> */
.L_x_2926:
[----:B------:R-:W-:Y:S02]  /*31090*/  IMAD.MOV.U32 R13, RZ, RZ, R63 ;  /* 0x000000ffff0d7224 */ /* 0x000fe400078e003f */
[----:B------:R-:W-:-:S07]  /*310a0*/  IMAD.MOV.U32 R69, RZ, RZ, R14 ;  /* 0x000000ffff457224 */ /* 0x000fce00078e000e */
[----:B------:R-:W-:Y:S05]  /*310b0*/  WARPSYNC.COLLECTIVE R15, `(.L_x_2927) ;  /* 0x000000000f087348 */ /* 0x000fea0003c00000 */
[----:B------:R0:W1:Y:S02]  /*310c0*/  SHFL.IDX P6, R14, R13, R12, R11 ;  /* 0x0000000c0d0e7389 */ /* 0x00006400000c000b */
[----:B01----:R-:W-:Y:S01]  /*310d0*/  ENDCOLLECTIVE ;  /* 0x000000000000791b */ /* 0x003fe20003800000 */
.L_x_2927:
[----:B------:R-:W-:Y:S01]  /*310e0*/  IMAD.MOV.U32 R13, RZ, RZ, R3 ;  /* 0x000000ffff0d7224 */ /* 0x000fe200078e0003 */
[----:B------:R-:W-:-:S07]  /*310f0*/  MOV R63, R14 ;  /* 0x0000000e003f7202 */ /* 0x000fce0000000f00 */
[----:B------:R-:W-:Y:S05]  /*31100*/  WARPSYNC.COLLECTIVE R15, `(.L_x_2928) ;  /* 0x000000000f087348 */ /* 0x000fea0003c00000 */
[----:B------:R0:W1:Y:S02]  /*31110*/  SHFL.IDX P6, R14, R13, R12, R11 ;  /* 0x0000000c0d0e7389 */ /* 0x00006400000c000b */
[----:B01----:R-:W-:Y:S01]  /*31120*/  ENDCOLLECTIVE ;  /* 0x000000000000791b */ /* 0x003fe20003800000 */
.L_x_2928:
[----:B------:R-:W-:Y:S01]  /*31130*/  IMAD.MOV.U32 R62, RZ, RZ, R14 ;  /* 0x000000ffff3e7224 */ /* 0x000fe200078e000e */
[----:B------:R-:W-:Y:S06]  /*31140*/  BRA `(.L_x_2929) ;  /* 0xfffffdac00cc7947 */ /* 0x000fec000383ffff */
.L_x_2644:
[----:B0-----:R0:W1:Y:S02]  /*31150*/  SYNCS.PHASECHK.TRANS64.TRYWAIT P0, [R16+URZ+0x36800], R5 ;  /* 0x03680005100075a7 */ /* 0x001064000800017f */
[----:B-1----:R-:W-:Y:S05]  /*31160*/  @!P0 NANOSLEEP.SYNCS 0x989680 ;  /* 0x009896800000895d */ /* 0x002fea0003900000 */
[----:B------:R-:W1:Y:S02]  /*31170*/  @!P0 SYNCS.PHASECHK.TRANS64 P0, [R16+URZ+0x36800], R5 ;  /* 0x03680005100085a7 */ /* 0x000e64000800007f */
[----:B-1----:R-:W-:Y:S05]  /*31180*/  @!P0 BRA `(.L_x_2644) ;  /* 0xfffffffc00f08947 */ /* 0x002fea000383ffff */
[----:B------:R-:W-:Y:S05]  /*31190*/  BRA `(.L_x_2930) ;  /* 0xfffffdb400f47947 */ /* 0x000fea000383ffff */
.L_x_2668:
        /* <DEDUP_REMOVED lines=8> */
.L_x_2932:
[----:B------:R-:W-:Y:S05]  /*31220*/  BSYNC B1 ;  /* 0x0000000000017941 */ /* 0x000fea0003800000 */
.L_x_2931:
        /* <DEDUP_REMOVED lines=8> */
.L_x_2933:
[----:B------:R-:W-:Y:S02]  /*312b0*/  IMAD.MOV.U32 R9, RZ, RZ, R5 ;  /* 0x000000ffff097224 */ /* 0x000fe400078e0005 */
[----:B------:R-:W-:Y:S02]  /*312c0*/  IMAD.MOV.U32 R13, RZ, RZ, R71 ;  /* 0x000000ffff0d7224 */ /* 0x000fe400078e0047 */
[----:B------:R-:W-:-:S07]  /*312d0*/  IMAD.MOV.U32 R4, RZ, RZ, R14 ;  /* 0x000000ffff047224 */ /* 0x000fce00078e000e */
[----:B------:R-:W-:Y:S05]  /*312e0*/  WARPSYNC.COLLECTIVE R15, `(.L_x_2934) ;  /* 0x000000000f087348 */ /* 0x000fea0003c00000 */
[----:B------:R0:W1:Y:S02]  /*312f0*/  SHFL.IDX P6, R14, R13, R12, R11 ;  /* 0x0000000c0d0e7389 */ /* 0x00006400000c000b */
[----:B01----:R-:W-:Y:S01]  /*31300*/  ENDCOLLECTIVE ;  /* 0x000000000000791b */ /* 0x003fe20003800000 */
.L_x_2934:
[----:B------:R-:W-:Y:S01]  /*31310*/  IMAD.MOV.U32 R8, RZ, RZ, R4 ;  /* 0x000000ffff087224 */ /* 0x000fe200078e0004 */
[----:B------:R-:W-:Y:S01]  /*31320*/  MOV R13, R70 ;  /* 0x00000046000d7202 */ /* 0x000fe20000000f00 */
[----:B------:R-:W-:-:S07]  /*31330*/  IMAD.MOV.U32 R7, RZ, RZ, R14 ;  /* 0x000000ffff077224 */ /* 0x000fce00078e000e */
[----:B------:R-:W-:Y:S05]  /*31340*/  WARPSYNC.COLLECTIVE R15, `(.L_x_2935) ;  /* 0x000000000f087348 */ /* 0x000fea0003c00000 */
[----:B------:R0:W1:Y:S02]  /*31350*/  SHFL.IDX P6, R14, R13, R12, R11 ;  /* 0x0000000c0d0e7389 */ /* 0x00006400000c000b */
[----:B01----:R-:W-:Y:S01]  /*31360*/  ENDCOLLECTIVE ;  /* 0x000000000000791b */ /* 0x003fe20003800000 */
.L_x_2935:
[----:B------:R-:W-:Y:S05]  /*31370*/  BRA `(.L_x_2936) ;  /* 0xfffffdd800e87947 */ /* 0x000fea000383ffff */
.L_x_2671:
        /* <DEDUP_REMOVED lines=8> */
.L_x_2938:
[----:B------:R-:W-:Y:S05]  /*31400*/  BSYNC B1 ;  /* 0x0000000000017941 */ /* 0x000fea0003800000 */
.L_x_2937:
        /* <DEDUP_REMOVED lines=8> */
.L_x_2939:
[----:B------:R-:W-:Y:S02]  /*31490*/  IMAD.MOV.U32 R13, RZ, RZ, R71 ;  /* 0x000000ffff0d7224 */ /* 0x000fe400078e0047 */
[----:B------:R-:W-:-:S07]  /*314a0*/  IMAD.MOV.U32 R62, RZ, RZ, R14 ;  /* 0x000000ffff3e7224 */ /* 0x000fce00078e000e */
[----:B------:R-:W-:Y:S05]  /*314b0*/  WARPSYNC.COLLECTIVE R15, `(.L_x_2940) ;  /* 0x000000000f087348 */ /* 0x000fea0003c00000 */
[----:B------:R0:W1:Y:S02]  /*314c0*/  SHFL.IDX P6, R14, R13, R12, R11 ;  /* 0x0000000c0d0e7389 */ /* 0x00006400000c000b */
[----:B01----:R-:W-:Y:S01]  /*314d0*/  ENDCOLLECTIVE ;  /* 0x000000000000791b */ /* 0x003fe20003800000 */
.L_x_2940:
[----:B------:R-:W-:Y:S01]  /*314e0*/  MOV R13, R70 ;  /* 0x00000046000d7202 */ /* 0x000fe20000000f00 */
[----:B------:R-:W-:-:S07]  /*314f0*/  IMAD.MOV.U32 R71, RZ, RZ, R14 ;  /* 0x000000ffff477224 */ /* 0x000fce00078e000e */
[----:B------:R-:W-:Y:S05]  /*31500*/  WARPSYNC.COLLECTIVE R15, `(.L_x_2941) ;  /* 0x000000000f087348 */ /* 0x000fea0003c00000 */
[----:B------:R0:W1:Y:S02]  /*31510*/  SHFL.IDX P6, R14, R13, R12, R11 ;  /* 0x0000000c0d0e7389 */ /* 0x00006400000c000b */
[----:B01----:R-:W-:Y:S01]  /*31520*/  ENDCOLLECTIVE ;  /* 0x000000000000791b */ /* 0x003fe20003800000 */
.L_x_2941:
[----:B------:R-:W-:Y:S01]  /*31530*/  IMAD.MOV.U32 R70, RZ, RZ, R14 ;  /* 0x000000ffff467224 */ /* 0x000fe200078e000e */
[----:B------:R-:W-:Y:S06]  /*31540*/  BRA `(.L_x_2942) ;  /* 0xfffffddc00f87947 */ /* 0x000fec000383ffff */
.L_x_2675:
[----:B0-----:R0:W1:Y:S02]  /*31550*/  SYNCS.PHASECHK.TRANS64.TRYWAIT P0, [R16+URZ+0x36800], R61 ;  /* 0x0368003d100075a7 */ /* 0x001064000800017f */
[----:B-1----:R-:W-:Y:S05]  /*31560*/  @!P0 NANOSLEEP.SYNCS 0x989680 ;  /* 0x009896800000895d */ /* 0x002fea0003900000 */
[----:B------:R-:W1:Y:S02]  /*31570*/  @!P0 SYNCS.PHASECHK.TRANS64 P0, [R16+URZ+0x36800], R61 ;  /* 0x0368003d100085a7 */ /* 0x000e64000800007f */
[----:B-1----:R-:W-:Y:S05]  /*31580*/  @!P0 BRA `(.L_x_2675) ;  /* 0xfffffffc00f08947 */ /* 0x002fea000383ffff */
[----:B------:R-:W-:Y:S05]  /*31590*/  BRA `(.L_x_2943) ;  /* 0xfffffde400587947 */ /* 0x000fea000383ffff */
.L_x_2689:
[----:B-1----:R1:W2:Y:S02]  /*315a0*/  SYNCS.PHASECHK.TRANS64.TRYWAIT P2, [R0+URZ+0x36830], R3 ;  /* 0x03683003000075a7 */ /* 0x0022a4000804017f */
[----:B--2---:R-:W-:Y:S05]  /*315b0*/  @!P2 NANOSLEEP.SYNCS 0x989680 ;  /* 0x009896800000a95d */ /* 0x004fea0003900000 */
[----:B------:R-:W2:Y:S02]  /*315c0*/  @!P2 SYNCS.PHASECHK.TRANS64 P2, [R0+URZ+0x36830], R3 ;  /* 0x036830030000a5a7 */ /* 0x000ea4000804007f */
[----:B--2---:R-:W-:Y:S05]  /*315d0*/  @!P2 BRA `(.L_x_2689) ;  /* 0xfffffffc00f0a947 */ /* 0x004fea000383ffff */
[----:B------:R-:W-:Y:S05]  /*315e0*/  BRA `(.L_x_2688) ;  /* 0xfffffe0c00a07947 */ /* 0x000fea000383ffff */
.L_x_2696:
[----:B-1----:R1:W2:Y:S02]  /*315f0*/  SYNCS.PHASECHK.TRANS64.TRYWAIT P3, [R13+URZ+0x36830], R4 ;  /* 0x036830040d0075a7 */ /* 0x0022a4000806017f */
[----:B--2---:R-:W-:Y:S05]  /*31600*/  @!P3 NANOSLEEP.SYNCS 0x989680 ;  /* 0x009896800000b95d */ /* 0x004fea0003900000 */
[----:B------:R-:W2:Y:S02]  /*31610*/  @!P3 SYNCS.PHASECHK.TRANS64 P3, [R13+URZ+0x36830], R4 ;  /* 0x036830040d00b5a7 */ /* 0x000ea4000806007f */
[----:B--2---:R-:W-:Y:S05]  /*31620*/  @!P3 BRA `(.L_x_2696) ;  /* 0xfffffffc00f0b947 */ /* 0x004fea000383ffff */
[----:B------:R-:W-:Y:S05]  /*31630*/  BRA `(.L_x_2695) ;  /* 0xfffffe6400687947 */ /* 0x000fea000383ffff */
.L_x_2701:
[----:B-1----:R1:W2:Y:S02]  /*31640*/  SYNCS.PHASECHK.TRANS64.TRYWAIT P3, [R11+URZ+0x36850], R0 ;  /* 0x036850000b0075a7 */ /* 0x0022a4000806017f */
[----:B--2---:R-:W-:Y:S05]  /*31650*/  @!P3 NANOSLEEP.SYNCS 0x989680 ;  /* 0x009896800000b95d */ /* 0x004fea0003900000 */
[----:B------:R-:W2:Y:S02]  /*31660*/  @!P3 SYNCS.PHASECHK.TRANS64 P3, [R11+URZ+0x36850], R0 ;  /* 0x036850000b00b5a7 */ /* 0x000ea4000806007f */
[----:B--2---:R-:W-:Y:S05]  /*31670*/  @!P3 BRA `(.L_x_2701) ;  /* 0xfffffffc00f0b947 */ /* 0x004fea000383ffff */
[----:B------:R-:W-:Y:S05]  /*31680*/  BRA `(.L_x_2700) ;  /* 0xfffffe9c00287947 */ /* 0x000fea000383ffff */
.L_x_2709:
[----:B-1----:R1:W2:Y:S02]  /*31690*/  SYNCS.PHASECHK.TRANS64.TRYWAIT P2, [R4+URZ+0x36830], R5 ;  /* 0x03683005040075a7 */ /* 0x0022a4000804017f */
[----:B--2---:R-:W-:Y:S05]  /*316a0*/  @!P2 NANOSLEEP.SYNCS 0x989680 ;  /* 0x009896800000a95d */ /* 0x004fea0003900000 */
[----:B------:R-:W2:Y:S02]  /*316b0*/  @!P2 SYNCS.PHASECHK.TRANS64 P2, [R4+URZ+0x36830], R5 ;  /* 0x036830050400a5a7 */ /* 0x000ea4000804007f */
[----:B--2---:R-:W-:Y:S05]  /*316c0*/  @!P2 BRA `(.L_x_2709) ;  /* 0xfffffffc00f0a947 */ /* 0x004fea000383ffff */
[----:B------:R-:W-:Y:S05]  /*316d0*/  BRA `(.L_x_2708) ;  /* 0xfffffec000987947 */ /* 0x000fea000383ffff */
.L_x_2714:
[----:B-1----:R1:W2:Y:S02]  /*316e0*/  SYNCS.PHASECHK.TRANS64.TRYWAIT P2, [R11+URZ+0x36850], R0 ;  /* 0x036850000b0075a7 */ /* 0x0022a4000804017f */
[----:B--2---:R-:W-:Y:S05]  /*316f0*/  @!P2 NANOSLEEP.SYNCS 0x989680 ;  /* 0x009896800000a95d */ /* 0x004fea0003900000 */
[----:B------:R-:W2:Y:S02]  /*31700*/  @!P2 SYNCS.PHASECHK.TRANS64 P2, [R11+URZ+0x36850], R0 ;  /* 0x036850000b00a5a7 */ /* 0x000ea4000804007f */
[----:B--2---:R-:W-:Y:S05]  /*31710*/  @!P2 BRA `(.L_x_2714) ;  /* 0xfffffffc00f0a947 */ /* 0x004fea000383ffff */
[----:B------:R-:W-:Y:S05]  /*31720*/  BRA `(.L_x_2713) ;  /* 0xfffffef800587947 */ /* 0x000fea000383ffff */
.L_x_2720:
[----:B-1----:R1:W2:Y:S02]  /*31730*/  SYNCS.PHASECHK.TRANS64.TRYWAIT P0, [R0+URZ+0x36850], R9 ;  /* 0x03685009000075a7 */ /* 0x0022a4000800017f */
[----:B--2---:R-:W-:Y:S05]  /*31740*/  @!P0 NANOSLEEP.SYNCS 0x989680 ;  /* 0x009896800000895d */ /* 0x004fea0003900000 */
[----:B------:R-:W2:Y:S02]  /*31750*/  @!P0 SYNCS.PHASECHK.TRANS64 P0, [R0+URZ+0x36850], R9 ;  /* 0x03685009000085a7 */ /* 0x000ea4000800007f */
[----:B--2---:R-:W-:Y:S05]  /*31760*/  @!P0 BRA `(.L_x_2720) ;  /* 0xfffffffc00f08947 */ /* 0x004fea000383ffff */
[----:B------:R-:W-:Y:S05]  /*31770*/  BRA `(.L_x_2719) ;  /* 0xffffff1c00147947 */ /* 0x000fea000383ffff */
.L_x_2761:
[----:B------:R-:W0:Y:S01]  /*31780*/  S2R R11, SR_TID.X ;  /* 0x00000000000b7919 */ /* 0x000e220000002100 */
[----:B------:R-:W-:Y:S01]  /*31790*/  BSSY B1, `(.L_x_2944) ;  /* 0x000000a000017945 */ /* 0x000fe20003800000 */
[----:B------:R-:W-:Y:S01]  /*317a0*/  IMAD.MOV.U32 R12, RZ, RZ, RZ ;  /* 0x000000ffff0c7224 */ /* 0x000fe200078e00ff */
[----:B------:R-:W-:Y:S02]  /*317b0*/  MOV R15, 0xffffffff ;  /* 0xffffffff000f7802 */ /* 0x000fe40000000f00 */
[----:B0-----:R-:W-:-:S04]  /*317c0*/  SHF.R.U32.HI R11, RZ, 0x5, R11 ;  /* 0x00000005ff0b7819 */ /* 0x001fc8000001160b */
[----:B------:R-:W-:-:S05]  /*317d0*/  LOP3.LUT R11, R11, 0x3, RZ, 0xc0, !PT ;  /* 0x000000030b0b7812 */ /* 0x000fca00078ec0ff */
[----:B------:R-:W-:Y:S02]  /*317e0*/  IMAD.MOV.U32 R13, RZ, RZ, R11 ;  /* 0x000000ffff0d7224 */ /* 0x000fe400078e000b */
[----:B------:R-:W-:-:S07]  /*317f0*/  IMAD.MOV.U32 R11, RZ, RZ, 0x1f ;  /* 0x0000001fff0b7424 */ /* 0x000fce00078e00ff */
[----:B------:R-:W-:Y:S05]  /*31800*/  WARPSYNC.COLLECTIVE R15, `(.L_x_2945) ;  /* 0x000000000f087348 */ /* 0x000fea0003c00000 */
[----:B------:R0:W1:Y:S02]  /*31810*/  SHFL.IDX P6, R14, R13, R12, R11 ;  /* 0x0000000c0d0e7389 */ /* 0x00006400000c000b */
[----:B01----:R-:W-:Y:S01]  /*31820*/  ENDCOLLECTIVE ;  /* 0x000000000000791b */ /* 0x003fe20003800000 */
.L_x_2945:
[----:B------:R-:W-:Y:S05]  /*31830*/  BSYNC B1 ;  /* 0x0000000000017941 */ /* 0x000fea0003800000 */
.L_x_2944:
[----:B------:R-:W-:Y:S05]  /*31840*/  BRA `(.L_x_2946) ;  /* 0xffffff8000647947 */ /* 0x000fea000383ffff */
.L_x_2763:
[----:B------:R-:W-:Y:S01]  /*31850*/  BSSY B1, `(.L_x_2947) ;  /* 0x0000006000017945 */ /* 0x000fe20003800000 */
[----:B------:R-:W-:-:S07]  /*31860*/  IMAD.MOV.U32 R15, RZ, RZ, -0x1 ;  /* 0xffffffffff0f7424 */ /* 0x000fce00078e00ff */
[----:B0-----:R-:W-:Y:S05]  /*31870*/  WARPSYNC.COLLECTIVE R15, `(.L_x_2948) ;  /* 0x000000000f0c7348 */ /* 0x001fea0003c00000 */
[----:B------:R-:W-:Y:S02]  /*31880*/  ELECT P6, UR62, PT ;  /* 0x00000000003e782f */ /* 0x000fe400038c0000 */
[----:B------:R-:W-:Y:S01]  /*31890*/  MOV R14, UR62 ;  /* 0x0000003e000e7c02 */ /* 0x000fe20008000f00 */
[----:B0-----:R-:W-:Y:S10]  /*318a0*/  ENDCOLLECTIVE ;  /* 0x000000000000791b */ /* 0x001ff40003800000 */
.L_x_2948:
[----:B------:R-:W-:Y:S05]  /*318b0*/  BSYNC B1 ;  /* 0x0000000000017941 */ /* 0x000fea0003800000 */
.L_x_2947:
[----:B------:R-:W-:Y:S05]  /*318c0*/  BRA `(.L_x_2762) ;  /* 0xffffff80005c7947 */ /* 0x000fea000383ffff */
.L_x_2765:
[----:B0-----:R0:W1:Y:S02]  /*318d0*/  SYNCS.PHASECHK.TRANS64.TRYWAIT P0, [R18+URZ+0x36820], R3 ;  /* 0x03682003120075a7 */ /* 0x001064000800017f */
[----:B-1----:R-:W-:Y:S05]  /*318e0*/  @!P0 NANOSLEEP.SYNCS 0x989680 ;  /* 0x009896800000895d */ /* 0x002fea0003900000 */
[----:B------:R-:W1:Y:S02]  /*318f0*/  @!P0 SYNCS.PHASECHK.TRANS64 P0, [R18+URZ+0x36820], R3 ;  /* 0x03682003120085a7 */ /* 0x000e64000800007f */
[----:B-1----:R-:W-:Y:S05]  /*31900*/  @!P0 BRA `(.L_x_2765) ;  /* 0xfffffffc00f08947 */ /* 0x002fea000383ffff */
[----:B------:R-:W-:Y:S05]  /*31910*/  BRA `(.L_x_2949) ;  /* 0xffffff80006c7947 */ /* 0x000fea000383ffff */
.L_x_2769:
[----:B-1----:R1:W2:Y:S02]  /*31920*/  SYNCS.PHASECHK.TRANS64.TRYWAIT P0, [R5+URZ+0x368a0], R9 ;  /* 0x0368a009050075a7 */ /* 0x0022a4000800017f */
[----:B--2---:R-:W-:Y:S05]  /*31930*/  @!P0 NANOSLEEP.SYNCS 0x989680 ;  /* 0x009896800000895d */ /* 0x004fea0003900000 */
[----:B------:R-:W2:Y:S02]  /*31940*/  @!P0 SYNCS.PHASECHK.TRANS64 P0, [R5+URZ+0x368a0], R9 ;  /* 0x0368a009050085a7 */ /* 0x000ea4000800007f */
[----:B--2---:R-:W-:Y:S05]  /*31950*/  @!P0 BRA `(.L_x_2769) ;  /* 0xfffffffc00f08947 */ /* 0x004fea000383ffff */
[----:B------:R-:W-:Y:S05]  /*31960*/  BRA `(.L_x_2950) ;  /* 0xffffff80008c7947 */ /* 0x000fea000383ffff */
.L_x_2776:
[----:B0-----:R0:W2:Y:S02]  /*31970*/  SYNCS.PHASECHK.TRANS64.TRYWAIT P0, [R5+URZ+0x368c0], R9 ;  /* 0x0368c009050075a7 */ /* 0x0010a4000800017f */
[----:B--2---:R-:W-:Y:S05]  /*31980*/  @!P0 NANOSLEEP.SYNCS 0x989680 ;  /* 0x009896800000895d */ /* 0x004fea0003900000 */
[----:B------:R-:W2:Y:S02]  /*31990*/  @!P0 SYNCS.PHASECHK.TRANS64 P0, [R5+URZ+0x368c0], R9 ;  /* 0x0368c009050085a7 */ /* 0x000ea4000800007f */
[----:B--2---:R-:W-:Y:S05]  /*319a0*/  @!P0 BRA `(.L_x_2776) ;  /* 0xfffffffc00f08947 */ /* 0x004fea000383ffff */
[----:B------:R-:W-:Y:S05]  /*319b0*/  BRA `(.L_x_2951) ;  /* 0xffffff84008c7947 */ /* 0x000fea000383ffff */
.L_x_2785:
[----:B0-----:R0:W1:Y:S02]  /*319c0*/  SYNCS.PHASECHK.TRANS64.TRYWAIT P1, [R7+URZ+0x368a0], R6 ;  /* 0x0368a006070075a7 */ /* 0x001064000802017f */
[----:B-1----:R-:W-:Y:S05]  /*319d0*/  @!P1 NANOSLEEP.SYNCS 0x989680 ;  /* 0x009896800000995d */ /* 0x002fea0003900000 */
[----:B------:R-:W1:Y:S02]  /*319e0*/  @!P1 SYNCS.PHASECHK.TRANS64 P1, [R7+URZ+0x368a0], R6 ;  /* 0x0368a006070095a7 */ /* 0x000e64000802007f */
[----:B-1----:R-:W-:Y:S05]  /*319f0*/  @!P1 BRA `(.L_x_2785) ;  /* 0xfffffffc00f09947 */ /* 0x002fea000383ffff */
[----:B------:R-:W-:Y:S05]  /*31a00*/  BRA `(.L_x_2952) ;  /* 0xffffff8800d87947 */ /* 0x000fea000383ffff */
.L_x_2792:
[----:B-1----:R1:W2:Y:S02]  /*31a10*/  SYNCS.PHASECHK.TRANS64.TRYWAIT P1, [R7+URZ+0x368c0], R6 ;  /* 0x0368c006070075a7 */ /* 0x0022a4000802017f */
[----:B--2---:R-:W-:Y:S05]  /*31a20*/  @!P1 NANOSLEEP.SYNCS 0x989680 ;  /* 0x009896800000995d */ /* 0x004fea0003900000 */
[----:B------:R-:W2:Y:S02]  /*31a30*/  @!P1 SYNCS.PHASECHK.TRANS64 P1, [R7+URZ+0x368c0], R6 ;  /* 0x0368c006070095a7 */ /* 0x000ea4000802007f */
[----:B--2---:R-:W-:Y:S05]  /*31a40*/  @!P1 BRA `(.L_x_2792) ;  /* 0xfffffffc00f09947 */ /* 0x004fea000383ffff */
[----:B------:R-:W-:Y:S05]  /*31a50*/  BRA `(.L_x_2953) ;  /* 0xffffff8c00d47947 */ /* 0x000fea000383ffff */
.L_x_2809:
[----:B------:R-:W0:Y:S01]  /*31a60*/  S2R R4, SR_TID.X ;  /* 0x0000000000047919 */ /* 0x000e220000002100 */
[----:B------:R-:W-:Y:S01]  /*31a70*/  BSSY B0, `(.L_x_2954) ;  /* 0x000000a000007945 */ /* 0x000fe20003800000 */
[----:B------:R-:W-:Y:S01]  /*31a80*/  IMAD.MOV.U32 R12, RZ, RZ, RZ ;  /* 0x000000ffff0c7224 */ /* 0x000fe200078e00ff */
[----:B------:R-:W-:Y:S01]  /*31a90*/  MOV R15, 0xffffffff ;  /* 0xffffffff000f7802 */ /* 0x000fe20000000f00 */
[----:B------:R-:W-:Y:S01]  /*31aa0*/  IMAD.MOV.U32 R11, RZ, RZ, 0x1f ;  /* 0x0000001fff0b7424 */ /* 0x000fe200078e00ff */
[----:B0-----:R-:W-:-:S04]  /*31ab0*/  SHF.R.U32.HI R4, RZ, 0x5, R4 ;  /* 0x00000005ff047819 */ /* 0x001fc80000011604 */
[----:B------:R-:W-:-:S05]  /*31ac0*/  LOP3.LUT R4, R4, 0x3, RZ, 0xc0, !PT ;  /* 0x0000000304047812 */ /* 0x000fca00078ec0ff */
[----:B------:R-:W-:-:S07]  /*31ad0*/  IMAD.MOV.U32 R13, RZ, RZ, R4 ;  /* 0x000000ffff0d7224 */ /* 0x000fce00078e0004 */
[----:B------:R-:W-:Y:S05]  /*31ae0*/  WARPSYNC.COLLECTIVE R15, `(.L_x_2955) ;  /* 0x000000000f087348 */ /* 0x000fea0003c00000 */
[----:B------:R0:W1:Y:S02]  /*31af0*/  SHFL.IDX P6, R14, R13, R12, R11 ;  /* 0x0000000c0d0e7389 */ /* 0x00006400000c000b */
[----:B01----:R-:W-:Y:S01]  /*31b00*/  ENDCOLLECTIVE ;  /* 0x000000000000791b */ /* 0x003fe20003800000 */
.L_x_2955:
[----:B------:R-:W-:Y:S05]  /*31b10*/  BSYNC B0 ;  /* 0x0000000000007941 */ /* 0x000fea0003800000 */
.L_x_2954:
[----:B------:R-:W-:Y:S05]  /*31b20*/  BRA `(.L_x_2956) ;  /* 0xffffff9c004c7947 */ /* 0x000fea000383ffff */
.L_x_2811:
[----:B------:R-:W-:Y:S01]  /*31b30*/  BSSY B0, `(.L_x_2957) ;  /* 0x0000006000007945 */ /* 0x000fe20003800000 */
[----:B------:R-:W-:-:S07]  /*31b40*/  IMAD.MOV.U32 R15, RZ, RZ, -0x1 ;  /* 0xffffffffff0f7424 */ /* 0x000fce00078e00ff */
[----:B0-----:R-:W-:Y:S05]  /*31b50*/  WARPSYNC.COLLECTIVE R15, `(.L_x_2958) ;  /* 0x000000000f0c7348 */ /* 0x001fea0003c00000 */
[----:B------:R-:W-:Y:S02]  /*31b60*/  ELECT P6, UR62, PT ;  /* 0x00000000003e782f */ /* 0x000fe400038c0000 */
[----:B------:R-:W-:Y:S01]  /*31b70*/  MOV R14, UR62 ;  /* 0x0000003e000e7c02 */ /* 0x000fe20008000f00 */
[----:B0-----:R-:W-:Y:S10]  /*31b80*/  ENDCOLLECTIVE ;  /* 0x000000000000791b */ /* 0x001ff40003800000 */
.L_x_2958:
[----:B------:R-:W-:Y:S05]  /*31b90*/  BSYNC B0 ;  /* 0x0000000000007941 */ /* 0x000fea0003800000 */
.L_x_2957:
[----:B------:R-:W-:Y:S05]  /*31ba0*/  BRA `(.L_x_2959) ;  /* 0xffffff9c00587947 */ /* 0x000fea000383ffff */
.L_x_2813:
[----:B0-----:R0:W1:Y:S02]  /*31bb0*/  SYNCS.PHASECHK.TRANS64.TRYWAIT P0, [R0+URZ+0x36840], R2 ;  /* 0x03684002000075a7 */ /* 0x001064000800017f */
[----:B-1----:R-:W-:Y:S05]  /*31bc0*/  @!P0 NANOSLEEP.SYNCS 0x989680 ;  /* 0x009896800000895d */ /* 0x002fea0003900000 */
[----:B------:R-:W1:Y:S02]  /*31bd0*/  @!P0 SYNCS.PHASECHK.TRANS64 P0, [R0+URZ+0x36840], R2 ;  /* 0x03684002000085a7 */ /* 0x000e64000800007f */
[----:B-1----:R-:W-:Y:S05]  /*31be0*/  @!P0 BRA `(.L_x_2813) ;  /* 0xfffffffc00f08947 */ /* 0x002fea000383ffff */
[----:B------:R-:W-:Y:S05]  /*31bf0*/  BRA `(.L_x_2960) ;  /* 0xffffff9c00b87947 */ /* 0x000fea000383ffff */
.L_x_2817:
[----:B------:R-:W2:Y:S01]  /*31c00*/  LDL.LU R11, [R1+0x50] ;  /* 0x00005000010b7983 */ /* 0x000ea20000300800 */
[----:B------:R-:W-:Y:S01]  /*31c10*/  IMAD.MOV.U32 R13, RZ, RZ, R3 ;  /* 0x000000ffff0d7224 */ /* 0x000fe200078e0003 */
[----:B------:R-:W-:Y:S01]  /*31c20*/  MOV R15, 0xffffffff ;  /* 0xffffffff000f7802 */ /* 0x000fe20000000f00 */
[----:B------:R-:W-:Y:S01]  /*31c30*/  IMAD.MOV.U32 R12, RZ, RZ, RZ ;  /* 0x000000ffff0c7224 */ /* 0x000fe200078e00ff */
[----:B------:R-:W0:Y:S02]  /*31c40*/  S2R R5, SR_TID.X ;  /* 0x0000000000057919 */ /* 0x000e240000002100 */
[----:B0-----:R-:W-:-:S04]  /*31c50*/  LOP3.LUT R5, R5, 0x7f, RZ, 0xc0, !PT ;  /* 0x0000007f05057812 */ /* 0x001fc800078ec0ff */
        /* <DEDUP_REMOVED lines=9> */
.L_x_2961:
[----:B------:R-:W-:Y:S02]  /*31cf0*/  IMAD.MOV.U32 R13, RZ, RZ, R4 ;  /* 0x000000ffff0d7224 */ /* 0x000fe400078e0004 */
[----:B------:R-:W-:-:S07]  /*31d00*/  IMAD.MOV.U32 R6, RZ, RZ, R14 ;  /* 0x000000ffff067224 */ /* 0x000fce00078e000e */
[----:B------:R-:W-:Y:S05]  /*31d10*/  WARPSYNC.COLLECTIVE R15, `(.L_x_2962) ;  /* 0x000000000f087348 */ /* 0x000fea0003c00000 */
[----:B------:R0:W1:Y:S02]  /*31d20*/  SHFL.IDX P6, R14, R13, R12, R11 ;  /* 0x0000000c0d0e7389 */ /* 0x00006400000c000b */
[----:B01----:R-:W-:Y:S01]  /*31d30*/  ENDCOLLECTIVE ;  /* 0x000000000000791b */ /* 0x003fe20003800000 */
.L_x_2962:
[----:B------:R-:W-:Y:S02]  /*31d40*/  IMAD.MOV.U32 R13, RZ, RZ, R3 ;  /* 0x000000ffff0d7224 */ /* 0x000fe400078e0003 */
[----:B------:R-:W-:Y:S02]  /*31d50*/  IMAD.MOV.U32 R12, RZ, RZ, 0x1 ;  /* 0x00000001ff0c7424 */ /* 0x000fe400078e00ff */
[----:B------:R-:W-:-:S07]  /*31d60*/  IMAD.MOV.U32 R7, RZ, RZ, R14 ;  /* 0x000000ffff077224 */ /* 0x000fce00078e000e */
[----:B------:R-:W-:Y:S05]  /*31d70*/  WARPSYNC.COLLECTIVE R15, `(.L_x_2963) ;  /* 0x000000000f087348 */ /* 0x000fea0003c00000 */
[----:B------:R0:W1:Y:S02]  /*31d80*/  SHFL.IDX P6, R14, R13, R12, R11 ;  /* 0x0000000c0d0e7389 */ /* 0x00006400000c000b */
[----:B01----:R-:W-:Y:S01]  /*31d90*/  ENDCOLLECTIVE ;  /* 0x000000000000791b */ /* 0x003fe20003800000 */
.L_x_2963:
[----:B------:R-:W-:-:S04]  /*31da0*/  @!P3 LEA R7, P5, R8, R7, 0x1 ;  /* 0x000000070807b211 */ /* 0x000fc800078a08ff */
[----:B------:R-:W-:-:S04]  /*31db0*/  @!P3 IADD3.X R6, RZ, R6, RZ, P5, !PT ;  /* 0x00000006ff06b210 */ /* 0x000fc80002ffe4ff */
[----:B------:R-:W-:Y:S02]  /*31dc0*/  @!P3 LOP3.LUT R7, R7, R6, RZ, 0x3c, !PT ;  /* 0x000000060707b212 */ /* 0x000fe400078e3cff */
[----:B------:R-:W-:Y:S02]  /*31dd0*/  MOV R13, R4 ;  /* 0x00000004000d7202 */ /* 0x000fe40000000f00 */
[----:B------:R-:W-:-:S04]  /*31de0*/  @!P3 LOP3.LUT R6, R7, R6, RZ, 0x3c, !PT ;  /* 0x000000060706b212 */ /* 0x000fc800078e3cff */
[----:B------:R-:W-:Y:S01]  /*31df0*/  @!P3 LOP3.LUT R7, R7, R6, RZ, 0x3c, !PT ;  /* 0x000000060707b212 */ /* 0x000fe200078e3cff */
[----:B------:R-:W-:-:S04]  /*31e00*/  IMAD.MOV.U32 R9, RZ, RZ, R14 ;  /* 0x000000ffff097224 */ /* 0x000fc800078e000e */
[----:B------:R-:W-:Y:S01]  /*31e10*/  @!PT LDS RZ, [RZ] ;  /* 0x00000000fffff984 */ /* 0x000fe20000000800 */
[----:B------:R-:W-:Y:S01]  /*31e20*/  @!PT LDS RZ, [RZ] ;  /* 0x00000000fffff984 */ /* 0x000fe20000000800 */
[----:B------:R-:W-:Y:S01]  /*31e30*/  @!PT LDS RZ, [RZ] ;  /* 0x00000000fffff984 */ /* 0x000fe20000000800 */
[----:B------:R0:W-:Y:S03]  /*31e40*/  @!P3 LDGSTS.E.BYPASS.LTC128B.128 [R10+0x15400], desc[UR60][R6.64], !P2 ;  /* 0x15400000060abfae */ /* 0x0001e6000d101d7c */
[----:B0-----:R-:W-:Y:S05]  /*31e50*/  WARPSYNC.COLLECTIVE R15, `(.L_x_2964) ;  /* 0x000000000f087348 */ /* 0x001fea0003c00000 */
[----:B------:R1:W2:Y:S02]  /*31e60*/  SHFL.IDX P6, R14, R13, R12, R11 ;  /* 0x0000000c0d0e7389 */ /* 0x0002a400000c000b */
[----:B012---:R-:W-:Y:S01]  /*31e70*/  ENDCOLLECTIVE ;  /* 0x000000000000791b */ /* 0x007fe20003800000 */
.L_x_2964:
        /* <DEDUP_REMOVED lines=8> */
[----:B------:R-:W-:-:S08]  /*31f00*/  IMAD.MOV.U32 R5, RZ, RZ, R14 ;  /* 0x000000ffff057224 */ /* 0x000fd000078e000e */
[----:B0-----:R-:W-:Y:S05]  /*31f10*/  WARPSYNC.COLLECTIVE R15, `(.L_x_2965) ;  /* 0x000000000f087348 */ /* 0x001fea0003c00000 */
[----:B------:R1:W2:Y:S02]  /*31f20*/  SHFL.IDX P6, R14, R13, R12, R11 ;  /* 0x0000000c0d0e7389 */ /* 0x0002a400000c000b */
[----:B012---:R-:W-:Y:S01]  /*31f30*/  ENDCOLLECTIVE ;  /* 0x000000000000791b */ /* 0x007fe20003800000 */
.L_x_2965:
        /* <DEDUP_REMOVED lines=16> */
.L_x_2966:
[----:B------:R-:W-:Y:S01]  /*32040*/  @!PT LDS RZ, [RZ] ;  /* 0x00000000fffff984 */ /* 0x000fe20000000800 */
[----:B------:R-:W-:Y:S01]  /*32050*/  @!PT LDS RZ, [RZ] ;  /* 0x00000000fffff984 */ /* 0x000fe20000000800 */
[----:B------:R-:W-:Y:S01]  /*32060*/  @!PT LDS RZ, [RZ] ;  /* 0x00000000fffff984 */ /* 0x000fe20000000800 */
[----:B------:R0:W-:Y:S01]  /*32070*/  @!P3 LDGSTS.E.BYPASS.LTC128B.128 [R10+0x1dc00], desc[UR60][R6.64+0x100], !P0 ;  /* 0x1dc00100060abfae */ /* 0x0001e2000c101d7c */
[----:B------:R-:W-:Y:S01]  /*32080*/  ISETP.GE.AND P3, PT, R5, R2, PT ;  /* 0x000000020500720c */ /* 0x000fe20003f66270 */
[----:B------:R-:W-:Y:S02]  /*32090*/  IMAD.MOV.U32 R13, RZ, RZ, R3 ;  /* 0x000000ffff0d7224 */ /* 0x000fe400078e0003 */
[----:B------:R-:W-:Y:S01]  /*320a0*/  IMAD.MOV.U32 R12, RZ, RZ, 0x3 ;  /* 0x00000003ff0c7424 */ /* 0x000fe200078e00ff */
[----:B------:R-:W-:-:S04]  /*320b0*/  SHF.L.U32 R9, R9, 0x3, RZ ;  /* 0x0000000309097819 */ /* 0x000fc800000006ff */
[----:B------:R-:W-:Y:S01]  /*320c0*/  LOP3.LUT R9, R9, 0x38, RZ, 0xc0, !PT ;  /* 0x0000003809097812 */ /* 0x000fe200078ec0ff */
[----:B------:R-:W-:-:S07]  /*320d0*/  IMAD.MOV.U32 R5, RZ, RZ, R14 ;  /* 0x000000ffff057224 */ /* 0x000fce00078e000e */
[----:B0-----:R-:W-:Y:S05]  /*320e0*/  WARPSYNC.COLLECTIVE R15, `(.L_x_2967) ;  /* 0x000000000f087348 */ /* 0x001fea0003c00000 */
[----:B------:R1:W2:Y:S02]  /*320f0*/  SHFL.IDX P6, R14, R13, R12, R11 ;  /* 0x0000000c0d0e7389 */ /* 0x0002a400000c000b */
[----:B012---:R-:W-:Y:S01]  /*32100*/  ENDCOLLECTIVE ;  /* 0x000000000000791b */ /* 0x007fe20003800000 */
.L_x_2967:
        /* <DEDUP_REMOVED lines=17> */
.L_x_2968:
[----:B------:R-:W-:Y:S01]  /*32220*/  MOV R13, R3 ;  /* 0x00000003000d7202 */ /* 0x000fe20000000f00 */
[----:B------:R-:W-:Y:S01]  /*32230*/  IMAD.MOV.U32 R12, RZ, RZ, 0x4 ;  /* 0x00000004ff0c7424 */ /* 0x000fe200078e00ff */
[----:B------:R-:W-:-:S07]  /*32240*/  MOV R5, R14 ;  /* 0x0000000e00057202 */ /* 0x000fce0000000f00 */
[----:B------:R-:W-:Y:S05]  /*32250*/  WARPSYNC.COLLECTIVE R15, `(.L_x_2969) ;  /* 0x000000000f087348 */ /* 0x000fea0003c00000 */
[----:B------:R0:W1:Y:S02]  /*32260*/  SHFL.IDX P6, R14, R13, R12, R11 ;  /* 0x0000000c0d0e7389 */ /* 0x00006400000c000b */
[----:B01----:R-:W-:Y:S01]  /*32270*/  ENDCOLLECTIVE ;  /* 0x000000000000791b */ /* 0x003fe20003800000 */
.L_x_2969:
        /* <DEDUP_REMOVED lines=17> */
.L_x_2970:
[----:B------:R-:W-:Y:S01]  /*32390*/  IMAD.MOV.U32 R13, RZ, RZ, R3 ;  /* 0x000000ffff0d7224 */ /* 0x000fe200078e0003 */
[----:B------:R-:W-:Y:S01]  /*323a0*/  MOV R12, 0x5 ;  /* 0x00000005000c7802 */ /* 0x000fe20000000f00 */
[----:B------:R-:W-:-:S07]  /*323b0*/  IMAD.MOV.U32 R5, RZ, RZ, R14 ;  /* 0x000000ffff057224 */ /* 0x000fce00078e000e */
[----:B------:R-:W-:Y:S05]  /*323c0*/  WARPSYNC.COLLECTIVE R15, `(.L_x_2971) ;  /* 0x000000000f087348 */ /* 0x000fea0003c00000 */
[----:B------:R0:W1:Y:S02]  /*323d0*/  SHFL.IDX P6, R14, R13, R12, R11 ;  /* 0x0000000c0d0e7389 */ /* 0x00006400000c000b */
[----:B01----:R-:W-:Y:S01]  /*323e0*/  ENDCOLLECTIVE ;  /* 0x000000000000791b */ /* 0x003fe20003800000 */
.L_x_2971:
[----:B------:R-:W-:-:S04]  /*323f0*/  @!P3 LEA R5, P4, R9, R5, 0x1 ;  /* 0x000000050905b211 */ /* 0x000fc800078808ff */
[----:B------:R-:W-:-:S05]  /*32400*/  @!P3 IADD3.X R6, RZ, R6, RZ, P4, !PT ;  /* 0x00000006ff06b210 */ /* 0x000fca00027fe4ff */
        /* <DEDUP_REMOVED lines=15> */
.L_x_2972:
[----:B------:R-:W-:Y:S02]  /*32500*/  IMAD.MOV.U32 R13, RZ, RZ, R3 ;  /* 0x000000ffff0d7224 */ /* 0x000fe400078e0003 */
[----:B------:R-:W-:Y:S02]  /*32510*/  IMAD.MOV.U32 R12, RZ, RZ, 0x6 ;  /* 0x00000006ff0c7424 */ /* 0x000fe400078e00ff */
[----:B------:R-:W-:-:S07]  /*32520*/  IMAD.MOV.U32 R5, RZ, RZ, R14 ;  /* 0x000000ffff057224 */ /* 0x000fce00078e000e */
[----:B------:R-:W-:Y:S05]  /*32530*/  WARPSYNC.COLLECTIVE R15, `(.L_x_2973) ;  /* 0x000000000f087348 */ /* 0x000fea0003c00000 */
[----:B------:R0:W1:Y:S02]  /*32540*/  SHFL.IDX P6, R14, R13, R12, R11 ;  /* 0x0000000c0d0e7389 */ /* 0x00006400000c000b */
[----:B01----:R-:W-:Y:S01]  /*32550*/  ENDCOLLECTIVE ;  /* 0x000000000000791b */ /* 0x003fe20003800000 */
.L_x_2973:
[----:B------:R-:W-:-:S05]  /*32560*/  @!P3 LEA R5, P4, R9, R5, 0x1 ;  /* 0x000000050905b211 */ /* 0x000fca00078808ff */
[----:B------:R-:W-:-:S05]  /*32570*/  @!P3 IMAD.X R6, RZ, RZ, R6, P4 ;  /* 0x000000ffff06b224 */ /* 0x000fca00020e0606 */
[----:B------:R-:W-:Y:S01]  /*32580*/  @!P3 MOV R7, R6 ;  /* 0x000000060007b202 */ /* 0x000fe20000000f00 */
[----:B------:R-:W-:Y:S01]  /*32590*/  @!P3 IMAD.MOV.U32 R6, RZ, RZ, R5 ;  /* 0x000000ffff06b224 */ /* 0x000fe200078e0005 */
[----:B------:R-:W-:-:S04]  /*325a0*/  MOV R13, R4 ;  /* 0x00000004000d7202 */ /* 0x000fc80000000f00 */
[----:B------:R-:W-:Y:S01]  /*325b0*/  @!PT LDS RZ, [RZ] ;  /* 0x00000000fffff984 */ /* 0x000fe20000000800 */
[----:B------:R-:W-:Y:S01]  /*325c0*/  @!PT LDS RZ, [RZ] ;  /* 0x00000000fffff984 */ /* 0x000fe20000000800 */
[----:B------:R-:W-:Y:S01]  /*325d0*/  @!PT LDS RZ, [RZ] ;  /* 0x00000000fffff984 */ /* 0x000fe20000000800 */
[----:B------:R-:W-:Y:S04]  /*325e0*/  @!P3 LDGSTS.E.BYPASS.LTC128B.128 [R10+0x17c00], desc[UR60][R6.64], !P2 ;  /* 0x17c00000060abfae */ /* 0x000fe8000d101d7c */
[----:B------:R-:W-:Y:S04]  /*325f0*/  @!P3 LDGSTS.E.BYPASS.LTC128B.128 [R10+0x1bc00], desc[UR60][R6.64+0x80], !P1 ;  /* 0x1bc00080060abfae */ /* 0x000fe8000c901d7c */
[----:B------:R0:W-:Y:S02]  /*32600*/  @!P3 LDGSTS.E.BYPASS.LTC128B.128 [R10+0x1fc00], desc[UR60][R6.64+0x100], !P0 ;  /* 0x1fc00100060abfae */ /* 0x0001e4000c101d7c */
[----:B0-----:R-:W-:-:S07]  /*32610*/  IMAD.MOV.U32 R6, RZ, RZ, R14 ;  /* 0x000000ffff067224 */ /* 0x001fce00078e000e */
[----:B------:R-:W-:Y:S05]  /*32620*/  WARPSYNC.COLLECTIVE R15, `(.L_x_2974) ;  /* 0x000000000f087348 */ /* 0x000fea0003c00000 */
[----:B------:R0:W1:Y:S02]  /*32630*/  SHFL.IDX P6, R14, R13, R12, R11 ;  /* 0x0000000c0d0e7389 */ /* 0x00006400000c000b */
[----:B01----:R-:W-:Y:S01]  /*32640*/  ENDCOLLECTIVE ;  /* 0x000000000000791b */ /* 0x003fe20003800000 */
.L_x_2974:
[----:B------:R-:W-:-:S05]  /*32650*/  VIADD R7, R0, 0x60 ;  /* 0x0000006000077836 */ /* 0x000fca0000000000 */
[----:B------:R-:W-:Y:S01]  /*32660*/  ISETP.GE.AND P4, PT, R7, R2, PT ;  /* 0x000000020700720c */ /* 0x000fe20003f86270 */
[----:B------:R-:W-:Y:S02]  /*32670*/  IMAD.MOV.U32 R13, RZ, RZ, R3 ;  /* 0x000000ffff0d7224 */ /* 0x000fe400078e0003 */
[----:B------:R-:W-:Y:S02]  /*32680*/  IMAD.MOV.U32 R12, RZ, RZ, 0x7 ;  /* 0x00000007ff0c7424 */ /* 0x000fe400078e00ff */
[----:B------:R-:W-:-:S08]  /*32690*/  IMAD.MOV.U32 R5, RZ, RZ, R14 ;  /* 0x000000ffff057224 */ /* 0x000fd000078e000e */
[----:B------:R-:W-:Y:S05]  /*326a0*/  WARPSYNC.COLLECTIVE R15, `(.L_x_2975) ;  /* 0x000000000f087348 */ /* 0x000fea0003c00000 */
[----:B------:R0:W1:Y:S02]  /*326b0*/  SHFL.IDX P6, R14, R13, R12, R11 ;  /* 0x0000000c0d0e7389 */ /* 0x00006400000c000b */
[----:B01----:R-:W-:Y:S01]  /*326c0*/  ENDCOLLECTIVE ;  /* 0x000000000000791b */ /* 0x003fe20003800000 */
.L_x_2975:
[----:B------:R-:W-:-:S05]  /*326d0*/  @!P4 LEA R5, P3, R9, R5, 0x1 ;  /* 0x000000050905c211 */ /* 0x000fca00078608ff */
[----:B------:R-:W-:-:S04]  /*326e0*/  @!P4 IMAD.X R6, RZ, RZ, R6, P3 ;  /* 0x000000ffff06c224 */ /* 0x000fc800018e0606 */
[----:B------:R-:W-:Y:S01]  /*326f0*/  @!P4 IMAD.MOV.U32 R7, RZ, RZ, R6 ;  /* 0x000000ffff07c224 */ /* 0x000fe200078e0006 */
[----:B------:R-:W-:Y:S01]  /*32700*/  @!P4 MOV R6, R5 ;  /* 0x000000050006c202 */ /* 0x000fe20000000f00 */
[----:B------:R-:W-:-:S04]  /*32710*/  IMAD.MOV.U32 R13, RZ, RZ, R4 ;  /* 0x000000ffff0d7224 */ /* 0x000fc800078e0004 */
[----:B------:R-:W-:Y:S01]  /*32720*/  @!PT LDS RZ, [RZ] ;  /* 0x00000000fffff984 */ /* 0x000fe20000000800 */
[----:B------:R-:W-:Y:S01]  /*32730*/  @!PT LDS RZ, [RZ] ;  /* 0x00000000fffff984 */ /* 0x000fe20000000800 */
[----:B------:R-:W-:Y:S01]  /*32740*/  @!PT LDS RZ, [RZ] ;  /* 0x00000000fffff984 */ /* 0x000fe20000000800 */
[----:B------:R0:W-:Y:S04]  /*32750*/  @!P4 LDGSTS.E.BYPASS.LTC128B.128 [R10+0x18400], desc[UR60][R6.64], !P2 ;  /* 0x18400000060acfae */ /* 0x0001e8000d101d7c */
[----:B------:R0:W-:Y:S01]  /*32760*/  @!P4 LDGSTS.E.BYPASS.LTC128B.128 [R10+0x1c400], desc[UR60][R6.64+0x80], !P1 ;  /* 0x1c400080060acfae */ /* 0x0001e2000c901d7c */
[----:B------:R-:W-:-:S07]  /*32770*/  IMAD.MOV.U32 R5, RZ, RZ, R14 ;  /* 0x000000ffff057224 */ /* 0x000fce00078e000e */
[----:B0-----:R-:W-:Y:S05]  /*32780*/  WARPSYNC.COLLECTIVE R15, `(.L_x_2976) ;  /* 0x000000000f087348 */ /* 0x001fea0003c00000 */
[----:B------:R1:W2:Y:S02]  /*32790*/  SHFL.IDX P6, R14, R13, R12, R11 ;  /* 0x0000000c0d0e7389 */ /* 0x0002a400000c000b */
[----:B012---:R-:W-:Y:S01]  /*327a0*/  ENDCOLLECTIVE ;  /* 0x000000000000791b */ /* 0x007fe20003800000 */
.L_x_2976:
[----:B------:R-:W-:Y:S01]  /*327b0*/  @!PT LDS RZ, [RZ] ;  /* 0x00000000fffff984 */ /* 0x000fe20000000800 */
[----:B------:R-:W-:Y:S01]  /*327c0*/  @!PT LDS RZ, [RZ] ;  /* 0x00000000fffff984 */ /* 0x000fe20000000800 */
[----:B------:R-:W-:Y:S01]  /*327d0*/  @!PT LDS RZ, [RZ] ;  /* 0x00000000fffff984 */ /* 0x000fe20000000800 */
[----:B------:R0:W-:Y:S01]  /*327e0*/  @!P4 LDGSTS.E.BYPASS.LTC128B.128 [R10+0x20400], desc[UR60][R6.64+0x100], !P0 ;  /* 0x20400100060acfae */ /* 0x0001e2000c101d7c */
[----:B------:R-:W-:Y:S01]  /*327f0*/  MOV R3, R14 ;  /* 0x0000000e00037202 */ /* 0x000fe20000000f00 */
[----:B------:R-:W-:Y:S06]  /*32800*/  BRA `(.L_x_2977) ;  /* 0xffffffa000647947 */ /* 0x000fec000383ffff */
.L_x_2822:
[----:B----4-:R4:W0:Y:S02]  /*32810*/  SYNCS.PHASECHK.TRANS64.TRYWAIT P0, [R18+URZ+0x36820], R0 ;  /* 0x03682000120075a7 */ /* 0x010824000800017f */
[----:B0-----:R-:W-:Y:S05]  /*32820*/  @!P0 NANOSLEEP.SYNCS 0x989680 ;  /* 0x009896800000895d */ /* 0x001fea0003900000 */
[----:B------:R-:W0:Y:S02]  /*32830*/  @!P0 SYNCS.PHASECHK.TRANS64 P0, [R18+URZ+0x36820], R0 ;  /* 0x03682000120085a7 */ /* 0x000e24000800007f */
[----:B0-----:R-:W-:Y:S05]  /*32840*/  @!P0 BRA `(.L_x_2822) ;  /* 0xfffffffc00f08947 */ /* 0x001fea000383ffff */
[----:B------:R-:W-:Y:S05]  /*32850*/  BRA `(.L_x_2978) ;  /* 0xffffffa000e47947 */ /* 0x000fea000383ffff */
.L_x_2831:
[----:B-1----:R1:W2:Y:S02]  /*32860*/  SYNCS.PHASECHK.TRANS64.TRYWAIT P0, [R3+URZ+0x36840], R2 ;  /* 0x03684002030075a7 */ /* 0x0022a4000800017f */
[----:B--2---:R-:W-:Y:S05]  /*32870*/  @!P0 NANOSLEEP.SYNCS 0x989680 ;  /* 0x009896800000895d */ /* 0x004fea0003900000 */
[----:B------:R-:W2:Y:S02]  /*32880*/  @!P0 SYNCS.PHASECHK.TRANS64 P0, [R3+URZ+0x36840], R2 ;  /* 0x03684002030085a7 */ /* 0x000ea4000800007f */
[----:B--2---:R-:W-:Y:S05]  /*32890*/  @!P0 BRA `(.L_x_2831) ;  /* 0xfffffffc00f08947 */ /* 0x004fea000383ffff */
[----:B------:R-:W-:Y:S05]  /*328a0*/  BRA `(.L_x_2979) ;  /* 0xffffffa400c07947 */ /* 0x000fea000383ffff */
.L_x_2838:
[----:B0-----:R0:W1:Y:S02]  /*328b0*/  SYNCS.PHASECHK.TRANS64.TRYWAIT P0, [R3+URZ+0x60], R2 ;  /* 0x00006002030075a7 */ /* 0x001064000800017f */
[----:B-1----:R-:W-:Y:S05]  /*328c0*/  @!P0 NANOSLEEP.SYNCS 0x989680 ;  /* 0x009896800000895d */ /* 0x002fea0003900000 */
[----:B------:R-:W1:Y:S02]  /*328d0*/  @!P0 SYNCS.PHASECHK.TRANS64 P0, [R3+URZ+0x60], R2 ;  /* 0x00006002030085a7 */ /* 0x000e64000800007f */
[----:B-1----:R-:W-:Y:S05]  /*328e0*/  @!P0 BRA `(.L_x_2838) ;  /* 0xfffffffc00f08947 */ /* 0x002fea000383ffff */
[----:B------:R-:W-:Y:S05]  /*328f0*/  BRA `(.L_x_2980) ;  /* 0xffffffa800d47947 */ /* 0x000fea000383ffff */
.L_x_2848:
[----:B-1----:R1:W2:Y:S02]  /*32900*/  SYNCS.PHASECHK.TRANS64.TRYWAIT P0, [R3+URZ+0x36840], R2 ;  /* 0x03684002030075a7 */ /* 0x0022a4000800017f */
[----:B--2---:R-:W-:Y:S05]  /*32910*/  @!P0 NANOSLEEP.SYNCS 0x989680 ;  /* 0x009896800000895d */ /* 0x004fea0003900000 */
[----:B------:R-:W2:Y:S02]  /*32920*/  @!P0 SYNCS.PHASECHK.TRANS64 P0, [R3+URZ+0x36840], R2 ;  /* 0x03684002030085a7 */ /* 0x000ea4000800007f */
[----:B--2---:R-:W-:Y:S05]  /*32930*/  @!P0 BRA `(.L_x_2848) ;  /* 0xfffffffc00f08947 */ /* 0x004fea000383ffff */
[----:B------:R-:W-:Y:S05]  /*32940*/  BRA `(.L_x_2981) ;  /* 0xffffffb000a07947 */ /* 0x000fea000383ffff */
.L_x_2855:
[----:B0-----:R0:W1:Y:S02]  /*32950*/  SYNCS.PHASECHK.TRANS64.TRYWAIT P0, [R2+URZ+0x60], R3 ;  /* 0x00006003020075a7 */ /* 0x001064000800017f */
[----:B-1----:R-:W-:Y:S05]  /*32960*/  @!P0 NANOSLEEP.SYNCS 0x989680 ;  /* 0x009896800000895d */ /* 0x002fea0003900000 */
[----:B------:R-:W1:Y:S02]  /*32970*/  @!P0 SYNCS.PHASECHK.TRANS64 P0, [R2+URZ+0x60], R3 ;  /* 0x00006003020085a7 */ /* 0x000e64000800007f */
[----:B-1----:R-:W-:Y:S05]  /*32980*/  @!P0 BRA `(.L_x_2855) ;  /* 0xfffffffc00f08947 */ /* 0x002fea000383ffff */
[----:B------:R-:W-:Y:S05]  /*32990*/  BRA `(.L_x_2982) ;  /* 0xffffffb400b47947 */ /* 0x000fea000383ffff */
.L_x_2865:
[----:B--2---:R2:W3:Y:S02]  /*329a0*/  SYNCS.PHASECHK.TRANS64.TRYWAIT P0, [R2+URZ+0x36840], R3 ;  /* 0x03684003020075a7 */ /* 0x0044e4000800017f */
[----:B---3--:R-:W-:Y:S05]  /*329b0*/  @!P0 NANOSLEEP.SYNCS 0x989680 ;  /* 0x009896800000895d */ /* 0x008fea0003900000 */
[----:B------:R-:W3:Y:S02]  /*329c0*/  @!P0 SYNCS.PHASECHK.TRANS64 P0, [R2+URZ+0x36840], R3 ;  /* 0x03684003020085a7 */ /* 0x000ee4000800007f */
[----:B---3--:R-:W-:Y:S05]  /*329d0*/  @!P0 BRA `(.L_x_2865) ;  /* 0xfffffffc00f08947 */ /* 0x008fea000383ffff */
[----:B------:R-:W-:Y:S05]  /*329e0*/  BRA `(.L_x_2983) ;  /* 0xffffffbc00507947 */ /* 0x000fea000383ffff */
.L_x_2872:
[----:B0-----:R0:W1:Y:S02]  /*329f0*/  SYNCS.PHASECHK.TRANS64.TRYWAIT P0, [R2+URZ+0x60], R5 ;  /* 0x00006005020075a7 */ /* 0x001064000800017f */
[----:B-1----:R-:W-:Y:S05]  /*32a00*/  @!P0 NANOSLEEP.SYNCS 0x989680 ;  /* 0x009896800000895d */ /* 0x002fea0003900000 */
[----:B------:R-:W1:Y:S02]  /*32a10*/  @!P0 SYNCS.PHASECHK.TRANS64 P0, [R2+URZ+0x60], R5 ;  /* 0x00006005020085a7 */ /* 0x000e64000800007f */
[----:B-1----:R-:W-:Y:S05]  /*32a20*/  @!P0 BRA `(.L_x_2872) ;  /* 0xfffffffc00f08947 */ /* 0x002fea000383ffff */
[----:B------:R-:W-:Y:S05]  /*32a30*/  BRA `(.L_x_2984) ;  /* 0xffffffc000647947 */ /* 0x000fea000383ffff */
.L_x_2884:
[----:B---3--:R3:W4:Y:S02]  /*32a40*/  SYNCS.PHASECHK.TRANS64.TRYWAIT P0, [R0+URZ+0x36860], R2 ;  /* 0x03686002000075a7 */ /* 0x008724000800017f */
[----:B----4-:R-:W-:Y:S05]  /*32a50*/  @!P0 NANOSLEEP.SYNCS 0x989680 ;  /* 0x009896800000895d */ /* 0x010fea0003900000 */
[----:B------:R-:W4:Y:S02]  /*32a60*/  @!P0 SYNCS.PHASECHK.TRANS64 P0, [R0+URZ+0x36860], R2 ;  /* 0x03686002000085a7 */ /* 0x000f24000800007f */
[----:B----4-:R-:W-:Y:S05]  /*32a70*/  @!P0 BRA `(.L_x_2884) ;  /* 0xfffffffc00f08947 */ /* 0x010fea000383ffff */
[----:B------:R-:W-:Y:S05]  /*32a80*/  BRA `(.L_x_2985) ;  /* 0xffffffc400ec7947 */ /* 0x000fea000383ffff */
.L_x_2892:
[----:B------:R-:W4:Y:S01]  /*32a90*/  LDL R0, [R1] ;  /* 0x0000000001007983 */ /* 0x000f220000100800 */
[----:B------:R-:W-:Y:S01]  /*32aa0*/  BSSY B0, `(.L_x_2986) ;  /* 0x0000008000007945 */ /* 0x000fe20003800000 */
[----:B------:R-:W-:Y:S02]  /*32ab0*/  IMAD.MOV.U32 R12, RZ, RZ, RZ ;  /* 0x000000ffff0c7224 */ /* 0x000fe400078e00ff */
[----:B------:R-:W-:Y:S02]  /*32ac0*/  IMAD.MOV.U32 R11, RZ, RZ, 0x1f ;  /* 0x0000001fff0b7424 */ /* 0x000fe400078e00ff */
[----:B------:R-:W-:Y:S02]  /*32ad0*/  IMAD.MOV.U32 R15, RZ, RZ, -0x1 ;  /* 0xffffffffff0f7424 */ /* 0x000fe400078e00ff */
[----:B----4-:R-:W-:-:S07]  /*32ae0*/  IMAD.MOV.U32 R13, RZ, RZ, R0 ;  /* 0x000000ffff0d7224 */ /* 0x010fce00078e0000 */
[----:B-123--:R-:W-:Y:S05]  /*32af0*/  WARPSYNC.COLLECTIVE R15, `(.L_x_2987) ;  /* 0x000000000f087348 */ /* 0x00efea0003c00000 */
[----:B------:R0:W4:Y:S02]  /*32b00*/  SHFL.IDX P6, R14, R13, R12, R11 ;  /* 0x0000000c0d0e7389 */ /* 0x00012400000c000b */
[----:B01234-:R-:W-:Y:S01]  /*32b10*/  ENDCOLLECTIVE ;  /* 0x000000000000791b */ /* 0x01ffe20003800000 */
.L_x_2987:
[----:B------:R-:W-:Y:S05]  /*32b20*/  BSYNC B0 ;  /* 0x0000000000007941 */ /* 0x000fea0003800000 */
.L_x_2986:
[----:B------:R0:W5:Y:S01]  /*32b30*/  LDL R2, [R1+0xc] ;  /* 0x00000c0001027983 */ /* 0x0001620000100800 */
[----:B------:R-:W-:Y:S01]  /*32b40*/  IMAD.MOV.U32 R13, RZ, RZ, R0 ;  /* 0x000000ffff0d7224 */ /* 0x000fe200078e0000 */
[----:B------:R-:W-:Y:S01]  /*32b50*/  MOV R5, R14 ;  /* 0x0000000e00057202 */ /* 0x000fe20000000f00 */
[----:B------:R-:W-:Y:S02]  /*32b60*/  IMAD.MOV.U32 R12, RZ, RZ, 0x1 ;  /* 0x00000001ff0c7424 */ /* 0x000fe400078e00ff */
[----:B------:R-:W-:Y:S02]  /*32b70*/  IMAD.MOV.U32 R11, RZ, RZ, 0x1f ;  /* 0x0000001fff0b7424 */ /* 0x000fe400078e00ff */
[----:B------:R-:W-:-:S07]  /*32b80*/  IMAD.MOV.U32 R15, RZ, RZ, -0x1 ;  /* 0xffffffffff0f7424 */ /* 0x000fce00078e00ff */
[----:B0----5:R-:W-:Y:S05]  /*32b90*/  WARPSYNC.COLLECTIVE R15, `(.L_x_2988) ;  /* 0x000000000f087348 */ /* 0x021fea0003c00000 */
[----:B------:R1:W2:Y:S02]  /*32ba0*/  SHFL.IDX P6, R14, R13, R12, R11 ;  /* 0x0000000c0d0e7389 */ /* 0x0002a400000c000b */
[----:B012--5:R-:W-:Y:S01]  /*32bb0*/  ENDCOLLECTIVE ;  /* 0x000000000000791b */ /* 0x027fe20003800000 */
.L_x_2988:
[----:B------:R-:W-:Y:S01]  /*32bc0*/  ULDC UR4, c[0x0][0xc3c] ;  /* 0x00030f0000047ab9 */ /* 0x000fe20000000800 */
[----:B------:R-:W-:Y:S01]  /*32bd0*/  IMAD.IADD R4, R2, 0x1, R16 ;  /* 0x0000000102047824 */ /* 0x000fe200078e0210 */
[----:B------:R-:W-:-:S04]  /*32be0*/  MOV R0, R14 ;  /* 0x0000000e00007202 */ /* 0x000fc80000000f00 */
        /* <DEDUP_REMOVED lines=11> */
[----:B------:R-:W-:Y:S01]  /*32ca0*/  IMAD.MOV.U32 R11, RZ, RZ, RZ ;  /* 0x000000ffff0b7224 */ /* 0x000fe200078e00ff */
[C---:B------:R-:W-:Y:S02]  /*32cb0*/  ISETP.GE.U32.AND P4, PT, R16.reuse, 0x8, PT ;  /* 0x000000081000780c */ /* 0x040fe40003f86070 */
[----:B------:R-:W-:Y:S01]  /*32cc0*/  ISETP.GE.U32.AND P5, PT, R16, 0x10, PT ;  /* 0x000000101000780c */ /* 0x000fe20003fa6070 */
[----:B--2---:R-:W-:Y:S01]  /*32cd0*/  @!P1 IMAD.MOV.U32 R4, RZ, RZ, R8 ;  /* 0x000000ffff049224 */ /* 0x004fe200078e0008 */
[----:B------:R-:W-:-:S02]  /*32ce0*/  MOV R8, RZ ;  /* 0x000000ff00087202 */ /* 0x000fc40000000f00 */
[----:B---3--:R-:W-:Y:S02]  /*32cf0*/  @!P1 MOV R6, R2 ;  /* 0x0000000200069202 */ /* 0x008fe40000000f00 */
[----:B------:R-:W-:-:S03]  /*32d00*/  ISETP.NE.AND P1, PT, R16, RZ, PT ;  /* 0x000000ff1000720c */ /* 0x000fc60003f25270 */
[----:B------:R-:W-:-:S04]  /*32d10*/  IMAD R2, R6, R4, RZ ;  /* 0x0000000406027224 */ /* 0x000fc800078e02ff */
[----:B------:R-:W-:-:S07]  /*32d20*/  IMAD.MOV.U32 R13, RZ, RZ, R2 ;  /* 0x000000ffff0d7224 */ /* 0x000fce00078e0002 */
[----:B------:R-:W-:Y:S05]  /*32d30*/  WARPSYNC.COLLECTIVE R15, `(.L_x_2989) ;  /* 0x000000000f087348 */ /* 0x000fea0003c00000 */
[----:B------:R0:W1:Y:S02]  /*32d40*/  SHFL.UP P6, R14, R13, R12, R11 ;  /* 0x0400000c0d0e7389 */ /* 0x00006400000c000b */
[----:B01----:R-:W-:Y:S01]  /*32d50*/  ENDCOLLECTIVE ;  /* 0x000000000000791b */ /* 0x003fe20003800000 */
.L_x_2989:
        /* <DEDUP_REMOVED lines=8> */
.L_x_2990:
        /* <DEDUP_REMOVED lines=8> */
.L_x_2991:
        /* <DEDUP_REMOVED lines=8> */
.L_x_2992:
        /* <DEDUP_REMOVED lines=8> */
.L_x_2993:
        /* <DEDUP_REMOVED lines=9> */
.L_x_2994:
[----:B------:R-:W-:Y:S01]  /*32ff0*/  IMAD.MOV.U32 R9, RZ, RZ, R14 ;  /* 0x000000ffff097224 */ /* 0x000fe200078e000e */
[----:B------:R-:W-:Y:S06]  /*33000*/  BRA `(.L_x_2995) ;  /* 0xffffffc8009c7947 */ /* 0x000fec000383ffff */
.L_x_2895:
[----:B------:R-:W-:Y:S01]  /*33010*/  BSSY B0, `(.L_x_2996) ;  /* 0x0000008000007945 */ /* 0x000fe20003800000 */
[----:B------:R-:W-:Y:S02]  /*33020*/  IMAD.MOV.U32 R13, RZ, RZ, R2 ;  /* 0x000000ffff0d7224 */ /* 0x000fe400078e0002 */
[----:B------:R-:W-:Y:S02]  /*33030*/  IMAD.MOV.U32 R12, RZ, RZ, 0x1 ;  /* 0x00000001ff0c7424 */ /* 0x000fe400078e00ff */
[----:B------:R-:W-:Y:S02]  /*33040*/  IMAD.MOV.U32 R11, RZ, RZ, RZ ;  /* 0x000000ffff0b7224 */ /* 0x000fe400078e00ff */
[----:B------:R-:W-:-:S07]  /*33050*/  IMAD.MOV.U32 R15, RZ, RZ, -0x1 ;  /* 0xffffffffff0f7424 */ /* 0x000fce00078e00ff */
[----:B0-----:R-:W-:Y:S05]  /*33060*/  WARPSYNC.COLLECTIVE R15, `(.L_x_2997) ;  /* 0x000000000f087348 */ /* 0x001fea0003c00000 */
[----:B------:R1:W2:Y:S02]  /*33070*/  SHFL.UP P6, R14, R13, R12, R11 ;  /* 0x0400000c0d0e7389 */ /* 0x0002a400000c000b */
[----:B012---:R-:W-:Y:S01]  /*33080*/  ENDCOLLECTIVE ;  /* 0x000000000000791b */ /* 0x007fe20003800000 */
.L_x_2997:
[----:B------:R-:W-:Y:S05]  /*33090*/  BSYNC B0 ;  /* 0x0000000000007941 */ /* 0x000fea0003800000 */
.L_x_2996:
[----:B------:R-:W-:Y:S01]  /*330a0*/  MOV R3, R14 ;  /* 0x0000000e00037202 */ /* 0x000fe20000000f00 */
[----:B------:R-:W-:Y:S01]  /*330b0*/  IMAD.MOV.U32 R12, RZ, RZ, 0x2 ;  /* 0x00000002ff0c7424 */ /* 0x000fe200078e00ff */
[----:B------:R-:W-:Y:S01]  /*330c0*/  MOV R15, 0xffffffff ;  /* 0xffffffff000f7802 */ /* 0x000fe20000000f00 */
[----:B------:R-:W-:Y:S01]  /*330d0*/  IMAD.MOV.U32 R11, RZ, RZ, RZ ;  /* 0x000000ffff0b7224 */ /* 0x000fe200078e00ff */
[----:B------:R-:W-:-:S05]  /*330e0*/  SEL R3, R3, RZ, P1 ;  /* 0x000000ff03037207 */ /* 0x000fca0000800000 */
[----:B------:R-:W-:-:S04]  /*330f0*/  IMAD.IADD R2, R2, 0x1, R3 ;  /* 0x0000000102027824 */ /* 0x000fc800078e0203 */
[----:B------:R-:W-:-:S07]  /*33100*/  IMAD.MOV.U32 R13, RZ, RZ, R2 ;  /* 0x000000ffff0d7224 */ /* 0x000fce00078e0002 */
[----:B------:R-:W-:Y:S05]  /*33110*/  WARPSYNC.COLLECTIVE R15, `(.L_x_2998) ;  /* 0x000000000f087348 */ /* 0x000fea0003c00000 */
[----:B------:R0:W1:Y:S02]  /*33120*/  SHFL.UP P6, R14, R13, R12, R11 ;  /* 0x0400000c0d0e7389 */ /* 0x00006400000c000b */
[----:B01----:R-:W-:Y:S01]  /*33130*/  ENDCOLLECTIVE ;  /* 0x000000000000791b */ /* 0x003fe20003800000 */
.L_x_2998:
        /* <DEDUP_REMOVED lines=8> */
.L_x_2999:
        /* <DEDUP_REMOVED lines=8> */
.L_x_3000:
        /* <DEDUP_REMOVED lines=8> */
.L_x_3001:
        /* <DEDUP_REMOVED lines=9> */
.L_x_3002:
[----:B------:R-:W-:Y:S01]  /*33350*/  IMAD.MOV.U32 R9, RZ, RZ, R14 ;  /* 0x000000ffff097224 */ /* 0x000fe200078e000e */
[----:B------:R-:W-:Y:S06]  /*33360*/  BRA `(.L_x_3003) ;  /* 0xffffffc800707947 */ /* 0x000fec000383ffff */
.L_x_2897:
[----:B------:R-:W-:Y:S01]  /*33370*/  BSSY B0, `(.L_x_3004) ;  /* 0x0000006000007945 */ /* 0x000fe20003800000 */
[----:B------:R-:W-:Y:S01]  /*33380*/  PLOP3.LUT P6, PT, P6, PT, PT, 0x8, 0x0 ;  /* 0x000000000000781c */ /* 0x000fe200037ce170 */
[----:B------:R-:W-:-:S12]  /*33390*/  IMAD.MOV.U32 R15, RZ, RZ, -0x1 ;  /* 0xffffffffff0f7424 */ /* 0x000fd800078e00ff */
[----:B0-----:R-:W-:Y:S05]  /*333a0*/  WARPSYNC.COLLECTIVE R15, `(.L_x_3005) ;  /* 0x000000000f087348 */ /* 0x001fea0003c00000 */
[----:B------:R-:W-:Y:S01]  /*333b0*/  VOTE.ANY R14, PT, P6 ;  /* 0x00000000000e7806 */ /* 0x000fe200030e0100 */
[----:B0-----:R-:W-:Y:S06]  /*333c0*/  ENDCOLLECTIVE ;  /* 0x000000000000791b */ /* 0x001fec0003800000 */
.L_x_3005:
[----:B------:R-:W-:Y:S05]  /*333d0*/  BSYNC B0 ;  /* 0x0000000000007941 */ /* 0x000fea0003800000 */
.L_x_3004:
[----:B------:R0:W5:Y:S01]  /*333e0*/  LDL.LU R10, [R1+0xc] ;  /* 0x00000c00010a7983 */ /* 0x0001620000300800 */
[----:B------:R-:W-:Y:S01]  /*333f0*/  MOV R0, R14 ;  /* 0x0000000e00007202 */ /* 0x000fe20000000f00 */
[----:B------:R-:W-:Y:S02]  /*33400*/  IMAD.MOV.U32 R13, RZ, RZ, R4 ;  /* 0x000000ffff0d7224 */ /* 0x000fe400078e0004 */
[----:B------:R-:W-:Y:S01]  /*33410*/  IMAD.MOV.U32 R11, RZ, RZ, 0x1f ;  /* 0x0000001fff0b7424 */ /* 0x000fe200078e00ff */
[----:B------:R-:W1:Y:S01]  /*33420*/  POPC R3, R0 ;  /* 0x0000000000037309 */ /* 0x000e620000000000 */
[----:B------:R-:W-:Y:S02]  /*33430*/  IMAD.MOV.U32 R15, RZ, RZ, -0x1 ;  /* 0xffffffffff0f7424 */ /* 0x000fe400078e00ff */
[----:B01----:R-:W-:-:S07]  /*33440*/  IMAD.MOV.U32 R12, RZ, RZ, R3 ;  /* 0x000000ffff0c7224 */ /* 0x003fce00078e0003 */
[----:B-----5:R-:W-:Y:S05]  /*33450*/  WARPSYNC.COLLECTIVE R15, `(.L_x_3006) ;  /* 0x000000000f087348 */ /* 0x020fea0003c00000 */
[----:B------:R0:W1:Y:S02]  /*33460*/  SHFL.IDX P6, R14, R13, R12, R11 ;  /* 0x0000000c0d0e7389 */ /* 0x00006400000c000b */
[----:B01---5:R-:W-:Y:S01]  /*33470*/  ENDCOLLECTIVE ;  /* 0x000000000000791b */ /* 0x023fe20003800000 */
.L_x_3006:
[----:B------:R-:W-:Y:S01]  /*33480*/  IMAD.MOV.U32 R13, RZ, RZ, R6 ;  /* 0x000000ffff0d7224 */ /* 0x000fe200078e0006 */
[----:B------:R-:W-:-:S07]  /*33490*/  MOV R4, R14 ;  /* 0x0000000e00047202 */ /* 0x000fce0000000f00 */
[----:B------:R-:W-:Y:S05]  /*334a0*/  WARPSYNC.COLLECTIVE R15, `(.L_x_3007) ;  /* 0x000000000f087348 */ /* 0x000fea0003c00000 */
[----:B------:R0:W1:Y:S02]  /*334b0*/  SHFL.IDX P6, R14, R13, R12, R11 ;  /* 0x0000000c0d0e7389 */ /* 0x00006400000c000b */
[----:B01----:R-:W-:Y:S01]  /*334c0*/  ENDCOLLECTIVE ;  /* 0x000000000000791b */ /* 0x003fe20003800000 */
.L_x_3007:
[----:B------:R-:W-:Y:S02]  /*334d0*/  IMAD.MOV.U32 R6, RZ, RZ, R14 ;  /* 0x000000ffff067224 */ /* 0x000fe400078e000e */
[----:B------:R-:W-:-:S05]  /*334e0*/  IMAD.IADD R10, R3, 0x1, R10 ;  /* 0x00000001030a7824 */ /* 0x000fca00078e020a */
[----:B------:R0:W-:Y:S01]  /*334f0*/  STL [R1+0xc], R10 ;  /* 0x00000c0a01007387 */ /* 0x0001e20000100800 */
[----:B------:R-:W-:Y:S05]  /*33500*/  BRA `(.L_x_3008) ;  /* 0xffffffc800507947 */ /* 0x000fea000383ffff */
.L_x_2899:
[----:B------:R-:W-:Y:S01]  /*33510*/  BSSY B0, `(.L_x_3009) ;  /* 0x0000008000007945 */ /* 0x000fe20003800000 */
[----:B------:R-:W-:Y:S01]  /*33520*/  IMAD.MOV.U32 R13, RZ, RZ, R7 ;  /* 0x000000ffff0d7224 */ /* 0x000fe200078e0007 */
[----:B------:R-:W-:Y:S01]  /*33530*/  MOV R12, R3 ;  /* 0x00000003000c7202 */ /* 0x000fe20000000f00 */
[----:B------:R-:W-:Y:S02]  /*33540*/  IMAD.MOV.U32 R11, RZ, RZ, 0x1f ;  /* 0x0000001fff0b7424 */ /* 0x000fe400078e00ff */
[----:B------:R-:W-:-:S07]  /*33550*/  IMAD.MOV.U32 R15, RZ, RZ, -0x1 ;  /* 0xffffffffff0f7424 */ /* 0x000fce00078e00ff */
[----:B0-----:R-:W-:Y:S05]  /*33560*/  WARPSYNC.COLLECTIVE R15, `(.L_x_3010) ;  /* 0x000000000f087348 */ /* 0x001fea0003c00000 */
[----:B------:R1:W2:Y:S02]  /*33570*/  SHFL.IDX P6, R14, R13, R12, R11 ;  /* 0x0000000c0d0e7389 */ /* 0x0002a400000c000b */
[----:B012---:R-:W-:Y:S01]  /*33580*/  ENDCOLLECTIVE ;  /* 0x000000000000791b */ /* 0x007fe20003800000 */
.L_x_3010:
[----:B------:R-:W-:Y:S05]  /*33590*/  BSYNC B0 ;  /* 0x0000000000007941 */ /* 0x000fea0003800000 */
.L_x_3009:
[----:B------:R-:W-:Y:S01]  /*335a0*/  IMAD.MOV.U32 R3, RZ, RZ, R14 ;  /* 0x000000ffff037224 */ /* 0x000fe200078e000e */
[----:B------:R-:W-:Y:S06]  /*335b0*/  BRA `(.L_x_3011) ;  /* 0xffffffc8003c7947 */ /* 0x000fec000383ffff */
.L_x_2905:
[----:B0-----:R0:W1:Y:S02]  /*335c0*/  SYNCS.PHASECHK.TRANS64.TRYWAIT P0, [R0+URZ+0x36820], R3 ;  /* 0x03682003000075a7 */ /* 0x001064000800017f */
[----:B-1----:R-:W-:Y:S05]  /*335d0*/  @!P0 NANOSLEEP.SYNCS 0x989680 ;  /* 0x009896800000895d */ /* 0x002fea0003900000 */
[----:B------:R-:W1:Y:S02]  /*335e0*/  @!P0 SYNCS.PHASECHK.TRANS64 P0, [R0+URZ+0x36820], R3 ;  /* 0x03682003000085a7 */ /* 0x000e64000800007f */
[----:B-1----:R-:W-:Y:S05]  /*335f0*/  @!P0 BRA `(.L_x_2905) ;  /* 0xfffffffc00f08947 */ /* 0x002fea000383ffff */
[----:B------:R-:W-:Y:S05]  /*33600*/  BRA `(.L_x_3012) ;  /* 0xffffffd000dc7947 */ /* 0x000fea000383ffff */
.L_x_2906:
[----:B------:R-:W1:Y:S01]  /*33610*/  S2R R2, SR_TID.X ;  /* 0x0000000000027919 */ /* 0x000e620000002100 */
[----:B------:R-:W-:Y:S01]  /*33620*/  BSSY B0, `(.L_x_3013) ;  /* 0x000000a000007945 */ /* 0x000fe20003800000 */
[----:B------:R-:W-:Y:S01]  /*33630*/  MOV R12, RZ ;  /* 0x000000ff000c7202 */ /* 0x000fe20000000f00 */
        /* <DEDUP_REMOVED lines=8> */
.L_x_3014:
[----:B------:R-:W-:Y:S05]  /*336c0*/  BSYNC B0 ;  /* 0x0000000000007941 */ /* 0x000fea0003800000 */
.L_x_3013:
[----:B------:R-:W-:Y:S05]  /*336d0*/  BRA `(.L_x_3015) ;  /* 0xffffffd000c47947 */ /* 0x000fea000383ffff */
.L_x_2907:
[----:B------:R-:W-:Y:S01]  /*336e0*/  BSSY B0, `(.L_x_3016) ;  /* 0x0000006000007945 */ /* 0x000fe20003800000 */
[----:B------:R-:W-:-:S07]  /*336f0*/  IMAD.MOV.U32 R15, RZ, RZ, -0x1 ;  /* 0xffffffffff0f7424 */ /* 0x000fce00078e00ff */
[----:B01----:R-:W-:Y:S05]  /*33700*/  WARPSYNC.COLLECTIVE R15, `(.L_x_3017) ;  /* 0x000000000f0c7348 */ /* 0x003fea0003c00000 */
[----:B------:R-:W-:Y:S02]  /*33710*/  ELECT P6, UR62, PT ;  /* 0x00000000003e782f */ /* 0x000fe400038c0000 */
[----:B------:R-:W-:Y:S01]  /*33720*/  MOV R14, UR62 ;  /* 0x0000003e000e7c02 */ /* 0x000fe20008000f00 */
[----:B01----:R-:W-:Y:S10]  /*33730*/  ENDCOLLECTIVE ;  /* 0x000000000000791b */ /* 0x003ff40003800000 */
.L_x_3017:
[----:B------:R-:W-:Y:S05]  /*33740*/  BSYNC B0 ;  /* 0x0000000000007941 */ /* 0x000fea0003800000 */
.L_x_3016:
[----:B------:R-:W-:Y:S05]  /*33750*/  BRA `(.L_x_3018) ;  /* 0xffffffd000b87947 */ /* 0x000fea000383ffff */
.L_x_2909:
[----:B0-----:R0:W1:Y:S02]  /*33760*/  SYNCS.PHASECHK.TRANS64.TRYWAIT P0, [R6+URZ], R5 ;  /* 0x00000005060075a7 */ /* 0x001064000800017f */
[----:B-1----:R-:W-:Y:S05]  /*33770*/  @!P0 NANOSLEEP.SYNCS 0x989680 ;  /* 0x009896800000895d */ /* 0x002fea0003900000 */
[----:B------:R-:W1:Y:S02]  /*33780*/  @!P0 SYNCS.PHASECHK.TRANS64 P0, [R6+URZ], R5 ;  /* 0x00000005060085a7 */ /* 0x000e64000800007f */
[----:B-1----:R-:W-:Y:S05]  /*33790*/  @!P0 BRA `(.L_x_2909) ;  /* 0xfffffffc00f08947 */ /* 0x002fea000383ffff */
[----:B------:R-:W-:Y:S05]  /*337a0*/  BRA `(.L_x_3019) ;  /* 0xffffffd000f87947 */ /* 0x000fea000383ffff */
.L_x_2910:
[----:B-1----:R1:W2:Y:S02]  /*337b0*/  SYNCS.PHASECHK.TRANS64.TRYWAIT P0, [R7+URZ], R2 ;  /* 0x00000002070075a7 */ /* 0x0022a4000800017f */
[----:B--2---:R-:W-:Y:S05]  /*337c0*/  @!P0 NANOSLEEP.SYNCS 0x989680 ;  /* 0x009896800000895d */ /* 0x004fea0003900000 */
[----:B------:R-:W2:Y:S02]  /*337d0*/  @!P0 SYNCS.PHASECHK.TRANS64 P0, [R7+URZ], R2 ;  /* 0x00000002070085a7 */ /* 0x000ea4000800007f */
[----:B--2---:R-:W-:Y:S05]  /*337e0*/  @!P0 BRA `(.L_x_2910) ;  /* 0xfffffffc00f08947 */ /* 0x004fea000383ffff */
[----:B------:R-:W-:Y:S05]  /*337f0*/  BRA `(.L_x_3020) ;  /* 0xffffffd000ec7947 */ /* 0x000fea000383ffff */
.L_x_2912:
[----:B--2---:R2:W3:Y:S02]  /*33800*/  SYNCS.PHASECHK.TRANS64.TRYWAIT P0, [R4+URZ], R5 ;  /* 0x00000005040075a7 */ /* 0x0044e4000800017f */
[----:B---3--:R-:W-:Y:S05]  /*33810*/  @!P0 NANOSLEEP.SYNCS 0x989680 ;  /* 0x009896800000895d */ /* 0x008fea0003900000 */
[----:B------:R-:W3:Y:S02]  /*33820*/  @!P0 SYNCS.PHASECHK.TRANS64 P0, [R4+URZ], R5 ;  /* 0x00000005040085a7 */ /* 0x000ee4000800007f */
[----:B---3--:R-:W-:Y:S05]  /*33830*/  @!P0 BRA `(.L_x_2912) ;  /* 0xfffffffc00f08947 */ /* 0x008fea000383ffff */
[----:B------:R-:W-:Y:S05]  /*33840*/  BRA `(.L_x_3021) ;  /* 0xffffffd000f07947 */ /* 0x000fea000383ffff */
.L_x_3022:
        /* <DEDUP_REMOVED lines=11> */
.L_x_3031:


//--------------------- .nv.global.init           --------------------------
	.section	.nv.global.init,"aw",@progbits
.nv.global.init:
	.type		$str$20,@object
	.size		$str$20,($str$21 - $str$20)
$str$20:
        /*0000*/ 	.byte	0x28, 0x61, 0x64, 0x64, 0x72, 0x65, 0x73, 0x73, 0x20, 0x26, 0x20, 0x6d, 0x61, 0x73, 0x6b, 0x29
        /*0010*/ 	.byte	0x20, 0x3d, 0x3d, 0x20, 0x30, 0x00
	.type		$str$21,@object
	.size		$str$21,(__unnamed_9 - $str$21)
$str$21:
        /*0016*/ 	.byte	0x2f, 0x74, 0x6d, 0x70, 0x2f, 0x6f, 0x73, 0x73, 0x5f, 0x6b, 0x65, 0x72, 0x6e, 0x65, 0x6c, 0x73
        /*0026*/ 	.byte	0x5f, 0x73, 0x72, 0x63, 0x2f, 0x66, 0x6c, 0x61, 0x73, 0x68, 0x5f, 0x61, 0x74, 0x74, 0x65, 0x6e
        /*0036*/ 	.byte	0x74, 0x69, 0x6f, 0x6e, 0x2f, 0x63, 0x73, 0x72, 0x63, 0x2f, 0x63, 0x75, 0x74, 0x6c, 0x61, 0x73
        /*0046*/ 	.byte	0x73, 0x2f, 0x69, 0x6e, 0x63, 0x6c, 0x75, 0x64, 0x65, 0x2f, 0x63, 0x75, 0x74, 0x65, 0x2f, 0x70
        /*0056*/ 	.byte	0x6f, 0x69, 0x6e, 0x74, 0x65, 0x72, 0x5f, 0x66, 0x6c, 0x61, 0x67, 0x67, 0x65, 0x64, 0x2e, 0x68
        /*0066*/ 	.byte	0x70, 0x70, 0x00
	.type		__unnamed_9,@object
	.size		__unnamed_9,(__unnamed_5 - __unnamed_9)
__unnamed_9:
        /* <DEDUP_REMOVED lines=24> */
	.type		__unnamed_5,@object
	.size		__unnamed_5,(__unnamed_4 - __unnamed_5)
__unnamed_5:
        /* <DEDUP_REMOVED lines=24> */
	.type		__unnamed_4,@object
	.size		__unnamed_4,(__unnamed_3 - __unnamed_4)
__unnamed_4:
        /* <DEDUP_REMOVED lines=24> */
	.type		__unnamed_3,@object
	.size		__unnamed_3,(__unnamed_7 - __unnamed_3)
__unnamed_3:
        /* <DEDUP_REMOVED lines=29> */
	.type		__unnamed_7,@object
	.size		__unnamed_7,(__unnamed_2 - __unnamed_7)
__unnamed_7:
        /* <DEDUP_REMOVED lines=29> */
	.type		__unnamed_2,@object
	.size		__unnamed_2,(__unnamed_8 - __unnamed_2)
__unnamed_2:
        /* <DEDUP_REMOVED lines=29> */
	.type		__unnamed_8,@object
	.size		__unnamed_8,(__unnamed_1 - __unnamed_8)
__unnamed_8:
        /* <DEDUP_REMOVED lines=29> */
	.type		__unnamed_1,@object
	.size		__unnamed_1,(__unnamed_6 - __unnamed_1)
__unnamed_1:
        /* <DEDUP_REMOVED lines=28> */
        /*0dd9*/ 	.byte	0x32, 0x31, 0x35, 0x30, 0x34, 0x3e, 0x3e, 0x3e, 0x3e, 0x3e, 0x20, 0x26, 0x5d, 0x00
	.type		__unnamed_6,@object
	.size		__unnamed_6,(.L_5 - __unnamed_6)
__unnamed_6:
        /* <DEDUP_REMOVED lines=29> */
.L_5:


//--------------------- .nv.shared._ZN7cutlass13device_kernelIN5flash11enable_sm90INS1_16FlashAttnFwdSm90INS1_25CollectiveMainloopFwdSm90ILi2EN4cute5tupleIJNS5_1CILi1EEES8_S8_EEENS6_IJNS7_ILi128EEENS7_ILi112EEENS7_ILi192EEEEEELi192ENS_6half_tEfNS_4arch4Sm90ELb0ELb0ELb1ELb0ELb0ELb0ELb0ELb1ELb1ELb1ELb1ELb0EEENS1_21CollectiveEpilogueFwdINS6_IJSA_SC_SB_EEES9_SE_SG_Li256ELb0ELb1ELb1ELb0EEENS1_19SingleTileSchedulerILb0ELb1ELb1ELi128EEEEEEEEEvNT_6ParamsE --------------------------
	.section	.nv.shared._ZN7cutlass13device_kernelIN5flash11enable_sm90INS1_16FlashAttnFwdSm90INS1_25CollectiveMainloopFwdSm90ILi2EN4cute5tupleIJNS5_1CILi1EEES8_S8_EEENS6_IJNS7_ILi128EEENS7_ILi112EEENS7_ILi192EEEEEELi192ENS_6half_tEfNS_4arch4Sm90ELb0ELb0ELb1ELb0ELb0ELb0ELb0ELb1ELb1ELb1ELb1ELb0EEENS1_21CollectiveEpilogueFwdINS6_IJSA_SC_SB_EEES9_SE_SG_Li256ELb0ELb1ELb1ELb0EEENS1_19SingleTileSchedulerILb0ELb1ELb1ELi128EEEEEEEEEvNT_6ParamsE,"aw",@nobits
	.sectionflags	@""
	.align	16
	.zero		1024


//--------------------- .nv.shared.reserved.0     --------------------------
	.section	.nv.shared.reserved.0,"aw",@nobits
	.weak		__nv_reservedSMEM_offset_0_alias
	.size		__nv_reservedSMEM_offset_0_alias, 0, 0
	.other		__nv_reservedSMEM_offset_0_alias,@"STO_CUDA_RESERVED_SHARED STV_DEFAULT"
__nv_reservedSMEM_offset_0_alias:
	.zero		0


//--------------------- .nv.global                --------------------------
	.section	.nv.global,"aw",@nobits
.nv.global:
	.type		_ZN80_INTERNAL_107ad84c_44_flash_fwd_hdim192_fp16_split_softcap_sm90_cu_8e232a79_37174cute1_E,@object
	.size		_ZN80_INTERNAL_107ad84c_44_flash_fwd_hdim192_fp16_split_softcap_sm90_cu_8e232a79_37174cute1_E,(_ZN80_INTERNAL_107ad84c_44_flash_fwd_hdim192_fp16_split_softcap_sm90_cu_8e232a79_37174cuda3std3__45__cpo6cbeginE - _ZN80_INTERNAL_107ad84c_44_flash_fwd_hdim192_fp16_split_softcap_sm90_cu_8e232a79_37174cute1_E)
_ZN80_INTERNAL_107ad84c_44_flash_fwd_hdim192_fp16_split_softcap_sm90_cu_8e232a79_37174cute1_E:
	.zero		1
	.type		_ZN80_INTERNAL_107ad84c_44_flash_fwd_hdim192_fp16_split_softcap_sm90_cu_8e232a79_37174cuda3std3__45__cpo6cbeginE,@object
	.size		_ZN80_INTERNAL_107ad84c_44_flash_fwd_hdim192_fp16_split_softcap_sm90_cu_8e232a79_37174cuda3std3__45__cpo6cbeginE,(_ZN80_INTERNAL_107ad84c_44_flash_fwd_hdim192_fp16_split_softcap_sm90_cu_8e232a79_37174cuda3std3__48in_placeE - _ZN80_INTERNAL_107ad84c_44_flash_fwd_hdim192_fp16_split_softcap_sm90_cu_8e232a79_37174cuda3std3__45__cpo6cbeginE)
_ZN80_INTERNAL_107ad84c_44_flash_fwd_hdim192_fp16_split_softcap_sm90_cu_8e232a79_37174cuda3std3__45__cpo6cbeginE:
	.zero		1
	.type		_ZN80_INTERNAL_107ad84c_44_flash_fwd_hdim192_fp16_split_softcap_sm90_cu_8e232a79_37174cuda3std3__48in_placeE,@object
	.size		_ZN80_INTERNAL_107ad84c_44_flash_fwd_hdim192_fp16_split_softcap_sm90_cu_8e232a79_37174cuda3std3__48in_placeE,(_ZN80_INTERNAL_107ad84c_44_flash_fwd_hdim192_fp16_split_softcap_sm90_cu_8e232a79_37174cuda3std6ranges3__45__cpo9iter_moveE - _ZN80_INTERNAL_107ad84c_44_flash_fwd_hdim192_fp16_split_softcap_sm90_cu_8e232a79_37174cuda3std3__48in_placeE)
_ZN80_INTERNAL_107ad84c_44_flash_fwd_hdim192_fp16_split_softcap_sm90_cu_8e232a79_37174cuda3std3__48in_placeE:
	.zero		1
	.type		_ZN80_INTERNAL_107ad84c_44_flash_fwd_hdim192_fp16_split_softcap_sm90_cu_8e232a79_37174cuda3std6ranges3__45__cpo9iter_moveE,@object
	.size		_ZN80_INTERNAL_107ad84c_44_flash_fwd_hdim192_fp16_split_softcap_sm90_cu_8e232a79_37174cuda3std6ranges3__45__cpo9iter_moveE,(_ZN80_INTERNAL_107ad84c_44_flash_fwd_hdim192_fp16_split_softcap_sm90_cu_8e232a79_37174cuda3std3__45__cpo5beginE - _ZN80_INTERNAL_107ad84c_44_flash_fwd_hdim192_fp16_split_softcap_sm90_cu_8e232a79_37174cuda3std6ranges3__45__cpo9iter_moveE)
_ZN80_INTERNAL_107ad84c_44_flash_fwd_hdim192_fp16_split_softcap_sm90_cu_8e232a79_37174cuda3std6ranges3__45__cpo9iter_moveE:
	.zero		1
	.type		_ZN80_INTERNAL_107ad84c_44_flash_fwd_hdim192_fp16_split_softcap_sm90_cu_8e232a79_37174cuda3std3__45__cpo5beginE,@object
	.size		_ZN80_INTERNAL_107ad84c_44_flash_fwd_hdim192_fp16_split_softcap_sm90_cu_8e232a79_37174cuda3std3__45__cpo5beginE,(_ZN80_INTERNAL_107ad84c_44_flash_fwd_hdim192_fp16_split_softcap_sm90_cu_8e232a79_37174cuda3std3__482_GLOBAL__N__107ad84c_44_flash_fwd_hdim192_fp16_split_softcap_sm90_cu_8e232a79_37176ignoreE - _ZN80_INTERNAL_107ad84c_44_flash_fwd_hdim192_fp16_split_softcap_sm90_cu_8e232a79_37174cuda3std3__45__cpo5beginE)
_ZN80_INTERNAL_107ad84c_44_flash_fwd_hdim192_fp16_split_softcap_sm90_cu_8e232a79_37174cuda3std3__45__cpo5beginE:
	.zero		1
	.type		_ZN80_INTERNAL_107ad84c_44_flash_fwd_hdim192_fp16_split_softcap_sm90_cu_8e232a79_37174cuda3std3__482_GLOBAL__N__107ad84c_44_flash_fwd_hdim192_fp16_split_softcap_sm90_cu_8e232a79_37176ignoreE,@object
	.size		_ZN80_INTERNAL_107ad84c_44_flash_fwd_hdim192_fp16_split_softcap_sm90_cu_8e232a79_37174cuda3std3__482_GLOBAL__N__107ad84c_44_flash_fwd_hdim192_fp16_split_softcap_sm90_cu_8e232a79_37176ignoreE,(_ZN80_INTERNAL_107ad84c_44_flash_fwd_hdim192_fp16_split_softcap_sm90_cu_8e232a79_37174cute7productE - _ZN80_INTERNAL_107ad84c_44_flash_fwd_hdim192_fp16_split_softcap_sm90_cu_8e232a79_37174cuda3std3__482_GLOBAL__N__107ad84c_44_flash_fwd_hdim192_fp16_split_softcap_sm90_cu_8e232a79_37176ignoreE)
_ZN80_INTERNAL_107ad84c_44_flash_fwd_hdim192_fp16_split_softcap_sm90_cu_8e232a79_37174cuda3std3__482_GLOBAL__N__107ad84c_44_flash_fwd_hdim192_fp16_split_softcap_sm90_cu_8e232a79_37176ignoreE:
	.zero		1
	.type		_ZN80_INTERNAL_107ad84c_44_flash_fwd_hdim192_fp16_split_softcap_sm90_cu_8e232a79_37174cute7productE,@object
	.size		_ZN80_INTERNAL_107ad84c_44_flash_fwd_hdim192_fp16_split_softcap_sm90_cu_8e232a79_37174cute7productE,(_ZN80_INTERNAL_107ad84c_44_flash_fwd_hdim192_fp16_split_softcap_sm90_cu_8e232a79_37174cuda3std3__45__cpo3endE - _ZN80_INTERNAL_107ad84c_44_flash_fwd_hdim192_fp16_split_softcap_sm90_cu_8e232a79_37174cute7productE)
_ZN80_INTERNAL_107ad84c_44_flash_fwd_hdim192_fp16_split_softcap_sm90_cu_8e232a79_37174cute7productE:
	.zero		1
	.type		_ZN80_INTERNAL_107ad84c_44_flash_fwd_hdim192_fp16_split_softcap_sm90_cu_8e232a79_37174cuda3std3__45__cpo3endE,@object
	.size		_ZN80_INTERNAL_107ad84c_44_flash_fwd_hdim192_fp16_split_softcap_sm90_cu_8e232a79_37174cuda3std3__45__cpo3endE,(_ZN80_INTERNAL_107ad84c_44_flash_fwd_hdim192_fp16_split_softcap_sm90_cu_8e232a79_37174cuda3std3__419piecewise_constructE - _ZN80_INTERNAL_107ad84c_44_flash_fwd_hdim192_fp16_split_softcap_sm90_cu_8e232a79_37174cuda3std3__45__cpo3endE)
_ZN80_INTERNAL_107ad84c_44_flash_fwd_hdim192_fp16_split_softcap_sm90_cu_8e232a79_37174cuda3std3__45__cpo3endE:
	.zero		1
	.type		_ZN80_INTERNAL_107ad84c_44_flash_fwd_hdim192_fp16_split_softcap_sm90_cu_8e232a79_37174cuda3std3__419piecewise_constructE,@object
	.size		_ZN80_INTERNAL_107ad84c_44_flash_fwd_hdim192_fp16_split_softcap_sm90_cu_8e232a79_37174cuda3std3__419piecewise_constructE,(_ZN80_INTERNAL_107ad84c_44_flash_fwd_hdim192_fp16_split_softcap_sm90_cu_8e232a79_37174cuda3std3__45__cpo4cendE - _ZN80_INTERNAL_107ad84c_44_flash_fwd_hdim192_fp16_split_softcap_sm90_cu_8e232a79_37174cuda3std3__419piecewise_constructE)
_ZN80_INTERNAL_107ad84c_44_flash_fwd_hdim192_fp16_split_softcap_sm90_cu_8e232a79_37174cuda3std3__419piecewise_constructE:
	.zero		1
	.type		_ZN80_INTERNAL_107ad84c_44_flash_fwd_hdim192_fp16_split_softcap_sm90_cu_8e232a79_37174cuda3std3__45__cpo4cendE,@object
	.size		_ZN80_INTERNAL_107ad84c_44_flash_fwd_hdim192_fp16_split_softcap_sm90_cu_8e232a79_37174cuda3std3__45__cpo4cendE,(_ZN80_INTERNAL_107ad84c_44_flash_fwd_hdim192_fp16_split_softcap_sm90_cu_8e232a79_37174cuda3std6ranges3__45__cpo4swapE - _ZN80_INTERNAL_107ad84c_44_flash_fwd_hdim192_fp16_split_softcap_sm90_cu_8e232a79_37174cuda3std3__45__cpo4cendE)
_ZN80_INTERNAL_107ad84c_44_flash_fwd_hdim192_fp16_split_softcap_sm90_cu_8e232a79_37174cuda3std3__45__cpo4cendE:
	.zero		1
	.type		_ZN80_INTERNAL_107ad84c_44_flash_fwd_hdim192_fp16_split_softcap_sm90_cu_8e232a79_37174cuda3std6ranges3__45__cpo4swapE,@object
	.size		_ZN80_INTERNAL_107ad84c_44_flash_fwd_hdim192_fp16_split_softcap_sm90_cu_8e232a79_37174cuda3std6ranges3__45__cpo4swapE,(.L_16 - _ZN80_INTERNAL_107ad84c_44_flash_fwd_hdim192_fp16_split_softcap_sm90_cu_8e232a79_37174cuda3std6ranges3__45__cpo4swapE)
_ZN80_INTERNAL_107ad84c_44_flash_fwd_hdim192_fp16_split_softcap_sm90_cu_8e232a79_37174cuda3std6ranges3__45__cpo4swapE:
	.zero		1
.L_16:


//--------------------- .nv.shared._ZN7cutlass13device_kernelIN5flash11enable_sm90INS1_16FlashAttnFwdSm90INS1_25CollectiveMainloopFwdSm90ILi2EN4cute5tupleIJNS5_1CILi1EEES8_S8_EEENS6_IJNS7_ILi128EEENS7_ILi112EEENS7_ILi192EEEEEELi192ENS_6half_tEfNS_4arch4Sm90ELb0ELb0ELb1ELb1ELb0ELb0ELb0ELb1ELb1ELb1ELb1ELb0EEENS1_21CollectiveEpilogueFwdINS6_IJSA_SC_SB_EEES9_SE_SG_Li256ELb1ELb1ELb1ELb0EEENS1_36VarlenDynamicPersistentTileSchedulerILi128ELi112ELi256ELi128ELb1ELb1ELb1ELb0ELb1ELb1EEEEEEEEEvNT_6ParamsE --------------------------
	.section	.nv.shared._ZN7cutlass13device_kernelIN5flash11enable_sm90INS1_16FlashAttnFwdSm90INS1_25CollectiveMainloopFwdSm90ILi2EN4cute5tupleIJNS5_1CILi1EEES8_S8_EEENS6_IJNS7_ILi128EEENS7_ILi112EEENS7_ILi192EEEEEELi192ENS_6half_tEfNS_4arch4Sm90ELb0ELb0ELb1ELb1ELb0ELb0ELb0ELb1ELb1ELb1ELb1ELb0EEENS1_21CollectiveEpilogueFwdINS6_IJSA_SC_SB_EEES9_SE_SG_Li256ELb1ELb1ELb1ELb0EEENS1_36VarlenDynamicPersistentTileSchedulerILi128ELi112ELi256ELi128ELb1ELb1ELb1ELb0ELb1ELb1EEEEEEEEEvNT_6ParamsE,"aw",@nobits
	.sectionflags	@""
	.align	16
	.zero		1024


//--------------------- .nv.shared._ZN7cutlass13device_kernelIN5flash11enable_sm90INS1_16FlashAttnFwdSm90INS1_25CollectiveMainloopFwdSm90ILi2EN4cute5tupleIJNS5_1CILi1EEES8_S8_EEENS6_IJNS7_ILi128EEENS7_ILi112EEENS7_ILi192EEEEEELi192ENS_6half_tEfNS_4arch4Sm90ELb0ELb0ELb1ELb1ELb0ELb1ELb0ELb1ELb1ELb1ELb1ELb0EEENS1_21CollectiveEpilogueFwdINS6_IJSA_SC_SB_EEES9_SE_SG_Li256ELb1ELb1ELb1ELb0EEENS1_36VarlenDynamicPersistentTileSchedulerILi128ELi112ELi256ELi128ELb1ELb1ELb1ELb0ELb1ELb1EEEEEEEEEvNT_6ParamsE --------------------------
	.section	.nv.shared._ZN7cutlass13device_kernelIN5flash11enable_sm90INS1_16FlashAttnFwdSm90INS1_25CollectiveMainloopFwdSm90ILi2EN4cute5tupleIJNS5_1CILi1EEES8_S8_EEENS6_IJNS7_ILi128EEENS7_ILi112EEENS7_ILi192EEEEEELi192ENS_6half_tEfNS_4arch4Sm90ELb0ELb0ELb1ELb1ELb0ELb1ELb0ELb1ELb1ELb1ELb1ELb0EEENS1_21CollectiveEpilogueFwdINS6_IJSA_SC_SB_EEES9_SE_SG_Li256ELb1ELb1ELb1ELb0EEENS1_36VarlenDynamicPersistentTileSchedulerILi128ELi112ELi256ELi128ELb1ELb1ELb1ELb0ELb1ELb1EEEEEEEEEvNT_6ParamsE,"aw",@nobits
	.sectionflags	@""
	.align	16
	.zero		1024


//--------------------- .nv.shared._ZN7cutlass13device_kernelIN5flash11enable_sm90INS1_16FlashAttnFwdSm90INS1_25CollectiveMainloopFwdSm90ILi2EN4cute5tupleIJNS5_1CILi1EEES8_S8_EEENS6_IJNS7_ILi128EEENS7_ILi96EEENS7_ILi192EEEEEELi192ENS_6half_tEfNS_4arch4Sm90ELb0ELb1ELb1ELb0ELb0ELb0ELb0ELb1ELb1ELb1ELb1ELb0EEENS1_21CollectiveEpilogueFwdINS6_IJSA_SC_SB_EEES9_SE_SG_Li256ELb0ELb1ELb1ELb0EEENS1_19SingleTileSchedulerILb0ELb1ELb1ELi128EEEEEEEEEvNT_6ParamsE --------------------------
	.section	.nv.shared._ZN7cutlass13device_kernelIN5flash11enable_sm90INS1_16FlashAttnFwdSm90INS1_25CollectiveMainloopFwdSm90ILi2EN4cute5tupleIJNS5_1CILi1EEES8_S8_EEENS6_IJNS7_ILi128EEENS7_ILi96EEENS7_ILi192EEEEEELi192ENS_6half_tEfNS_4arch4Sm90ELb0ELb1ELb1ELb0ELb0ELb0ELb0ELb1ELb1ELb1ELb1ELb0EEENS1_21CollectiveEpilogueFwdINS6_IJSA_SC_SB_EEES9_SE_SG_Li256ELb0ELb1ELb1ELb0EEENS1_19SingleTileSchedulerILb0ELb1ELb1ELi128EEEEEEEEEvNT_6ParamsE,"aw",@nobits
	.sectionflags	@""
	.align	16
	.zero		1024


//--------------------- .nv.shared._ZN7cutlass13device_kernelIN5flash11enable_sm90INS1_16FlashAttnFwdSm90INS1_25CollectiveMainloopFwdSm90ILi2EN4cute5tupleIJNS5_1CILi1EEES8_S8_EEENS6_IJNS7_ILi128EEENS7_ILi96EEENS7_ILi192EEEEEELi192ENS_6half_tEfNS_4arch4Sm90ELb0ELb1ELb1ELb1ELb0ELb0ELb0ELb1ELb1ELb1ELb1ELb0EEENS1_21CollectiveEpilogueFwdINS6_IJSA_SC_SB_EEES9_SE_SG_Li256ELb1ELb1ELb1ELb0EEENS1_36VarlenDynamicPersistentTileSchedulerILi128ELi96ELi256ELi128ELb1ELb1ELb1ELb1ELb0ELb1EEEEEEEEEvNT_6ParamsE --------------------------
	.section	.nv.shared._ZN7cutlass13device_kernelIN5flash11enable_sm90INS1_16FlashAttnFwdSm90INS1_25CollectiveMainloopFwdSm90ILi2EN4cute5tupleIJNS5_1CILi1EEES8_S8_EEENS6_IJNS7_ILi128EEENS7_ILi96EEENS7_ILi192EEEEEELi192ENS_6half_tEfNS_4arch4Sm90ELb0ELb1ELb1ELb1ELb0ELb0ELb0ELb1ELb1ELb1ELb1ELb0EEENS1_21CollectiveEpilogueFwdINS6_IJSA_SC_SB_EEES9_SE_SG_Li256ELb1ELb1ELb1ELb0EEENS1_36VarlenDynamicPersistentTileSchedulerILi128ELi96ELi256ELi128ELb1ELb1ELb1ELb1ELb0ELb1EEEEEEEEEvNT_6ParamsE,"aw",@nobits
	.sectionflags	@""
	.align	16
	.zero		1024


//--------------------- .nv.shared._ZN7cutlass13device_kernelIN5flash11enable_sm90INS1_16FlashAttnFwdSm90INS1_25CollectiveMainloopFwdSm90ILi2EN4cute5tupleIJNS5_1CILi1EEES8_S8_EEENS6_IJNS7_ILi128EEENS7_ILi96EEENS7_ILi192EEEEEELi192ENS_6half_tEfNS_4arch4Sm90ELb0ELb1ELb1ELb1ELb0ELb1ELb0ELb1ELb1ELb1ELb1ELb0EEENS1_21CollectiveEpilogueFwdINS6_IJSA_SC_SB_EEES9_SE_SG_Li256ELb1ELb1ELb1ELb0EEENS1_36VarlenDynamicPersistentTileSchedulerILi128ELi96ELi256ELi128ELb1ELb1ELb1ELb1ELb0ELb1EEEEEEEEEvNT_6ParamsE --------------------------
	.section	.nv.shared._ZN7cutlass13device_kernelIN5flash11enable_sm90INS1_16FlashAttnFwdSm90INS1_25CollectiveMainloopFwdSm90ILi2EN4cute5tupleIJNS5_1CILi1EEES8_S8_EEENS6_IJNS7_ILi128EEENS7_ILi96EEENS7_ILi192EEEEEELi192ENS_6half_tEfNS_4arch4Sm90ELb0ELb1ELb1ELb1ELb0ELb1ELb0ELb1ELb1ELb1ELb1ELb0EEENS1_21CollectiveEpilogueFwdINS6_IJSA_SC_SB_EEES9_SE_SG_Li256ELb1ELb1ELb1ELb0EEENS1_36VarlenDynamicPersistentTileSchedulerILi128ELi96ELi256ELi128ELb1ELb1ELb1ELb1ELb0ELb1EEEEEEEEEvNT_6ParamsE,"aw",@nobits
	.sectionflags	@""
	.align	16
	.zero		1024


//--------------------- .nv.shared._ZN7cutlass13device_kernelIN5flash11enable_sm90INS1_16FlashAttnFwdSm90INS1_25CollectiveMainloopFwdSm90ILi2EN4cute5tupleIJNS5_1CILi1EEES8_S8_EEENS6_IJNS7_ILi128EEENS7_ILi112EEENS7_ILi192EEEEEELi192ENS_6half_tEfNS_4arch4Sm90ELb1ELb0ELb1ELb0ELb0ELb0ELb0ELb1ELb1ELb1ELb1ELb0EEENS1_21CollectiveEpilogueFwdINS6_IJSA_SC_SB_EEES9_SE_SG_Li256ELb0ELb1ELb1ELb0EEENS1_19SingleTileSchedulerILb0ELb1ELb1ELi128EEEEEEEEEvNT_6ParamsE --------------------------
	.section	.nv.shared._ZN7cutlass13device_kernelIN5flash11enable_sm90INS1_16FlashAttnFwdSm90INS1_25CollectiveMainloopFwdSm90ILi2EN4cute5tupleIJNS5_1CILi1EEES8_S8_EEENS6_IJNS7_ILi128EEENS7_ILi112EEENS7_ILi192EEEEEELi192ENS_6half_tEfNS_4arch4Sm90ELb1ELb0ELb1ELb0ELb0ELb0ELb0ELb1ELb1ELb1ELb1ELb0EEENS1_21CollectiveEpilogueFwdINS6_IJSA_SC_SB_EEES9_SE_SG_Li256ELb0ELb1ELb1ELb0EEENS1_19SingleTileSchedulerILb0ELb1ELb1ELi128EEEEEEEEEvNT_6ParamsE,"aw",@nobits
	.sectionflags	@""
	.align	16
	.zero		1024


//--------------------- .nv.shared._ZN7cutlass13device_kernelIN5flash11enable_sm90INS1_16FlashAttnFwdSm90INS1_25CollectiveMainloopFwdSm90ILi2EN4cute5tupleIJNS5_1CILi1EEES8_S8_EEENS6_IJNS7_ILi128EEENS7_ILi112EEENS7_ILi192EEEEEELi192ENS_6half_tEfNS_4arch4Sm90ELb1ELb0ELb1ELb1ELb0ELb0ELb0ELb1ELb1ELb1ELb1ELb0EEENS1_21CollectiveEpilogueFwdINS6_IJSA_SC_SB_EEES9_SE_SG_Li256ELb1ELb1ELb1ELb0EEENS1_36VarlenDynamicPersistentTileSchedulerILi128ELi112ELi256ELi128ELb1ELb1ELb1ELb1ELb1ELb1EEEEEEEEEvNT_6ParamsE --------------------------
	.section	.nv.shared._ZN7cutlass13device_kernelIN5flash11enable_sm90INS1_16FlashAttnFwdSm90INS1_25CollectiveMainloopFwdSm90ILi2EN4cute5tupleIJNS5_1CILi1EEES8_S8_EEENS6_IJNS7_ILi128EEENS7_ILi112EEENS7_ILi192EEEEEELi192ENS_6half_tEfNS_4arch4Sm90ELb1ELb0ELb1ELb1ELb0ELb0ELb0ELb1ELb1ELb1ELb1ELb0EEENS1_21CollectiveEpilogueFwdINS6_IJSA_SC_SB_EEES9_SE_SG_Li256ELb1ELb1ELb1ELb0EEENS1_36VarlenDynamicPersistentTileSchedulerILi128ELi112ELi256ELi128ELb1ELb1ELb1ELb1ELb1ELb1EEEEEEEEEvNT_6ParamsE,"aw",@nobits
	.sectionflags	@""
	.align	16
	.zero		1024


//--------------------- .nv.shared._ZN7cutlass13device_kernelIN5flash11enable_sm90INS1_16FlashAttnFwdSm90INS1_25CollectiveMainloopFwdSm90ILi2EN4cute5tupleIJNS5_1CILi1EEES8_S8_EEENS6_IJNS7_ILi128EEENS7_ILi112EEENS7_ILi192EEEEEELi192ENS_6half_tEfNS_4arch4Sm90ELb1ELb0ELb1ELb1ELb0ELb1ELb0ELb1ELb1ELb1ELb1ELb0EEENS1_21CollectiveEpilogueFwdINS6_IJSA_SC_SB_EEES9_SE_SG_Li256ELb1ELb1ELb1ELb0EEENS1_36VarlenDynamicPersistentTileSchedulerILi128ELi112ELi256ELi128ELb1ELb1ELb1ELb1ELb1ELb1EEEEEEEEEvNT_6ParamsE --------------------------
	.section	.nv.shared._ZN7cutlass13device_kernelIN5flash11enable_sm90INS1_16FlashAttnFwdSm90INS1_25CollectiveMainloopFwdSm90ILi2EN4cute5tupleIJNS5_1CILi1EEES8_S8_EEENS6_IJNS7_ILi128EEENS7_ILi112EEENS7_ILi192EEEEEELi192ENS_6half_tEfNS_4arch4Sm90ELb1ELb0ELb1ELb1ELb0ELb1ELb0ELb1ELb1ELb1ELb1ELb0EEENS1_21CollectiveEpilogueFwdINS6_IJSA_SC_SB_EEES9_SE_SG_Li256ELb1ELb1ELb1ELb0EEENS1_36VarlenDynamicPersistentTileSchedulerILi128ELi112ELi256ELi128ELb1ELb1ELb1ELb1ELb1ELb1EEEEEEEEEvNT_6ParamsE,"aw",@nobits
	.sectionflags	@""
	.align	16
	.zero		1024


//--------------------- .nv.constant0._ZN7cutlass13device_kernelIN5flash11enable_sm90INS1_16FlashAttnFwdSm90INS1_25CollectiveMainloopFwdSm90ILi2EN4cute5tupleIJNS5_1CILi1EEES8_S8_EEENS6_IJNS7_ILi128EEENS7_ILi112EEENS7_ILi192EEEEEELi192ENS_6half_tEfNS_4arch4Sm90ELb0ELb0ELb1ELb0ELb0ELb0ELb0ELb1ELb1ELb1ELb1ELb0EEENS1_21CollectiveEpilogueFwdINS6_IJSA_SC_SB_EEES9_SE_SG_Li256ELb0ELb1ELb1ELb0EEENS1_19SingleTileSchedulerILb0ELb1ELb1ELi128EEEEEEEEEvNT_6ParamsE --------------------------
	.section	.nv.constant0._ZN7cutlass13device_kernelIN5flash11enable_sm90INS1_16FlashAttnFwdSm90INS1_25CollectiveMainloopFwdSm90ILi2EN4cute5tupleIJNS5_1CILi1EEES8_S8_EEENS6_IJNS7_ILi128EEENS7_ILi112EEENS7_ILi192EEEEEELi192ENS_6half_tEfNS_4arch4Sm90ELb0ELb0ELb1ELb0ELb0ELb0ELb0ELb1ELb1ELb1ELb1ELb0EEENS1_21CollectiveEpilogueFwdINS6_IJSA_SC_SB_EEES9_SE_SG_Li256ELb0ELb1ELb1ELb0EEENS1_19SingleTileSchedulerILb0ELb1ELb1ELi128EEEEEEEEEvNT_6ParamsE,"a",@progbits
	.sectionflags	@""
	.align	4
.nv.constant0._ZN7cutlass13device_kernelIN5flash11enable_sm90INS1_16FlashAttnFwdSm90INS1_25CollectiveMainloopFwdSm90ILi2EN4cute5tupleIJNS5_1CILi1EEES8_S8_EEENS6_IJNS7_ILi128EEENS7_ILi112EEENS7_ILi192EEEEEELi192ENS_6half_tEfNS_4arch4Sm90ELb0ELb0ELb1ELb0ELb0ELb0ELb0ELb1ELb1ELb1ELb1ELb0EEENS1_21CollectiveEpilogueFwdINS6_IJSA_SC_SB_EEES9_SE_SG_Li256ELb0ELb1ELb1ELb0EEENS1_19SingleTileSchedulerILb0ELb1ELb1ELi128EEEEEEEEEvNT_6ParamsE:
	.zero		3200


//--------------------- .nv.constant0._ZN7cutlass13device_kernelIN5flash11enable_sm90INS1_16FlashAttnFwdSm90INS1_25CollectiveMainloopFwdSm90ILi2EN4cute5tupleIJNS5_1CILi1EEES8_S8_EEENS6_IJNS7_ILi128EEENS7_ILi112EEENS7_ILi192EEEEEELi192ENS_6half_tEfNS_4arch4Sm90ELb0ELb0ELb1ELb1ELb0ELb0ELb0ELb1ELb1ELb1ELb1ELb0EEENS1_21CollectiveEpilogueFwdINS6_IJSA_SC_SB_EEES9_SE_SG_Li256ELb1ELb1ELb1ELb0EEENS1_36VarlenDynamicPersistentTileSchedulerILi128ELi112ELi256ELi128ELb1ELb1ELb1ELb0ELb1ELb1EEEEEEEEEvNT_6ParamsE --------------------------
	.section	.nv.constant0._ZN7cutlass13device_kernelIN5flash11enable_sm90INS1_16FlashAttnFwdSm90INS1_25CollectiveMainloopFwdSm90ILi2EN4cute5tupleIJNS5_1CILi1EEES8_S8_EEENS6_IJNS7_ILi128EEENS7_ILi112EEENS7_ILi192EEEEEELi192ENS_6half_tEfNS_4arch4Sm90ELb0ELb0ELb1ELb1ELb0ELb0ELb0ELb1ELb1ELb1ELb1ELb0EEENS1_21CollectiveEpilogueFwdINS6_IJSA_SC_SB_EEES9_SE_SG_Li256ELb1ELb1ELb1ELb0EEENS1_36VarlenDynamicPersistentTileSchedulerILi128ELi112ELi256ELi128ELb1ELb1ELb1ELb0ELb1ELb1EEEEEEEEEvNT_6ParamsE,"a",@progbits
	.sectionflags	@""
	.align	4
.nv.constant0._ZN7cutlass13device_kernelIN5flash11enable_sm90INS1_16FlashAttnFwdSm90INS1_25CollectiveMainloopFwdSm90ILi2EN4cute5tupleIJNS5_1CILi1EEES8_S8_EEENS6_IJNS7_ILi128EEENS7_ILi112EEENS7_ILi192EEEEEELi192ENS_6half_tEfNS_4arch4Sm90ELb0ELb0ELb1ELb1ELb0ELb0ELb0ELb1ELb1ELb1ELb1ELb0EEENS1_21CollectiveEpilogueFwdINS6_IJSA_SC_SB_EEES9_SE_SG_Li256ELb1ELb1ELb1ELb0EEENS1_36VarlenDynamicPersistentTileSchedulerILi128ELi112ELi256ELi128ELb1ELb1ELb1ELb0ELb1ELb1EEEEEEEEEvNT_6ParamsE:
	.zero		3328


//--------------------- .nv.constant0._ZN7cutlass13device_kernelIN5flash11enable_sm90INS1_16FlashAttnFwdSm90INS1_25CollectiveMainloopFwdSm90ILi2EN4cute5tupleIJNS5_1CILi1EEES8_S8_EEENS6_IJNS7_ILi128EEENS7_ILi112EEENS7_ILi192EEEEEELi192ENS_6half_tEfNS_4arch4Sm90ELb0ELb0ELb1ELb1ELb0ELb1ELb0ELb1ELb1ELb1ELb1ELb0EEENS1_21CollectiveEpilogueFwdINS6_IJSA_SC_SB_EEES9_SE_SG_Li256ELb1ELb1ELb1ELb0EEENS1_36VarlenDynamicPersistentTileSchedulerILi128ELi112ELi256ELi128ELb1ELb1ELb1ELb0ELb1ELb1EEEEEEEEEvNT_6ParamsE --------------------------
	.section	.nv.constant0._ZN7cutlass13device_kernelIN5flash11enable_sm90INS1_16FlashAttnFwdSm90INS1_25CollectiveMainloopFwdSm90ILi2EN4cute5tupleIJNS5_1CILi1EEES8_S8_EEENS6_IJNS7_ILi128EEENS7_ILi112EEENS7_ILi192EEEEEELi192ENS_6half_tEfNS_4arch4Sm90ELb0ELb0ELb1ELb1ELb0ELb1ELb0ELb1ELb1ELb1ELb1ELb0EEENS1_21CollectiveEpilogueFwdINS6_IJSA_SC_SB_EEES9_SE_SG_Li256ELb1ELb1ELb1ELb0EEENS1_36VarlenDynamicPersistentTileSchedulerILi128ELi112ELi256ELi128ELb1ELb1ELb1ELb0ELb1ELb1EEEEEEEEEvNT_6ParamsE,"a",@progbits
	.sectionflags	@""
	.align	4
.nv.constant0._ZN7cutlass13device_kernelIN5flash11enable_sm90INS1_16FlashAttnFwdSm90INS1_25CollectiveMainloopFwdSm90ILi2EN4cute5tupleIJNS5_1CILi1EEES8_S8_EEENS6_IJNS7_ILi128EEENS7_ILi112EEENS7_ILi192EEEEEELi192ENS_6half_tEfNS_4arch4Sm90ELb0ELb0ELb1ELb1ELb0ELb1ELb0ELb1ELb1ELb1ELb1ELb0EEENS1_21CollectiveEpilogueFwdINS6_IJSA_SC_SB_EEES9_SE_SG_Li256ELb1ELb1ELb1ELb0EEENS1_36VarlenDynamicPersistentTileSchedulerILi128ELi112ELi256ELi128ELb1ELb1ELb1ELb0ELb1ELb1EEEEEEEEEvNT_6ParamsE:
	.zero		3328


//--------------------- .nv.constant0._ZN7cutlass13device_kernelIN5flash11enable_sm90INS1_16FlashAttnFwdSm90INS1_25CollectiveMainloopFwdSm90ILi2EN4cute5tupleIJNS5_1CILi1EEES8_S8_EEENS6_IJNS7_ILi128EEENS7_ILi96EEENS7_ILi192EEEEEELi192ENS_6half_tEfNS_4arch4Sm90ELb0ELb1ELb1ELb0ELb0ELb0ELb0ELb1ELb1ELb1ELb1ELb0EEENS1_21CollectiveEpilogueFwdINS6_IJSA_SC_SB_EEES9_SE_SG_Li256ELb0ELb1ELb1ELb0EEENS1_19SingleTileSchedulerILb0ELb1ELb1ELi128EEEEEEEEEvNT_6ParamsE --------------------------
	.section	.nv.constant0._ZN7cutlass13device_kernelIN5flash11enable_sm90INS1_16FlashAttnFwdSm90INS1_25CollectiveMainloopFwdSm90ILi2EN4cute5tupleIJNS5_1CILi1EEES8_S8_EEENS6_IJNS7_ILi128EEENS7_ILi96EEENS7_ILi192EEEEEELi192ENS_6half_tEfNS_4arch4Sm90ELb0ELb1ELb1ELb0ELb0ELb0ELb0ELb1ELb1ELb1ELb1ELb0EEENS1_21CollectiveEpilogueFwdINS6_IJSA_SC_SB_EEES9_SE_SG_Li256ELb0ELb1ELb1ELb0EEENS1_19SingleTileSchedulerILb0ELb1ELb1ELi128EEEEEEEEEvNT_6ParamsE,"a",@progbits
	.sectionflags	@""
	.align	4
.nv.constant0._ZN7cutlass13device_kernelIN5flash11enable_sm90INS1_16FlashAttnFwdSm90INS1_25CollectiveMainloopFwdSm90ILi2EN4cute5tupleIJNS5_1CILi1EEES8_S8_EEENS6_IJNS7_ILi128EEENS7_ILi96EEENS7_ILi192EEEEEELi192ENS_6half_tEfNS_4arch4Sm90ELb0ELb1ELb1ELb0ELb0ELb0ELb0ELb1ELb1ELb1ELb1ELb0EEENS1_21CollectiveEpilogueFwdINS6_IJSA_SC_SB_EEES9_SE_SG_Li256ELb0ELb1ELb1ELb0EEENS1_19SingleTileSchedulerILb0ELb1ELb1ELi128EEEEEEEEEvNT_6ParamsE:
	.zero		3200


//--------------------- .nv.constant0._ZN7cutlass13device_kernelIN5flash11enable_sm90INS1_16FlashAttnFwdSm90INS1_25CollectiveMainloopFwdSm90ILi2EN4cute5tupleIJNS5_1CILi1EEES8_S8_EEENS6_IJNS7_ILi128EEENS7_ILi96EEENS7_ILi192EEEEEELi192ENS_6half_tEfNS_4arch4Sm90ELb0ELb1ELb1ELb1ELb0ELb0ELb0ELb1ELb1ELb1ELb1ELb0EEENS1_21CollectiveEpilogueFwdINS6_IJSA_SC_SB_EEES9_SE_SG_Li256ELb1ELb1ELb1ELb0EEENS1_36VarlenDynamicPersistentTileSchedulerILi128ELi96ELi256ELi128ELb1ELb1ELb1ELb1ELb0ELb1EEEEEEEEEvNT_6ParamsE --------------------------
	.section	.nv.constant0._ZN7cutlass13device_kernelIN5flash11enable_sm90INS1_16FlashAttnFwdSm90INS1_25CollectiveMainloopFwdSm90ILi2EN4cute5tupleIJNS5_1CILi1EEES8_S8_EEENS6_IJNS7_ILi128EEENS7_ILi96EEENS7_ILi192EEEEEELi192ENS_6half_tEfNS_4arch4Sm90ELb0ELb1ELb1ELb1ELb0ELb0ELb0ELb1ELb1ELb1ELb1ELb0EEENS1_21CollectiveEpilogueFwdINS6_IJSA_SC_SB_EEES9_SE_SG_Li256ELb1ELb1ELb1ELb0EEENS1_36VarlenDynamicPersistentTileSchedulerILi128ELi96ELi256ELi128ELb1ELb1ELb1ELb1ELb0ELb1EEEEEEEEEvNT_6ParamsE,"a",@progbits
	.sectionflags	@""
	.align	4
.nv.constant0._ZN7cutlass13device_kernelIN5flash11enable_sm90INS1_16FlashAttnFwdSm90INS1_25CollectiveMainloopFwdSm90ILi2EN4cute5tupleIJNS5_1CILi1EEES8_S8_EEENS6_IJNS7_ILi128EEENS7_ILi96EEENS7_ILi192EEEEEELi192ENS_6half_tEfNS_4arch4Sm90ELb0ELb1ELb1ELb1ELb0ELb0ELb0ELb1ELb1ELb1ELb1ELb0EEENS1_21CollectiveEpilogueFwdINS6_IJSA_SC_SB_EEES9_SE_SG_Li256ELb1ELb1ELb1ELb0EEENS1_36VarlenDynamicPersistentTileSchedulerILi128ELi96ELi256ELi128ELb1ELb1ELb1ELb1ELb0ELb1EEEEEEEEEvNT_6ParamsE:
	.zero		3328


//--------------------- .nv.constant0._ZN7cutlass13device_kernelIN5flash11enable_sm90INS1_16FlashAttnFwdSm90INS1_25CollectiveMainloopFwdSm90ILi2EN4cute5tupleIJNS5_1CILi1EEES8_S8_EEENS6_IJNS7_ILi128EEENS7_ILi96EEENS7_ILi192EEEEEELi192ENS_6half_tEfNS_4arch4Sm90ELb0ELb1ELb1ELb1ELb0ELb1ELb0ELb1ELb1ELb1ELb1ELb0EEENS1_21CollectiveEpilogueFwdINS6_IJSA_SC_SB_EEES9_SE_SG_Li256ELb1ELb1ELb1ELb0EEENS1_36VarlenDynamicPersistentTileSchedulerILi128ELi96ELi256ELi128ELb1ELb1ELb1ELb1ELb0ELb1EEEEEEEEEvNT_6ParamsE --------------------------
	.section	.nv.constant0._ZN7cutlass13device_kernelIN5flash11enable_sm90INS1_16FlashAttnFwdSm90INS1_25CollectiveMainloopFwdSm90ILi2EN4cute5tupleIJNS5_1CILi1EEES8_S8_EEENS6_IJNS7_ILi128EEENS7_ILi96EEENS7_ILi192EEEEEELi192ENS_6half_tEfNS_4arch4Sm90ELb0ELb1ELb1ELb1ELb0ELb1ELb0ELb1ELb1ELb1ELb1ELb0EEENS1_21CollectiveEpilogueFwdINS6_IJSA_SC_SB_EEES9_SE_SG_Li256ELb1ELb1ELb1ELb0EEENS1_36VarlenDynamicPersistentTileSchedulerILi128ELi96ELi256ELi128ELb1ELb1ELb1ELb1ELb0ELb1EEEEEEEEEvNT_6ParamsE,"a",@progbits
	.sectionflags	@""
	.align	4
.nv.constant0._ZN7cutlass13device_kernelIN5flash11enable_sm90INS1_16FlashAttnFwdSm90INS1_25CollectiveMainloopFwdSm90ILi2EN4cute5tupleIJNS5_1CILi1EEES8_S8_EEENS6_IJNS7_ILi128EEENS7_ILi96EEENS7_ILi192EEEEEELi192ENS_6half_tEfNS_4arch4Sm90ELb0ELb1ELb1ELb1ELb0ELb1ELb0ELb1ELb1ELb1ELb1ELb0EEENS1_21CollectiveEpilogueFwdINS6_IJSA_SC_SB_EEES9_SE_SG_Li256ELb1ELb1ELb1ELb0EEENS1_36VarlenDynamicPersistentTileSchedulerILi128ELi96ELi256ELi128ELb1ELb1ELb1ELb1ELb0ELb1EEEEEEEEEvNT_6ParamsE:
	.zero		3328


//--------------------- .nv.constant0._ZN7cutlass13device_kernelIN5flash11enable_sm90INS1_16FlashAttnFwdSm90INS1_25CollectiveMainloopFwdSm90ILi2EN4cute5tupleIJNS5_1CILi1EEES8_S8_EEENS6_IJNS7_ILi128EEENS7_ILi112EEENS7_ILi192EEEEEELi192ENS_6half_tEfNS_4arch4Sm90ELb1ELb0ELb1ELb0ELb0ELb0ELb0ELb1ELb1ELb1ELb1ELb0EEENS1_21CollectiveEpilogueFwdINS6_IJSA_SC_SB_EEES9_SE_SG_Li256ELb0ELb1ELb1ELb0EEENS1_19SingleTileSchedulerILb0ELb1ELb1ELi128EEEEEEEEEvNT_6ParamsE --------------------------
	.section	.nv.constant0._ZN7cutlass13device_kernelIN5flash11enable_sm90INS1_16FlashAttnFwdSm90INS1_25CollectiveMainloopFwdSm90ILi2EN4cute5tupleIJNS5_1CILi1EEES8_S8_EEENS6_IJNS7_ILi128EEENS7_ILi112EEENS7_ILi192EEEEEELi192ENS_6half_tEfNS_4arch4Sm90ELb1ELb0ELb1ELb0ELb0ELb0ELb0ELb1ELb1ELb1ELb1ELb0EEENS1_21CollectiveEpilogueFwdINS6_IJSA_SC_SB_EEES9_SE_SG_Li256ELb0ELb1ELb1ELb0EEENS1_19SingleTileSchedulerILb0ELb1ELb1ELi128EEEEEEEEEvNT_6ParamsE,"a",@progbits
	.sectionflags	@""
	.align	4
.nv.constant0._ZN7cutlass13device_kernelIN5flash11enable_sm90INS1_16FlashAttnFwdSm90INS1_25CollectiveMainloopFwdSm90ILi2EN4cute5tupleIJNS5_1CILi1EEES8_S8_EEENS6_IJNS7_ILi128EEENS7_ILi112EEENS7_ILi192EEEEEELi192ENS_6half_tEfNS_4arch4Sm90ELb1ELb0ELb1ELb0ELb0ELb0ELb0ELb1ELb1ELb1ELb1ELb0EEENS1_21CollectiveEpilogueFwdINS6_IJSA_SC_SB_EEES9_SE_SG_Li256ELb0ELb1ELb1ELb0EEENS1_19SingleTileSchedulerILb0ELb1ELb1ELi128EEEEEEEEEvNT_6ParamsE:
	.zero		3200


//--------------------- .nv.constant0._ZN7cutlass13device_kernelIN5flash11enable_sm90INS1_16FlashAttnFwdSm90INS1_25CollectiveMainloopFwdSm90ILi2EN4cute5tupleIJNS5_1CILi1EEES8_S8_EEENS6_IJNS7_ILi128EEENS7_ILi112EEENS7_ILi192EEEEEELi192ENS_6half_tEfNS_4arch4Sm90ELb1ELb0ELb1ELb1ELb0ELb0ELb0ELb1ELb1ELb1ELb1ELb0EEENS1_21CollectiveEpilogueFwdINS6_IJSA_SC_SB_EEES9_SE_SG_Li256ELb1ELb1ELb1ELb0EEENS1_36VarlenDynamicPersistentTileSchedulerILi128ELi112ELi256ELi128ELb1ELb1ELb1ELb1ELb1ELb1EEEEEEEEEvNT_6ParamsE --------------------------
	.section	.nv.constant0._ZN7cutlass13device_kernelIN5flash11enable_sm90INS1_16FlashAttnFwdSm90INS1_25CollectiveMainloopFwdSm90ILi2EN4cute5tupleIJNS5_1CILi1EEES8_S8_EEENS6_IJNS7_ILi128EEENS7_ILi112EEENS7_ILi192EEEEEELi192ENS_6half_tEfNS_4arch4Sm90ELb1ELb0ELb1ELb1ELb0ELb0ELb0ELb1ELb1ELb1ELb1ELb0EEENS1_21CollectiveEpilogueFwdINS6_IJSA_SC_SB_EEES9_SE_SG_Li256ELb1ELb1ELb1ELb0EEENS1_36VarlenDynamicPersistentTileSchedulerILi128ELi112ELi256ELi128ELb1ELb1ELb1ELb1ELb1ELb1EEEEEEEEEvNT_6ParamsE,"a",@progbits
	.sectionflags	@""
	.align	4
.nv.constant0._ZN7cutlass13device_kernelIN5flash11enable_sm90INS1_16FlashAttnFwdSm90INS1_25CollectiveMainloopFwdSm90ILi2EN4cute5tupleIJNS5_1CILi1EEES8_S8_EEENS6_IJNS7_ILi128EEENS7_ILi112EEENS7_ILi192EEEEEELi192ENS_6half_tEfNS_4arch4Sm90ELb1ELb0ELb1ELb1ELb0ELb0ELb0ELb1ELb1ELb1ELb1ELb0EEENS1_21CollectiveEpilogueFwdINS6_IJSA_SC_SB_EEES9_SE_SG_Li256ELb1ELb1ELb1ELb0EEENS1_36VarlenDynamicPersistentTileSchedulerILi128ELi112ELi256ELi128ELb1ELb1ELb1ELb1ELb1ELb1EEEEEEEEEvNT_6ParamsE:
	.zero		3328


//--------------------- .nv.constant0._ZN7cutlass13device_kernelIN5flash11enable_sm90INS1_16FlashAttnFwdSm90INS1_25CollectiveMainloopFwdSm90ILi2EN4cute5tupleIJNS5_1CILi1EEES8_S8_EEENS6_IJNS7_ILi128EEENS7_ILi112EEENS7_ILi192EEEEEELi192ENS_6half_tEfNS_4arch4Sm90ELb1ELb0ELb1ELb1ELb0ELb1ELb0ELb1ELb1ELb1ELb1ELb0EEENS1_21CollectiveEpilogueFwdINS6_IJSA_SC_SB_EEES9_SE_SG_Li256ELb1ELb1ELb1ELb0EEENS1_36VarlenDynamicPersistentTileSchedulerILi128ELi112ELi256ELi128ELb1ELb1ELb1ELb1ELb1ELb1EEEEEEEEEvNT_6ParamsE --------------------------
	.section	.nv.constant0._ZN7cutlass13device_kernelIN5flash11enable_sm90INS1_16FlashAttnFwdSm90INS1_25CollectiveMainloopFwdSm90ILi2EN4cute5tupleIJNS5_1CILi1EEES8_S8_EEENS6_IJNS7_ILi128EEENS7_ILi112EEENS7_ILi192EEEEEELi192ENS_6half_tEfNS_4arch4Sm90ELb1ELb0ELb1ELb1ELb0ELb1ELb0ELb1ELb1ELb1ELb1ELb0EEENS1_21CollectiveEpilogueFwdINS6_IJSA_SC_SB_EEES9_SE_SG_Li256ELb1ELb1ELb1ELb0EEENS1_36VarlenDynamicPersistentTileSchedulerILi128ELi112ELi256ELi128ELb1ELb1ELb1ELb1ELb1ELb1EEEEEEEEEvNT_6ParamsE,"a",@progbits
	.sectionflags	@""
	.align	4
.nv.constant0._ZN7cutlass13device_kernelIN5flash11enable_sm90INS1_16FlashAttnFwdSm90INS1_25CollectiveMainloopFwdSm90ILi2EN4cute5tupleIJNS5_1CILi1EEES8_S8_EEENS6_IJNS7_ILi128EEENS7_ILi112EEENS7_ILi192EEEEEELi192ENS_6half_tEfNS_4arch4Sm90ELb1ELb0ELb1ELb1ELb0ELb1ELb0ELb1ELb1ELb1ELb1ELb0EEENS1_21CollectiveEpilogueFwdINS6_IJSA_SC_SB_EEES9_SE_SG_Li256ELb1ELb1ELb1ELb0EEENS1_36VarlenDynamicPersistentTileSchedulerILi128ELi112ELi256ELi128ELb1ELb1ELb1ELb1ELb1ELb1EEEEEEEEEvNT_6ParamsE:
	.zero		3328


//--------------------- SYMBOLS --------------------------

	.type		.nv.reservedSmem.offset0,@object
	.size		.nv.reservedSmem.offset0,0x4
	.type		__assertfail,@function
